	.target	sm_80

	.elftype	@"ET_EXEC"


//--------------------- .note.nv.tkinfo           --------------------------
	.section	.note.nv.tkinfo,"",@"SHT_NOTE"
	.sectionflags	@"SHF_NOTE_NV_TKINFO"
	.tkinfo
        /*0018*/ 	.word	0x00000002
        /*0030*/ 	.string	""
        /*0030*/ 	.string	"ptxas"
        /*0030*/ 	.string	"Cuda compilation tools, release 13.0, V13.0.88"
        /*0030*/ 	.string	"Build cuda_13.0.r13.0/compiler.36424714_0"
        /*0030*/ 	.string	"-v  -suppress-debug-info  -lineinfo  -arch sm_80 "



//--------------------- .note.nv.cuinfo           --------------------------
	.section	.note.nv.cuinfo,"",@"SHT_NOTE"
	.sectionflags	@"SHF_NOTE_NV_CUINFO"
        /*0018*/ 	.short	0x0002
        /*001a*/ 	.short	0x0050
        /*001c*/ 	.short	0x0082
	.zero		2


//--------------------- .nv.info                  --------------------------
	.section	.nv.info,"",@"SHT_CUDA_INFO"
	.align	4


	//----- nvinfo : EIATTR_REGCOUNT
	.align		4
        /*0000*/ 	.byte	0x04, 0x2f
        /*0002*/ 	.short	(.L_2 - .L_1)
	.align		4
.L_1:
        /*0004*/ 	.word	index@(attn_fwd)
        /*0008*/ 	.word	0x00000020


	//----- nvinfo : EIATTR_FRAME_SIZE
	.align		4
.L_2:
        /*000c*/ 	.byte	0x04, 0x11
        /*000e*/ 	.short	(.L_4 - .L_3)
	.align		4
.L_3:
        /*0010*/ 	.word	index@(attn_fwd)
        /*0014*/ 	.word	0x00006bb0


	//----- nvinfo : EIATTR_MIN_STACK_SIZE
	.align		4
.L_4:
        /*0018*/ 	.byte	0x04, 0x12
        /*001a*/ 	.short	(.L_6 - .L_5)
	.align		4
.L_5:
        /*001c*/ 	.word	index@(attn_fwd)
        /*0020*/ 	.word	0x00006bb0
.L_6:


//--------------------- .nv.info.attn_fwd         --------------------------
	.section	.nv.info.attn_fwd,"",@"SHT_CUDA_INFO"
	.sectionflags	@""
	.align	4


	//----- nvinfo : EIATTR_CUDA_API_VERSION
	.align		4
        /*0000*/ 	.byte	0x04, 0x37
        /*0002*/ 	.short	(.L_8 - .L_7)
.L_7:
        /*0004*/ 	.word	0x00000082


	//----- nvinfo : EIATTR_SW2861232_WAR
	.align		4
.L_8:
        /*0008*/ 	.byte	0x01, 0x35
	.zero		2


	//----- nvinfo : EIATTR_PARAM_CBANK
	.align		4
        /*000c*/ 	.byte	0x04, 0x0a
        /*000e*/ 	.short	(.L_10 - .L_9)
	.align		4
.L_9:
        /*0010*/ 	.word	index@(.nv.constant0.attn_fwd)
        /*0014*/ 	.short	0x0160
        /*0016*/ 	.short	0x0088


	//----- nvinfo : EIATTR_CBANK_PARAM_SIZE
	.align		4
.L_10:
        /*0018*/ 	.byte	0x03, 0x19
        /*001a*/ 	.short	0x0088


	//----- nvinfo : EIATTR_KPARAM_INFO
	.align		4
        /*001c*/ 	.byte	0x04, 0x17
        /*001e*/ 	.short	(.L_12 - .L_11)
.L_11:
        /*0020*/ 	.word	0x00000000
        /*0024*/ 	.short	0x0019
        /*0026*/ 	.short	0x0080
        /*0028*/ 	.byte	0x00, 0xf4, 0x21, 0x00


	//----- nvinfo : EIATTR_KPARAM_INFO
	.align		4
.L_12:
        /*002c*/ 	.byte	0x04, 0x17
        /*002e*/ 	.short	(.L_14 - .L_13)
.L_13:
        /*0030*/ 	.word	0x00000000
        /*0034*/ 	.short	0x0018
        /*0036*/ 	.short	0x0078
        /*0038*/ 	.byte	0x00, 0xf4, 0x21, 0x00


	//----- nvinfo : EIATTR_KPARAM_INFO
	.align		4
.L_14:
        /*003c*/ 	.byte	0x04, 0x17
        /*003e*/ 	.short	(.L_16 - .L_15)
.L_15:
        /*0040*/ 	.word	0x00000000
        /*0044*/ 	.short	0x0017
        /*0046*/ 	.short	0x0070
        /*0048*/ 	.byte	0x00, 0xf0, 0x11, 0x00


	//----- nvinfo : EIATTR_KPARAM_INFO
	.align		4
.L_16:
        /*004c*/ 	.byte	0x04, 0x17
        /*004e*/ 	.short	(.L_18 - .L_17)
.L_17:
        /*0050*/ 	.word	0x00000000
        /*0054*/ 	.short	0x0016
        /*0056*/ 	.short	0x006c
        /*0058*/ 	.byte	0x00, 0xf0, 0x11, 0x00


	//----- nvinfo : EIATTR_KPARAM_INFO
	.align		4
.L_18:
        /*005c*/ 	.byte	0x04, 0x17
        /*005e*/ 	.short	(.L_20 - .L_19)
.L_19:
        /*0060*/ 	.word	0x00000000
        /*0064*/ 	.short	0x0015
        /*0066*/ 	.short	0x0068
        /*0068*/ 	.byte	0x00, 0xf0, 0x11, 0x00


	//----- nvinfo : EIATTR_KPARAM_INFO
	.align		4
.L_20:
        /*006c*/ 	.byte	0x04, 0x17
        /*006e*/ 	.short	(.L_22 - .L_21)
.L_21:
        /*0070*/ 	.word	0x00000000
        /*0074*/ 	.short	0x0014
        /*0076*/ 	.short	0x0064
        /*0078*/ 	.byte	0x00, 0xf0, 0x11, 0x00


	//----- nvinfo : EIATTR_KPARAM_INFO
	.align		4
.L_22:
        /*007c*/ 	.byte	0x04, 0x17
        /*007e*/ 	.short	(.L_24 - .L_23)
.L_23:
        /*0080*/ 	.word	0x00000000
        /*0084*/ 	.short	0x0013
        /*0086*/ 	.short	0x0060
        /*0088*/ 	.byte	0x00, 0xf0, 0x11, 0x00


	//----- nvinfo : EIATTR_KPARAM_INFO
	.align		4
.L_24:
        /*008c*/ 	.byte	0x04, 0x17
        /*008e*/ 	.short	(.L_26 - .L_25)
.L_25:
        /*0090*/ 	.word	0x00000000
        /*0094*/ 	.short	0x0012
        /*0096*/ 	.short	0x005c
        /*0098*/ 	.byte	0x00, 0xf0, 0x11, 0x00


	//----- nvinfo : EIATTR_KPARAM_INFO
	.align		4
.L_26:
        /*009c*/ 	.byte	0x04, 0x17
        /*009e*/ 	.short	(.L_28 - .L_27)
.L_27:
        /*00a0*/ 	.word	0x00000000
        /*00a4*/ 	.short	0x0011
        /*00a6*/ 	.short	0x0058
        /*00a8*/ 	.byte	0x00, 0xf0, 0x11, 0x00


	//----- nvinfo : EIATTR_KPARAM_INFO
	.align		4
.L_28:
        /*00ac*/ 	.byte	0x04, 0x17
        /*00ae*/ 	.short	(.L_30 - .L_29)
.L_29:
        /*00b0*/ 	.word	0x00000000
        /*00b4*/ 	.short	0x0010
        /*00b6*/ 	.short	0x0054
        /*00b8*/ 	.byte	0x00, 0xf0, 0x11, 0x00


	//----- nvinfo : EIATTR_KPARAM_INFO
	.align		4
.L_30:
        /*00bc*/ 	.byte	0x04, 0x17
        /*00be*/ 	.short	(.L_32 - .L_31)
.L_31:
        /*00c0*/ 	.word	0x00000000
        /*00c4*/ 	.short	0x000f
        /*00c6*/ 	.short	0x0050
        /*00c8*/ 	.byte	0x00, 0xf0, 0x11, 0x00


	//----- nvinfo : EIATTR_KPARAM_INFO
	.align		4
.L_32:
        /*00cc*/ 	.byte	0x04, 0x17
        /*00ce*/ 	.short	(.L_34 - .L_33)
.L_33:
        /*00d0*/ 	.word	0x00000000
        /*00d4*/ 	.short	0x000e
        /*00d6*/ 	.short	0x004c
        /*00d8*/ 	.byte	0x00, 0xf0, 0x11, 0x00


	//----- nvinfo : EIATTR_KPARAM_INFO
	.align		4
.L_34:
        /*00dc*/ 	.byte	0x04, 0x17
        /*00de*/ 	.short	(.L_36 - .L_35)
.L_35:
        /*00e0*/ 	.word	0x00000000
        /*00e4*/ 	.short	0x000d
        /*00e6*/ 	.short	0x0048
        /*00e8*/ 	.byte	0x00, 0xf0, 0x11, 0x00


	//----- nvinfo : EIATTR_KPARAM_INFO
	.align		4
.L_36:
        /*00ec*/ 	.byte	0x04, 0x17
        /*00ee*/ 	.short	(.L_38 - .L_37)
.L_37:
        /*00f0*/ 	.word	0x00000000
        /*00f4*/ 	.short	0x000c
        /*00f6*/ 	.short	0x0044
        /*00f8*/ 	.byte	0x00, 0xf0, 0x11, 0x00


	//----- nvinfo : EIATTR_KPARAM_INFO
	.align		4
.L_38:
        /*00fc*/ 	.byte	0x04, 0x17
        /*00fe*/ 	.short	(.L_40 - .L_39)
.L_39:
        /*0100*/ 	.word	0x00000000
        /*0104*/ 	.short	0x000b
        /*0106*/ 	.short	0x0040
        /*0108*/ 	.byte	0x00, 0xf0, 0x11, 0x00


	//----- nvinfo : EIATTR_KPARAM_INFO
	.align		4
.L_40:
        /*010c*/ 	.byte	0x04, 0x17
        /*010e*/ 	.short	(.L_42 - .L_41)
.L_41:
        /*0110*/ 	.word	0x00000000
        /*0114*/ 	.short	0x000a
        /*0116*/ 	.short	0x003c
        /*0118*/ 	.byte	0x00, 0xf0, 0x11, 0x00


	//----- nvinfo : EIATTR_KPARAM_INFO
	.align		4
.L_42:
        /*011c*/ 	.byte	0x04, 0x17
        /*011e*/ 	.short	(.L_44 - .L_43)
.L_43:
        /*0120*/ 	.word	0x00000000
        /*0124*/ 	.short	0x0009
        /*0126*/ 	.short	0x0038
        /*0128*/ 	.byte	0x00, 0xf0, 0x11, 0x00


	//----- nvinfo : EIATTR_KPARAM_INFO
	.align		4
.L_44:
        /*012c*/ 	.byte	0x04, 0x17
        /*012e*/ 	.short	(.L_46 - .L_45)
.L_45:
        /*0130*/ 	.word	0x00000000
        /*0134*/ 	.short	0x0008
        /*0136*/ 	.short	0x0034
        /*0138*/ 	.byte	0x00, 0xf0, 0x11, 0x00


	//----- nvinfo : EIATTR_KPARAM_INFO
	.align		4
.L_46:
        /*013c*/ 	.byte	0x04, 0x17
        /*013e*/ 	.short	(.L_48 - .L_47)
.L_47:
        /*0140*/ 	.word	0x00000000
        /*0144*/ 	.short	0x0007
        /*0146*/ 	.short	0x0030
        /*0148*/ 	.byte	0x00, 0xf0, 0x11, 0x00


	//----- nvinfo : EIATTR_KPARAM_INFO
	.align		4
.L_48:
        /*014c*/ 	.byte	0x04, 0x17
        /*014e*/ 	.short	(.L_50 - .L_49)
.L_49:
        /*0150*/ 	.word	0x00000000
        /*0154*/ 	.short	0x0006
        /*0156*/ 	.short	0x002c
        /*0158*/ 	.byte	0x00, 0xf0, 0x11, 0x00


	//----- nvinfo : EIATTR_KPARAM_INFO
	.align		4
.L_50:
        /*015c*/ 	.byte	0x04, 0x17
        /*015e*/ 	.short	(.L_52 - .L_51)
.L_51:
        /*0160*/ 	.word	0x00000000
        /*0164*/ 	.short	0x0005
        /*0166*/ 	.short	0x0028
        /*0168*/ 	.byte	0x00, 0xf0, 0x11, 0x00


	//----- nvinfo : EIATTR_KPARAM_INFO
	.align		4
.L_52:
        /*016c*/ 	.byte	0x04, 0x17
        /*016e*/ 	.short	(.L_54 - .L_53)
.L_53:
        /*0170*/ 	.word	0x00000000
        /*0174*/ 	.short	0x0004
        /*0176*/ 	.short	0x0020
        /*0178*/ 	.byte	0x00, 0xf4, 0x21, 0x00


	//----- nvinfo : EIATTR_KPARAM_INFO
	.align		4
.L_54:
        /*017c*/ 	.byte	0x04, 0x17
        /*017e*/ 	.short	(.L_56 - .L_55)
.L_55:
        /*0180*/ 	.word	0x00000000
        /*0184*/ 	.short	0x0003
        /*0186*/ 	.short	0x0018
        /*0188*/ 	.byte	0x00, 0xf4, 0x21, 0x00


	//----- nvinfo : EIATTR_KPARAM_INFO
	.align		4
.L_56:
        /*018c*/ 	.byte	0x04, 0x17
        /*018e*/ 	.short	(.L_58 - .L_57)
.L_57:
        /*0190*/ 	.word	0x00000000
        /*0194*/ 	.short	0x0002
        /*0196*/ 	.short	0x0010
        /*0198*/ 	.byte	0x00, 0xf4, 0x21, 0x00


	//----- nvinfo : EIATTR_KPARAM_INFO
	.align		4
.L_58:
        /*019c*/ 	.byte	0x04, 0x17
        /*019e*/ 	.short	(.L_60 - .L_59)
.L_59:
        /*01a0*/ 	.word	0x00000000
        /*01a4*/ 	.short	0x0001
        /*01a6*/ 	.short	0x0008
        /*01a8*/ 	.byte	0x00, 0xf4, 0x21, 0x00


	//----- nvinfo : EIATTR_KPARAM_INFO
	.align		4
.L_60:
        /*01ac*/ 	.byte	0x04, 0x17
        /*01ae*/ 	.short	(.L_62 - .L_61)
.L_61:
        /*01b0*/ 	.word	0x00000000
        /*01b4*/ 	.short	0x0000
        /*01b6*/ 	.short	0x0000
        /*01b8*/ 	.byte	0x00, 0xf4, 0x21, 0x00


	//----- nvinfo : EIATTR_MAXREG_COUNT
	.align		4
.L_62:
        /*01bc*/ 	.byte	0x03, 0x1b
        /*01be*/ 	.short	0x00ff


	//----- nvinfo : EIATTR_NUM_BARRIERS
	.align		4
        /*01c0*/ 	.byte	0x02, 0x4c
        /*01c2*/ 	.byte	0x01
	.zero		1


	//----- nvinfo : EIATTR_ANNOTATIONS
	.align		4
        /*01c4*/ 	.byte	0x04, 0x55
        /*01c6*/ 	.short	(.L_64 - .L_63)


	//   ....[0]....
.L_63:
        /*01c8*/ 	.word	0x00000001
        /*01cc*/ 	.byte	0x20, 0x04, 0x00, 0x00, 0x01, 0x00, 0x00, 0x00, 0x30, 0x04, 0x00, 0x00, 0x01, 0x00, 0x00, 0x00
        /* <DEDUP_REMOVED lines=763> */
        /*318c*/ 	.byte	0x40, 0x08, 0x01, 0x00


	//----- nvinfo : EIATTR_MERCURY_ISA_VERSION
	.align		4
.L_64:
        /*3190*/ 	.byte	0x03, 0x5f
        /*3192*/ 	.short	0x0000


	//----- nvinfo : EIATTR_COOP_GROUP_MASK_REGIDS
	.align		4
        /*3194*/ 	.byte	0x04, 0x29
        /*3196*/ 	.short	(.L_66 - .L_65)


	//   ....[0]....
.L_65:
        /*3198*/ 	.word	0xffffffff


	//   ....[1]....
        /*319c*/ 	.word	0xffffffff


	//   ....[2]....
        /*31a0*/ 	.word	0xffffffff


	//   ....[3]....
        /*31a4*/ 	.word	0xffffffff


	//   ....[4]....
        /*31a8*/ 	.word	0xffffffff


	//   ....[5]....
        /*31ac*/ 	.word	0xffffffff


	//   ....[6]....
        /*31b0*/ 	.word	0xffffffff


	//   ....[7]....
        /*31b4*/ 	.word	0xffffffff


	//   ....[8]....
        /*31b8*/ 	.word	0xffffffff


	//   ....[9]....
        /*31bc*/ 	.word	0xffffffff


	//   ....[10]....
        /*31c0*/ 	.word	0xffffffff


	//   ....[11]....
        /*31c4*/ 	.word	0xffffffff


	//   ....[12]....
        /*31c8*/ 	.word	0xffffffff


	//   ....[13]....
        /*31cc*/ 	.word	0xffffffff


	//   ....[14]....
        /*31d0*/ 	.word	0xffffffff


	//   ....[15]....
        /*31d4*/ 	.word	0xffffffff


	//   ....[16]....
        /*31d8*/ 	.word	0xffffffff


	//   ....[17]....
        /*31dc*/ 	.word	0xffffffff


	//   ....[18]....
        /*31e0*/ 	.word	0xffffffff


	//   ....[19]....
        /*31e4*/ 	.word	0xffffffff


	//   ....[20]....
        /*31e8*/ 	.word	0xffffffff


	//   ....[21]....
        /*31ec*/ 	.word	0xffffffff


	//   ....[22]....
        /*31f0*/ 	.word	0xffffffff


	//   ....[23]....
        /*31f4*/ 	.word	0xffffffff


	//   ....[24]....
        /*31f8*/ 	.word	0xffffffff


	//   ....[25]....
        /*31fc*/ 	.word	0xffffffff


	//   ....[26]....
        /*3200*/ 	.word	0xffffffff


	//   ....[27]....
        /*3204*/ 	.word	0xffffffff


	//   ....[28]....
        /*3208*/ 	.word	0xffffffff


	//   ....[29]....
        /*320c*/ 	.word	0xffffffff


	//   ....[30]....
        /*3210*/ 	.word	0xffffffff


	//   ....[31]....
        /*3214*/ 	.word	0xffffffff


	//   ....[32]....
        /*3218*/ 	.word	0xffffffff


	//   ....[33]....
        /*321c*/ 	.word	0xffffffff


	//   ....[34]....
        /*3220*/ 	.word	0xffffffff


	//   ....[35]....
        /*3224*/ 	.word	0xffffffff


	//   ....[36]....
        /*3228*/ 	.word	0xffffffff


	//   ....[37]....
        /*322c*/ 	.word	0xffffffff


	//   ....[38]....
        /*3230*/ 	.word	0xffffffff


	//   ....[39]....
        /*3234*/ 	.word	0xffffffff


	//   ....[40]....
        /*3238*/ 	.word	0xffffffff


	//   ....[41]....
        /*323c*/ 	.word	0xffffffff


	//   ....[42]....
        /*3240*/ 	.word	0xffffffff


	//   ....[43]....
        /*3244*/ 	.word	0xffffffff


	//   ....[44]....
        /*3248*/ 	.word	0xffffffff


	//   ....[45]....
        /*324c*/ 	.word	0xffffffff


	//   ....[46]....
        /*3250*/ 	.word	0xffffffff


	//   ....[47]....
        /*3254*/ 	.word	0xffffffff


	//   ....[48]....
        /*3258*/ 	.word	0xffffffff


	//   ....[49]....
        /*325c*/ 	.word	0xffffffff


	//   ....[50]....
        /*3260*/ 	.word	0xffffffff


	//   ....[51]....
        /*3264*/ 	.word	0xffffffff


	//   ....[52]....
        /*3268*/ 	.word	0xffffffff


	//   ....[53]....
        /*326c*/ 	.word	0xffffffff


	//   ....[54]....
        /*3270*/ 	.word	0xffffffff


	//   ....[55]....
        /*3274*/ 	.word	0xffffffff


	//   ....[56]....
        /*3278*/ 	.word	0xffffffff


	//   ....[57]....
        /*327c*/ 	.word	0xffffffff


	//   ....[58]....
        /*3280*/ 	.word	0xffffffff


	//   ....[59]....
        /*3284*/ 	.word	0xffffffff


	//   ....[60]....
        /*3288*/ 	.word	0xffffffff


	//   ....[61]....
        /*328c*/ 	.word	0xffffffff


	//   ....[62]....
        /*3290*/ 	.word	0xffffffff


	//   ....[63]....
        /*3294*/ 	.word	0xffffffff


	//   ....[64]....
        /*3298*/ 	.word	0xffffffff


	//   ....[65]....
        /*329c*/ 	.word	0xffffffff


	//   ....[66]....
        /*32a0*/ 	.word	0xffffffff


	//   ....[67]....
        /*32a4*/ 	.word	0xffffffff


	//   ....[68]....
        /*32a8*/ 	.word	0xffffffff


	//   ....[69]....
        /*32ac*/ 	.word	0xffffffff


	//   ....[70]....
        /*32b0*/ 	.word	0xffffffff


	//   ....[71]....
        /*32b4*/ 	.word	0xffffffff


	//   ....[72]....
        /*32b8*/ 	.word	0xffffffff


	//   ....[73]....
        /*32bc*/ 	.word	0xffffffff


	//   ....[74]....
        /*32c0*/ 	.word	0xffffffff


	//   ....[75]....
        /*32c4*/ 	.word	0xffffffff


	//   ....[76]....
        /*32c8*/ 	.word	0xffffffff


	//   ....[77]....
        /*32cc*/ 	.word	0xffffffff


	//   ....[78]....
        /*32d0*/ 	.word	0xffffffff


	//   ....[79]....
        /*32d4*/ 	.word	0xffffffff


	//   ....[80]....
        /*32d8*/ 	.word	0xffffffff


	//   ....[81]....
        /*32dc*/ 	.word	0xffffffff


	//   ....[82]....
        /*32e0*/ 	.word	0xffffffff


	//   ....[83]....
        /*32e4*/ 	.word	0xffffffff


	//   ....[84]....
        /*32e8*/ 	.word	0xffffffff


	//   ....[85]....
        /*32ec*/ 	.word	0xffffffff


	//   ....[86]....
        /*32f0*/ 	.word	0xffffffff


	//   ....[87]....
        /*32f4*/ 	.word	0xffffffff


	//   ....[88]....
        /*32f8*/ 	.word	0xffffffff


	//   ....[89]....
        /*32fc*/ 	.word	0xffffffff


	//   ....[90]....
        /*3300*/ 	.word	0xffffffff


	//   ....[91]....
        /*3304*/ 	.word	0xffffffff


	//   ....[92]....
        /*3308*/ 	.word	0xffffffff


	//   ....[93]....
        /*330c*/ 	.word	0xffffffff


	//   ....[94]....
        /*3310*/ 	.word	0xffffffff


	//   ....[95]....
        /*3314*/ 	.word	0xffffffff


	//   ....[96]....
        /*3318*/ 	.word	0xffffffff


	//   ....[97]....
        /*331c*/ 	.word	0xffffffff


	//   ....[98]....
        /*3320*/ 	.word	0xffffffff


	//   ....[99]....
        /*3324*/ 	.word	0xffffffff


	//   ....[100]....
        /*3328*/ 	.word	0xffffffff


	//   ....[101]....
        /*332c*/ 	.word	0xffffffff


	//   ....[102]....
        /*3330*/ 	.word	0xffffffff


	//   ....[103]....
        /*3334*/ 	.word	0xffffffff


	//   ....[104]....
        /*3338*/ 	.word	0xffffffff


	//   ....[105]....
        /*333c*/ 	.word	0xffffffff


	//   ....[106]....
        /*3340*/ 	.word	0xffffffff


	//   ....[107]....
        /*3344*/ 	.word	0xffffffff


	//   ....[108]....
        /*3348*/ 	.word	0xffffffff


	//   ....[109]....
        /*334c*/ 	.word	0xffffffff


	//   ....[110]....
        /*3350*/ 	.word	0xffffffff


	//   ....[111]....
        /*3354*/ 	.word	0xffffffff


	//   ....[112]....
        /*3358*/ 	.word	0xffffffff


	//   ....[113]....
        /*335c*/ 	.word	0xffffffff


	//   ....[114]....
        /*3360*/ 	.word	0xffffffff


	//   ....[115]....
        /*3364*/ 	.word	0xffffffff


	//   ....[116]....
        /*3368*/ 	.word	0xffffffff


	//   ....[117]....
        /*336c*/ 	.word	0xffffffff


	//   ....[118]....
        /*3370*/ 	.word	0xffffffff


	//   ....[119]....
        /*3374*/ 	.word	0xffffffff


	//   ....[120]....
        /*3378*/ 	.word	0xffffffff


	//   ....[121]....
        /*337c*/ 	.word	0xffffffff


	//   ....[122]....
        /*3380*/ 	.word	0xffffffff


	//   ....[123]....
        /*3384*/ 	.word	0xffffffff


	//   ....[124]....
        /*3388*/ 	.word	0xffffffff


	//   ....[125]....
        /*338c*/ 	.word	0xffffffff


	//   ....[126]....
        /*3390*/ 	.word	0xffffffff


	//   ....[127]....
        /*3394*/ 	.word	0xffffffff


	//   ....[128]....
        /*3398*/ 	.word	0xffffffff


	//   ....[129]....
        /*339c*/ 	.word	0xffffffff


	//   ....[130]....
        /*33a0*/ 	.word	0xffffffff


	//   ....[131]....
        /*33a4*/ 	.word	0xffffffff


	//   ....[132]....
        /*33a8*/ 	.word	0xffffffff


	//   ....[133]....
        /*33ac*/ 	.word	0xffffffff


	//   ....[134]....
        /*33b0*/ 	.word	0xffffffff


	//   ....[135]....
        /*33b4*/ 	.word	0xffffffff


	//   ....[136]....
        /*33b8*/ 	.word	0xffffffff


	//   ....[137]....
        /*33bc*/ 	.word	0xffffffff


	//   ....[138]....
        /*33c0*/ 	.word	0xffffffff


	//   ....[139]....
        /*33c4*/ 	.word	0xffffffff


	//   ....[140]....
        /*33c8*/ 	.word	0xffffffff


	//   ....[141]....
        /*33cc*/ 	.word	0xffffffff


	//   ....[142]....
        /*33d0*/ 	.word	0xffffffff


	//   ....[143]....
        /*33d4*/ 	.word	0xffffffff


	//   ....[144]....
        /*33d8*/ 	.word	0xffffffff


	//   ....[145]....
        /*33dc*/ 	.word	0xffffffff


	//   ....[146]....
        /*33e0*/ 	.word	0xffffffff


	//   ....[147]....
        /*33e4*/ 	.word	0xffffffff


	//   ....[148]....
        /*33e8*/ 	.word	0xffffffff


	//   ....[149]....
        /*33ec*/ 	.word	0xffffffff


	//   ....[150]....
        /*33f0*/ 	.word	0xffffffff


	//   ....[151]....
        /*33f4*/ 	.word	0xffffffff


	//   ....[152]....
        /*33f8*/ 	.word	0xffffffff


	//   ....[153]....
        /*33fc*/ 	.word	0xffffffff


	//   ....[154]....
        /*3400*/ 	.word	0xffffffff


	//   ....[155]....
        /*3404*/ 	.word	0xffffffff


	//   ....[156]....
        /*3408*/ 	.word	0xffffffff


	//   ....[157]....
        /*340c*/ 	.word	0xffffffff


	//   ....[158]....
        /*3410*/ 	.word	0xffffffff


	//   ....[159]....
        /*3414*/ 	.word	0xffffffff


	//   ....[160]....
        /*3418*/ 	.word	0xffffffff


	//   ....[161]....
        /*341c*/ 	.word	0xffffffff


	//   ....[162]....
        /*3420*/ 	.word	0xffffffff


	//   ....[163]....
        /*3424*/ 	.word	0xffffffff


	//   ....[164]....
        /*3428*/ 	.word	0xffffffff


	//   ....[165]....
        /*342c*/ 	.word	0xffffffff


	//   ....[166]....
        /*3430*/ 	.word	0xffffffff


	//   ....[167]....
        /*3434*/ 	.word	0xffffffff


	//   ....[168]....
        /*3438*/ 	.word	0xffffffff


	//   ....[169]....
        /*343c*/ 	.word	0xffffffff


	//   ....[170]....
        /*3440*/ 	.word	0xffffffff


	//   ....[171]....
        /*3444*/ 	.word	0xffffffff


	//   ....[172]....
        /*3448*/ 	.word	0xffffffff


	//   ....[173]....
        /*344c*/ 	.word	0xffffffff


	//   ....[174]....
        /*3450*/ 	.word	0xffffffff


	//   ....[175]....
        /*3454*/ 	.word	0xffffffff


	//   ....[176]....
        /*3458*/ 	.word	0xffffffff


	//   ....[177]....
        /*345c*/ 	.word	0xffffffff


	//   ....[178]....
        /*3460*/ 	.word	0xffffffff


	//   ....[179]....
        /*3464*/ 	.word	0xffffffff


	//   ....[180]....
        /*3468*/ 	.word	0xffffffff


	//   ....[181]....
        /*346c*/ 	.word	0xffffffff


	//   ....[182]....
        /*3470*/ 	.word	0xffffffff


	//   ....[183]....
        /*3474*/ 	.word	0xffffffff


	//   ....[184]....
        /*3478*/ 	.word	0xffffffff


	//   ....[185]....
        /*347c*/ 	.word	0xffffffff


	//   ....[186]....
        /*3480*/ 	.word	0xffffffff


	//   ....[187]....
        /*3484*/ 	.word	0xffffffff


	//   ....[188]....
        /*3488*/ 	.word	0xffffffff


	//   ....[189]....
        /*348c*/ 	.word	0xffffffff


	//   ....[190]....
        /*3490*/ 	.word	0xffffffff


	//   ....[191]....
        /*3494*/ 	.word	0xffffffff


	//   ....[192]....
        /*3498*/ 	.word	0xffffffff


	//   ....[193]....
        /*349c*/ 	.word	0xffffffff


	//   ....[194]....
        /*34a0*/ 	.word	0xffffffff


	//   ....[195]....
        /*34a4*/ 	.word	0xffffffff


	//   ....[196]....
        /*34a8*/ 	.word	0xffffffff


	//   ....[197]....
        /*34ac*/ 	.word	0xffffffff


	//   ....[198]....
        /*34b0*/ 	.word	0xffffffff


	//   ....[199]....
        /*34b4*/ 	.word	0xffffffff


	//   ....[200]....
        /*34b8*/ 	.word	0xffffffff


	//   ....[201]....
        /*34bc*/ 	.word	0xffffffff


	//   ....[202]....
        /*34c0*/ 	.word	0xffffffff


	//   ....[203]....
        /*34c4*/ 	.word	0xffffffff


	//   ....[204]....
        /*34c8*/ 	.word	0xffffffff


	//   ....[205]....
        /*34cc*/ 	.word	0xffffffff


	//   ....[206]....
        /*34d0*/ 	.word	0xffffffff


	//   ....[207]....
        /*34d4*/ 	.word	0xffffffff


	//   ....[208]....
        /*34d8*/ 	.word	0xffffffff


	//   ....[209]....
        /*34dc*/ 	.word	0xffffffff


	//   ....[210]....
        /*34e0*/ 	.word	0xffffffff


	//   ....[211]....
        /*34e4*/ 	.word	0xffffffff


	//   ....[212]....
        /*34e8*/ 	.word	0xffffffff


	//   ....[213]....
        /*34ec*/ 	.word	0xffffffff


	//   ....[214]....
        /*34f0*/ 	.word	0xffffffff


	//   ....[215]....
        /*34f4*/ 	.word	0xffffffff


	//   ....[216]....
        /*34f8*/ 	.word	0xffffffff


	//   ....[217]....
        /*34fc*/ 	.word	0xffffffff


	//   ....[218]....
        /*3500*/ 	.word	0xffffffff


	//   ....[219]....
        /*3504*/ 	.word	0xffffffff


	//   ....[220]....
        /*3508*/ 	.word	0xffffffff


	//   ....[221]....
        /*350c*/ 	.word	0xffffffff


	//----- nvinfo : EIATTR_COOP_GROUP_INSTR_OFFSETS
	.align		4
.L_66:
        /*3510*/ 	.byte	0x04, 0x28
        /*3512*/ 	.short	(.L_68 - .L_67)


	//   ....[0]....
.L_67:
        /*3514*/ 	.word	0x0004c960


	//   ....[1]....
        /*3518*/ 	.word	0x0004c9b0


	//   ....[2]....
        /*351c*/ 	.word	0x0004ca20


	//   ....[3]....
        /*3520*/ 	.word	0x0004cb60


	//   ....[4]....
        /*3524*/ 	.word	0x0004cb70


	//   ....[5]....
        /*3528*/ 	.word	0x0004cb80


	//   ....[6]....
        /*352c*/ 	.word	0x0004cb90


	//   ....[7]....
        /*3530*/ 	.word	0x0004cba0


	//   ....[8]....
        /*3534*/ 	.word	0x0004cbb0


	//   ....[9]....
        /*3538*/ 	.word	0x0004cbc0


	//   ....[10]....
        /*353c*/ 	.word	0x0004cbe0


	//   ....[11]....
        /*3540*/ 	.word	0x0004cbf0


	//   ....[12]....
        /*3544*/ 	.word	0x0004cc00


	//   ....[13]....
        /*3548*/ 	.word	0x0004cc10


	//   ....[14]....
        /*354c*/ 	.word	0x0004cc20


	//   ....[15]....
        /*3550*/ 	.word	0x0004cc30


	//   ....[16]....
        /*3554*/ 	.word	0x0004cc40


	//   ....[17]....
        /*3558*/ 	.word	0x0004cc50


	//   ....[18]....
        /*355c*/ 	.word	0x0004cc60


	//   ....[19]....
        /*3560*/ 	.word	0x0004cc70


	//   ....[20]....
        /*3564*/ 	.word	0x0004cc80


	//   ....[21]....
        /*3568*/ 	.word	0x0004cca0


	//   ....[22]....
        /*356c*/ 	.word	0x0004ccb0


	//   ....[23]....
        /*3570*/ 	.word	0x0004cd80


	//   ....[24]....
        /*3574*/ 	.word	0x0004cdd0


	//   ....[25]....
        /*3578*/ 	.word	0x0004cdf0


	//   ....[26]....
        /*357c*/ 	.word	0x0004ce10


	//   ....[27]....
        /*3580*/ 	.word	0x0004ce50


	//   ....[28]....
        /*3584*/ 	.word	0x0004cfb0


	//   ....[29]....
        /*3588*/ 	.word	0x0004cfd0


	//   ....[30]....
        /*358c*/ 	.word	0x0004cfe0


	//   ....[31]....
        /*3590*/ 	.word	0x0004cff0


	//   ....[32]....
        /*3594*/ 	.word	0x0004d000


	//   ....[33]....
        /*3598*/ 	.word	0x0004d010


	//   ....[34]....
        /*359c*/ 	.word	0x0004d020


	//   ....[35]....
        /*35a0*/ 	.word	0x0004d030


	//   ....[36]....
        /*35a4*/ 	.word	0x0004d0e0


	//   ....[37]....
        /*35a8*/ 	.word	0x0004d150


	//   ....[38]....
        /*35ac*/ 	.word	0x0004d180


	//   ....[39]....
        /*35b0*/ 	.word	0x0004d190


	//   ....[40]....
        /*35b4*/ 	.word	0x0004d1a0


	//   ....[41]....
        /*35b8*/ 	.word	0x0004d3c0


	//   ....[42]....
        /*35bc*/ 	.word	0x0004d430


	//   ....[43]....
        /*35c0*/ 	.word	0x0004d440


	//   ....[44]....
        /*35c4*/ 	.word	0x0004d450


	//   ....[45]....
        /*35c8*/ 	.word	0x0004d460


	//   ....[46]....
        /*35cc*/ 	.word	0x0004d470


	//   ....[47]....
        /*35d0*/ 	.word	0x0004d480


	//   ....[48]....
        /*35d4*/ 	.word	0x0004d490


	//   ....[49]....
        /*35d8*/ 	.word	0x0004d4a0


	//   ....[50]....
        /*35dc*/ 	.word	0x0004d4b0


	//   ....[51]....
        /*35e0*/ 	.word	0x0004d790


	//   ....[52]....
        /*35e4*/ 	.word	0x0004d7a0


	//   ....[53]....
        /*35e8*/ 	.word	0x0004d7b0


	//   ....[54]....
        /*35ec*/ 	.word	0x0004d7f0


	//   ....[55]....
        /*35f0*/ 	.word	0x0004d800


	//   ....[56]....
        /*35f4*/ 	.word	0x0004d840


	//   ....[57]....
        /*35f8*/ 	.word	0x0004d850


	//   ....[58]....
        /*35fc*/ 	.word	0x0004d870


	//   ....[59]....
        /*3600*/ 	.word	0x0004d880


	//   ....[60]....
        /*3604*/ 	.word	0x0004d8a0


	//   ....[61]....
        /*3608*/ 	.word	0x0004d8b0


	//   ....[62]....
        /*360c*/ 	.word	0x0004d8c0


	//   ....[63]....
        /*3610*/ 	.word	0x0004d8d0


	//   ....[64]....
        /*3614*/ 	.word	0x0004d8f0


	//   ....[65]....
        /*3618*/ 	.word	0x0004d910


	//   ....[66]....
        /*361c*/ 	.word	0x0004d920


	//   ....[67]....
        /*3620*/ 	.word	0x0004d930


	//   ....[68]....
        /*3624*/ 	.word	0x0004d940


	//   ....[69]....
        /*3628*/ 	.word	0x0004d950


	//   ....[70]....
        /*362c*/ 	.word	0x0004d9b0


	//   ....[71]....
        /*3630*/ 	.word	0x0004d9c0


	//   ....[72]....
        /*3634*/ 	.word	0x0004d9e0


	//   ....[73]....
        /*3638*/ 	.word	0x0004da20


	//   ....[74]....
        /*363c*/ 	.word	0x0004da30


	//   ....[75]....
        /*3640*/ 	.word	0x0004da40


	//   ....[76]....
        /*3644*/ 	.word	0x0004dac0


	//   ....[77]....
        /*3648*/ 	.word	0x0004db00


	//   ....[78]....
        /*364c*/ 	.word	0x0004db10


	//   ....[79]....
        /*3650*/ 	.word	0x0004db40


	//   ....[80]....
        /*3654*/ 	.word	0x0004db60


	//   ....[81]....
        /*3658*/ 	.word	0x0004db70


	//   ....[82]....
        /*365c*/ 	.word	0x0004dbe0


	//   ....[83]....
        /*3660*/ 	.word	0x0004dc50


	//   ....[84]....
        /*3664*/ 	.word	0x0004e070


	//   ....[85]....
        /*3668*/ 	.word	0x0004e080


	//   ....[86]....
        /*366c*/ 	.word	0x0004e090


	//   ....[87]....
        /*3670*/ 	.word	0x0004e0d0


	//   ....[88]....
        /*3674*/ 	.word	0x0004e0e0


	//   ....[89]....
        /*3678*/ 	.word	0x0004e0f0


	//   ....[90]....
        /*367c*/ 	.word	0x0004e130


	//   ....[91]....
        /*3680*/ 	.word	0x0004e140


	//   ....[92]....
        /*3684*/ 	.word	0x0004e150


	//   ....[93]....
        /*3688*/ 	.word	0x0004e210


	//   ....[94]....
        /*368c*/ 	.word	0x0004e220


	//   ....[95]....
        /*3690*/ 	.word	0x0004e230


	//   ....[96]....
        /*3694*/ 	.word	0x0004e240


	//   ....[97]....
        /*3698*/ 	.word	0x0004e250


	//   ....[98]....
        /*369c*/ 	.word	0x0004e2b0


	//   ....[99]....
        /*36a0*/ 	.word	0x0004e2c0


	//   ....[100]....
        /*36a4*/ 	.word	0x0004e2d0


	//   ....[101]....
        /*36a8*/ 	.word	0x0004e2e0


	//   ....[102]....
        /*36ac*/ 	.word	0x0004e2f0


	//   ....[103]....
        /*36b0*/ 	.word	0x0004e320


	//   ....[104]....
        /*36b4*/ 	.word	0x0004e330


	//   ....[105]....
        /*36b8*/ 	.word	0x0004e3c0


	//   ....[106]....
        /*36bc*/ 	.word	0x0004e3d0


	//   ....[107]....
        /*36c0*/ 	.word	0x0004e3e0


	//   ....[108]....
        /*36c4*/ 	.word	0x0004fce0


	//   ....[109]....
        /*36c8*/ 	.word	0x0004fcf0


	//   ....[110]....
        /*36cc*/ 	.word	0x0004fd00


	//   ....[111]....
        /*36d0*/ 	.word	0x0004fd20


	//   ....[112]....
        /*36d4*/ 	.word	0x0004fe90


	//   ....[113]....
        /*36d8*/ 	.word	0x0004ff90


	//   ....[114]....
        /*36dc*/ 	.word	0x0004ffa0


	//   ....[115]....
        /*36e0*/ 	.word	0x0004ffc0


	//   ....[116]....
        /*36e4*/ 	.word	0x000500c0


	//   ....[117]....
        /*36e8*/ 	.word	0x000500e0


	//   ....[118]....
        /*36ec*/ 	.word	0x000501f0


	//   ....[119]....
        /*36f0*/ 	.word	0x00050200


	//   ....[120]....
        /*36f4*/ 	.word	0x000502b0


	//   ....[121]....
        /*36f8*/ 	.word	0x000502c0


	//   ....[122]....
        /*36fc*/ 	.word	0x00050470


	//   ....[123]....
        /*3700*/ 	.word	0x00050490


	//   ....[124]....
        /*3704*/ 	.word	0x000504a0


	//   ....[125]....
        /*3708*/ 	.word	0x000504c0


	//   ....[126]....
        /*370c*/ 	.word	0x000504d0


	//   ....[127]....
        /*3710*/ 	.word	0x000504e0


	//   ....[128]....
        /*3714*/ 	.word	0x00050530


	//   ....[129]....
        /*3718*/ 	.word	0x00050540


	//   ....[130]....
        /*371c*/ 	.word	0x00050b30


	//   ....[131]....
        /*3720*/ 	.word	0x00050b40


	//   ....[132]....
        /*3724*/ 	.word	0x00050b50


	//   ....[133]....
        /*3728*/ 	.word	0x00050b60


	//   ....[134]....
        /*372c*/ 	.word	0x00050b70


	//   ....[135]....
        /*3730*/ 	.word	0x00050b80


	//   ....[136]....
        /*3734*/ 	.word	0x00050ba0


	//   ....[137]....
        /*3738*/ 	.word	0x00050bc0


	//   ....[138]....
        /*373c*/ 	.word	0x00050be0


	//   ....[139]....
        /*3740*/ 	.word	0x00050bf0


	//   ....[140]....
        /*3744*/ 	.word	0x00050c00


	//   ....[141]....
        /*3748*/ 	.word	0x00050c10


	//   ....[142]....
        /*374c*/ 	.word	0x00050c20


	//   ....[143]....
        /*3750*/ 	.word	0x00050c30


	//   ....[144]....
        /*3754*/ 	.word	0x00050c50


	//   ....[145]....
        /*3758*/ 	.word	0x00050c60


	//   ....[146]....
        /*375c*/ 	.word	0x00050c80


	//   ....[147]....
        /*3760*/ 	.word	0x00050c90


	//   ....[148]....
        /*3764*/ 	.word	0x00050ca0


	//   ....[149]....
        /*3768*/ 	.word	0x00050cc0


	//   ....[150]....
        /*376c*/ 	.word	0x00050ce0


	//   ....[151]....
        /*3770*/ 	.word	0x00050d10


	//   ....[152]....
        /*3774*/ 	.word	0x00050d30


	//   ....[153]....
        /*3778*/ 	.word	0x00050d40


	//   ....[154]....
        /*377c*/ 	.word	0x00050d60


	//   ....[155]....
        /*3780*/ 	.word	0x00050d70


	//   ....[156]....
        /*3784*/ 	.word	0x00050d90


	//   ....[157]....
        /*3788*/ 	.word	0x00050da0


	//   ....[158]....
        /*378c*/ 	.word	0x00050db0


	//   ....[159]....
        /*3790*/ 	.word	0x00050e10


	//   ....[160]....
        /*3794*/ 	.word	0x00050e20


	//   ....[161]....
        /*3798*/ 	.word	0x00050e40


	//   ....[162]....
        /*379c*/ 	.word	0x00050e50


	//   ....[163]....
        /*37a0*/ 	.word	0x00050e70


	//   ....[164]....
        /*37a4*/ 	.word	0x00050e90


	//   ....[165]....
        /*37a8*/ 	.word	0x00050ea0


	//   ....[166]....
        /*37ac*/ 	.word	0x00050eb0


	//   ....[167]....
        /*37b0*/ 	.word	0x00050ec0


	//   ....[168]....
        /*37b4*/ 	.word	0x00050ed0


	//   ....[169]....
        /*37b8*/ 	.word	0x00050ee0


	//   ....[170]....
        /*37bc*/ 	.word	0x00050f10


	//   ....[171]....
        /*37c0*/ 	.word	0x00050f20


	//   ....[172]....
        /*37c4*/ 	.word	0x00050f30


	//   ....[173]....
        /*37c8*/ 	.word	0x00050f40


	//   ....[174]....
        /*37cc*/ 	.word	0x00050f50


	//   ....[175]....
        /*37d0*/ 	.word	0x00050f70


	//   ....[176]....
        /*37d4*/ 	.word	0x00050fa0


	//   ....[177]....
        /*37d8*/ 	.word	0x00050fb0


	//   ....[178]....
        /*37dc*/ 	.word	0x00050fc0


	//   ....[179]....
        /*37e0*/ 	.word	0x00050fe0


	//   ....[180]....
        /*37e4*/ 	.word	0x00051010


	//   ....[181]....
        /*37e8*/ 	.word	0x00051020


	//   ....[182]....
        /*37ec*/ 	.word	0x00051050


	//   ....[183]....
        /*37f0*/ 	.word	0x00051080


	//   ....[184]....
        /*37f4*/ 	.word	0x00051090


	//   ....[185]....
        /*37f8*/ 	.word	0x000510a0


	//   ....[186]....
        /*37fc*/ 	.word	0x00051110


	//   ....[187]....
        /*3800*/ 	.word	0x00051120


	//   ....[188]....
        /*3804*/ 	.word	0x00051140


	//   ....[189]....
        /*3808*/ 	.word	0x00051150


	//   ....[190]....
        /*380c*/ 	.word	0x00051170


	//   ....[191]....
        /*3810*/ 	.word	0x00051180


	//   ....[192]....
        /*3814*/ 	.word	0x000511a0


	//   ....[193]....
        /*3818*/ 	.word	0x000511e0


	//   ....[194]....
        /*381c*/ 	.word	0x000511f0


	//   ....[195]....
        /*3820*/ 	.word	0x00051200


	//   ....[196]....
        /*3824*/ 	.word	0x00051210


	//   ....[197]....
        /*3828*/ 	.word	0x00051220


	//   ....[198]....
        /*382c*/ 	.word	0x00051550


	//   ....[199]....
        /*3830*/ 	.word	0x00051560


	//   ....[200]....
        /*3834*/ 	.word	0x00051570


	//   ....[201]....
        /*3838*/ 	.word	0x000515b0


	//   ....[202]....
        /*383c*/ 	.word	0x000515c0


	//   ....[203]....
        /*3840*/ 	.word	0x000515d0


	//   ....[204]....
        /*3844*/ 	.word	0x00051610


	//   ....[205]....
        /*3848*/ 	.word	0x00051620


	//   ....[206]....
        /*384c*/ 	.word	0x00051630


	//   ....[207]....
        /*3850*/ 	.word	0x00051700


	//   ....[208]....
        /*3854*/ 	.word	0x00051710


	//   ....[209]....
        /*3858*/ 	.word	0x00051720


	//   ....[210]....
        /*385c*/ 	.word	0x00051730


	//   ....[211]....
        /*3860*/ 	.word	0x00051740


	//   ....[212]....
        /*3864*/ 	.word	0x000517a0


	//   ....[213]....
        /*3868*/ 	.word	0x000517b0


	//   ....[214]....
        /*386c*/ 	.word	0x000517c0


	//   ....[215]....
        /*3870*/ 	.word	0x000517d0


	//   ....[216]....
        /*3874*/ 	.word	0x000517e0


	//   ....[217]....
        /*3878*/ 	.word	0x00051840


	//   ....[218]....
        /*387c*/ 	.word	0x00051850


	//   ....[219]....
        /*3880*/ 	.word	0x00051860


	//   ....[220]....
        /*3884*/ 	.word	0x00051870


	//   ....[221]....
        /*3888*/ 	.word	0x00051880


	//----- nvinfo : EIATTR_EXIT_INSTR_OFFSETS
	.align		4
.L_68:
        /*388c*/ 	.byte	0x04, 0x1c
        /*388e*/ 	.short	(.L_70 - .L_69)


	//   ....[0]....
.L_69:
        /*3890*/ 	.word	0x000af0e0


	//----- nvinfo : EIATTR_REQNTID
	.align		4
.L_70:
        /*3894*/ 	.byte	0x04, 0x10
        /*3896*/ 	.short	(.L_72 - .L_71)
.L_71:
        /*3898*/ 	.word	0x00000100
        /*389c*/ 	.word	0x00000001
        /*38a0*/ 	.word	0x00000001
.L_72:


//--------------------- .nv.callgraph             --------------------------
	.section	.nv.callgraph,"",@"SHT_CUDA_CALLGRAPH"
	.align	4
	.sectionentsize	8
	.align		4
        /*0000*/ 	.word	0x00000000
	.align		4
        /*0004*/ 	.word	0xffffffff
	.align		4
        /*0008*/ 	.word	0x00000000
	.align		4
        /*000c*/ 	.word	0xfffffffe
	.align		4
        /*0010*/ 	.word	0x00000000
	.align		4
        /*0014*/ 	.word	0xfffffffd
	.align		4
        /*0018*/ 	.word	0x00000000
	.align		4
        /*001c*/ 	.word	0xfffffffc


//--------------------- .nv.rel.action            --------------------------
	.section	.nv.rel.action,"",@"SHT_CUDA_RELOCINFO"
	.align	8
	.sectionentsize	8
        /*0000*/ 	.byte	0x73, 0x00, 0x00, 0x00, 0x00, 0x00, 0x00, 0x00, 0x00, 0x00, 0x00, 0x11, 0x25, 0x00, 0x05, 0x36


//--------------------- .nv.constant4             --------------------------
	.section	.nv.constant4,"a",@progbits
	.align	8
	.align		8
.nv.constant4:
        /*0000*/ 	.dword	_$_str


//--------------------- .nv.constant0.attn_fwd    --------------------------
	.section	.nv.constant0.attn_fwd,"a",@progbits
	.sectionflags	@""
	.align	4
.nv.constant0.attn_fwd:
	.zero		488


//--------------------- .text.attn_fwd            --------------------------
	.section	.text.attn_fwd,"ax",@progbits
	.sectioninfo	@"SHI_REGISTERS=32"
	.align	128
        .global         attn_fwd
        .type           attn_fwd,@function
        .size           attn_fwd,(.L_x_3 - attn_fwd)
        .other          attn_fwd,@"STO_CUDA_ENTRY STV_DEFAULT"
attn_fwd:
.text.attn_fwd:
[----:B------:R-:W-:Y:S02]  /*0000*/  MOV R1, c[0x0][0x28] ;  /* 0x00000a0000017a02 */ /* 0x000fe40000000f00 */
[----:B------:R-:W0:Y:S01]  /*0010*/  S2R R3, SR_TID.X ;  /* 0x0000000000037919 */ /* 0x000e220000002100 */
[----:B------:R-:W-:Y:S01]  /*0020*/  ULDC.64 UR4, c[0x0][0x118] ;  /* 0x0000460000047ab9 */ /* 0x000fe20000000a00 */
[----:B------:R-:W-:Y:S02]  /*0030*/  IADD3 R1, R1, -0x6bb0, RZ ;  /* 0xffff945001017810 */ /* 0x000fe40007ffe0ff */
[----:B------:R-:W1:Y:S04]  /*0040*/  S2R R0, SR_CTAID.X ;  /* 0x0000000000007919 */ /* 0x000e680000002500 */
[----:B------:R-:W2:Y:S01]  /*0050*/  S2R R2, SR_CTAID.Y ;  /* 0x0000000000027919 */ /* 0x000ea20000002600 */
[----:B0-----:R-:W-:-:S04]  /*0060*/  LOP3.LUT R3, R3, 0xff, RZ, 0xc0, !PT ;  /* 0x000000ff03037812 */ /* 0x001fc800078ec0ff */
[----:B-1----:R-:W-:Y:S01]  /*0070*/  LEA R0, R0, R3, 0x8 ;  /* 0x0000000300007211 */ /* 0x002fe200078e40ff */
[----:B--2---:R-:W-:-:S04]  /*0080*/  IMAD R2, R2, c[0x0][0x190], RZ ;  /* 0x0000640002027a24 */ /* 0x004fc800078e02ff */
[----:B------:R-:W-:Y:S01]  /*0090*/  IMAD R5, R0, c[0x0][0x194], RZ ;  /* 0x0000650000057a24 */ /* 0x000fe200078e02ff */
[----:B------:R-:W-:Y:S01]  /*00a0*/  MOV R0, c[0x0][0x198] ;  /* 0x0000660000007a02 */ /* 0x000fe20000000f00 */
[C---:B------:R-:W-:Y:S02]  /*00b0*/  IMAD.SHL.U32 R3, R2.reuse, 0x2, RZ ;  /* 0x0000000202037824 */ /* 0x040fe400078e00ff */
[----:B------:R-:W-:Y:S01]  /*00c0*/  IMAD.HI R4, R2, 0x2, RZ ;  /* 0x0000000202047827 */ /* 0x000fe200078e02ff */
[C---:B------:R-:W-:Y:S02]  /*00d0*/  SHF.L.U32 R6, R5.reuse, 0x1, RZ ;  /* 0x0000000105067819 */ /* 0x040fe400000006ff */
[----:B------:R-:W-:Y:S01]  /*00e0*/  SHF.L.U32 R9, R0, 0x4, RZ ;  /* 0x0000000400097819 */ /* 0x000fe200000006ff */
[----:B------:R-:W-:Y:S01]  /*00f0*/  IMAD.HI R5, R5, 0x2, RZ ;  /* 0x0000000205057827 */ /* 0x000fe200078e02ff */
[----:B------:R-:W-:Y:S02]  /*0100*/  IADD3 R2, P0, P1, R6, c[0x0][0x160], R3 ;  /* 0x0000580006027a10 */ /* 0x000fe4000791e003 */
[C---:B------:R-:W-:Y:S01]  /*0110*/  SHF.L.U32 R11, R0.reuse, 0x5, RZ ;  /* 0x00000005000b7819 */ /* 0x040fe200000006ff */
[----:B------:R-:W-:Y:S01]  /*0120*/  IMAD.SHL.U32 R7, R0, 0x8, RZ ;  /* 0x0000000800077824 */ /* 0x000fe200078e00ff */
[----:B------:R-:W-:-:S02]  /*0130*/  IADD3.X R3, R5, c[0x0][0x164], R4, P0, P1 ;  /* 0x0000590005037a10 */ /* 0x000fc400007e2404 */
[CC--:B------:R-:W-:Y:S02]  /*0140*/  LEA R4, P0, R0.reuse, R2.reuse, 0x4 ;  /* 0x0000000200047211 */ /* 0x0c0fe400078020ff */
[CC--:B------:R-:W-:Y:S01]  /*0150*/  LEA R16, P1, R0.reuse, R2.reuse, 0x5 ;  /* 0x0000000200107211 */ /* 0x0c0fe200078228ff */
[----:B------:R-:W2:Y:S01]  /*0160*/  LDG.E.U16 R22, [R2.64] ;  /* 0x0000000402167981 */ /* 0x000ea2000c1e1500 */
[-C--:B------:R-:W-:Y:S02]  /*0170*/  LEA.HI.X.SX32 R5, R7, R3.reuse, 0x1, P0 ;  /* 0x0000000307057211 */ /* 0x080fe400000f0eff */
[----:B------:R-:W-:Y:S02]  /*0180*/  LEA R14, P2, R0, R2, 0x6 ;  /* 0x00000002000e7211 */ /* 0x000fe400078430ff */
[-C--:B------:R-:W-:Y:S01]  /*0190*/  LEA.HI.X.SX32 R17, R9, R3.reuse, 0x1, P1 ;  /* 0x0000000309117211 */ /* 0x080fe200008f0eff */
[----:B------:R0:W3:Y:S01]  /*01a0*/  LDG.E.U16 R21, [R4.64] ;  /* 0x0000000404157981 */ /* 0x0000e2000c1e1500 */
[----:B------:R-:W-:-:S03]  /*01b0*/  LEA.HI.X.SX32 R15, R11, R3, 0x1, P2 ;  /* 0x000000030b0f7211 */ /* 0x000fc600010f0eff */
[----:B------:R1:W4:Y:S04]  /*01c0*/  LDG.E.U16 R20, [R16.64] ;  /* 0x0000000410147981 */ /* 0x000328000c1e1500 */
[----:B------:R5:W4:Y:S01]  /*01d0*/  LDG.E.U16 R19, [R14.64] ;  /* 0x000000040e137981 */ /* 0x000b22000c1e1500 */
[C---:B------:R-:W-:Y:S01]  /*01e0*/  IMAD.SHL.U32 R7, R0.reuse, 0x40, RZ ;  /* 0x0000004000077824 */ /* 0x040fe200078e00ff */
[CC--:B------:R-:W-:Y:S01]  /*01f0*/  LEA R12, P0, R0.reuse, R2.reuse, 0x7 ;  /* 0x00000002000c7211 */ /* 0x0c0fe200078038ff */
[C---:B------:R-:W-:Y:S01]  /*0200*/  IMAD R10, R0.reuse, 0x42, RZ ;  /* 0x00000042000a7824 */ /* 0x040fe200078e02ff */
[C---:B------:R-:W-:Y:S01]  /*0210*/  SHF.L.U32 R9, R0.reuse, 0x7, RZ ;  /* 0x0000000700097819 */ /* 0x040fe200000006ff */
[C---:B0-----:R-:W-:Y:S01]  /*0220*/  IMAD R5, R0.reuse, 0x21, RZ ;  /* 0x0000002100057824 */ /* 0x041fe200078e02ff */
[----:B------:R-:W-:-:S02]  /*0230*/  LEA R8, P1, R0, R2, 0x8 ;  /* 0x0000000200087211 */ /* 0x000fc400078240ff */
[C---:B------:R-:W-:Y:S02]  /*0240*/  SHF.L.U32 R11, R0.reuse, 0x8, RZ ;  /* 0x00000008000b7819 */ /* 0x040fe400000006ff */
[-C--:B------:R-:W-:Y:S02]  /*0250*/  LEA R6, P2, R0, R2.reuse, 0x9 ;  /* 0x0000000200067211 */ /* 0x080fe400078448ff */
[-C--:B------:R-:W-:Y:S02]  /*0260*/  LEA.HI.X.SX32 R13, R7, R3.reuse, 0x1, P0 ;  /* 0x00000003070d7211 */ /* 0x080fe400000f0eff */
[----:B------:R-:W-:Y:S02]  /*0270*/  IADD3 R4, P0, R10, R2, RZ ;  /* 0x000000020a047210 */ /* 0x000fe40007f1e0ff */
[-C--:B------:R-:W-:Y:S01]  /*0280*/  LEA.HI.X.SX32 R9, R9, R3.reuse, 0x1, P1 ;  /* 0x0000000309097211 */ /* 0x080fe200008f0eff */
[----:B------:R0:W4:Y:S01]  /*0290*/  LDG.E.U16 R18, [R12.64] ;  /* 0x000000040c127981 */ /* 0x000122000c1e1500 */
[----:B------:R-:W-:-:S02]  /*02a0*/  LEA.HI.X.SX32 R7, R11, R3, 0x1, P2 ;  /* 0x000000030b077211 */ /* 0x000fc400010f0eff */
[----:B------:R-:W-:Y:S01]  /*02b0*/  LEA.HI.X.SX32 R5, R5, R3, 0x1, P0 ;  /* 0x0000000305057211 */ /* 0x000fe200000f0eff */
[----:B-1----:R1:W4:Y:S04]  /*02c0*/  LDG.E.U16 R17, [R8.64] ;  /* 0x0000000408117981 */ /* 0x002328000c1e1500 */
[----:B------:R0:W4:Y:S04]  /*02d0*/  LDG.E.U16 R16, [R6.64] ;  /* 0x0000000406107981 */ /* 0x000128000c1e1500 */
[----:B-----5:R5:W4:Y:S01]  /*02e0*/  LDG.E.U16 R15, [R4.64] ;  /* 0x00000004040f7981 */ /* 0x020b22000c1e1500 */
[----:B-1----:R-:W-:-:S02]  /*02f0*/  IMAD R9, R0, 0x84, RZ ;  /* 0x0000008400097824 */ /* 0x002fc400078e02ff */
[C---:B------:R-:W-:Y:S02]  /*0300*/  IMAD R11, R0.reuse, 0x210, RZ ;  /* 0x00000210000b7824 */ /* 0x040fe400078e02ff */
[C---:B0-----:R-:W-:Y:S01]  /*0310*/  IMAD R7, R0.reuse, 0x108, RZ ;  /* 0x0000010800077824 */ /* 0x041fe200078e02ff */
[----:B-----5:R-:W-:Y:S01]  /*0320*/  IADD3 R4, P0, R9, R2, RZ ;  /* 0x0000000209047210 */ /* 0x020fe20007f1e0ff */
[----:B------:R-:W-:-:S03]  /*0330*/  IMAD R13, R0, 0x22, RZ ;  /* 0x00000022000d7824 */ /* 0x000fc600078e02ff */
[-C--:B------:R-:W-:Y:S01]  /*0340*/  IADD3 R8, P1, R7, R2.reuse, RZ ;  /* 0x0000000207087210 */ /* 0x080fe20007f3e0ff */
[----:B------:R-:W-:Y:S01]  /*0350*/  IMAD R12, R0, 0x44, RZ ;  /* 0x00000044000c7824 */ /* 0x000fe200078e02ff */
[-C--:B------:R-:W-:Y:S02]  /*0360*/  LEA.HI.X.SX32 R5, R10, R3.reuse, 0x1, P0 ;  /* 0x000000030a057211 */ /* 0x080fe400000f0eff */
[-C--:B------:R-:W-:Y:S01]  /*0370*/  IADD3 R10, P2, R11, R2.reuse, RZ ;  /* 0x000000020b0a7210 */ /* 0x080fe20007f5e0ff */
[----:B------:R-:W-:Y:S01]  /*0380*/  IMAD R14, R0, 0x11, RZ ;  /* 0x00000011000e7824 */ /* 0x000fe200078e02ff */
[-C--:B------:R-:W-:Y:S01]  /*0390*/  LEA.HI.X.SX32 R9, R9, R3.reuse, 0x1, P1 ;  /* 0x0000000309097211 */ /* 0x080fe200008f0eff */
[----:B------:R0:W5:Y:S01]  /*03a0*/  LDG.E.U16 R23, [R4.64] ;  /* 0x0000000404177981 */ /* 0x000162000c1e1500 */
[----:B------:R-:W-:Y:S02]  /*03b0*/  IADD3 R6, P0, R13, R2, RZ ;  /* 0x000000020d067210 */ /* 0x000fe40007f1e0ff */
[----:B------:R-:W-:-:S02]  /*03c0*/  LEA.HI.X.SX32 R11, R7, R3, 0x1, P2 ;  /* 0x00000003070b7211 */ /* 0x000fc400010f0eff */
[----:B------:R-:W-:Y:S02]  /*03d0*/  LEA.HI.X.SX32 R7, R14, R3, 0x1, P0 ;  /* 0x000000030e077211 */ /* 0x000fe400000f0eff */
[----:B0-----:R-:W-:-:S04]  /*03e0*/  IADD3 R4, P1, R12, R2, RZ ;  /* 0x000000020c047210 */ /* 0x001fc80007f3e0ff */
[----:B------:R-:W-:Y:S01]  /*03f0*/  LEA.HI.X.SX32 R5, R13, R3, 0x1, P1 ;  /* 0x000000030d057211 */ /* 0x000fe200008f0eff */
[C---:B------:R-:W-:Y:S02]  /*0400*/  IMAD R13, R0.reuse, 0x46, RZ ;  /* 0x00000046000d7824 */ /* 0x040fe400078e02ff */
[C---:B------:R-:W-:Y:S01]  /*0410*/  IMAD R14, R0.reuse, 0x23, RZ ;  /* 0x00000023000e7824 */ /* 0x040fe200078e02ff */
[----:B--2---:R0:W-:Y:S04]  /*0420*/  STL [R1+0x218], R22 ;  /* 0x0002181601007387 */ /* 0x0041e80000100800 */
[----:B---3--:R1:W-:Y:S04]  /*0430*/  STL [R1+0x214], R21 ;  /* 0x0002141501007387 */ /* 0x0083e80000100800 */
[----:B0-----:R0:W2:Y:S04]  /*0440*/  LDG.E.U16 R22, [R8.64] ;  /* 0x0000000408167981 */ /* 0x0010a8000c1e1500 */
[----:B-1----:R1:W3:Y:S01]  /*0450*/  LDG.E.U16 R21, [R10.64] ;  /* 0x000000040a157981 */ /* 0x0022e2000c1e1500 */
[----:B0-----:R-:W-:-:S03]  /*0460*/  IMAD R9, R0, 0x88, RZ ;  /* 0x0000008800097824 */ /* 0x001fc600078e02ff */
[----:B----4-:R0:W-:Y:S04]  /*0470*/  STL [R1+0x210], R20 ;  /* 0x0002101401007387 */ /* 0x0101e80000100800 */
[----:B------:R4:W-:Y:S01]  /*0480*/  STL [R1+0x208], R19 ;  /* 0x0002081301007387 */ /* 0x0009e20000100800 */
[----:B------:R-:W-:-:S03]  /*0490*/  IMAD R8, R0, 0x220, RZ ;  /* 0x0000022000087824 */ /* 0x000fc600078e02ff */
[----:B0-----:R0:W3:Y:S04]  /*04a0*/  LDG.E.U16 R20, [R6.64] ;  /* 0x0000000406147981 */ /* 0x0010e8000c1e1500 */
[----:B----4-:R4:W3:Y:S01]  /*04b0*/  LDG.E.U16 R19, [R4.64] ;  /* 0x0000000404137981 */ /* 0x0108e2000c1e1500 */
[----:B0-----:R-:W-:Y:S01]  /*04c0*/  IADD3 R6, P0, R9, R2, RZ ;  /* 0x0000000209067210 */ /* 0x001fe20007f1e0ff */
[----:B----4-:R-:W-:-:S03]  /*04d0*/  IMAD R5, R0, 0x110, RZ ;  /* 0x0000011000057824 */ /* 0x010fc600078e02ff */
[----:B------:R-:W-:Y:S01]  /*04e0*/  LEA.HI.X.SX32 R7, R12, R3, 0x1, P0 ;  /* 0x000000030c077211 */ /* 0x000fe200000f0eff */
[----:B------:R-:W-:Y:S01]  /*04f0*/  IMAD R12, R0, 0x8c, RZ ;  /* 0x0000008c000c7824 */ /* 0x000fe200078e02ff */
[----:B-1----:R-:W-:-:S03]  /*0500*/  IADD3 R10, P1, R5, R2, RZ ;  /* 0x00000002050a7210 */ /* 0x002fc60007f3e0ff */
[----:B------:R0:W4:Y:S01]  /*0510*/  LDG.E.U16 R24, [R6.64] ;  /* 0x0000000406187981 */ /* 0x000122000c1e1500 */
[-C--:B------:R-:W-:Y:S02]  /*0520*/  IADD3 R8, P2, R8, R2.reuse, RZ ;  /* 0x0000000208087210 */ /* 0x080fe40007f5e0ff */
[-C--:B------:R-:W-:Y:S02]  /*0530*/  IADD3 R4, P0, R13, R2.reuse, RZ ;  /* 0x000000020d047210 */ /* 0x080fe40007f1e0ff */
[-C--:B------:R-:W-:Y:S02]  /*0540*/  LEA.HI.X.SX32 R11, R9, R3.reuse, 0x1, P1 ;  /* 0x00000003090b7211 */ /* 0x080fe400008f0eff */
[-C--:B------:R-:W-:Y:S02]  /*0550*/  LEA.HI.X.SX32 R9, R5, R3.reuse, 0x1, P2 ;  /* 0x0000000305097211 */ /* 0x080fe400010f0eff */
[----:B0-----:R-:W-:Y:S02]  /*0560*/  IADD3 R6, P1, R12, R2, RZ ;  /* 0x000000020c067210 */ /* 0x001fe40007f3e0ff */
[-C--:B------:R-:W-:Y:S01]  /*0570*/  LEA.HI.X.SX32 R5, R14, R3.reuse, 0x1, P0 ;  /* 0x000000030e057211 */ /* 0x080fe200000f0eff */
[----:B------:R0:W-:Y:S01]  /*0580*/  STL [R1+0x1f4], R18 ;  /* 0x0001f41201007387 */ /* 0x0001e20000100800 */
[----:B------:R-:W-:-:S03]  /*0590*/  LEA.HI.X.SX32 R7, R13, R3, 0x1, P1 ;  /* 0x000000030d077211 */ /* 0x000fc600008f0eff */
[----:B------:R1:W-:Y:S04]  /*05a0*/  STL [R1+0x1e4], R17 ;  /* 0x0001e41101007387 */ /* 0x0003e80000100800 */
[----:B------:R5:W-:Y:S04]  /*05b0*/  STL [R1+0x1bc], R16 ;  /* 0x0001bc1001007387 */ /* 0x000be80000100800 */
[----:B0-----:R0:W4:Y:S04]  /*05c0*/  LDG.E.U16 R18, [R10.64] ;  /* 0x000000040a127981 */ /* 0x001128000c1e1500 */
[----:B-1----:R1:W4:Y:S04]  /*05d0*/  LDG.E.U16 R17, [R8.64] ;  /* 0x0000000408117981 */ /* 0x002328000c1e1500 */
[----:B------:R0:W-:Y:S04]  /*05e0*/  STL [R1+0x204], R15 ;  /* 0x0002040f01007387 */ /* 0x0001e80000100800 */
[----:B-----5:R5:W4:Y:S04]  /*05f0*/  LDG.E.U16 R16, [R4.64] ;  /* 0x0000000404107981 */ /* 0x020b28000c1e1500 */
[----:B0-----:R0:W4:Y:S01]  /*0600*/  LDG.E.U16 R15, [R6.64] ;  /* 0x00000004060f7981 */ /* 0x001122000c1e1500 */
[----:B-1----:R-:W-:-:S02]  /*0610*/  IMAD R9, R0, 0x118, RZ ;  /* 0x0000011800097824 */ /* 0x002fc400078e02ff */
[----:B------:R-:W-:-:S03]  /*0620*/  IMAD R10, R0, 0x230, RZ ;  /* 0x00000230000a7824 */ /* 0x000fc600078e02ff */
[-C--:B-----5:R-:W-:Y:S01]  /*0630*/  IADD3 R4, P0, R9, R2.reuse, RZ ;  /* 0x0000000209047210 */ /* 0x0a0fe20007f1e0ff */
[----:B0-----:R-:W-:Y:S01]  /*0640*/  IMAD R7, R0, 0x12, RZ ;  /* 0x0000001200077824 */ /* 0x001fe200078e02ff */
[-C--:B------:R-:W-:Y:S01]  /*0650*/  IADD3 R10, P2, R10, R2.reuse, RZ ;  /* 0x000000020a0a7210 */ /* 0x080fe20007f5e0ff */
[----:B------:R-:W-:Y:S01]  /*0660*/  IMAD R14, R0, 0x9, RZ ;  /* 0x00000009000e7824 */ /* 0x000fe200078e02ff */
[-C--:B------:R-:W-:Y:S01]  /*0670*/  LEA.HI.X.SX32 R5, R12, R3.reuse, 0x1, P0 ;  /* 0x000000030c057211 */ /* 0x080fe200000f0eff */
[C---:B------:R-:W-:Y:S01]  /*0680*/  IMAD R13, R0.reuse, 0x24, RZ ;  /* 0x00000024000d7824 */ /* 0x040fe200078e02ff */
[----:B------:R-:W-:Y:S01]  /*0690*/  IADD3 R8, P0, R7, R2, RZ ;  /* 0x0000000207087210 */ /* 0x000fe20007f1e0ff */
[----:B------:R-:W-:Y:S01]  /*06a0*/  IMAD R12, R0, 0x48, RZ ;  /* 0x00000048000c7824 */ /* 0x000fe200078e02ff */
[----:B------:R0:W-:Y:S01]  /*06b0*/  STL [R1+0x1f0], R23 ;  /* 0x0001f01701007387 */ /* 0x0001e20000100800 */
[-C--:B------:R-:W-:Y:S02]  /*06c0*/  LEA.HI.X.SX32 R11, R9, R3.reuse, 0x1, P2 ;  /* 0x00000003090b7211 */ /* 0x080fe400010f0eff */
[----:B------:R-:W-:-:S02]  /*06d0*/  LEA.HI.X.SX32 R9, R14, R3, 0x1, P0 ;  /* 0x000000030e097211 */ /* 0x000fc400000f0eff */
[-C--:B------:R-:W-:Y:S01]  /*06e0*/  IADD3 R6, P1, R13, R2.reuse, RZ ;  /* 0x000000020d067210 */ /* 0x080fe20007f3e0ff */
[----:B0-----:R0:W5:Y:S03]  /*06f0*/  LDG.E.U16 R23, [R4.64] ;  /* 0x0000000404177981 */ /* 0x001166000c1e1500 */
        /* <DEDUP_REMOVED lines=8> */
[----:B-1----:R1:W3:Y:S04]  /*0780*/  LDG.E.U16 R21, [R8.64] ;  /* 0x0000000408157981 */ /* 0x0022e8000c1e1500 */
[----:B------:R0:W-:Y:S01]  /*0790*/  STL [R1+0x20c], R20 ;  /* 0x00020c1401007387 */ /* 0x0001e20000100800 */
[----:B-1----:R-:W-:-:S03]  /*07a0*/  IMAD R9, R0, 0x90, RZ ;  /* 0x0000009000097824 */ /* 0x002fc600078e02ff */
[----:B------:R1:W-:Y:S04]  /*07b0*/  STL [R1+0x1f8], R19 ;  /* 0x0001f81301007387 */ /* 0x0003e80000100800 */
[----:B0-----:R0:W3:Y:S01]  /*07c0*/  LDG.E.U16 R20, [R6.64] ;  /* 0x0000000406147981 */ /* 0x0010e2000c1e1500 */
[----:B------:R-:W-:-:S03]  /*07d0*/  IMAD R8, R0, 0x240, RZ ;  /* 0x0000024000087824 */ /* 0x000fc600078e02ff */
[----:B-1----:R1:W3:Y:S01]  /*07e0*/  LDG.E.U16 R19, [R4.64] ;  /* 0x0000000404137981 */ /* 0x0022e2000c1e1500 */
[----:B0-----:R-:W-:Y:S01]  /*07f0*/  IADD3 R6, P0, R9, R2, RZ ;  /* 0x0000000209067210 */ /* 0x001fe20007f1e0ff */
[----:B-1----:R-:W-:-:S03]  /*0800*/  IMAD R5, R0, 0x120, RZ ;  /* 0x0000012000057824 */ /* 0x002fc600078e02ff */
[-C--:B------:R-:W-:Y:S01]  /*0810*/  LEA.HI.X.SX32 R7, R12, R3.reuse, 0x1, P0 ;  /* 0x000000030c077211 */ /* 0x080fe200000f0eff */
[----:B------:R-:W-:Y:S01]  /*0820*/  IMAD R12, R0, 0x94, RZ ;  /* 0x00000094000c7824 */ /* 0x000fe200078e02ff */
[-C--:B------:R-:W-:Y:S01]  /*0830*/  IADD3 R10, P1, R5, R2.reuse, RZ ;  /* 0x00000002050a7210 */ /* 0x080fe20007f3e0ff */
[----:B----4-:R0:W-:Y:S01]  /*0840*/  STL [R1+0x8ac], R24 ;  /* 0x0008ac1801007387 */ /* 0x0101e20000100800 */
[-C--:B------:R-:W-:Y:S02]  /*0850*/  IADD3 R8, P2, R8, R2.reuse, RZ ;  /* 0x0000000208087210 */ /* 0x080fe40007f5e0ff */
[----:B------:R-:W-:Y:S02]  /*0860*/  IADD3 R4, P0, R13, R2, RZ ;  /* 0x000000020d047210 */ /* 0x000fe40007f1e0ff */
[-C--:B------:R-:W-:Y:S02]  /*0870*/  LEA.HI.X.SX32 R11, R9, R3.reuse, 0x1, P1 ;  /* 0x00000003090b7211 */ /* 0x080fe400008f0eff */
[-C--:B------:R-:W-:Y:S01]  /*0880*/  LEA.HI.X.SX32 R9, R5, R3.reuse, 0x1, P2 ;  /* 0x0000000305097211 */ /* 0x080fe200010f0eff */
[----:B0-----:R0:W4:Y:S01]  /*0890*/  LDG.E.U16 R24, [R6.64] ;  /* 0x0000000406187981 */ /* 0x001122000c1e1500 */
[----:B------:R-:W-:-:S03]  /*08a0*/  LEA.HI.X.SX32 R5, R14, R3, 0x1, P0 ;  /* 0x000000030e057211 */ /* 0x000fc600000f0eff */
[----:B------:R1:W-:Y:S01]  /*08b0*/  STL [R1+0x1e0], R18 ;  /* 0x0001e01201007387 */ /* 0x0003e20000100800 */
[----:B0-----:R-:W-:-:S03]  /*08c0*/  IADD3 R6, P1, R12, R2, RZ ;  /* 0x000000020c067210 */ /* 0x001fc60007f3e0ff */
[----:B------:R0:W-:Y:S01]  /*08d0*/  STL [R1+0x1ac], R17 ;  /* 0x0001ac1101007387 */ /* 0x0001e20000100800 */
[----:B------:R-:W-:-:S03]  /*08e0*/  LEA.HI.X.SX32 R7, R13, R3, 0x1, P1 ;  /* 0x000000030d077211 */ /* 0x000fc600008f0eff */
[----:B-1----:R1:W4:Y:S04]  /*08f0*/  LDG.E.U16 R18, [R10.64] ;  /* 0x000000040a127981 */ /* 0x002328000c1e1500 */
[----:B------:R1:W-:Y:S04]  /*0900*/  STL [R1+0x828], R16 ;  /* 0x0008281001007387 */ /* 0x0003e80000100800 */
[----:B0-----:R0:W4:Y:S04]  /*0910*/  LDG.E.U16 R17, [R8.64] ;  /* 0x0000000408117981 */ /* 0x001128000c1e1500 */
[----:B------:R0:W-:Y:S04]  /*0920*/  STL [R1+0x8a8], R15 ;  /* 0x0008a80f01007387 */ /* 0x0001e80000100800 */
[----:B-1----:R1:W4:Y:S04]  /*0930*/  LDG.E.U16 R16, [R4.64] ;  /* 0x0000000404107981 */ /* 0x002328000c1e1500 */
[----:B0-----:R0:W4:Y:S01]  /*0940*/  LDG.E.U16 R15, [R6.64] ;  /* 0x00000004060f7981 */ /* 0x001122000c1e1500 */
[----:B-1----:R-:W-:-:S02]  /*0950*/  IMAD R5, R0, 0x128, RZ ;  /* 0x0000012800057824 */ /* 0x002fc400078e02ff */
[----:B------:R-:W-:-:S03]  /*0960*/  IMAD R10, R0, 0x250, RZ ;  /* 0x00000250000a7824 */ /* 0x000fc600078e02ff */
[-C--:B------:R-:W-:Y:S01]  /*0970*/  IADD3 R8, P0, R5, R2.reuse, RZ ;  /* 0x0000000205087210 */ /* 0x080fe20007f1e0ff */
[----:B0-----:R-:W-:Y:S01]  /*0980*/  IMAD R7, R0, 0x26, RZ ;  /* 0x0000002600077824 */ /* 0x001fe200078e02ff */
[-C--:B------:R-:W-:Y:S01]  /*0990*/  IADD3 R10, P2, R10, R2.reuse, RZ ;  /* 0x000000020a0a7210 */ /* 0x080fe20007f5e0ff */
[----:B------:R-:W-:Y:S01]  /*09a0*/  IMAD R14, R0, 0x13, RZ ;  /* 0x00000013000e7824 */ /* 0x000fe200078e02ff */
[-C--:B------:R-:W-:Y:S01]  /*09b0*/  LEA.HI.X.SX32 R9, R12, R3.reuse, 0x1, P0 ;  /* 0x000000030c097211 */ /* 0x080fe200000f0eff */
[C---:B------:R-:W-:Y:S01]  /*09c0*/  IMAD R13, R0.reuse, 0x4c, RZ ;  /* 0x0000004c000d7824 */ /* 0x040fe200078e02ff */
[----:B------:R-:W-:Y:S01]  /*09d0*/  IADD3 R4, P0, R7, R2, RZ ;  /* 0x0000000207047210 */ /* 0x000fe20007f1e0ff */
[----:B------:R-:W-:Y:S01]  /*09e0*/  IMAD R12, R0, 0x98, RZ ;  /* 0x00000098000c7824 */ /* 0x000fe200078e02ff */
[----:B-----5:R0:W-:Y:S01]  /*09f0*/  STL [R1+0x8a4], R23 ;  /* 0x0008a41701007387 */ /* 0x0201e20000100800 */
        /* <DEDUP_REMOVED lines=15> */
[----:B------:R1:W-:Y:S01]  /*0af0*/  STL [R1+0x8a0], R19 ;  /* 0x0008a01301007387 */ /* 0x0003e20000100800 */
[----:B0-----:R-:W-:-:S03]  /*0b00*/  IMAD R10, R0, 0x260, RZ ;  /* 0x00000260000a7824 */ /* 0x001fc600078e02ff */
[----:B------:R0:W3:Y:S04]  /*0b10*/  LDG.E.U16 R20, [R6.64] ;  /* 0x0000000406147981 */ /* 0x0000e8000c1e1500 */
[----:B-1----:R1:W3:Y:S01]  /*0b20*/  LDG.E.U16 R19, [R8.64] ;  /* 0x0000000408137981 */ /* 0x0022e2000c1e1500 */
[-C--:B------:R-:W-:Y:S01]  /*0b30*/  IADD3 R10, P2, R10, R2.reuse, RZ ;  /* 0x000000020a0a7210 */ /* 0x080fe20007f5e0ff */
[----:B0-----:R-:W-:Y:S01]  /*0b40*/  IMAD R7, R0, 0x4e, RZ ;  /* 0x0000004e00077824 */ /* 0x001fe200078e02ff */
[----:B-1----:R-:W-:-:S04]  /*0b50*/  IADD3 R8, P0, R5, R2, RZ ;  /* 0x0000000205087210 */ /* 0x002fc80007f1e0ff */
[-C--:B------:R-:W-:Y:S01]  /*0b60*/  LEA.HI.X.SX32 R9, R12, R3.reuse, 0x1, P0 ;  /* 0x000000030c097211 */ /* 0x080fe200000f0eff */
[----:B----4-:R0:W-:Y:S01]  /*0b70*/  STL [R1+0x1ec], R24 ;  /* 0x0001ec1801007387 */ /* 0x0101e20000100800 */
[----:B------:R-:W-:Y:S01]  /*0b80*/  IMAD R12, R0, 0x138, RZ ;  /* 0x00000138000c7824 */ /* 0x000fe200078e02ff */
[-C--:B------:R-:W-:Y:S02]  /*0b90*/  IADD3 R4, P0, R7, R2.reuse, RZ ;  /* 0x0000000207047210 */ /* 0x080fe40007f1e0ff */
[-C--:B------:R-:W-:Y:S02]  /*0ba0*/  IADD3 R6, P1, R13, R2.reuse, RZ ;  /* 0x000000020d067210 */ /* 0x080fe40007f3e0ff */
[-C--:B------:R-:W-:Y:S01]  /*0bb0*/  LEA.HI.X.SX32 R11, R5, R3.reuse, 0x1, P2 ;  /* 0x00000003050b7211 */ /* 0x080fe200010f0eff */
[----:B------:R1:W-:Y:S01]  /*0bc0*/  STL [R1+0x1dc], R18 ;  /* 0x0001dc1201007387 */ /* 0x0003e20000100800 */
[-C--:B------:R-:W-:Y:S02]  /*0bd0*/  LEA.HI.X.SX32 R5, R14, R3.reuse, 0x1, P0 ;  /* 0x000000030e057211 */ /* 0x080fe400000f0eff */
[----:B------:R-:W-:Y:S01]  /*0be0*/  LEA.HI.X.SX32 R7, R7, R3, 0x1, P1 ;  /* 0x0000000307077211 */ /* 0x000fe200008f0eff */
[----:B0-----:R0:W4:Y:S04]  /*0bf0*/  LDG.E.U16 R24, [R10.64] ;  /* 0x000000040a187981 */ /* 0x001128000c1e1500 */
[----:B------:R0:W-:Y:S04]  /*0c00*/  STL [R1+0x198], R17 ;  /* 0x0001981101007387 */ /* 0x0001e80000100800 */
[----:B-1----:R1:W4:Y:S04]  /*0c10*/  LDG.E.U16 R18, [R4.64] ;  /* 0x0000000404127981 */ /* 0x002328000c1e1500 */
[----:B------:R-:W-:Y:S04]  /*0c20*/  STL [R1+0x89c], R16 ;  /* 0x00089c1001007387 */ /* 0x000fe80000100800 */
[----:B0-----:R0:W4:Y:S04]  /*0c30*/  LDG.E.U16 R17, [R6.64] ;  /* 0x0000000406117981 */ /* 0x001128000c1e1500 */
[----:B------:R0:W-:Y:S04]  /*0c40*/  STL [R1+0x1e8], R15 ;  /* 0x0001e80f01007387 */ /* 0x0001e80000100800 */
[----:B0-----:R0:W4:Y:S02]  /*0c50*/  LDG.E.U16 R15, [R8.64] ;  /* 0x00000004080f7981 */ /* 0x001124000c1e1500 */
[----:B0-----:R-:W-:-:S04]  /*0c60*/  IADD3 R8, P2, R12, R2, RZ ;  /* 0x000000020c087210 */ /* 0x001fc80007f5e0ff */
[----:B------:R-:W-:-:S05]  /*0c70*/  LEA.HI.X.SX32 R9, R13, R3, 0x1, P2 ;  /* 0x000000030d097211 */ /* 0x000fca00010f0eff */
[----:B------:R0:W4:Y:S01]  /*0c80*/  LDG.E.U16 R16, [R8.64] ;  /* 0x0000000408107981 */ /* 0x000122000c1e1500 */
[C---:B------:R-:W-:Y:S02]  /*0c90*/  IMAD R6, R0.reuse, 0x270, RZ ;  /* 0x0000027000067824 */ /* 0x040fe400078e02ff */
[----:B-1----:R-:W-:-:S03]  /*0ca0*/  IMAD R5, R0, 0xa, RZ ;  /* 0x0000000a00057824 */ /* 0x002fc600078e02ff */
[-C--:B------:R-:W-:Y:S01]  /*0cb0*/  IADD3 R6, P1, R6, R2.reuse, RZ ;  /* 0x0000000206067210 */ /* 0x080fe20007f3e0ff */
[C---:B------:R-:W-:Y:S02]  /*0cc0*/  IMAD R13, R0.reuse, 0x14, RZ ;  /* 0x00000014000d7824 */ /* 0x040fe400078e02ff */
[----:B------:R-:W-:Y:S01]  /*0cd0*/  IMAD R14, R0, 0x28, RZ ;  /* 0x00000028000e7824 */ /* 0x000fe200078e02ff */
[-C--:B------:R-:W-:Y:S01]  /*0ce0*/  LEA.HI.X.SX32 R7, R12, R3.reuse, 0x1, P1 ;  /* 0x000000030c077211 */ /* 0x080fe200008f0eff */
[C---:B0-----:R-:W-:Y:S01]  /*0cf0*/  IMAD R9, R0.reuse, 0x5, RZ ;  /* 0x0000000500097824 */ /* 0x041fe200078e02ff */
[-C--:B------:R-:W-:Y:S01]  /*0d00*/  IADD3 R8, P0, R5, R2.reuse, RZ ;  /* 0x0000000205087210 */ /* 0x080fe20007f1e0ff */
[----:B------:R-:W-:Y:S01]  /*0d10*/  IMAD R12, R0, 0x50, RZ ;  /* 0x00000050000c7824 */ /* 0x000fe200078e02ff */
[----:B------:R-:W-:Y:S01]  /*0d20*/  IADD3 R10, P1, R13, R2, RZ ;  /* 0x000000020d0a7210 */ /* 0x000fe20007f3e0ff */
[----:B-----5:R0:W-:Y:S01]  /*0d30*/  STL [R1+0x898], R23 ;  /* 0x0008981701007387 */ /* 0x0201e20000100800 */
[----:B------:R-:W-:-:S02]  /*0d40*/  LEA.HI.X.SX32 R9, R9, R3, 0x1, P0 ;  /* 0x0000000309097211 */ /* 0x000fc400000f0eff */
[-C--:B------:R-:W-:Y:S02]  /*0d50*/  IADD3 R4, P2, R14, R2.reuse, RZ ;  /* 0x000000020e047210 */ /* 0x080fe40007f5e0ff */
[-C--:B------:R-:W-:Y:S01]  /*0d60*/  LEA.HI.X.SX32 R11, R5, R3.reuse, 0x1, P1 ;  /* 0x00000003050b7211 */ /* 0x080fe200008f0eff */
[----:B0-----:R0:W5:Y:S01]  /*0d70*/  LDG.E.U16 R23, [R6.64] ;  /* 0x0000000406177981 */ /* 0x001162000c1e1500 */
        /* <DEDUP_REMOVED lines=10> */
[----:B------:R0:W-:Y:S01]  /*0e20*/  STL [R1+0x894], R20 ;  /* 0x0008941401007387 */ /* 0x0001e20000100800 */
[----:B------:R-:W-:-:S03]  /*0e30*/  IMAD R8, R0, 0x280, RZ ;  /* 0x0000028000087824 */ /* 0x000fc600078e02ff */
[----:B------:R1:W-:Y:S04]  /*0e40*/  STL [R1+0x890], R19 ;  /* 0x0008901301007387 */ /* 0x0003e80000100800 */
[----:B0-----:R0:W3:Y:S04]  /*0e50*/  LDG.E.U16 R20, [R4.64] ;  /* 0x0000000404147981 */ /* 0x0010e8000c1e1500 */
[----:B-1----:R1:W3:Y:S01]  /*0e60*/  LDG.E.U16 R19, [R6.64] ;  /* 0x0000000406137981 */ /* 0x0022e2000c1e1500 */
[----:B0-----:R-:W-:Y:S01]  /*0e70*/  IADD3 R4, P0, R9, R2, RZ ;  /* 0x0000000209047210 */ /* 0x001fe20007f1e0ff */
[----:B-1----:R-:W-:-:S03]  /*0e80*/  IMAD R7, R0, 0x140, RZ ;  /* 0x0000014000077824 */ /* 0x002fc600078e02ff */
[----:B------:R-:W-:Y:S02]  /*0e90*/  LEA.HI.X.SX32 R5, R12, R3, 0x1, P0 ;  /* 0x000000030c057211 */ /* 0x000fe400000f0eff */
[----:B------:R-:W-:-:S03]  /*0ea0*/  IADD3 R10, P1, R7, R2, RZ ;  /* 0x00000002070a7210 */ /* 0x000fc60007f3e0ff */
[----:B------:R0:W3:Y:S01]  /*0eb0*/  LDG.E.U16 R25, [R4.64] ;  /* 0x0000000404197981 */ /* 0x0000e2000c1e1500 */
[-C--:B------:R-:W-:Y:S02]  /*0ec0*/  IADD3 R8, P2, R8, R2.reuse, RZ ;  /* 0x0000000208087210 */ /* 0x080fe40007f5e0ff */
[-C--:B------:R-:W-:Y:S02]  /*0ed0*/  IADD3 R6, P0, R13, R2.reuse, RZ ;  /* 0x000000020d067210 */ /* 0x080fe40007f1e0ff */
[-C--:B------:R-:W-:Y:S02]  /*0ee0*/  LEA.HI.X.SX32 R11, R9, R3.reuse, 0x1, P1 ;  /* 0x00000003090b7211 */ /* 0x080fe400008f0eff */
[----:B------:R-:W-:Y:S02]  /*0ef0*/  LEA.HI.X.SX32 R9, R7, R3, 0x1, P2 ;  /* 0x0000000307097211 */ /* 0x000fe400010f0eff */
[----:B0-----:R-:W-:-:S04]  /*0f00*/  IADD3 R4, P1, R14, R2, RZ ;  /* 0x000000020e047210 */ /* 0x001fc80007f3e0ff */
[-C--:B------:R-:W-:Y:S01]  /*0f10*/  LEA.HI.X.SX32 R5, R13, R3.reuse, 0x1, P1 ;  /* 0x000000030d057211 */ /* 0x080fe200008f0eff */
[----:B----4-:R0:W-:Y:S02]  /*0f20*/  STL [R1+0x1d8], R15 ;  /* 0x0001d80f01007387 */ /* 0x0101e40000100800 */
[C---:B0-----:R-:W-:Y:S02]  /*0f30*/  IMAD R15, R0.reuse, 0x29, RZ ;  /* 0x00000029000f7824 */ /* 0x041fe400078e02ff */
[----:B------:R0:W-:Y:S03]  /*0f40*/  STL [R1+0x18c], R24 ;  /* 0x00018c1801007387 */ /* 0x0001e60000100800 */
[----:B------:R-:W-:Y:S01]  /*0f50*/  LEA.HI.X.SX32 R7, R15, R3, 0x1, P0 ;  /* 0x000000030f077211 */ /* 0x000fe200000f0eff */
[----:B------:R1:W-:Y:S04]  /*0f60*/  STL [R1+0x88c], R18 ;  /* 0x00088c1201007387 */ /* 0x0003e80000100800 */
[----:B------:R4:W-:Y:S04]  /*0f70*/  STL [R1+0x888], R17 ;  /* 0x0008881101007387 */ /* 0x0009e80000100800 */
[----:B0-----:R0:W3:Y:S04]  /*0f80*/  LDG.E.U16 R24, [R10.64] ;  /* 0x000000040a187981 */ /* 0x0010e8000c1e1500 */
[----:B-1----:R1:W3:Y:S04]  /*0f90*/  LDG.E.U16 R18, [R8.64] ;  /* 0x0000000408127981 */ /* 0x0022e8000c1e1500 */
[----:B------:R0:W-:Y:S04]  /*0fa0*/  STL [R1+0x884], R16 ;  /* 0x0008841001007387 */ /* 0x0001e80000100800 */
[----:B----4-:R4:W3:Y:S04]  /*0fb0*/  LDG.E.U16 R17, [R6.64] ;  /* 0x0000000406117981 */ /* 0x0108e8000c1e1500 */
[----:B0-----:R0:W3:Y:S01]  /*0fc0*/  LDG.E.U16 R16, [R4.64] ;  /* 0x0000000404107981 */ /* 0x0010e2000c1e1500 */
[----:B------:R-:W-:-:S02]  /*0fd0*/  IMAD R10, R0, 0x290, RZ ;  /* 0x00000290000a7824 */ /* 0x000fc400078e02ff */
[C---:B----4-:R-:W-:Y:S02]  /*0fe0*/  IMAD R7, R0.reuse, 0x148, RZ ;  /* 0x0000014800077824 */ /* 0x050fe400078e02ff */
[----:B-1----:R-:W-:Y:S01]  /*0ff0*/  IMAD R9, R0, 0x2a, RZ ;  /* 0x0000002a00097824 */ /* 0x002fe200078e02ff */
[-C--:B------:R-:W-:Y:S02]  /*1000*/  IADD3 R10, P2, R10, R2.reuse, RZ ;  /* 0x000000020a0a7210 */ /* 0x080fe40007f5e0ff */
[-C--:B0-----:R-:W-:Y:S01]  /*1010*/  IADD3 R4, P0, R7, R2.reuse, RZ ;  /* 0x0000000207047210 */ /* 0x081fe20007f1e0ff */
[C---:B------:R-:W-:Y:S02]  /*1020*/  IMAD R12, R0.reuse, 0x54, RZ ;  /* 0x00000054000c7824 */ /* 0x040fe400078e02ff */
[----:B------:R-:W-:Y:S01]  /*1030*/  IMAD R15, R0, 0x15, RZ ;  /* 0x00000015000f7824 */ /* 0x000fe200078e02ff */
[-C--:B------:R-:W-:Y:S02]  /*1040*/  LEA.HI.X.SX32 R5, R14, R3.reuse, 0x1, P0 ;  /* 0x000000030e057211 */ /* 0x080fe400000f0eff */
[-C--:B------:R-:W-:Y:S01]  /*1050*/  IADD3 R6, P0, R9, R2.reuse, RZ ;  /* 0x0000000209067210 */ /* 0x080fe20007f1e0ff */
[----:B------:R-:W-:Y:S01]  /*1060*/  IMAD R13, R0, 0xa8, RZ ;  /* 0x000000a8000d7824 */ /* 0x000fe200078e02ff */
[----:B------:R-:W-:Y:S01]  /*1070*/  LEA.HI.X.SX32 R11, R7, R3, 0x1, P2 ;  /* 0x00000003070b7211 */ /* 0x000fe200010f0eff */
[----:B-----5:R0:W-:Y:S01]  /*1080*/  STL [R1+0x188], R23 ;  /* 0x0001881701007387 */ /* 0x0201e20000100800 */
[----:B------:R-:W-:-:S02]  /*1090*/  IADD3 R8, P1, R12, R2, RZ ;  /* 0x000000020c087210 */ /* 0x000fc40007f3e0ff */
[-C--:B------:R-:W-:Y:S02]  /*10a0*/  LEA.HI.X.SX32 R7, R15, R3.reuse, 0x1, P0 ;  /* 0x000000030f077211 */ /* 0x080fe400000f0eff */
[----:B------:R-:W-:Y:S01]  /*10b0*/  LEA.HI.X.SX32 R9, R9, R3, 0x1, P1 ;  /* 0x0000000309097211 */ /* 0x000fe200008f0eff */
[----:B0-----:R0:W4:Y:S02]  /*10c0*/  LDG.E.U16 R23, [R4.64] ;  /* 0x0000000404177981 */ /* 0x001124000c1e1500 */
[----:B0-----:R-:W-:-:S04]  /*10d0*/  IADD3 R4, P2, R13, R2, RZ ;  /* 0x000000020d047210 */ /* 0x001fc80007f5e0ff */
[----:B------:R-:W-:Y:S01]  /*10e0*/  LEA.HI.X.SX32 R5, R12, R3, 0x1, P2 ;  /* 0x000000030c057211 */ /* 0x000fe200010f0eff */
        /* <DEDUP_REMOVED lines=9> */
[----:B0-----:R0:W3:Y:S01]  /*1180*/  LDG.E.U16 R20, [R8.64] ;  /* 0x0000000408147981 */ /* 0x0010e2000c1e1500 */
[----:B-1----:R-:W-:Y:S01]  /*1190*/  IMAD R7, R0, 0x56, RZ ;  /* 0x0000005600077824 */ /* 0x002fe200078e02ff */
[-C--:B------:R-:W-:Y:S02]  /*11a0*/  IADD3 R10, P2, R10, R2.reuse, RZ ;  /* 0x000000020a0a7210 */ /* 0x080fe40007f5e0ff */
[----:B-----5:R1:W5:Y:S01]  /*11b0*/  LDG.E.U16 R19, [R4.64] ;  /* 0x0000000404137981 */ /* 0x020362000c1e1500 */
[----:B0-----:R-:W-:-:S04]  /*11c0*/  IADD3 R8, P0, R11, R2, RZ ;  /* 0x000000020b087210 */ /* 0x001fc80007f1e0ff */
[-C--:B------:R-:W-:Y:S01]  /*11d0*/  LEA.HI.X.SX32 R9, R13, R3.reuse, 0x1, P0 ;  /* 0x000000030d097211 */ /* 0x080fe200000f0eff */
[C---:B------:R-:W-:Y:S01]  /*11e0*/  IMAD R13, R0.reuse, 0x158, RZ ;  /* 0x00000158000d7824 */ /* 0x040fe200078e02ff */
[-C--:B-1----:R-:W-:Y:S01]  /*11f0*/  IADD3 R4, P0, R7, R2.reuse, RZ ;  /* 0x0000000207047210 */ /* 0x082fe20007f1e0ff */
[----:B------:R-:W-:Y:S01]  /*1200*/  IMAD R5, R0, 0x2b, RZ ;  /* 0x0000002b00057824 */ /* 0x000fe200078e02ff */
[----:B------:R-:W-:Y:S01]  /*1210*/  IADD3 R6, P1, R12, R2, RZ ;  /* 0x000000020c067210 */ /* 0x000fe20007f3e0ff */
[----:B------:R0:W5:Y:S01]  /*1220*/  LDG.E.U16 R14, [R8.64] ;  /* 0x00000004080e7981 */ /* 0x000162000c1e1500 */
[-C--:B------:R-:W-:Y:S02]  /*1230*/  LEA.HI.X.SX32 R11, R11, R3.reuse, 0x1, P2 ;  /* 0x000000030b0b7211 */ /* 0x080fe400010f0eff */
[-C--:B------:R-:W-:Y:S01]  /*1240*/  LEA.HI.X.SX32 R5, R5, R3.reuse, 0x1, P0 ;  /* 0x0000000305057211 */ /* 0x080fe200000f0eff */
[----:B------:R-:W-:Y:S01]  /*1250*/  STL [R1+0x1cc], R25 ;  /* 0x0001cc1901007387 */ /* 0x000fe20000100800 */
[----:B------:R-:W-:-:S02]  /*1260*/  LEA.HI.X.SX32 R7, R7, R3, 0x1, P1 ;  /* 0x0000000307077211 */ /* 0x000fc400008f0eff */
[----:B0-----:R-:W-:-:S04]  /*1270*/  IADD3 R8, P2, R13, R2, RZ ;  /* 0x000000020d087210 */ /* 0x001fc80007f5e0ff */
[----:B------:R-:W-:-:S05]  /*1280*/  LEA.HI.X.SX32 R9, R12, R3, 0x1, P2 ;  /* 0x000000030c097211 */ /* 0x000fca00010f0eff */
[----:B------:R0:W5:Y:S04]  /*1290*/  LDG.E.U16 R15, [R8.64] ;  /* 0x00000004080f7981 */ /* 0x000168000c1e1500 */
[----:B------:R-:W-:Y:S04]  /*12a0*/  STL [R1+0x1c0], R24 ;  /* 0x0001c01801007387 */ /* 0x000fe80000100800 */
[----:B------:R1:W-:Y:S04]  /*12b0*/  STL [R1+0x16c], R18 ;  /* 0x00016c1201007387 */ /* 0x0003e80000100800 */
[----:B------:R0:W-:Y:S04]  /*12c0*/  STL [R1+0x1c8], R17 ;  /* 0x0001c81101007387 */ /* 0x0001e80000100800 */
[----:B-1----:R1:W5:Y:S04]  /*12d0*/  LDG.E.U16 R18, [R10.64] ;  /* 0x000000040a127981 */ /* 0x002368000c1e1500 */
[----:B------:R1:W-:Y:S04]  /*12e0*/  STL [R1+0x1c4], R16 ;  /* 0x0001c41001007387 */ /* 0x0003e80000100800 */
[----:B0-----:R0:W5:Y:S04]  /*12f0*/  LDG.E.U16 R17, [R4.64] ;  /* 0x0000000404117981 */ /* 0x001168000c1e1500 */
[----:B-1----:R1:W5:Y:S01]  /*1300*/  LDG.E.U16 R16, [R6.64] ;  /* 0x0000000406107981 */ /* 0x002362000c1e1500 */
[----:B------:R-:W-:-:S02]  /*1310*/  IMAD R10, R0, 0x2b0, RZ ;  /* 0x000002b0000a7824 */ /* 0x000fc400078e02ff */
[----:B------:R-:W-:-:S03]  /*1320*/  IMAD R9, R0, 0x2c, RZ ;  /* 0x0000002c00097824 */ /* 0x000fc600078e02ff */
[----:B------:R-:W-:Y:S01]  /*1330*/  IADD3 R10, P1, R10, R2, RZ ;  /* 0x000000020a0a7210 */ /* 0x000fe20007f3e0ff */
[----:B-1----:R-:W-:-:S03]  /*1340*/  IMAD R7, R0, 0x16, RZ ;  /* 0x0000001600077824 */ /* 0x002fc600078e02ff */
[-C--:B------:R-:W-:Y:S01]  /*1350*/  LEA.HI.X.SX32 R11, R13, R3.reuse, 0x1, P1 ;  /* 0x000000030d0b7211 */ /* 0x080fe200008f0eff */
[C---:B0-----:R-:W-:Y:S01]  /*1360*/  IMAD R5, R0.reuse, 0xb, RZ ;  /* 0x0000000b00057824 */ /* 0x041fe200078e02ff */
[-C--:B------:R-:W-:Y:S01]  /*1370*/  IADD3 R6, P1, R9, R2.reuse, RZ ;  /* 0x0000000209067210 */ /* 0x080fe20007f3e0ff */
[C---:B------:R-:W-:Y:S01]  /*1380*/  IMAD R12, R0.reuse, 0x58, RZ ;  /* 0x00000058000c7824 */ /* 0x040fe200078e02ff */
[CC--:B------:R-:W-:Y:S01]  /*1390*/  IADD3 R4, P0, R7.reuse, R2.reuse, RZ ;  /* 0x0000000207047210 */ /* 0x0c0fe20007f1e0ff */
[----:B------:R-:W-:Y:S01]  /*13a0*/  IMAD R13, R0, 0xb0, RZ ;  /* 0x000000b0000d7824 */ /* 0x000fe200078e02ff */
[----:B----4-:R0:W-:Y:S01]  /*13b0*/  STL [R1+0x878], R23 ;  /* 0x0008781701007387 */ /* 0x0101e20000100800 */
[-C--:B------:R-:W-:Y:S02]  /*13c0*/  LEA.HI.X.SX32 R7, R7, R3.reuse, 0x1, P1 ;  /* 0x0000000307077211 */ /* 0x080fe400008f0eff */
[-C--:B------:R-:W-:Y:S02]  /*13d0*/  LEA.HI.X.SX32 R5, R5, R3.reuse, 0x1, P0 ;  /* 0x0000000305057211 */ /* 0x080fe400000f0eff */
[----:B------:R-:W-:Y:S01]  /*13e0*/  IADD3 R8, P2, R12, R2, RZ ;  /* 0x000000020c087210 */ /* 0x000fe20007f5e0ff */
[----:B0-----:R0:W4:Y:S03]  /*13f0*/  LDG.E.U16 R23, [R10.64] ;  /* 0x000000040a177981 */ /* 0x001126000c1e1500 */
[----:B------:R-:W-:-:S02]  /*1400*/  LEA.HI.X.SX32 R9, R9, R3, 0x1, P2 ;  /* 0x0000000309097211 */ /* 0x000fc400010f0eff */
[----:B0-----:R-:W-:-:S04]  /*1410*/  IADD3 R10, P0, R13, R2, RZ ;  /* 0x000000020d0a7210 */ /* 0x001fc80007f1e0ff */
[----:B------:R-:W-:Y:S01]  /*1420*/  LEA.HI.X.SX32 R11, R12, R3, 0x1, P0 ;  /* 0x000000030c0b7211 */ /* 0x000fe200000f0eff */
[C---:B------:R-:W-:Y:S01]  /*1430*/  IMAD R12, R0.reuse, 0xb4, RZ ;  /* 0x000000b4000c7824 */ /* 0x040fe200078e02ff */
[----:B--2---:R0:W-:Y:S04]  /*1440*/  STL [R1+0x160], R22 ;  /* 0x0001601601007387 */ /* 0x0041e80000100800 */
[----:B---3--:R1:W-:Y:S04]  /*1450*/  STL [R1+0x874], R21 ;  /* 0x0008741501007387 */ /* 0x0083e80000100800 */
[----:B0-----:R0:W2:Y:S04]  /*1460*/  LDG.E.U16 R22, [R4.64] ;  /* 0x0000000404167981 */ /* 0x0010a8000c1e1500 */
[----:B-1----:R1:W3:Y:S04]  /*1470*/  LDG.E.U16 R21, [R6.64] ;  /* 0x0000000406157981 */ /* 0x0022e8000c1e1500 */
[----:B------:R0:W-:Y:S01]  /*1480*/  STL [R1+0x1b8], R20 ;  /* 0x0001b81401007387 */ /* 0x0001e20000100800 */
[----:B-1----:R-:W-:-:S03]  /*1490*/  IMAD R7, R0, 0x160, RZ ;  /* 0x0000016000077824 */ /* 0x002fc600078e02ff */
[----:B-----5:R1:W-:Y:S04]  /*14a0*/  STL [R1+0x870], R19 ;  /* 0x0008701301007387 */ /* 0x0203e80000100800 */
[----:B0-----:R0:W5:Y:S01]  /*14b0*/  LDG.E.U16 R20, [R8.64] ;  /* 0x0000000408147981 */ /* 0x001162000c1e1500 */
[----:B------:R-:W-:-:S03]  /*14c0*/  IADD3 R4, P0, R7, R2, RZ ;  /* 0x0000000207047210 */ /* 0x000fc60007f1e0ff */
[----:B-1----:R1:W5:Y:S01]  /*14d0*/  LDG.E.U16 R19, [R10.64] ;  /* 0x000000040a137981 */ /* 0x002362000c1e1500 */
[----:B0-----:R-:W-:-:S03]  /*14e0*/  IMAD R9, R0, 0x5a, RZ ;  /* 0x0000005a00097824 */ /* 0x001fc600078e02ff */
[----:B------:R0:W-:Y:S01]  /*14f0*/  STL [R1+0x1b0], R14 ;  /* 0x0001b00e01007387 */ /* 0x0001e20000100800 */
[C---:B-1----:R-:W-:Y:S01]  /*1500*/  IMAD R10, R0.reuse, 0x2c0, RZ ;  /* 0x000002c0000a7824 */ /* 0x042fe200078e02ff */
[-C--:B------:R-:W-:Y:S02]  /*1510*/  LEA.HI.X.SX32 R5, R13, R3.reuse, 0x1, P0 ;  /* 0x000000030d057211 */ /* 0x080fe400000f0eff */
[-C--:B------:R-:W-:Y:S01]  /*1520*/  IADD3 R6, P0, R9, R2.reuse, RZ ;  /* 0x0000000209067210 */ /* 0x080fe20007f1e0ff */
[----:B0-----:R-:W-:Y:S01]  /*1530*/  IMAD R14, R0, 0x2d, RZ ;  /* 0x0000002d000e7824 */ /* 0x001fe200078e02ff */
[-C--:B------:R-:W-:Y:S02]  /*1540*/  IADD3 R10, P2, R10, R2.reuse, RZ ;  /* 0x000000020a0a7210 */ /* 0x080fe40007f5e0ff */
[----:B------:R-:W-:Y:S02]  /*1550*/  IADD3 R8, P1, R12, R2, RZ ;  /* 0x000000020c087210 */ /* 0x000fe40007f3e0ff */
[----:B------:R-:W-:-:S02]  /*1560*/  LEA.HI.X.SX32 R11, R7, R3, 0x1, P2 ;  /* 0x00000003070b7211 */ /* 0x000fc400010f0eff */
[-C--:B------:R-:W-:Y:S02]  /*1570*/  LEA.HI.X.SX32 R7, R14, R3.reuse, 0x1, P0 ;  /* 0x000000030e077211 */ /* 0x080fe400000f0eff */
[----:B------:R-:W-:Y:S01]  /*1580*/  LEA.HI.X.SX32 R9, R9, R3, 0x1, P1 ;  /* 0x0000000309097211 */ /* 0x000fe200008f0eff */
[----:B------:R-:W-:Y:S01]  /*1590*/  IMAD R13, R0, 0x168, RZ ;  /* 0x00000168000d7824 */ /* 0x000fe200078e02ff */
[----:B------:R0:W-:Y:S04]  /*15a0*/  STL [R1+0x158], R18 ;  /* 0x0001581201007387 */ /* 0x0001e80000100800 */
[----:B------:R1:W-:Y:S04]  /*15b0*/  STL [R1+0x7b0], R17 ;  /* 0x0007b01101007387 */ /* 0x0003e80000100800 */
[----:B0-----:R0:W5:Y:S04]  /*15c0*/  LDG.E.U16 R18, [R4.64] ;  /* 0x0000000404127981 */ /* 0x001168000c1e1500 */
[----:B------:R0:W-:Y:S04]  /*15d0*/  STL [R1+0x86c], R16 ;  /* 0x00086c1001007387 */ /* 0x0001e80000100800 */
[----:B-1----:R1:W5:Y:S04]  /*15e0*/  LDG.E.U16 R17, [R10.64] ;  /* 0x000000040a117981 */ /* 0x002368000c1e1500 */
[----:B------:R1:W-:Y:S04]  /*15f0*/  STL [R1+0x868], R15 ;  /* 0x0008680f01007387 */ /* 0x0003e80000100800 */
[----:B0-----:R0:W5:Y:S04]  /*1600*/  LDG.E.U16 R16, [R6.64] ;  /* 0x0000000406107981 */ /* 0x001168000c1e1500 */
[----:B-1----:R1:W5:Y:S01]  /*1610*/  LDG.E.U16 R15, [R8.64] ;  /* 0x00000004080f7981 */ /* 0x002362000c1e1500 */
[----:B------:R-:W-:-:S04]  /*1620*/  IADD3 R4, P2, R13, R2, RZ ;  /* 0x000000020d047210 */ /* 0x000fc80007f5e0ff */
[----:B------:R-:W-:-:S05]  /*1630*/  LEA.HI.X.SX32 R5, R12, R3, 0x1, P2 ;  /* 0x000000030c057211 */ /* 0x000fca00010f0eff */
[----:B------:R4:W5:Y:S01]  /*1640*/  LDG.E.U16 R14, [R4.64] ;  /* 0x00000004040e7981 */ /* 0x000962000c1e1500 */
[C---:B------:R-:W-:Y:S02]  /*1650*/  IMAD R10, R0.reuse, 0x2d0, RZ ;  /* 0x000002d0000a7824 */ /* 0x040fe400078e02ff */
[C---:B0-----:R-:W-:Y:S02]  /*1660*/  IMAD R7, R0.reuse, 0x2e, RZ ;  /* 0x0000002e00077824 */ /* 0x041fe400078e02ff */
[----:B-1----:R-:W-:Y:S01]  /*1670*/  IMAD R9, R0, 0x5c, RZ ;  /* 0x0000005c00097824 */ /* 0x002fe200078e02ff */
[-C--:B------:R-:W-:Y:S01]  /*1680*/  IADD3 R10, P1, R10, R2.reuse, RZ ;  /* 0x000000020a0a7210 */ /* 0x080fe20007f3e0ff */
[C---:B------:R-:W-:Y:S02]  /*1690*/  IMAD R12, R0.reuse, 0xb8, RZ ;  /* 0x000000b8000c7824 */ /* 0x040fe400078e02ff */
[----:B----4-:R-:W-:Y:S01]  /*16a0*/  IMAD R5, R0, 0x17, RZ ;  /* 0x0000001700057824 */ /* 0x010fe200078e02ff */
[----:B------:R-:W-:-:S02]  /*16b0*/  IADD3 R4, P0, R7, R2, RZ ;  /* 0x0000000207047210 */ /* 0x000fc40007f1e0ff */
[-C--:B------:R-:W-:Y:S02]  /*16c0*/  LEA.HI.X.SX32 R11, R13, R3.reuse, 0x1, P1 ;  /* 0x000000030d0b7211 */ /* 0x080fe400008f0eff */
[-C--:B------:R-:W-:Y:S01]  /*16d0*/  IADD3 R6, P1, R9, R2.reuse, RZ ;  /* 0x0000000209067210 */ /* 0x080fe20007f3e0ff */
[----:B------:R0:W-:Y:S01]  /*16e0*/  STL [R1+0x154], R23 ;  /* 0x0001541701007387 */ /* 0x0001e20000100800 */
[-C--:B------:R-:W-:Y:S02]  /*16f0*/  LEA.HI.X.SX32 R5, R5, R3.reuse, 0x1, P0 ;  /* 0x0000000305057211 */ /* 0x080fe400000f0eff */
[----:B------:R-:W-:Y:S02]  /*1700*/  LEA.HI.X.SX32 R7, R7, R3, 0x1, P1 ;  /* 0x0000000307077211 */ /* 0x000fe400008f0eff */
[----:B------:R-:W-:Y:S01]  /*1710*/  IADD3 R8, P2, R12, R2, RZ ;  /* 0x000000020c087210 */ /* 0x000fe20007f5e0ff */
[----:B0-----:R0:W4:Y:S01]  /*1720*/  LDG.E.U16 R23, [R10.64] ;  /* 0x000000040a177981 */ /* 0x001122000c1e1500 */
[----:B------:R-:W-:-:S02]  /*1730*/  IMAD R13, R0, 0x170, RZ ;  /* 0x00000170000d7824 */ /* 0x000fc400078e02ff */
[----:B------:R-:W-:-:S03]  /*1740*/  LEA.HI.X.SX32 R9, R9, R3, 0x1, P2 ;  /* 0x0000000309097211 */ /* 0x000fc600010f0eff */
[----:B0-----:R-:W-:-:S04]  /*1750*/  IADD3 R10, P0, R13, R2, RZ ;  /* 0x000000020d0a7210 */ /* 0x001fc80007f1e0ff */
[----:B------:R-:W-:Y:S01]  /*1760*/  LEA.HI.X.SX32 R11, R12, R3, 0x1, P0 ;  /* 0x000000030c0b7211 */ /* 0x000fe200000f0eff */
[C---:B------:R-:W-:Y:S01]  /*1770*/  IMAD R12, R0.reuse, 0x178, RZ ;  /* 0x00000178000c7824 */ /* 0x040fe200078e02ff */
[----:B--2---:R0:W-:Y:S04]  /*1780*/  STL [R1+0x7a4], R22 ;  /* 0x0007a41601007387 */ /* 0x0041e80000100800 */
[----:B---3--:R1:W-:Y:S04]  /*1790*/  STL [R1+0x864], R21 ;  /* 0x0008641501007387 */ /* 0x0083e80000100800 */
[----:B0-----:R0:W2:Y:S04]  /*17a0*/  LDG.E.U16 R22, [R4.64] ;  /* 0x0000000404167981 */ /* 0x0010a8000c1e1500 */
[----:B-1----:R1:W3:Y:S04]  /*17b0*/  LDG.E.U16 R21, [R6.64] ;  /* 0x0000000406157981 */ /* 0x0022e8000c1e1500 */
[----:B-----5:R5:W-:Y:S01]  /*17c0*/  STL [R1+0x860], R20 ;  /* 0x0008601401007387 */ /* 0x020be20000100800 */
[----:B0-----:R-:W-:-:S03]  /*17d0*/  IMAD R4, R0, 0x2e0, RZ ;  /* 0x000002e000047824 */ /* 0x001fc600078e02ff */
[----:B-----5:R0:W5:Y:S01]  /*17e0*/  LDG.E.U16 R20, [R8.64] ;  /* 0x0000000408147981 */ /* 0x020162000c1e1500 */
[----:B-1----:R-:W-:-:S03]  /*17f0*/  IMAD R7, R0, 0x5e, RZ ;  /* 0x0000005e00077824 */ /* 0x002fc600078e02ff */
[----:B------:R1:W-:Y:S01]  /*1800*/  STL [R1+0x1a4], R19 ;  /* 0x0001a41301007387 */ /* 0x0003e20000100800 */
[----:B------:R-:W-:-:S03]  /*1810*/  IMAD R5, R0, 0x2f, RZ ;  /* 0x0000002f00057824 */ /* 0x000fc600078e02ff */
[----:B-1----:R1:W5:Y:S01]  /*1820*/  LDG.E.U16 R19, [R10.64] ;  /* 0x000000040a137981 */ /* 0x002362000c1e1500 */
[----:B0-----:R-:W-:Y:S01]  /*1830*/  IMAD R9, R0, 0xbc, RZ ;  /* 0x000000bc00097824 */ /* 0x001fe200078e02ff */
[-C--:B-1----:R-:W-:Y:S02]  /*1840*/  IADD3 R10, P1, R4, R2.reuse, RZ ;  /* 0x00000002040a7210 */ /* 0x082fe40007f3e0ff */
[-C--:B------:R-:W-:Y:S02]  /*1850*/  IADD3 R4, P0, R7, R2.reuse, RZ ;  /* 0x0000000207047210 */ /* 0x080fe40007f1e0ff */
[-C--:B------:R-:W-:Y:S02]  /*1860*/  LEA.HI.X.SX32 R11, R13, R3.reuse, 0x1, P1 ;  /* 0x000000030d0b7211 */ /* 0x080fe400008f0eff */
[----:B------:R-:W-:Y:S01]  /*1870*/  LEA.HI.X.SX32 R5, R5, R3, 0x1, P0 ;  /* 0x0000000305057211 */ /* 0x000fe200000f0eff */
[----:B------:R-:W-:Y:S01]  /*1880*/  IMAD R13, R0, 0x2f0, RZ ;  /* 0x000002f0000d7824 */ /* 0x000fe200078e02ff */
[----:B------:R-:W-:-:S02]  /*1890*/  IADD3 R6, P1, R9, R2, RZ ;  /* 0x0000000209067210 */ /* 0x000fc40007f3e0ff */
[-C--:B------:R-:W-:Y:S02]  /*18a0*/  IADD3 R8, P2, R12, R2.reuse, RZ ;  /* 0x000000020c087210 */ /* 0x080fe40007f5e0ff */
[-C--:B------:R-:W-:Y:S02]  /*18b0*/  LEA.HI.X.SX32 R7, R7, R3.reuse, 0x1, P1 ;  /* 0x0000000307077211 */ /* 0x080fe400008f0eff */
[----:B------:R-:W-:Y:S01]  /*18c0*/  LEA.HI.X.SX32 R9, R9, R3, 0x1, P2 ;  /* 0x0000000309097211 */ /* 0x000fe200010f0eff */
[----:B------:R0:W-:Y:S04]  /*18d0*/  STL [R1+0x1a0], R18 ;  /* 0x0001a01201007387 */ /* 0x0001e80000100800 */
[----:B------:R1:W-:Y:S04]  /*18e0*/  STL [R1+0x140], R17 ;  /* 0x0001401101007387 */ /* 0x0003e80000100800 */
[----:B0-----:R0:W5:Y:S04]  /*18f0*/  LDG.E.U16 R18, [R4.64] ;  /* 0x0000000404127981 */ /* 0x001168000c1e1500 */
[----:B------:R-:W-:Y:S04]  /*1900*/  STL [R1+0x85c], R16 ;  /* 0x00085c1001007387 */ /* 0x000fe80000100800 */
[----:B-1----:R1:W5:Y:S04]  /*1910*/  LDG.E.U16 R17, [R6.64] ;  /* 0x0000000406117981 */ /* 0x002368000c1e1500 */
[----:B------:R0:W-:Y:S04]  /*1920*/  STL [R1+0x19c], R15 ;  /* 0x00019c0f01007387 */ /* 0x0001e80000100800 */
[----:B0-----:R0:W5:Y:S02]  /*1930*/  LDG.E.U16 R15, [R10.64] ;  /* 0x000000040a0f7981 */ /* 0x001164000c1e1500 */
[----:B0-----:R-:W-:-:S02]  /*1940*/  IADD3 R10, P0, R13, R2, RZ ;  /* 0x000000020d0a7210 */ /* 0x001fc40007f1e0ff */
[----:B------:R0:W-:Y:S02]  /*1950*/  STL [R1+0x858], R14 ;  /* 0x0008580e01007387 */ /* 0x0001e40000100800 */
[----:B------:R-:W-:-:S05]  /*1960*/  LEA.HI.X.SX32 R11, R12, R3, 0x1, P0 ;  /* 0x000000030c0b7211 */ /* 0x000fca00000f0eff */
[----:B------:R4:W5:Y:S04]  /*1970*/  LDG.E.U16 R16, [R10.64] ;  /* 0x000000040a107981 */ /* 0x000968000c1e1500 */
[----:B0-----:R0:W5:Y:S01]  /*1980*/  LDG.E.U16 R14, [R8.64] ;  /* 0x00000004080e7981 */ /* 0x001162000c1e1500 */
[C---:B-1----:R-:W-:Y:S02]  /*1990*/  IMAD R7, R0.reuse, 0x6, RZ ;  /* 0x0000000600077824 */ /* 0x042fe400078e02ff */
[C---:B------:R-:W-:Y:S02]  /*19a0*/  IMAD R5, R0.reuse, 0x3, RZ ;  /* 0x0000000300057824 */ /* 0x040fe400078e02ff */
[C---:B------:R-:W-:Y:S01]  /*19b0*/  IMAD R12, R0.reuse, 0x30, RZ ;  /* 0x00000030000c7824 */ /* 0x040fe200078e02ff */
[----:B------:R-:W-:Y:S01]  /*19c0*/  IADD3 R4, P0, R7, R2, RZ ;  /* 0x0000000207047210 */ /* 0x000fe20007f1e0ff */
[----:B0-----:R-:W-:-:S02]  /*19d0*/  IMAD R9, R0, 0xc, RZ ;  /* 0x0000000c00097824 */ /* 0x001fc400078e02ff */
[----:B----4-:R-:W-:-:S03]  /*19e0*/  IMAD R11, R0, 0x18, RZ ;  /* 0x00000018000b7824 */ /* 0x010fc600078e02ff */
[-C--:B------:R-:W-:Y:S02]  /*19f0*/  IADD3 R6, P1, R9, R2.reuse, RZ ;  /* 0x0000000209067210 */ /* 0x080fe40007f3e0ff */
[-C--:B------:R-:W-:Y:S01]  /*1a00*/  LEA.HI.X.SX32 R5, R5, R3.reuse, 0x1, P0 ;  /* 0x0000000305057211 */ /* 0x080fe200000f0eff */
[----:B------:R-:W-:Y:S01]  /*1a10*/  IMAD R13, R0, 0x60, RZ ;  /* 0x00000060000d7824 */ /* 0x000fe200078e02ff */
[-C--:B------:R-:W-:Y:S02]  /*1a20*/  IADD3 R8, P0, R11, R2.reuse, RZ ;  /* 0x000000020b087210 */ /* 0x080fe40007f1e0ff */
[-C--:B------:R-:W-:Y:S01]  /*1a30*/  LEA.HI.X.SX32 R7, R7, R3.reuse, 0x1, P1 ;  /* 0x0000000307077211 */ /* 0x080fe200008f0eff */
[----:B------:R0:W-:Y:S01]  /*1a40*/  STL [R1+0x13c], R23 ;  /* 0x00013c1701007387 */ /* 0x0001e20000100800 */
[----:B------:R-:W-:Y:S02]  /*1a50*/  IADD3 R10, P2, R12, R2, RZ ;  /* 0x000000020c0a7210 */ /* 0x000fe40007f5e0ff */
[-C--:B------:R-:W-:Y:S01]  /*1a60*/  LEA.HI.X.SX32 R9, R9, R3.reuse, 0x1, P0 ;  /* 0x0000000309097211 */ /* 0x080fe200000f0eff */
[----:B------:R1:W4:Y:S01]  /*1a70*/  LDG.E.U16 R24, [R4.64] ;  /* 0x0000000404187981 */ /* 0x000322000c1e1500 */
[----:B------:R-:W-:-:S03]  /*1a80*/  LEA.HI.X.SX32 R11, R11, R3, 0x1, P2 ;  /* 0x000000030b0b7211 */ /* 0x000fc600010f0eff */
[----:B0-----:R0:W4:Y:S01]  /*1a90*/  LDG.E.U16 R23, [R6.64] ;  /* 0x0000000406177981 */ /* 0x001122000c1e1500 */
[----:B-1----:R-:W-:-:S04]  /*1aa0*/  IADD3 R4, P1, R13, R2, RZ ;  /* 0x000000020d047210 */ /* 0x002fc80007f3e0ff */
[----:B------:R-:W-:Y:S01]  /*1ab0*/  LEA.HI.X.SX32 R5, R12, R3, 0x1, P1 ;  /* 0x000000030c057211 */ /* 0x000fe200008f0eff */
[C---:B0-----:R-:W-:Y:S02]  /*1ac0*/  IMAD R7, R0.reuse, 0xc0, RZ ;  /* 0x000000c000077824 */ /* 0x041fe400078e02ff */
[C---:B------:R-:W-:Y:S01]  /*1ad0*/  IMAD R12, R0.reuse, 0x62, RZ ;  /* 0x00000062000c7824 */ /* 0x040fe200078e02ff */
[----:B--2---:R0:W-:Y:S04]  /*1ae0*/  STL [R1+0x854], R22 ;  /* 0x0008541601007387 */ /* 0x0041e80000100800 */
[----:B---3--:R1:W-:Y:S04]  /*1af0*/  STL [R1+0x850], R21 ;  /* 0x0008501501007387 */ /* 0x0083e80000100800 */
[----:B0-----:R0:W2:Y:S04]  /*1b00*/  LDG.E.U16 R22, [R8.64] ;  /* 0x0000000408167981 */ /* 0x0010a8000c1e1500 */
[----:B-1----:R1:W3:Y:S04]  /*1b10*/  LDG.E.U16 R21, [R10.64] ;  /* 0x000000040a157981 */ /* 0x0022e8000c1e1500 */
[----:B-----5:R5:W-:Y:S01]  /*1b20*/  STL [R1+0x84c], R20 ;  /* 0x00084c1401007387 */ /* 0x020be20000100800 */
[----:B0-----:R-:W-:-:S03]  /*1b30*/  IMAD R9, R0, 0x180, RZ ;  /* 0x0000018000097824 */ /* 0x001fc600078e02ff */
[----:B-----5:R0:W5:Y:S02]  /*1b40*/  LDG.E.U16 R20, [R4.64] ;  /* 0x0000000404147981 */ /* 0x020164000c1e1500 */
[----:B0-----:R-:W-:-:S04]  /*1b50*/  IADD3 R4, P0, R7, R2, RZ ;  /* 0x0000000207047210 */ /* 0x001fc80007f1e0ff */
[----:B------:R-:W-:Y:S01]  /*1b60*/  LEA.HI.X.SX32 R5, R13, R3, 0x1, P0 ;  /* 0x000000030d057211 */ /* 0x000fe200000f0eff */
[----:B------:R0:W-:Y:S01]  /*1b70*/  STL [R1+0x190], R19 ;  /* 0x0001901301007387 */ /* 0x0001e20000100800 */
[----:B-1----:R-:W-:-:S04]  /*1b80*/  IADD3 R10, P1, R9, R2, RZ ;  /* 0x00000002090a7210 */ /* 0x002fc80007f3e0ff */
[----:B------:R-:W-:Y:S01]  /*1b90*/  LEA.HI.X.SX32 R11, R7, R3, 0x1, P1 ;  /* 0x00000003070b7211 */ /* 0x000fe200008f0eff */
[----:B0-----:R0:W5:Y:S01]  /*1ba0*/  LDG.E.U16 R19, [R4.64] ;  /* 0x0000000404137981 */ /* 0x001162000c1e1500 */
[----:B------:R-:W-:Y:S01]  /*1bb0*/  IMAD R8, R0, 0x300, RZ ;  /* 0x0000030000087824 */ /* 0x000fe200078e02ff */
[----:B------:R-:W-:-:S04]  /*1bc0*/  IADD3 R6, P0, R12, R2, RZ ;  /* 0x000000020c067210 */ /* 0x000fc80007f1e0ff */
[----:B------:R-:W-:-:S04]  /*1bd0*/  IADD3 R8, P2, R8, R2, RZ ;  /* 0x0000000208087210 */ /* 0x000fc80007f5e0ff */
[----:B------:R-:W-:Y:S01]  /*1be0*/  LEA.HI.X.SX32 R9, R9, R3, 0x1, P2 ;  /* 0x0000000309097211 */ /* 0x000fe200010f0eff */
[----:B------:R-:W-:Y:S04]  /*1bf0*/  STL [R1+0x134], R15 ;  /* 0x0001340f01007387 */ /* 0x000fe80000100800 */
[----:B------:R1:W-:Y:S04]  /*1c00*/  STL [R1+0x848], R18 ;  /* 0x0008481201007387 */ /* 0x0003e80000100800 */
[----:B-1----:R1:W5:Y:S01]  /*1c10*/  LDG.E.U16 R18, [R10.64] ;  /* 0x000000040a127981 */ /* 0x002362000c1e1500 */
[----:B------:R-:W-:-:S03]  /*1c20*/  IMAD R15, R0, 0x31, RZ ;  /* 0x00000031000f7824 */ /* 0x000fc600078e02ff */
[----:B------:R0:W-:Y:S02]  /*1c30*/  STL [R1+0x844], R17 ;  /* 0x0008441101007387 */ /* 0x0001e40000100800 */
[----:B------:R-:W-:Y:S02]  /*1c40*/  LEA.HI.X.SX32 R7, R15, R3, 0x1, P0 ;  /* 0x000000030f077211 */ /* 0x000fe400000f0eff */
[----:B------:R-:W-:Y:S04]  /*1c50*/  STL [R1+0x840], R14 ;  /* 0x0008400e01007387 */ /* 0x000fe80000100800 */
[----:B------:R1:W-:Y:S04]  /*1c60*/  STL [R1+0x130], R16 ;  /* 0x0001301001007387 */ /* 0x0003e80000100800 */
[----:B0-----:R0:W5:Y:S04]  /*1c70*/  LDG.E.U16 R17, [R8.64] ;  /* 0x0000000408117981 */ /* 0x001168000c1e1500 */
[----:B-1----:R1:W5:Y:S01]  /*1c80*/  LDG.E.U16 R16, [R6.64] ;  /* 0x0000000406107981 */ /* 0x002362000c1e1500 */
[----:B------:R-:W-:-:S05]  /*1c90*/  IMAD R14, R0, 0xc4, RZ ;  /* 0x000000c4000e7824 */ /* 0x000fca00078e02ff */
[----:B------:R-:W-:Y:S01]  /*1ca0*/  IADD3 R4, P1, R14, R2, RZ ;  /* 0x000000020e047210 */ /* 0x000fe20007f3e0ff */
[----:B------:R-:W-:-:S03]  /*1cb0*/  IMAD R10, R0, 0x310, RZ ;  /* 0x00000310000a7824 */ /* 0x000fc600078e02ff */
[-C--:B------:R-:W-:Y:S01]  /*1cc0*/  LEA.HI.X.SX32 R5, R12, R3.reuse, 0x1, P1 ;  /* 0x000000030c057211 */ /* 0x080fe200008f0eff */
[----:B-1----:R-:W-:Y:S01]  /*1cd0*/  IMAD R7, R0, 0x188, RZ ;  /* 0x0000018800077824 */ /* 0x002fe200078e02ff */
[-C--:B------:R-:W-:Y:S01]  /*1ce0*/  IADD3 R10, P2, R10, R2.reuse, RZ ;  /* 0x000000020a0a7210 */ /* 0x080fe20007f5e0ff */
[C---:B------:R-:W-:Y:S02]  /*1cf0*/  IMAD R12, R0.reuse, 0x32, RZ ;  /* 0x00000032000c7824 */ /* 0x040fe400078e02ff */
[----:B------:R1:W5:Y:S01]  /*1d00*/  LDG.E.U16 R15, [R4.64] ;  /* 0x00000004040f7981 */ /* 0x000362000c1e1500 */
[C---:B------:R-:W-:Y:S01]  /*1d10*/  IMAD R13, R0.reuse, 0x64, RZ ;  /* 0x00000064000d7824 */ /* 0x040fe200078e02ff */
[C---:B------:R-:W-:Y:S01]  /*1d20*/  LEA.HI.X.SX32 R11, R7.reuse, R3, 0x1, P2 ;  /* 0x00000003070b7211 */ /* 0x040fe200010f0eff */
[----:B0-----:R-:W-:Y:S01]  /*1d30*/  IMAD R9, R0, 0x19, RZ ;  /* 0x0000001900097824 */ /* 0x001fe200078e02ff */
[-C--:B-1----:R-:W-:Y:S02]  /*1d40*/  IADD3 R4, P0, R7, R2.reuse, RZ ;  /* 0x0000000207047210 */ /* 0x082fe40007f1e0ff */
[----:B------:R-:W-:-:S02]  /*1d50*/  IADD3 R6, P1, R13, R2, RZ ;  /* 0x000000020d067210 */ /* 0x000fc40007f3e0ff */
[-C--:B------:R-:W-:Y:S01]  /*1d60*/  LEA.HI.X.SX32 R5, R14, R3.reuse, 0x1, P0 ;  /* 0x000000030e057211 */ /* 0x080fe200000f0eff */
[----:B------:R-:W-:Y:S01]  /*1d70*/  IMAD R14, R0, 0xc8, RZ ;  /* 0x000000c8000e7824 */ /* 0x000fe200078e02ff */
[CC--:B------:R-:W-:Y:S01]  /*1d80*/  IADD3 R8, P0, R12.reuse, R2.reuse, RZ ;  /* 0x000000020c087210 */ /* 0x0c0fe20007f1e0ff */
[----:B----4-:R0:W-:Y:S01]  /*1d90*/  STL [R1+0x7a0], R24 ;  /* 0x0007a01801007387 */ /* 0x0101e20000100800 */
[-C--:B------:R-:W-:Y:S02]  /*1da0*/  LEA.HI.X.SX32 R7, R12, R3.reuse, 0x1, P1 ;  /* 0x000000030c077211 */ /* 0x080fe400008f0eff */
[----:B------:R-:W-:Y:S01]  /*1db0*/  LEA.HI.X.SX32 R9, R9, R3, 0x1, P0 ;  /* 0x0000000309097211 */ /* 0x000fe200000f0eff */
[----:B------:R1:W-:Y:S04]  /*1dc0*/  STL [R1+0x83c], R23 ;  /* 0x00083c1701007387 */ /* 0x0003e80000100800 */
[----:B0-----:R0:W4:Y:S04]  /*1dd0*/  LDG.E.U16 R24, [R4.64] ;  /* 0x0000000404187981 */ /* 0x001128000c1e1500 */
[----:B-1----:R1:W4:Y:S01]  /*1de0*/  LDG.E.U16 R23, [R10.64] ;  /* 0x000000040a177981 */ /* 0x002322000c1e1500 */
[----:B0-----:R-:W-:-:S04]  /*1df0*/  IADD3 R4, P2, R14, R2, RZ ;  /* 0x000000020e047210 */ /* 0x001fc80007f5e0ff */
[----:B------:R-:W-:Y:S01]  /*1e00*/  LEA.HI.X.SX32 R5, R13, R3, 0x1, P2 ;  /* 0x000000030d057211 */ /* 0x000fe200010f0eff */
[----:B-1----:R-:W-:-:S05]  /*1e10*/  IMAD R10, R0, 0x320, RZ ;  /* 0x00000320000a7824 */ /* 0x002fca00078e02ff */
[----:B------:R-:W-:Y:S01]  /*1e20*/  IADD3 R10, P2, R10, R2, RZ ;  /* 0x000000020a0a7210 */ /* 0x000fe20007f5e0ff */
[C---:B------:R-:W-:Y:S02]  /*1e30*/  IMAD R12, R0.reuse, 0x66, RZ ;  /* 0x00000066000c7824 */ /* 0x040fe400078e02ff */
[C---:B------:R-:W-:Y:S01]  /*1e40*/  IMAD R13, R0.reuse, 0xcc, RZ ;  /* 0x000000cc000d7824 */ /* 0x040fe200078e02ff */
[----:B--2---:R0:W-:Y:S04]  /*1e50*/  STL [R1+0x838], R22 ;  /* 0x0008381601007387 */ /* 0x0041e80000100800 */
[----:B---3--:R1:W-:Y:S04]  /*1e60*/  STL [R1+0x184], R21 ;  /* 0x0001841501007387 */ /* 0x0083e80000100800 */
[----:B0-----:R0:W2:Y:S04]  /*1e70*/  LDG.E.U16 R22, [R8.64] ;  /* 0x0000000408167981 */ /* 0x0010a8000c1e1500 */
[----:B-1----:R1:W3:Y:S04]  /*1e80*/  LDG.E.U16 R21, [R6.64] ;  /* 0x0000000406157981 */ /* 0x0022e8000c1e1500 */
[----:B-----5:R5:W-:Y:S01]  /*1e90*/  STL [R1+0x180], R20 ;  /* 0x0001801401007387 */ /* 0x020be20000100800 */
[----:B-1----:R-:W-:-:S03]  /*1ea0*/  IMAD R7, R0, 0x190, RZ ;  /* 0x0000019000077824 */ /* 0x002fc600078e02ff */
[----:B-----5:R1:W5:Y:S02]  /*1eb0*/  LDG.E.U16 R20, [R4.64] ;  /* 0x0000000404147981 */ /* 0x020364000c1e1500 */
[----:B0-----:R-:W-:-:S04]  /*1ec0*/  IADD3 R8, P0, R7, R2, RZ ;  /* 0x0000000207087210 */ /* 0x001fc80007f1e0ff */
[-C--:B------:R-:W-:Y:S02]  /*1ed0*/  LEA.HI.X.SX32 R9, R14, R3.reuse, 0x1, P0 ;  /* 0x000000030e097211 */ /* 0x080fe400000f0eff */
[----:B------:R-:W-:Y:S01]  /*1ee0*/  LEA.HI.X.SX32 R11, R7, R3, 0x1, P2 ;  /* 0x00000003070b7211 */ /* 0x000fe200010f0eff */
[----:B------:R0:W-:Y:S04]  /*1ef0*/  STL [R1+0x17c], R19 ;  /* 0x00017c1301007387 */ /* 0x0001e80000100800 */
[----:B0-----:R0:W5:Y:S01]  /*1f00*/  LDG.E.U16 R19, [R8.64] ;  /* 0x0000000408137981 */ /* 0x001162000c1e1500 */
[----:B-1----:R-:W-:Y:S01]  /*1f10*/  IMAD R5, R0, 0x33, RZ ;  /* 0x0000003300057824 */ /* 0x002fe200078e02ff */
[-C--:B------:R-:W-:Y:S02]  /*1f20*/  IADD3 R4, P0, R12, R2.reuse, RZ ;  /* 0x000000020c047210 */ /* 0x080fe40007f1e0ff */
[----:B------:R-:W-:-:S02]  /*1f30*/  IADD3 R6, P1, R13, R2, RZ ;  /* 0x000000020d067210 */ /* 0x000fc40007f3e0ff */
[-C--:B------:R-:W-:Y:S02]  /*1f40*/  LEA.HI.X.SX32 R5, R5, R3.reuse, 0x1, P0 ;  /* 0x0000000305057211 */ /* 0x080fe400000f0eff */
[----:B------:R-:W-:Y:S01]  /*1f50*/  LEA.HI.X.SX32 R7, R12, R3, 0x1, P1 ;  /* 0x000000030c077211 */ /* 0x000fe200008f0eff */
[----:B------:R1:W-:Y:S04]  /*1f60*/  STL [R1+0x170], R18 ;  /* 0x0001701201007387 */ /* 0x0003e80000100800 */
[----:B-1----:R1:W5:Y:S04]  /*1f70*/  LDG.E.U16 R18, [R10.64] ;  /* 0x000000040a127981 */ /* 0x002368000c1e1500 */
[----:B------:R0:W-:Y:S04]  /*1f80*/  STL [R1+0x11c], R17 ;  /* 0x00011c1101007387 */ /* 0x0001e80000100800 */
[----:B------:R1:W-:Y:S04]  /*1f90*/  STL [R1+0x178], R16 ;  /* 0x0001781001007387 */ /* 0x0003e80000100800 */
[----:B0-----:R0:W5:Y:S04]  /*1fa0*/  LDG.E.U16 R17, [R4.64] ;  /* 0x0000000404117981 */ /* 0x001168000c1e1500 */
[----:B-1----:R1:W5:Y:S01]  /*1fb0*/  LDG.E.U16 R16, [R6.64] ;  /* 0x0000000406107981 */ /* 0x002362000c1e1500 */
[----:B------:R-:W-:-:S05]  /*1fc0*/  IMAD R14, R0, 0x198, RZ ;  /* 0x00000198000e7824 */ /* 0x000fca00078e02ff */
[----:B------:R-:W-:Y:S01]  /*1fd0*/  IADD3 R8, P2, R14, R2, RZ ;  /* 0x000000020e087210 */ /* 0x000fe20007f5e0ff */
[----:B------:R-:W-:-:S03]  /*1fe0*/  IMAD R11, R0, 0x1a, RZ ;  /* 0x0000001a000b7824 */ /* 0x000fc600078e02ff */
[-C--:B------:R-:W-:Y:S01]  /*1ff0*/  LEA.HI.X.SX32 R9, R13, R3.reuse, 0x1, P2 ;  /* 0x000000030d097211 */ /* 0x080fe200010f0eff */
[C---:B-1----:R-:W-:Y:S01]  /*2000*/  IMAD R6, R0.reuse, 0x330, RZ ;  /* 0x0000033000067824 */ /* 0x042fe200078e02ff */
[----:B------:R1:W-:Y:S01]  /*2010*/  STL [R1+0x174], R15 ;  /* 0x0001740f01007387 */ /* 0x0003e20000100800 */
[C---:B0-----:R-:W-:Y:S02]  /*2020*/  IMAD R5, R0.reuse, 0x34, RZ ;  /* 0x0000003400057824 */ /* 0x041fe400078e02ff */
[----:B------:R-:W-:Y:S01]  /*2030*/  IMAD R12, R0, 0x68, RZ ;  /* 0x00000068000c7824 */ /* 0x000fe200078e02ff */
[-C--:B------:R-:W-:Y:S01]  /*2040*/  IADD3 R6, P1, R6, R2.reuse, RZ ;  /* 0x0000000206067210 */ /* 0x080fe20007f3e0ff */
[----:B-1----:R0:W5:Y:S03]  /*2050*/  LDG.E.U16 R15, [R8.64] ;  /* 0x00000004080f7981 */ /* 0x002166000c1e1500 */
[----:B------:R-:W-:Y:S01]  /*2060*/  LEA.HI.X.SX32 R7, R14, R3, 0x1, P1 ;  /* 0x000000030e077211 */ /* 0x000fe200008f0eff */
[C---:B------:R-:W-:Y:S01]  /*2070*/  IMAD R14, R0.reuse, 0xd0, RZ ;  /* 0x000000d0000e7824 */ /* 0x040fe200078e02ff */
[-C--:B------:R-:W-:Y:S01]  /*2080*/  IADD3 R10, P1, R5, R2.reuse, RZ ;  /* 0x00000002050a7210 */ /* 0x080fe20007f3e0ff */
[----:B0-----:R-:W-:Y:S01]  /*2090*/  IMAD R9, R0, 0xd, RZ ;  /* 0x0000000d00097824 */ /* 0x001fe200078e02ff */
[----:B------:R-:W-:-:S02]  /*20a0*/  IADD3 R8, P0, R11, R2, RZ ;  /* 0x000000020b087210 */ /* 0x000fc40007f1e0ff */
[-C--:B------:R-:W-:Y:S02]  /*20b0*/  IADD3 R4, P2, R12, R2.reuse, RZ ;  /* 0x000000020c047210 */ /* 0x080fe40007f5e0ff */
[-C--:B------:R-:W-:Y:S01]  /*20c0*/  LEA.HI.X.SX32 R9, R9, R3.reuse, 0x1, P0 ;  /* 0x0000000309097211 */ /* 0x080fe200000f0eff */
        /* <DEDUP_REMOVED lines=8> */
[C---:B-1----:R-:W-:Y:S02]  /*2150*/  IMAD R9, R0.reuse, 0x1a0, RZ ;  /* 0x000001a000097824 */ /* 0x042fe400078e02ff */
[C---:B------:R-:W-:Y:S02]  /*2160*/  IMAD R12, R0.reuse, 0x6a, RZ ;  /* 0x0000006a000c7824 */ /* 0x040fe400078e02ff */
[----:B------:R-:W-:-:S05]  /*2170*/  IMAD R13, R0, 0xd4, RZ ;  /* 0x000000d4000d7824 */ /* 0x000fca00078e02ff */
[-C--:B------:R-:W-:Y:S01]  /*2180*/  IADD3 R8, P1, R13, R2.reuse, RZ ;  /* 0x000000020d087210 */ /* 0x080fe20007f3e0ff */
[----:B--2---:R0:W-:Y:S04]  /*2190*/  STL [R1+0x168], R22 ;  /* 0x0001681601007387 */ /* 0x0041e80000100800 */
[----:B---3--:R1:W-:Y:S04]  /*21a0*/  STL [R1+0x164], R21 ;  /* 0x0001641501007387 */ /* 0x0083e80000100800 */
[----:B0-----:R0:W2:Y:S04]  /*21b0*/  LDG.E.U16 R22, [R10.64] ;  /* 0x000000040a167981 */ /* 0x0010a8000c1e1500 */
[----:B-1----:R1:W3:Y:S04]  /*21c0*/  LDG.E.U16 R21, [R4.64] ;  /* 0x0000000404157981 */ /* 0x0022e8000c1e1500 */
[----:B-----5:R5:W-:Y:S01]  /*21d0*/  STL [R1+0x830], R20 ;  /* 0x0008301401007387 */ /* 0x020be20000100800 */
[----:B-1----:R-:W-:-:S03]  /*21e0*/  IADD3 R4, P0, R9, R2, RZ ;  /* 0x0000000209047210 */ /* 0x002fc60007f1e0ff */
[----:B-----5:R1:W5:Y:S01]  /*21f0*/  LDG.E.U16 R20, [R6.64] ;  /* 0x0000000406147981 */ /* 0x020362000c1e1500 */
[----:B------:R-:W-:Y:S01]  /*2200*/  LEA.HI.X.SX32 R5, R14, R3, 0x1, P0 ;  /* 0x000000030e057211 */ /* 0x000fe200000f0eff */
[----:B0-----:R-:W-:-:S05]  /*2210*/  IMAD R10, R0, 0x340, RZ ;  /* 0x00000340000a7824 */ /* 0x001fca00078e02ff */
[-C--:B------:R-:W-:Y:S01]  /*2220*/  IADD3 R10, P2, R10, R2.reuse, RZ ;  /* 0x000000020a0a7210 */ /* 0x080fe20007f5e0ff */
[----:B------:R0:W-:Y:S03]  /*2230*/  STL [R1+0x15c], R19 ;  /* 0x00015c1301007387 */ /* 0x0001e60000100800 */
[-C--:B------:R-:W-:Y:S01]  /*2240*/  LEA.HI.X.SX32 R11, R9, R3.reuse, 0x1, P2 ;  /* 0x00000003090b7211 */ /* 0x080fe200010f0eff */
[----:B0-----:R0:W5:Y:S01]  /*2250*/  LDG.E.U16 R19, [R4.64] ;  /* 0x0000000404137981 */ /* 0x001162000c1e1500 */
[----:B-1----:R-:W-:Y:S01]  /*2260*/  IMAD R7, R0, 0x35, RZ ;  /* 0x0000003500077824 */ /* 0x002fe200078e02ff */
[C---:B------:R-:W-:Y:S02]  /*2270*/  IADD3 R6, P0, R12.reuse, R2, RZ ;  /* 0x000000020c067210 */ /* 0x040fe40007f1e0ff */
        /* <DEDUP_REMOVED lines=8> */
[----:B------:R-:W-:-:S02]  /*2300*/  IMAD R14, R0, 0x1a8, RZ ;  /* 0x000001a8000e7824 */ /* 0x000fc400078e02ff */
[----:B------:R-:W-:-:S03]  /*2310*/  IMAD R10, R0, 0x350, RZ ;  /* 0x00000350000a7824 */ /* 0x000fc600078e02ff */
[----:B------:R-:W-:Y:S01]  /*2320*/  IADD3 R4, P2, R14, R2, RZ ;  /* 0x000000020e047210 */ /* 0x000fe20007f5e0ff */
[----:B0-----:R-:W-:-:S03]  /*2330*/  IMAD R7, R0, 0x36, RZ ;  /* 0x0000003600077824 */ /* 0x001fc600078e02ff */
[-C--:B------:R-:W-:Y:S01]  /*2340*/  LEA.HI.X.SX32 R5, R13, R3.reuse, 0x1, P2 ;  /* 0x000000030d057211 */ /* 0x080fe200010f0eff */
[----:B-1----:R-:W-:Y:S01]  /*2350*/  IMAD R9, R0, 0x6c, RZ ;  /* 0x0000006c00097824 */ /* 0x002fe200078e02ff */
[-C--:B------:R-:W-:Y:S01]  /*2360*/  IADD3 R10, P1, R10, R2.reuse, RZ ;  /* 0x000000020a0a7210 */ /* 0x080fe20007f3e0ff */
[----:B------:R0:W-:Y:S01]  /*2370*/  STL [R1+0x824], R15 ;  /* 0x0008240f01007387 */ /* 0x0001e20000100800 */
[----:B------:R-:W-:Y:S02]  /*2380*/  IMAD R12, R0, 0xd8, RZ ;  /* 0x000000d8000c7824 */ /* 0x000fe400078e02ff */
[----:B------:R-:W-:Y:S01]  /*2390*/  LEA.HI.X.SX32 R11, R14, R3, 0x1, P1 ;  /* 0x000000030e0b7211 */ /* 0x000fe200008f0eff */
[----:B------:R-:W-:Y:S01]  /*23a0*/  IMAD R13, R0, 0x1b0, RZ ;  /* 0x000001b0000d7824 */ /* 0x000fe200078e02ff */
[-C--:B------:R-:W-:Y:S01]  /*23b0*/  IADD3 R6, P1, R9, R2.reuse, RZ ;  /* 0x0000000209067210 */ /* 0x080fe20007f3e0ff */
[----:B0-----:R0:W5:Y:S01]  /*23c0*/  LDG.E.U16 R15, [R4.64] ;  /* 0x00000004040f7981 */ /* 0x001162000c1e1500 */
[-C--:B------:R-:W-:Y:S01]  /*23d0*/  IADD3 R8, P2, R12, R2.reuse, RZ ;  /* 0x000000020c087210 */ /* 0x080fe20007f5e0ff */
[----:B0-----:R-:W-:Y:S01]  /*23e0*/  IMAD R5, R0, 0x1b, RZ ;  /* 0x0000001b00057824 */ /* 0x001fe200078e02ff */
[----:B------:R-:W-:-:S02]  /*23f0*/  IADD3 R4, P0, R7, R2, RZ ;  /* 0x0000000207047210 */ /* 0x000fc40007f1e0ff */
[-C--:B------:R-:W-:Y:S01]  /*2400*/  LEA.HI.X.SX32 R7, R7, R3.reuse, 0x1, P1 ;  /* 0x0000000307077211 */ /* 0x080fe200008f0eff */
[----:B----4-:R-:W-:Y:S01]  /*2410*/  STL [R1+0x104], R24 ;  /* 0x0001041801007387 */ /* 0x010fe20000100800 */
[----:B------:R-:W-:-:S03]  /*2420*/  LEA.HI.X.SX32 R5, R5, R3, 0x1, P0 ;  /* 0x0000000305057211 */ /* 0x000fc600000f0eff */
[----:B------:R0:W-:Y:S01]  /*2430*/  STL [R1+0x820], R23 ;  /* 0x0008201701007387 */ /* 0x0001e20000100800 */
[----:B------:R-:W-:-:S05]  /*2440*/  LEA.HI.X.SX32 R9, R9, R3, 0x1, P2 ;  /* 0x0000000309097211 */ /* 0x000fca00010f0eff */
[----:B------:R1:W4:Y:S04]  /*2450*/  LDG.E.U16 R14, [R8.64] ;  /* 0x00000004080e7981 */ /* 0x000328000c1e1500 */
[----:B0-----:R0:W4:Y:S02]  /*2460*/  LDG.E.U16 R23, [R10.64] ;  /* 0x000000040a177981 */ /* 0x001124000c1e1500 */
[----:B0-----:R-:W-:-:S04]  /*2470*/  IADD3 R10, P0, R13, R2, RZ ;  /* 0x000000020d0a7210 */ /* 0x001fc80007f1e0ff */
[----:B------:R-:W-:Y:S01]  /*2480*/  LEA.HI.X.SX32 R11, R12, R3, 0x1, P0 ;  /* 0x000000030c0b7211 */ /* 0x000fe200000f0eff */
[C---:B-1----:R-:W-:Y:S02]  /*2490*/  IMAD R9, R0.reuse, 0xdc, RZ ;  /* 0x000000dc00097824 */ /* 0x042fe400078e02ff */
[----:B------:R-:W-:-:S05]  /*24a0*/  IMAD R12, R0, 0x1b8, RZ ;  /* 0x000001b8000c7824 */ /* 0x000fca00078e02ff */
[----:B------:R-:W-:Y:S01]  /*24b0*/  IADD3 R8, P2, R12, R2, RZ ;  /* 0x000000020c087210 */ /* 0x000fe20007f5e0ff */
[----:B--2---:R0:W-:Y:S04]  /*24c0*/  STL [R1+0x150], R22 ;  /* 0x0001501601007387 */ /* 0x0041e80000100800 */
[----:B---3--:R1:W-:Y:S04]  /*24d0*/  STL [R1+0x81c], R21 ;  /* 0x00081c1501007387 */ /* 0x0083e80000100800 */
[----:B0-----:R0:W2:Y:S04]  /*24e0*/  LDG.E.U16 R22, [R4.64] ;  /* 0x0000000404167981 */ /* 0x0010a8000c1e1500 */
[----:B-1----:R1:W3:Y:S01]  /*24f0*/  LDG.E.U16 R21, [R6.64] ;  /* 0x0000000406157981 */ /* 0x0022e2000c1e1500 */
[----:B0-----:R-:W-:-:S03]  /*2500*/  IMAD R4, R0, 0x360, RZ ;  /* 0x0000036000047824 */ /* 0x001fc600078e02ff */
[----:B-----5:R0:W-:Y:S04]  /*2510*/  STL [R1+0x14c], R20 ;  /* 0x00014c1401007387 */ /* 0x0201e80000100800 */
[----:B0-----:R0:W5:Y:S01]  /*2520*/  LDG.E.U16 R20, [R10.64] ;  /* 0x000000040a147981 */ /* 0x001162000c1e1500 */
[----:B-1----:R-:W-:Y:S01]  /*2530*/  IMAD R7, R0, 0x6e, RZ ;  /* 0x0000006e00077824 */ /* 0x002fe200078e02ff */
[----:B0-----:R-:W-:-:S04]  /*2540*/  IADD3 R10, P1, R4, R2, RZ ;  /* 0x00000002040a7210 */ /* 0x001fc80007f3e0ff */
[-C--:B------:R-:W-:Y:S01]  /*2550*/  LEA.HI.X.SX32 R11, R13, R3.reuse, 0x1, P1 ;  /* 0x000000030d0b7211 */ /* 0x080fe200008f0eff */
[----:B------:R0:W-:Y:S01]  /*2560*/  STL [R1+0x148], R19 ;  /* 0x0001481301007387 */ /* 0x0001e20000100800 */
[----:B------:R-:W-:Y:S01]  /*2570*/  IMAD R5, R0, 0x37, RZ ;  /* 0x0000003700057824 */ /* 0x000fe200078e02ff */
[-C--:B------:R-:W-:Y:S02]  /*2580*/  IADD3 R4, P0, R7, R2.reuse, RZ ;  /* 0x0000000207047210 */ /* 0x080fe40007f1e0ff */
[----:B0-----:R0:W5:Y:S02]  /*2590*/  LDG.E.U16 R19, [R10.64] ;  /* 0x000000040a137981 */ /* 0x001164000c1e1500 */
[-C--:B------:R-:W-:Y:S02]  /*25a0*/  LEA.HI.X.SX32 R5, R5, R3.reuse, 0x1, P0 ;  /* 0x0000000305057211 */ /* 0x080fe400000f0eff */
[C---:B------:R-:W-:Y:S02]  /*25b0*/  IADD3 R6, P1, R9.reuse, R2, RZ ;  /* 0x0000000209067210 */ /* 0x040fe40007f3e0ff */
[----:B------:R-:W-:-:S02]  /*25c0*/  LEA.HI.X.SX32 R9, R9, R3, 0x1, P2 ;  /* 0x0000000309097211 */ /* 0x000fc400010f0eff */
        /* <DEDUP_REMOVED lines=10> */
[----:B------:R-:W-:Y:S01]  /*2670*/  LEA.HI.X.SX32 R11, R12, R3, 0x1, P0 ;  /* 0x000000030c0b7211 */ /* 0x000fe200000f0eff */
[C---:B0-----:R-:W-:Y:S01]  /*2680*/  IMAD R6, R0.reuse, 0x1ff, RZ ;  /* 0x000001ff00067824 */ /* 0x041fe200078e02ff */
[----:B------:R0:W-:Y:S01]  /*2690*/  STL [R1+0x814], R15 ;  /* 0x0008140f01007387 */ /* 0x0001e20000100800 */
[C---:B------:R-:W-:Y:S02]  /*26a0*/  IMAD R5, R0.reuse, 0xe, RZ ;  /* 0x0000000e00057824 */ /* 0x040fe400078e02ff */
[C---:B------:R-:W-:Y:S02]  /*26b0*/  IMAD R12, R0.reuse, 0x1c, RZ ;  /* 0x0000001c000c7824 */ /* 0x040fe400078e02ff */
[C---:B------:R-:W-:Y:S01]  /*26c0*/  IMAD R13, R0.reuse, 0x38, RZ ;  /* 0x00000038000d7824 */ /* 0x040fe200078e02ff */
[----:B0-----:R0:W5:Y:S01]  /*26d0*/  LDG.E.U16 R15, [R10.64] ;  /* 0x000000040a0f7981 */ /* 0x001162000c1e1500 */
[----:B------:R-:W-:Y:S01]  /*26e0*/  IMAD R7, R0, 0x7, RZ ;  /* 0x0000000700077824 */ /* 0x000fe200078e02ff */
[----:B-1----:R-:W-:-:S02]  /*26f0*/  IADD3 R8, P0, R5, R2, RZ ;  /* 0x0000000205087210 */ /* 0x002fc40007f1e0ff */
[-C--:B0-----:R-:W-:Y:S02]  /*2700*/  IADD3 R10, P1, R4, R2.reuse, RZ ;  /* 0x00000002040a7210 */ /* 0x081fe40007f3e0ff */
[-C--:B------:R-:W-:Y:S02]  /*2710*/  IADD3 R4, P2, R13, R2.reuse, RZ ;  /* 0x000000020d047210 */ /* 0x080fe40007f5e0ff */
[-C--:B------:R-:W-:Y:S02]  /*2720*/  LEA.HI.X.SX32 R11, R6, R3.reuse, 0x1, P1 ;  /* 0x00000003060b7211 */ /* 0x080fe400008f0eff */
[----:B------:R-:W-:Y:S01]  /*2730*/  IADD3 R6, P1, R12, R2, RZ ;  /* 0x000000020c067210 */ /* 0x000fe20007f3e0ff */
[----:B----4-:R0:W-:Y:S01]  /*2740*/  STL [R1+0xf0], R23 ;  /* 0x0000f01701007387 */ /* 0x0101e20000100800 */
[-C--:B------:R-:W-:Y:S02]  /*2750*/  LEA.HI.X.SX32 R9, R7, R3.reuse, 0x1, P0 ;  /* 0x0000000307097211 */ /* 0x080fe400000f0eff */
[----:B------:R-:W-:-:S02]  /*2760*/  LEA.HI.X.SX32 R7, R5, R3, 0x1, P1 ;  /* 0x0000000305077211 */ /* 0x000fc400008f0eff */
[----:B------:R-:W-:Y:S01]  /*2770*/  LEA.HI.X.SX32 R5, R12, R3, 0x1, P2 ;  /* 0x000000030c057211 */ /* 0x000fe200010f0eff */
[----:B0-----:R0:W4:Y:S04]  /*2780*/  LDG.E.U16 R23, [R10.64] ;  /* 0x000000040a177981 */ /* 0x001128000c1e1500 */
[----:B--2---:R1:W-:Y:S04]  /*2790*/  STL [R1+0x790], R22 ;  /* 0x0007901601007387 */ /* 0x0043e80000100800 */
[----:B---3--:R2:W-:Y:S04]  /*27a0*/  STL [R1+0x810], R21 ;  /* 0x0008101501007387 */ /* 0x0085e80000100800 */
[----:B------:R3:W-:Y:S04]  /*27b0*/  STL [R1+0x80c], R14 ;  /* 0x00080c0e01007387 */ /* 0x0007e80000100800 */
[----:B-1----:R1:W4:Y:S04]  /*27c0*/  LDG.E.U16 R22, [R8.64] ;  /* 0x0000000408167981 */ /* 0x002328000c1e1500 */
[----:B--2---:R2:W4:Y:S01]  /*27d0*/  LDG.E.U16 R21, [R6.64] ;  /* 0x0000000406157981 */ /* 0x004522000c1e1500 */
[----:B---3--:R-:W-:-:S03]  /*27e0*/  IMAD R14, R0, 0x70, RZ ;  /* 0x00000070000e7824 */ /* 0x008fc600078e02ff */
[----:B-----5:R3:W-:Y:S02]  /*27f0*/  STL [R1+0x138], R20 ;  /* 0x0001381401007387 */ /* 0x0207e40000100800 */
[----:B0-----:R-:W-:Y:S01]  /*2800*/  IADD3 R10, P0, R14, R2, RZ ;  /* 0x000000020e0a7210 */ /* 0x001fe20007f1e0ff */
[----:B--2---:R-:W-:-:S03]  /*2810*/  IMAD R7, R0, 0xe0, RZ ;  /* 0x000000e000077824 */ /* 0x004fc600078e02ff */
[----:B------:R-:W-:Y:S01]  /*2820*/  LEA.HI.X.SX32 R11, R13, R3, 0x1, P0 ;  /* 0x000000030d0b7211 */ /* 0x000fe200000f0eff */
[----:B---3--:R0:W2:Y:S01]  /*2830*/  LDG.E.U16 R20, [R4.64] ;  /* 0x0000000404147981 */ /* 0x0080a2000c1e1500 */
[----:B------:R-:W-:-:S03]  /*2840*/  IMAD R6, R0, 0x380, RZ ;  /* 0x0000038000067824 */ /* 0x000fc600078e02ff */
[----:B------:R3:W-:Y:S04]  /*2850*/  STL [R1+0xe8], R19 ;  /* 0x0000e81301007387 */ /* 0x0007e80000100800 */
[----:B---3--:R3:W5:Y:S01]  /*2860*/  LDG.E.U16 R19, [R10.64] ;  /* 0x000000040a137981 */ /* 0x008762000c1e1500 */
[----:B0-----:R-:W-:Y:S01]  /*2870*/  IMAD R5, R0, 0x1c0, RZ ;  /* 0x000001c000057824 */ /* 0x001fe200078e02ff */
[----:B---3--:R-:W-:-:S04]  /*2880*/  IADD3 R10, P0, R7, R2, RZ ;  /* 0x00000002070a7210 */ /* 0x008fc80007f1e0ff */
[-C--:B------:R-:W-:Y:S02]  /*2890*/  LEA.HI.X.SX32 R11, R14, R3.reuse, 0x1, P0 ;  /* 0x000000030e0b7211 */ /* 0x080fe400000f0eff */
[-C--:B-1----:R-:W-:Y:S02]  /*28a0*/  IADD3 R8, P1, R5, R2.reuse, RZ ;  /* 0x0000000205087210 */ /* 0x082fe40007f3e0ff */
[----:B------:R-:W-:Y:S02]  /*28b0*/  IADD3 R6, P2, R6, R2, RZ ;  /* 0x0000000206067210 */ /* 0x000fe40007f5e0ff */
[-C--:B------:R-:W-:Y:S02]  /*28c0*/  LEA.HI.X.SX32 R9, R7, R3.reuse, 0x1, P1 ;  /* 0x0000000307097211 */ /* 0x080fe400008f0eff */
[----:B------:R-:W-:Y:S01]  /*28d0*/  LEA.HI.X.SX32 R7, R5, R3, 0x1, P2 ;  /* 0x0000000305077211 */ /* 0x000fe200010f0eff */
[----:B------:R0:W-:Y:S04]  /*28e0*/  STL [R1+0x808], R18 ;  /* 0x0008081201007387 */ /* 0x0001e80000100800 */
[----:B0-----:R0:W3:Y:S04]  /*28f0*/  LDG.E.U16 R18, [R10.64] ;  /* 0x000000040a127981 */ /* 0x0010e8000c1e1500 */
[----:B------:R1:W-:Y:S04]  /*2900*/  STL [R1+0x804], R17 ;  /* 0x0008041101007387 */ /* 0x0003e80000100800 */
[----:B------:R0:W-:Y:S04]  /*2910*/  STL [R1+0x800], R16 ;  /* 0x0008001001007387 */ /* 0x0001e80000100800 */
[----:B-1----:R1:W3:Y:S04]  /*2920*/  LDG.E.U16 R17, [R8.64] ;  /* 0x0000000408117981 */ /* 0x0022e8000c1e1500 */
[----:B0-----:R0:W3:Y:S01]  /*2930*/  LDG.E.U16 R16, [R6.64] ;  /* 0x0000000406107981 */ /* 0x0010e2000c1e1500 */
[----:B------:R-:W-:-:S02]  /*2940*/  IMAD R13, R0, 0x72, RZ ;  /* 0x00000072000d7824 */ /* 0x000fc400078e02ff */
[----:B------:R-:W-:-:S03]  /*2950*/  IMAD R12, R0, 0x39, RZ ;  /* 0x00000039000c7824 */ /* 0x000fc600078e02ff */
[----:B------:R-:W-:Y:S01]  /*2960*/  IADD3 R4, P0, R13, R2, RZ ;  /* 0x000000020d047210 */ /* 0x000fe20007f1e0ff */
[----:B-1----:R-:W-:-:S03]  /*2970*/  IMAD R9, R0, 0xe4, RZ ;  /* 0x000000e400097824 */ /* 0x002fc600078e02ff */
[-C--:B------:R-:W-:Y:S01]  /*2980*/  LEA.HI.X.SX32 R5, R12, R3.reuse, 0x1, P0 ;  /* 0x000000030c057211 */ /* 0x080fe200000f0eff */
[----:B------:R1:W-:Y:S01]  /*2990*/  STL [R1+0xe0], R15 ;  /* 0x0000e00f01007387 */ /* 0x0003e20000100800 */
[C---:B------:R-:W-:Y:S01]  /*29a0*/  IMAD R8, R0.reuse, 0x390, RZ ;  /* 0x0000039000087824 */ /* 0x040fe200078e02ff */
[-C--:B0-----:R-:W-:Y:S01]  /*29b0*/  IADD3 R6, P0, R9, R2.reuse, RZ ;  /* 0x0000000209067210 */ /* 0x081fe20007f1e0ff */
[C---:B------:R-:W-:Y:S01]  /*29c0*/  IMAD R12, R0.reuse, 0x3a, RZ ;  /* 0x0000003a000c7824 */ /* 0x040fe200078e02ff */
[----:B-1----:R0:W3:Y:S01]  /*29d0*/  LDG.E.U16 R15, [R4.64] ;  /* 0x00000004040f7981 */ /* 0x0020e2000c1e1500 */
[C---:B------:R-:W-:Y:S01]  /*29e0*/  IMAD R14, R0.reuse, 0x1d, RZ ;  /* 0x0000001d000e7824 */ /* 0x040fe200078e02ff */
[----:B------:R-:W-:Y:S01]  /*29f0*/  LEA.HI.X.SX32 R7, R13, R3, 0x1, P0 ;  /* 0x000000030d077211 */ /* 0x000fe200000f0eff */
[----:B------:R-:W-:Y:S01]  /*2a00*/  IMAD R13, R0, 0x74, RZ ;  /* 0x00000074000d7824 */ /* 0x000fe200078e02ff */
[----:B------:R-:W-:-:S03]  /*2a10*/  IADD3 R8, P2, R8, R2, RZ ;  /* 0x0000000208087210 */ /* 0x000fc60007f5e0ff */
[----:B------:R1:W3:Y:S01]  /*2a20*/  LDG.E.U16 R24, [R6.64] ;  /* 0x0000000406187981 */ /* 0x0002e2000c1e1500 */
[----:B0-----:R-:W-:Y:S01]  /*2a30*/  IMAD R5, R0, 0x1c8, RZ ;  /* 0x000001c800057824 */ /* 0x001fe200078e02ff */
[----:B------:R-:W-:-:S04]  /*2a40*/  IADD3 R4, P0, R12, R2, RZ ;  /* 0x000000020c047210 */ /* 0x000fc80007f1e0ff */
[----:B------:R-:W-:-:S04]  /*2a50*/  IADD3 R10, P1, R5, R2, RZ ;  /* 0x00000002050a7210 */ /* 0x000fc80007f3e0ff */
[-C--:B------:R-:W-:Y:S02]  /*2a60*/  LEA.HI.X.SX32 R11, R9, R3.reuse, 0x1, P1 ;  /* 0x00000003090b7211 */ /* 0x080fe400008f0eff */
[-C--:B------:R-:W-:Y:S01]  /*2a70*/  LEA.HI.X.SX32 R9, R5, R3.reuse, 0x1, P2 ;  /* 0x0000000305097211 */ /* 0x080fe200010f0eff */
[----:B----4-:R0:W-:Y:S01]  /*2a80*/  STL [R1+0x7fc], R23 ;  /* 0x0007fc1701007387 */ /* 0x0101e20000100800 */
[----:B------:R-:W-:Y:S02]  /*2a90*/  LEA.HI.X.SX32 R5, R14, R3, 0x1, P0 ;  /* 0x000000030e057211 */ /* 0x000fe400000f0eff */
[----:B-1----:R-:W-:-:S04]  /*2aa0*/  IADD3 R6, P1, R13, R2, RZ ;  /* 0x000000020d067210 */ /* 0x002fc80007f3e0ff */
[----:B------:R-:W-:Y:S01]  /*2ab0*/  LEA.HI.X.SX32 R7, R12, R3, 0x1, P1 ;  /* 0x000000030c077211 */ /* 0x000fe200008f0eff */
[----:B0-----:R0:W4:Y:S01]  /*2ac0*/  LDG.E.U16 R23, [R10.64] ;  /* 0x000000040a177981 */ /* 0x001122000c1e1500 */
[C---:B------:R-:W-:Y:S02]  /*2ad0*/  IMAD R12, R0.reuse, 0x76, RZ ;  /* 0x00000076000c7824 */ /* 0x040fe400078e02ff */
[C---:B------:R-:W-:Y:S01]  /*2ae0*/  IMAD R14, R0.reuse, 0x3b, RZ ;  /* 0x0000003b000e7824 */ /* 0x040fe200078e02ff */
[----:B------:R1:W-:Y:S04]  /*2af0*/  STL [R1+0x7f8], R22 ;  /* 0x0007f81601007387 */ /* 0x0003e80000100800 */
[----:B------:R-:W-:Y:S04]  /*2b00*/  STL [R1+0x7f0], R21 ;  /* 0x0007f01501007387 */ /* 0x000fe80000100800 */
[----:B-1----:R1:W4:Y:S04]  /*2b10*/  LDG.E.U16 R22, [R8.64] ;  /* 0x0000000408167981 */ /* 0x002328000c1e1500 */
[----:B--2---:R2:W-:Y:S04]  /*2b20*/  STL [R1+0x7ec], R20 ;  /* 0x0007ec1401007387 */ /* 0x0045e80000100800 */
[----:B--2---:R2:W4:Y:S01]  /*2b30*/  LDG.E.U16 R20, [R4.64] ;  /* 0x0000000404147981 */ /* 0x004522000c1e1500 */
[----:B-1----:R-:W-:-:S02]  /*2b40*/  IMAD R9, R0, 0x1d0, RZ ;  /* 0x000001d000097824 */ /* 0x002fc400078e02ff */
[C---:B--2---:R-:W-:Y:S01]  /*2b50*/  IMAD R5, R0.reuse, 0xe8, RZ ;  /* 0x000000e800057824 */ /* 0x044fe200078e02ff */
[----:B-----5:R1:W-:Y:S04]  /*2b60*/  STL [R1+0x12c], R19 ;  /* 0x00012c1301007387 */ /* 0x0203e80000100800 */
[----:B-1----:R1:W2:Y:S01]  /*2b70*/  LDG.E.U16 R19, [R6.64] ;  /* 0x0000000406137981 */ /* 0x0022a2000c1e1500 */
[----:B------:R-:W-:Y:S01]  /*2b80*/  IMAD R8, R0, 0x3a0, RZ ;  /* 0x000003a000087824 */ /* 0x000fe200078e02ff */
[----:B-1----:R-:W-:-:S04]  /*2b90*/  IADD3 R6, P0, R5, R2, RZ ;  /* 0x0000000205067210 */ /* 0x002fc80007f1e0ff */
[-C--:B------:R-:W-:Y:S02]  /*2ba0*/  LEA.HI.X.SX32 R7, R13, R3.reuse, 0x1, P0 ;  /* 0x000000030d077211 */ /* 0x080fe400000f0eff */
[-C--:B0-----:R-:W-:Y:S02]  /*2bb0*/  IADD3 R10, P1, R9, R2.reuse, RZ ;  /* 0x00000002090a7210 */ /* 0x081fe40007f3e0ff */
[-C--:B------:R-:W-:Y:S02]  /*2bc0*/  IADD3 R8, P2, R8, R2.reuse, RZ ;  /* 0x0000000208087210 */ /* 0x080fe40007f5e0ff */
[-C--:B------:R-:W-:Y:S02]  /*2bd0*/  LEA.HI.X.SX32 R11, R5, R3.reuse, 0x1, P1 ;  /* 0x00000003050b7211 */ /* 0x080fe400008f0eff */
[----:B------:R-:W-:Y:S02]  /*2be0*/  IADD3 R4, P0, R12, R2, RZ ;  /* 0x000000020c047210 */ /* 0x000fe40007f1e0ff */
[-C--:B------:R-:W-:Y:S01]  /*2bf0*/  LEA.HI.X.SX32 R9, R9, R3.reuse, 0x1, P2 ;  /* 0x0000000309097211 */ /* 0x080fe200010f0eff */
[----:B------:R0:W5:Y:S01]  /*2c00*/  LDG.E.U16 R21, [R10.64] ;  /* 0x000000040a157981 */ /* 0x000162000c1e1500 */
[----:B------:R-:W-:-:S03]  /*2c10*/  LEA.HI.X.SX32 R5, R14, R3, 0x1, P0 ;  /* 0x000000030e057211 */ /* 0x000fc600000f0eff */
[----:B---3--:R1:W-:Y:S04]  /*2c20*/  STL [R1+0x124], R18 ;  /* 0x0001241201007387 */ /* 0x0083e80000100800 */
[----:B-1----:R1:W3:Y:S04]  /*2c30*/  LDG.E.U16 R18, [R6.64] ;  /* 0x0000000406127981 */ /* 0x0022e8000c1e1500 */
[----:B------:R0:W-:Y:S04]  /*2c40*/  STL [R1+0x120], R17 ;  /* 0x0001201101007387 */ /* 0x0001e80000100800 */
[----:B------:R1:W-:Y:S04]  /*2c50*/  STL [R1+0x80], R16 ;  /* 0x0000801001007387 */ /* 0x0003e80000100800 */
[----:B0-----:R0:W5:Y:S04]  /*2c60*/  LDG.E.U16 R17, [R8.64] ;  /* 0x0000000408117981 */ /* 0x001168000c1e1500 */
[----:B-1----:R1:W5:Y:S01]  /*2c70*/  LDG.E.U16 R16, [R4.64] ;  /* 0x0000000404107981 */ /* 0x002362000c1e1500 */
[----:B------:R-:W-:-:S05]  /*2c80*/  IMAD R13, R0, 0xec, RZ ;  /* 0x000000ec000d7824 */ /* 0x000fca00078e02ff */
[----:B------:R-:W-:-:S04]  /*2c90*/  IADD3 R6, P1, R13, R2, RZ ;  /* 0x000000020d067210 */ /* 0x000fc80007f3e0ff */
[----:B------:R-:W-:Y:S01]  /*2ca0*/  LEA.HI.X.SX32 R7, R12, R3, 0x1, P1 ;  /* 0x000000030c077211 */ /* 0x000fe200008f0eff */
[C---:B-1----:R-:W-:Y:S01]  /*2cb0*/  IMAD R5, R0.reuse, 0x1d8, RZ ;  /* 0x000001d800057824 */ /* 0x042fe200078e02ff */
[----:B------:R1:W-:Y:S01]  /*2cc0*/  STL [R1+0x128], R15 ;  /* 0x0001280f01007387 */ /* 0x0003e20000100800 */
[----:B------:R-:W-:-:S03]  /*2cd0*/  IMAD R10, R0, 0x3b0, RZ ;  /* 0x000003b0000a7824 */ /* 0x000fc600078e02ff */
[-C--:B0-----:R-:W-:Y:S01]  /*2ce0*/  IADD3 R8, P0, R5, R2.reuse, RZ ;  /* 0x0000000205087210 */ /* 0x081fe20007f1e0ff */
[C---:B------:R-:W-:Y:S01]  /*2cf0*/  IMAD R12, R0.reuse, 0x3c, RZ ;  /* 0x0000003c000c7824 */ /* 0x040fe200078e02ff */
[----:B-1----:R0:W5:Y:S01]  /*2d00*/  LDG.E.U16 R15, [R6.64] ;  /* 0x00000004060f7981 */ /* 0x002162000c1e1500 */
[----:B------:R-:W-:Y:S01]  /*2d10*/  IMAD R14, R0, 0xf, RZ ;  /* 0x0000000f000e7824 */ /* 0x000fe200078e02ff */
[-C--:B------:R-:W-:Y:S02]  /*2d20*/  IADD3 R10, P2, R10, R2.reuse, RZ ;  /* 0x000000020a0a7210 */ /* 0x080fe40007f5e0ff */
[----:B------:R-:W-:Y:S01]  /*2d30*/  LEA.HI.X.SX32 R9, R13, R3, 0x1, P0 ;  /* 0x000000030d097211 */ /* 0x000fe200000f0eff */
[C---:B------:R-:W-:Y:S02]  /*2d40*/  IMAD R13, R0.reuse, 0x78, RZ ;  /* 0x00000078000d7824 */ /* 0x040fe400078e02ff */
[----:B0-----:R-:W-:Y:S01]  /*2d50*/  IMAD R7, R0, 0x1e, RZ ;  /* 0x0000001e00077824 */ /* 0x001fe200078e02ff */
[-C--:B------:R-:W-:Y:S01]  /*2d60*/  IADD3 R6, P1, R12, R2.reuse, RZ ;  /* 0x000000020c067210 */ /* 0x080fe20007f3e0ff */
[----:B------:R0:W-:Y:S03]  /*2d70*/  STL [R1+0x118], R24 ;  /* 0x0001181801007387 */ /* 0x0001e60000100800 */
[----:B------:R-:W-:-:S02]  /*2d80*/  IADD3 R4, P0, R7, R2, RZ ;  /* 0x0000000207047210 */ /* 0x000fc40007f1e0ff */
[-C--:B------:R-:W-:Y:S02]  /*2d90*/  LEA.HI.X.SX32 R11, R5, R3.reuse, 0x1, P2 ;  /* 0x00000003050b7211 */ /* 0x080fe400010f0eff */
[-C--:B------:R-:W-:Y:S02]  /*2da0*/  LEA.HI.X.SX32 R5, R14, R3.reuse, 0x1, P0 ;  /* 0x000000030e057211 */ /* 0x080fe400000f0eff */
[----:B------:R-:W-:Y:S01]  /*2db0*/  LEA.HI.X.SX32 R7, R7, R3, 0x1, P1 ;  /* 0x0000000307077211 */ /* 0x000fe200008f0eff */
[----:B0-----:R0:W5:Y:S04]  /*2dc0*/  LDG.E.U16 R24, [R8.64] ;  /* 0x0000000408187981 */ /* 0x001168000c1e1500 */
[----:B----4-:R1:W-:Y:S01]  /*2dd0*/  STL [R1+0x7e8], R23 ;  /* 0x0007e81701007387 */ /* 0x0103e20000100800 */
[----:B0-----:R-:W-:-:S04]  /*2de0*/  IADD3 R8, P0, R13, R2, RZ ;  /* 0x000000020d087210 */ /* 0x001fc80007f1e0ff */
[----:B------:R-:W-:Y:S01]  /*2df0*/  LEA.HI.X.SX32 R9, R12, R3, 0x1, P0 ;  /* 0x000000030c097211 */ /* 0x000fe200000f0eff */
[----:B-1----:R0:W4:Y:S02]  /*2e00*/  LDG.E.U16 R23, [R10.64] ;  /* 0x000000040a177981 */ /* 0x002124000c1e1500 */
[C---:B0-----:R-:W-:Y:S02]  /*2e10*/  IMAD R11, R0.reuse, 0x7a, RZ ;  /* 0x0000007a000b7824 */ /* 0x041fe400078e02ff */
[C---:B------:R-:W-:Y:S01]  /*2e20*/  IMAD R10, R0.reuse, 0x3d, RZ ;  /* 0x0000003d000a7824 */ /* 0x040fe200078e02ff */
[----:B------:R0:W-:Y:S04]  /*2e30*/  STL [R1+0x78], R22 ;  /* 0x0000781601007387 */ /* 0x0001e80000100800 */
[----:B0-----:R0:W4:Y:S04]  /*2e40*/  LDG.E.U16 R22, [R4.64] ;  /* 0x0000000404167981 */ /* 0x001128000c1e1500 */
[----:B------:R1:W-:Y:S01]  /*2e50*/  STL [R1+0x7e4], R20 ;  /* 0x0007e41401007387 */ /* 0x0003e20000100800 */
[----:B0-----:R-:W-:-:S02]  /*2e60*/  IMAD R5, R0, 0x1e0, RZ ;  /* 0x000001e000057824 */ /* 0x001fc400078e02ff */
[----:B-1----:R-:W-:Y:S01]  /*2e70*/  IMAD R20, R0, 0x3c0, RZ ;  /* 0x000003c000147824 */ /* 0x002fe200078e02ff */
[----:B--2---:R0:W-:Y:S04]  /*2e80*/  STL [R1+0x114], R19 ;  /* 0x0001141301007387 */ /* 0x0041e80000100800 */
[----:B0-----:R0:W2:Y:S01]  /*2e90*/  LDG.E.U16 R19, [R6.64] ;  /* 0x0000000406137981 */ /* 0x0010a2000c1e1500 */
[-C--:B------:R-:W-:Y:S01]  /*2ea0*/  IADD3 R20, P2, R20, R2.reuse, RZ ;  /* 0x0000000214147210 */ /* 0x080fe20007f5e0ff */
[----:B0-----:R-:W-:Y:S01]  /*2eb0*/  IMAD R7, R0, 0xf0, RZ ;  /* 0x000000f000077824 */ /* 0x001fe200078e02ff */
[-C--:B------:R-:W-:Y:S01]  /*2ec0*/  IADD3 R6, P1, R5, R2.reuse, RZ ;  /* 0x0000000205067210 */ /* 0x080fe20007f3e0ff */
[----:B---3--:R0:W-:Y:S04]  /*2ed0*/  STL [R1+0x7e0], R18 ;  /* 0x0007e01201007387 */ /* 0x0081e80000100800 */
[----:B0-----:R0:W3:Y:S02]  /*2ee0*/  LDG.E.U16 R18, [R8.64] ;  /* 0x0000000408127981 */ /* 0x0010e4000c1e1500 */
[----:B0-----:R-:W-:-:S02]  /*2ef0*/  IADD3 R8, P0, R7, R2, RZ ;  /* 0x0000000207087210 */ /* 0x001fc40007f1e0ff */
[----:B-----5:R0:W-:Y:S02]  /*2f00*/  STL [R1+0x10c], R21 ;  /* 0x00010c1501007387 */ /* 0x0201e40000100800 */
[-C--:B------:R-:W-:Y:S02]  /*2f10*/  LEA.HI.X.SX32 R9, R13, R3.reuse, 0x1, P0 ;  /* 0x000000030d097211 */ /* 0x080fe400000f0eff */
[----:B------:R-:W-:Y:S01]  /*2f20*/  IADD3 R4, P0, R11, R2, RZ ;  /* 0x000000020b047210 */ /* 0x000fe20007f1e0ff */
[----:B------:R1:W-:Y:S01]  /*2f30*/  STL [R1+0x70], R17 ;  /* 0x0000701101007387 */ /* 0x0003e20000100800 */
[-C--:B0-----:R-:W-:Y:S02]  /*2f40*/  LEA.HI.X.SX32 R21, R5, R3.reuse, 0x1, P2 ;  /* 0x0000000305157211 */ /* 0x081fe400010f0eff */
[-C--:B------:R-:W-:Y:S01]  /*2f50*/  LEA.HI.X.SX32 R5, R10, R3.reuse, 0x1, P0 ;  /* 0x000000030a057211 */ /* 0x080fe200000f0eff */
[----:B------:R0:W-:Y:S01]  /*2f60*/  STL [R1+0x76c], R16 ;  /* 0x00076c1001007387 */ /* 0x0001e20000100800 */
[----:B------:R-:W-:-:S03]  /*2f70*/  LEA.HI.X.SX32 R7, R7, R3, 0x1, P1 ;  /* 0x0000000307077211 */ /* 0x000fc600008f0eff */
[----:B------:R5:W2:Y:S04]  /*2f80*/  LDG.E.U16 R20, [R20.64] ;  /* 0x0000000414147981 */ /* 0x000aa8000c1e1500 */
[----:B-1----:R1:W3:Y:S04]  /*2f90*/  LDG.E.U16 R17, [R6.64] ;  /* 0x0000000406117981 */ /* 0x0022e8000c1e1500 */
[----:B0-----:R0:W3:Y:S02]  /*2fa0*/  LDG.E.U16 R16, [R4.64] ;  /* 0x0000000404107981 */ /* 0x0010e4000c1e1500 */
[----:B0-----:R-:W-:-:S02]  /*2fb0*/  IMAD R4, R0, 0x3d0, RZ ;  /* 0x000003d000047824 */ /* 0x001fc400078e02ff */
[----:B------:R-:W-:-:S03]  /*2fc0*/  IMAD R5, R0, 0x1e8, RZ ;  /* 0x000001e800057824 */ /* 0x000fc600078e02ff */
[-C--:B------:R-:W-:Y:S02]  /*2fd0*/  IADD3 R4, P2, R4, R2.reuse, RZ ;  /* 0x0000000204047210 */ /* 0x080fe40007f5e0ff */
[C---:B------:R-:W-:Y:S02]  /*2fe0*/  IADD3 R10, P1, R5.reuse, R2, RZ ;  /* 0x00000002050a7210 */ /* 0x040fe40007f3e0ff */
[----:B------:R-:W-:-:S05]  /*2ff0*/  LEA.HI.X.SX32 R5, R5, R3, 0x1, P2 ;  /* 0x0000000305057211 */ /* 0x000fca00010f0eff */
[----:B------:R0:W3:Y:S01]  /*3000*/  LDG.E.U16 R4, [R4.64] ;  /* 0x0000000404047981 */ /* 0x0000e2000c1e1500 */
[----:B-1----:R-:W-:-:S03]  /*3010*/  IMAD R7, R0, 0xf4, RZ ;  /* 0x000000f400077824 */ /* 0x002fc600078e02ff */
[----:B------:R1:W-:Y:S01]  /*3020*/  STL [R1+0x7dc], R15 ;  /* 0x0007dc0f01007387 */ /* 0x0003e20000100800 */
[----:B------:R-:W-:-:S03]  /*3030*/  IMAD R12, R0, 0x3e, RZ ;  /* 0x0000003e000c7824 */ /* 0x000fc600078e02ff */
[----:B-1----:R1:W3:Y:S01]  /*3040*/  LDG.E.U16 R15, [R8.64] ;  /* 0x00000004080f7981 */ /* 0x0022e2000c1e1500 */
[C---:B------:R-:W-:Y:S02]  /*3050*/  IMAD R14, R0.reuse, 0x1f, RZ ;  /* 0x0000001f000e7824 */ /* 0x040fe400078e02ff */
[----:B------:R-:W-:Y:S01]  /*3060*/  IMAD R13, R0, 0x7c, RZ ;  /* 0x0000007c000d7824 */ /* 0x000fe200078e02ff */
[----:B-1----:R-:W-:-:S04]  /*3070*/  IADD3 R8, P0, R7, R2, RZ ;  /* 0x0000000207087210 */ /* 0x002fc80007f1e0ff */
[-C--:B------:R-:W-:Y:S02]  /*3080*/  LEA.HI.X.SX32 R9, R11, R3.reuse, 0x1, P0 ;  /* 0x000000030b097211 */ /* 0x080fe400000f0eff */
[-C--:B------:R-:W-:Y:S02]  /*3090*/  IADD3 R6, P0, R12, R2.reuse, RZ ;  /* 0x000000020c067210 */ /* 0x080fe40007f1e0ff */
[-C--:B------:R-:W-:Y:S01]  /*30a0*/  LEA.HI.X.SX32 R11, R7, R3.reuse, 0x1, P1 ;  /* 0x00000003070b7211 */ /* 0x080fe200008f0eff */
[----:B-----5:R1:W5:Y:S01]  /*30b0*/  LDG.E.U16 R21, [R8.64] ;  /* 0x0000000408157981 */ /* 0x020362000c1e1500 */
[----:B------:R-:W-:Y:S01]  /*30c0*/  LEA.HI.X.SX32 R7, R14, R3, 0x1, P0 ;  /* 0x000000030e077211 */ /* 0x000fe200000f0eff */
[----:B0-----:R-:W-:Y:S01]  /*30d0*/  IMAD R5, R0, 0xf8, RZ ;  /* 0x000000f800057824 */ /* 0x001fe200078e02ff */
[----:B-1----:R-:W-:-:S04]  /*30e0*/  IADD3 R8, P1, R13, R2, RZ ;  /* 0x000000020d087210 */ /* 0x002fc80007f3e0ff */
[----:B------:R-:W-:Y:S01]  /*30f0*/  LEA.HI.X.SX32 R9, R12, R3, 0x1, P1 ;  /* 0x000000030c097211 */ /* 0x000fe200008f0eff */
[----:B--2---:R0:W-:Y:S04]  /*3100*/  STL [R1+0x1d08], R20 ;  /* 0x001d081401007387 */ /* 0x0041e80000100800 */
[----:B------:R-:W-:Y:S04]  /*3110*/  STL [R1+0x7d8], R24 ;  /* 0x0007d81801007387 */ /* 0x000fe80000100800 */
[----:B----4-:R-:W-:Y:S04]  /*3120*/  STL [R1+0x64], R23 ;  /* 0x0000641701007387 */ /* 0x010fe80000100800 */
[----:B------:R-:W-:Y:S04]  /*3130*/  STL [R1+0x7d4], R22 ;  /* 0x0007d41601007387 */ /* 0x000fe80000100800 */
[----:B------:R1:W-:Y:S04]  /*3140*/  STL [R1+0x7d0], R19 ;  /* 0x0007d01301007387 */ /* 0x0003e80000100800 */
[----:B---3--:R-:W-:Y:S04]  /*3150*/  STL [R1+0x7cc], R18 ;  /* 0x0007cc1201007387 */ /* 0x008fe80000100800 */
[----:B0-----:R0:W2:Y:S04]  /*3160*/  LDG.E.U16 R20, [R10.64] ;  /* 0x000000040a147981 */ /* 0x0010a8000c1e1500 */
[----:B-1----:R1:W3:Y:S04]  /*3170*/  LDG.E.U16 R19, [R6.64] ;  /* 0x0000000406137981 */ /* 0x0022e8000c1e1500 */
[----:B------:R4:W-:Y:S01]  /*3180*/  STL [R1+0x1d0c], R4 ;  /* 0x001d0c0401007387 */ /* 0x0009e20000100800 */
[----:B0-----:R-:W-:Y:S01]  /*3190*/  IADD3 R10, P0, R5, R2, RZ ;  /* 0x00000002050a7210 */ /* 0x001fe20007f1e0ff */
[----:B-1----:R-:W-:-:S02]  /*31a0*/  IMAD R6, R0, 0x3e0, RZ ;  /* 0x000003e000067824 */ /* 0x002fc400078e02ff */
[----:B------:R-:W-:Y:S01]  /*31b0*/  IMAD R7, R0, 0x1f0, RZ ;  /* 0x000001f000077824 */ /* 0x000fe200078e02ff */
[----:B----4-:R0:W4:Y:S01]  /*31c0*/  LDG.E.U16 R4, [R8.64] ;  /* 0x0000000408047981 */ /* 0x010122000c1e1500 */
[----:B------:R-:W-:-:S05]  /*31d0*/  LEA.HI.X.SX32 R11, R13, R3, 0x1, P0 ;  /* 0x000000030d0b7211 */ /* 0x000fca00000f0eff */
[----:B------:R1:W2:Y:S01]  /*31e0*/  LDG.E.U16 R18, [R10.64] ;  /* 0x000000040a127981 */ /* 0x0002a2000c1e1500 */
[----:B0-----:R-:W-:-:S04]  /*31f0*/  IADD3 R8, P2, R6, R2, RZ ;  /* 0x0000000206087210 */ /* 0x001fc80007f5e0ff */
[----:B------:R-:W-:-:S05]  /*3200*/  LEA.HI.X.SX32 R9, R7, R3, 0x1, P2 ;  /* 0x0000000307097211 */ /* 0x000fca00010f0eff */
[----:B-1----:R0:W2:Y:S01]  /*3210*/  LDG.E.U16 R11, [R8.64] ;  /* 0x00000004080b7981 */ /* 0x0020a2000c1e1500 */
[----:B------:R-:W-:-:S04]  /*3220*/  IADD3 R12, P1, R7, R2, RZ ;  /* 0x00000002070c7210 */ /* 0x000fc80007f3e0ff */
[----:B------:R-:W-:Y:S01]  /*3230*/  LEA.HI.X.SX32 R13, R5, R3, 0x1, P1 ;  /* 0x00000003050d7211 */ /* 0x000fe200008f0eff */
[----:B------:R1:W-:Y:S04]  /*3240*/  STL [R1+0x100], R15 ;  /* 0x0001000f01007387 */ /* 0x0003e80000100800 */
[----:B------:R0:W-:Y:S01]  /*3250*/  STL [R1+0xfc], R17 ;  /* 0x0000fc1101007387 */ /* 0x0001e20000100800 */
[C---:B------:R-:W-:Y:S02]  /*3260*/  IMAD R14, R0.reuse, 0x3f, RZ ;  /* 0x0000003f000e7824 */ /* 0x040fe400078e02ff */
[C---:B-1----:R-:W-:Y:S01]  /*3270*/  IMAD R15, R0.reuse, 0x7e, RZ ;  /* 0x0000007e000f7824 */ /* 0x042fe200078e02ff */
[----:B0-----:R0:W4:Y:S04]  /*3280*/  LDG.E.U16 R17, [R12.64] ;  /* 0x000000040c117981 */ /* 0x001128000c1e1500 */
[----:B------:R-:W-:Y:S01]  /*3290*/  IADD3 R6, P0, R15, R2, RZ ;  /* 0x000000020f067210 */ /* 0x000fe20007f1e0ff */
[----:B------:R-:W-:-:S02]  /*32a0*/  IMAD R10, R0, 0xfc, RZ ;  /* 0x000000fc000a7824 */ /* 0x000fc400078e02ff */
[C---:B------:R-:W-:Y:S02]  /*32b0*/  IMAD R5, R0.reuse, 0x1f8, RZ ;  /* 0x000001f800057824 */ /* 0x040fe400078e02ff */
[----:B0-----:R-:W-:Y:S01]  /*32c0*/  IMAD R12, R0, 0x3f0, RZ ;  /* 0x000003f0000c7824 */ /* 0x001fe200078e02ff */
[----:B------:R-:W-:-:S04]  /*32d0*/  LEA.HI.X.SX32 R7, R14, R3, 0x1, P0 ;  /* 0x000000030e077211 */ /* 0x000fc800000f0eff */
[-C--:B------:R-:W-:Y:S02]  /*32e0*/  IADD3 R12, P2, R12, R2.reuse, RZ ;  /* 0x000000020c0c7210 */ /* 0x080fe40007f5e0ff */
[CC--:B------:R-:W-:Y:S02]  /*32f0*/  IADD3 R8, P0, R10.reuse, R2.reuse, RZ ;  /* 0x000000020a087210 */ /* 0x0c0fe40007f1e0ff */
[C---:B------:R-:W-:Y:S02]  /*3300*/  IADD3 R14, P1, R5.reuse, R2, RZ ;  /* 0x00000002050e7210 */ /* 0x040fe40007f3e0ff */
[-C--:B------:R-:W-:Y:S02]  /*3310*/  LEA.HI.X.SX32 R13, R5, R3.reuse, 0x1, P2 ;  /* 0x00000003050d7211 */ /* 0x080fe400010f0eff */
[-C--:B------:R-:W-:Y:S02]  /*3320*/  LEA.HI.X.SX32 R9, R15, R3.reuse, 0x1, P0 ;  /* 0x000000030f097211 */ /* 0x080fe400000f0eff */
[----:B------:R-:W-:-:S02]  /*3330*/  LEA.HI.X.SX32 R15, R10, R3, 0x1, P1 ;  /* 0x000000030a0f7211 */ /* 0x000fc400008f0eff */
[----:B------:R0:W4:Y:S04]  /*3340*/  LDG.E.U16 R10, [R12.64] ;  /* 0x000000040c0a7981 */ /* 0x000128000c1e1500 */
[----:B------:R1:W-:Y:S04]  /*3350*/  STL [R1+0x7c8], R16 ;  /* 0x0007c81001007387 */ /* 0x0003e80000100800 */
[----:B-1----:R1:W4:Y:S02]  /*3360*/  LDG.E.U16 R16, [R6.64] ;  /* 0x0000000406107981 */ /* 0x002324000c1e1500 */
[----:B-1----:R-:W-:-:S02]  /*3370*/  IMAD R6, R0, 0x202, RZ ;  /* 0x0000020200067824 */ /* 0x002fc400078e02ff */
[----:B------:R-:W-:-:S03]  /*3380*/  IMAD R7, R0, 0x101, RZ ;  /* 0x0000010100077824 */ /* 0x000fc600078e02ff */
[----:B------:R-:W-:-:S04]  /*3390*/  IADD3 R6, P0, R6, R2, RZ ;  /* 0x0000000206067210 */ /* 0x000fc80007f1e0ff */
[----:B------:R-:W-:Y:S01]  /*33a0*/  LEA.HI.X.SX32 R7, R7, R3, 0x1, P0 ;  /* 0x0000000307077211 */ /* 0x000fe200000f0eff */
[----:B--2---:R1:W-:Y:S04]  /*33b0*/  STL [R1+0x1d10], R11 ;  /* 0x001d100b01007387 */ /* 0x0043e80000100800 */
[----:B-----5:R-:W-:Y:S04]  /*33c0*/  STL [R1+0xf4], R21 ;  /* 0x0000f41501007387 */ /* 0x020fe80000100800 */
[----:B------:R-:W-:Y:S04]  /*33d0*/  STL [R1+0x7c4], R20 ;  /* 0x0007c41401007387 */ /* 0x000fe80000100800 */
[----:B---3--:R2:W-:Y:S04]  /*33e0*/  STL [R1+0x7c0], R19 ;  /* 0x0007c01301007387 */ /* 0x0085e80000100800 */
[----:B-1----:R1:W3:Y:S04]  /*33f0*/  LDG.E.U16 R11, [R14.64] ;  /* 0x000000040e0b7981 */ /* 0x0022e8000c1e1500 */
[----:B----4-:R4:W-:Y:S04]  /*3400*/  STL [R1+0x7bc], R4 ;  /* 0x0007bc0401007387 */ /* 0x0109e80000100800 */
[----:B--2---:R2:W5:Y:S04]  /*3410*/  LDG.E.U16 R19, [R8.64] ;  /* 0x0000000408137981 */ /* 0x004568000c1e1500 */
[----:B----4-:R4:W3:Y:S01]  /*3420*/  LDG.E.U16 R4, [R6.64] ;  /* 0x0000000406047981 */ /* 0x0108e2000c1e1500 */
[----:B-1----:R-:W-:-:S02]  /*3430*/  IMAD R14, R0, 0x212, RZ ;  /* 0x00000212000e7824 */ /* 0x002fc400078e02ff */
[C---:B0-----:R-:W-:Y:S02]  /*3440*/  IMAD R12, R0.reuse, 0x222, RZ ;  /* 0x00000222000c7824 */ /* 0x041fe400078e02ff */
[----:B------:R-:W-:Y:S01]  /*3450*/  IMAD R5, R0, 0x109, RZ ;  /* 0x0000010900057824 */ /* 0x000fe200078e02ff */
[-C--:B------:R-:W-:Y:S01]  /*3460*/  IADD3 R14, P0, R14, R2.reuse, RZ ;  /* 0x000000020e0e7210 */ /* 0x080fe20007f1e0ff */
[----:B--2---:R-:W-:Y:S01]  /*3470*/  IMAD R9, R0, 0x111, RZ ;  /* 0x0000011100097824 */ /* 0x004fe200078e02ff */
[-C--:B------:R-:W-:Y:S01]  /*3480*/  IADD3 R12, P1, R12, R2.reuse, RZ ;  /* 0x000000020c0c7210 */ /* 0x080fe20007f3e0ff */
[C---:B------:R-:W-:Y:S01]  /*3490*/  IMAD R8, R0.reuse, 0x232, RZ ;  /* 0x0000023200087824 */ /* 0x040fe200078e02ff */
[-C--:B------:R-:W-:Y:S01]  /*34a0*/  LEA.HI.X.SX32 R15, R5, R3.reuse, 0x1, P0 ;  /* 0x00000003050f7211 */ /* 0x080fe200000f0eff */
[C---:B----4-:R-:W-:Y:S01]  /*34b0*/  IMAD R6, R0.reuse, 0x242, RZ ;  /* 0x0000024200067824 */ /* 0x050fe200078e02ff */
[-C--:B------:R-:W-:Y:S01]  /*34c0*/  LEA.HI.X.SX32 R13, R9, R3.reuse, 0x1, P1 ;  /* 0x00000003090d7211 */ /* 0x080fe200008f0eff */
[----:B------:R-:W-:Y:S01]  /*34d0*/  IMAD R7, R0, 0x119, RZ ;  /* 0x0000011900077824 */ /* 0x000fe200078e02ff */
[-C--:B------:R-:W-:Y:S01]  /*34e0*/  IADD3 R8, P2, R8, R2.reuse, RZ ;  /* 0x0000000208087210 */ /* 0x080fe20007f5e0ff */
[----:B------:R-:W-:Y:S01]  /*34f0*/  IMAD R5, R0, 0x121, RZ ;  /* 0x0000012100057824 */ /* 0x000fe200078e02ff */
[----:B------:R-:W-:Y:S01]  /*3500*/  IADD3 R6, P0, R6, R2, RZ ;  /* 0x0000000206067210 */ /* 0x000fe20007f1e0ff */
[----:B------:R-:W-:Y:S01]  /*3510*/  STL [R1+0x1d14], R10 ;  /* 0x001d140a01007387 */ /* 0x000fe20000100800 */
[----:B------:R-:W-:-:S03]  /*3520*/  LEA.HI.X.SX32 R9, R7, R3, 0x1, P2 ;  /* 0x0000000307097211 */ /* 0x000fc600010f0eff */
[----:B------:R0:W-:Y:S04]  /*3530*/  STL [R1+0x7b8], R18 ;  /* 0x0007b81201007387 */ /* 0x0001e80000100800 */
[----:B------:R1:W2:Y:S01]  /*3540*/  LDG.E.U16 R20, [R14.64] ;  /* 0x000000040e147981 */ /* 0x0002a2000c1e1500 */
[----:B------:R-:W-:-:S03]  /*3550*/  LEA.HI.X.SX32 R7, R5, R3, 0x1, P0 ;  /* 0x0000000305077211 */ /* 0x000fc600000f0eff */
[----:B0-----:R0:W2:Y:S01]  /*3560*/  LDG.E.U16 R18, [R12.64] ;  /* 0x000000040c127981 */ /* 0x0010a2000c1e1500 */
[----:B-1----:R-:W-:-:S03]  /*3570*/  IMAD R14, R0, 0x252, RZ ;  /* 0x00000252000e7824 */ /* 0x002fc600078e02ff */
[----:B------:R1:W-:Y:S01]  /*3580*/  STL [R1+0xec], R17 ;  /* 0x0000ec1101007387 */ /* 0x0003e20000100800 */
[----:B------:R-:W-:-:S03]  /*3590*/  IMAD R5, R0, 0x129, RZ ;  /* 0x0000012900057824 */ /* 0x000fc600078e02ff */
[----:B------:R1:W-:Y:S01]  /*35a0*/  STL [R1+0x7b4], R16 ;  /* 0x0007b41001007387 */ /* 0x0003e20000100800 */
[----:B0-----:R-:W-:Y:S01]  /*35b0*/  IMAD R12, R0, 0x262, RZ ;  /* 0x00000262000c7824 */ /* 0x001fe200078e02ff */
[-C--:B------:R-:W-:Y:S02]  /*35c0*/  IADD3 R14, P0, R14, R2.reuse, RZ ;  /* 0x000000020e0e7210 */ /* 0x080fe40007f1e0ff */
[----:B-1----:R0:W2:Y:S04]  /*35d0*/  LDG.E.U16 R17, [R8.64] ;  /* 0x0000000408117981 */ /* 0x0020a8000c1e1500 */
[----:B------:R1:W2:Y:S01]  /*35e0*/  LDG.E.U16 R16, [R6.64] ;  /* 0x0000000406107981 */ /* 0x0002a2000c1e1500 */
[----:B------:R-:W-:Y:S01]  /*35f0*/  IADD3 R12, P1, R12, R2, RZ ;  /* 0x000000020c0c7210 */ /* 0x000fe20007f3e0ff */
[C---:B0-----:R-:W-:Y:S01]  /*3600*/  IMAD R8, R0.reuse, 0x272, RZ ;  /* 0x0000027200087824 */ /* 0x041fe200078e02ff */
[----:B------:R-:W-:Y:S01]  /*3610*/  LEA.HI.X.SX32 R15, R5, R3, 0x1, P0 ;  /* 0x00000003050f7211 */ /* 0x000fe200000f0eff */
[----:B------:R-:W-:-:S02]  /*3620*/  IMAD R9, R0, 0x131, RZ ;  /* 0x0000013100097824 */ /* 0x000fc400078e02ff */
[----:B-1----:R-:W-:Y:S01]  /*3630*/  IMAD R6, R0, 0x282, RZ ;  /* 0x0000028200067824 */ /* 0x002fe200078e02ff */
[-C--:B------:R-:W-:Y:S01]  /*3640*/  IADD3 R8, P2, R8, R2.reuse, RZ ;  /* 0x0000000208087210 */ /* 0x080fe20007f5e0ff */
[C---:B------:R-:W-:Y:S02]  /*3650*/  IMAD R7, R0.reuse, 0x139, RZ ;  /* 0x0000013900077824 */ /* 0x040fe400078e02ff */
[----:B------:R-:W-:Y:S01]  /*3660*/  IMAD R5, R0, 0x141, RZ ;  /* 0x0000014100057824 */ /* 0x000fe200078e02ff */
[----:B------:R-:W-:Y:S02]  /*3670*/  IADD3 R6, P0, R6, R2, RZ ;  /* 0x0000000206067210 */ /* 0x000fe40007f1e0ff */
[-C--:B------:R-:W-:Y:S02]  /*3680*/  LEA.HI.X.SX32 R13, R9, R3.reuse, 0x1, P1 ;  /* 0x00000003090d7211 */ /* 0x080fe400008f0eff */
[-C--:B------:R-:W-:Y:S02]  /*3690*/  LEA.HI.X.SX32 R9, R7, R3.reuse, 0x1, P2 ;  /* 0x0000000307097211 */ /* 0x080fe400010f0eff */
[----:B------:R-:W-:-:S03]  /*36a0*/  LEA.HI.X.SX32 R7, R5, R3, 0x1, P0 ;  /* 0x0000000305077211 */ /* 0x000fc600000f0eff */
[----:B------:R0:W2:Y:S04]  /*36b0*/  LDG.E.U16 R10, [R8.64] ;  /* 0x00000004080a7981 */ /* 0x0000a8000c1e1500 */
[----:B-----5:R1:W-:Y:S04]  /*36c0*/  STL [R1+0x7ac], R19 ;  /* 0x0007ac1301007387 */ /* 0x0203e80000100800 */
[----:B---3--:R3:W-:Y:S04]  /*36d0*/  STL [R1+0x7a8], R11 ;  /* 0x0007a80b01007387 */ /* 0x0087e80000100800 */
[----:B------:R5:W-:Y:S04]  /*36e0*/  STL [R1+0xe4], R4 ;  /* 0x0000e40401007387 */ /* 0x000be80000100800 */
[----:B-1----:R1:W4:Y:S04]  /*36f0*/  LDG.E.U16 R19, [R14.64] ;  /* 0x000000040e137981 */ /* 0x002328000c1e1500 */
[----:B---3--:R3:W4:Y:S04]  /*3700*/  LDG.E.U16 R11, [R12.64] ;  /* 0x000000040c0b7981 */ /* 0x008728000c1e1500 */
[----:B-----5:R5:W4:Y:S01]  /*3710*/  LDG.E.U16 R4, [R6.64] ;  /* 0x0000000406047981 */ /* 0x020b22000c1e1500 */
[----:B-1----:R-:W-:-:S02]  /*3720*/  IMAD R14, R0, 0x292, RZ ;  /* 0x00000292000e7824 */ /* 0x002fc400078e02ff */
[----:B---3--:R-:W-:-:S03]  /*3730*/  IMAD R12, R0, 0x2a2, RZ ;  /* 0x000002a2000c7824 */ /* 0x008fc600078e02ff */
[-C--:B------:R-:W-:Y:S01]  /*3740*/  IADD3 R14, P0, R14, R2.reuse, RZ ;  /* 0x000000020e0e7210 */ /* 0x080fe20007f1e0ff */
[C---:B------:R-:W-:Y:S02]  /*3750*/  IMAD R5, R0.reuse, 0x149, RZ ;  /* 0x0000014900057824 */ /* 0x040fe400078e02ff */
[----:B0-----:R-:W-:Y:S01]  /*3760*/  IMAD R9, R0, 0x151, RZ ;  /* 0x0000015100097824 */ /* 0x001fe200078e02ff */
[-C--:B------:R-:W-:Y:S01]  /*3770*/  IADD3 R12, P1, R12, R2.reuse, RZ ;  /* 0x000000020c0c7210 */ /* 0x080fe20007f3e0ff */
[C---:B------:R-:W-:Y:S01]  /*3780*/  IMAD R8, R0.reuse, 0x2b2, RZ ;  /* 0x000002b200087824 */ /* 0x040fe200078e02ff */
[-C--:B------:R-:W-:Y:S01]  /*3790*/  LEA.HI.X.SX32 R15, R5, R3.reuse, 0x1, P0 ;  /* 0x00000003050f7211 */ /* 0x080fe200000f0eff */
[C---:B-----5:R-:W-:Y:S01]  /*37a0*/  IMAD R6, R0.reuse, 0x2c2, RZ ;  /* 0x000002c200067824 */ /* 0x060fe200078e02ff */
[-C--:B------:R-:W-:Y:S01]  /*37b0*/  LEA.HI.X.SX32 R13, R9, R3.reuse, 0x1, P1 ;  /* 0x00000003090d7211 */ /* 0x080fe200008f0eff */
[----:B------:R-:W-:Y:S01]  /*37c0*/  IMAD R7, R0, 0x159, RZ ;  /* 0x0000015900077824 */ /* 0x000fe200078e02ff */
[----:B--2---:R0:W-:Y:S01]  /*37d0*/  STL [R1+0xdc], R20 ;  /* 0x0000dc1401007387 */ /* 0x0041e20000100800 */
[-C--:B------:R-:W-:Y:S01]  /*37e0*/  IADD3 R8, P2, R8, R2.reuse, RZ ;  /* 0x0000000208087210 */ /* 0x080fe20007f5e0ff */
[----:B------:R-:W-:Y:S01]  /*37f0*/  IMAD R5, R0, 0x161, RZ ;  /* 0x0000016100057824 */ /* 0x000fe200078e02ff */
[----:B------:R-:W-:Y:S01]  /*3800*/  IADD3 R6, P0, R6, R2, RZ ;  /* 0x0000000206067210 */ /* 0x000fe20007f1e0ff */
[----:B------:R1:W-:Y:S01]  /*3810*/  STL [R1+0xd8], R18 ;  /* 0x0000d81201007387 */ /* 0x0003e20000100800 */
[----:B------:R-:W-:-:S03]  /*3820*/  LEA.HI.X.SX32 R9, R7, R3, 0x1, P2 ;  /* 0x0000000307097211 */ /* 0x000fc600010f0eff */
[----:B0-----:R0:W2:Y:S01]  /*3830*/  LDG.E.U16 R20, [R14.64] ;  /* 0x000000040e147981 */ /* 0x0010a2000c1e1500 */
[----:B------:R-:W-:-:S03]  /*3840*/  LEA.HI.X.SX32 R7, R5, R3, 0x1, P0 ;  /* 0x0000000305077211 */ /* 0x000fc600000f0eff */
[----:B-1----:R1:W3:Y:S01]  /*3850*/  LDG.E.U16 R18, [R12.64] ;  /* 0x000000040c127981 */ /* 0x0022e2000c1e1500 */
[C---:B------:R-:W-:Y:S02]  /*3860*/  IMAD R5, R0.reuse, 0x169, RZ ;  /* 0x0000016900057824 */ /* 0x040fe400078e02ff */
[C---:B0-----:R-:W-:Y:S01]  /*3870*/  IMAD R14, R0.reuse, 0x2d2, RZ ;  /* 0x000002d2000e7824 */ /* 0x041fe200078e02ff */
[----:B------:R0:W-:Y:S01]  /*3880*/  STL [R1+0xd4], R17 ;  /* 0x0000d41101007387 */ /* 0x0001e20000100800 */
[----:B-1----:R-:W-:-:S03]  /*3890*/  IMAD R12, R0, 0x2e2, RZ ;  /* 0x000002e2000c7824 */ /* 0x002fc600078e02ff */
[----:B------:R1:W-:Y:S01]  /*38a0*/  STL [R1+0xd0], R16 ;  /* 0x0000d01001007387 */ /* 0x0003e20000100800 */
[----:B------:R-:W-:-:S03]  /*38b0*/  IADD3 R14, P0, R14, R2, RZ ;  /* 0x000000020e0e7210 */ /* 0x000fc60007f1e0ff */
[----:B0-----:R0:W3:Y:S04]  /*38c0*/  LDG.E.U16 R17, [R8.64] ;  /* 0x0000000408117981 */ /* 0x0010e8000c1e1500 */
[----:B-1----:R1:W3:Y:S01]  /*38d0*/  LDG.E.U16 R16, [R6.64] ;  /* 0x0000000406107981 */ /* 0x0022e2000c1e1500 */
[-C--:B------:R-:W-:Y:S01]  /*38e0*/  IADD3 R12, P1, R12, R2.reuse, RZ ;  /* 0x000000020c0c7210 */ /* 0x080fe20007f3e0ff */
[C---:B0-----:R-:W-:Y:S01]  /*38f0*/  IMAD R8, R0.reuse, 0x2f2, RZ ;  /* 0x000002f200087824 */ /* 0x041fe200078e02ff */
[----:B------:R-:W-:Y:S01]  /*3900*/  LEA.HI.X.SX32 R15, R5, R3, 0x1, P0 ;  /* 0x00000003050f7211 */ /* 0x000fe200000f0eff */
[C---:B------:R-:W-:Y:S02]  /*3910*/  IMAD R9, R0.reuse, 0x171, RZ ;  /* 0x0000017100097824 */ /* 0x040fe400078e02ff */
[----:B-1----:R-:W-:Y:S01]  /*3920*/  IMAD R6, R0, 0x302, RZ ;  /* 0x0000030200067824 */ /* 0x002fe200078e02ff */
[----:B------:R-:W-:Y:S01]  /*3930*/  IADD3 R8, P2, R8, R2, RZ ;  /* 0x0000000208087210 */ /* 0x000fe20007f5e0ff */
[----:B------:R-:W-:-:S02]  /*3940*/  IMAD R7, R0, 0x179, RZ ;  /* 0x0000017900077824 */ /* 0x000fc400078e02ff */
[----:B------:R-:W-:Y:S01]  /*3950*/  IMAD R5, R0, 0x181, RZ ;  /* 0x0000018100057824 */ /* 0x000fe200078e02ff */
[----:B------:R-:W-:Y:S02]  /*3960*/  IADD3 R6, P0, R6, R2, RZ ;  /* 0x0000000206067210 */ /* 0x000fe40007f1e0ff */
[-C--:B------:R-:W-:Y:S02]  /*3970*/  LEA.HI.X.SX32 R13, R9, R3.reuse, 0x1, P1 ;  /* 0x00000003090d7211 */ /* 0x080fe400008f0eff */
[-C--:B------:R-:W-:Y:S02]  /*3980*/  LEA.HI.X.SX32 R9, R7, R3.reuse, 0x1, P2 ;  /* 0x0000000307097211 */ /* 0x080fe400010f0eff */
[----:B------:R-:W-:Y:S01]  /*3990*/  LEA.HI.X.SX32 R7, R5, R3, 0x1, P0 ;  /* 0x0000000305077211 */ /* 0x000fe200000f0eff */
[----:B----4-:R0:W-:Y:S04]  /*39a0*/  STL [R1+0xcc], R19 ;  /* 0x0000cc1301007387 */ /* 0x0101e80000100800 */
[----:B------:R1:W-:Y:S04]  /*39b0*/  STL [R1+0xc8], R11 ;  /* 0x0000c80b01007387 */ /* 0x0003e80000100800 */
[----:B------:R4:W-:Y:S04]  /*39c0*/  STL [R1+0xc4], R10 ;  /* 0x0000c40a01007387 */ /* 0x0009e80000100800 */
[----:B0-----:R0:W5:Y:S04]  /*39d0*/  LDG.E.U16 R19, [R14.64] ;  /* 0x000000040e137981 */ /* 0x001168000c1e1500 */
[----:B-1----:R1:W5:Y:S04]  /*39e0*/  LDG.E.U16 R11, [R12.64] ;  /* 0x000000040c0b7981 */ /* 0x002368000c1e1500 */
[----:B------:R0:W-:Y:S04]  /*39f0*/  STL [R1+0xc0], R4 ;  /* 0x0000c00401007387 */ /* 0x0001e80000100800 */
[----:B----4-:R4:W5:Y:S04]  /*3a00*/  LDG.E.U16 R10, [R8.64] ;  /* 0x00000004080a7981 */ /* 0x010968000c1e1500 */
[----:B0-----:R0:W5:Y:S01]  /*3a10*/  LDG.E.U16 R4, [R6.64] ;  /* 0x0000000406047981 */ /* 0x001162000c1e1500 */
[----:B------:R-:W-:-:S02]  /*3a20*/  IMAD R14, R0, 0x312, RZ ;  /* 0x00000312000e7824 */ /* 0x000fc400078e02ff */
[C---:B-1----:R-:W-:Y:S02]  /*3a30*/  IMAD R12, R0.reuse, 0x322, RZ ;  /* 0x00000322000c7824 */ /* 0x042fe400078e02ff */
[----:B------:R-:W-:Y:S01]  /*3a40*/  IMAD R5, R0, 0x189, RZ ;  /* 0x0000018900057824 */ /* 0x000fe200078e02ff */
[-C--:B------:R-:W-:Y:S01]  /*3a50*/  IADD3 R14, P0, R14, R2.reuse, RZ ;  /* 0x000000020e0e7210 */ /* 0x080fe20007f1e0ff */
[----:B----4-:R-:W-:Y:S01]  /*3a60*/  IMAD R9, R0, 0x191, RZ ;  /* 0x0000019100097824 */ /* 0x010fe200078e02ff */
[----:B------:R-:W-:Y:S02]  /*3a70*/  IADD3 R12, P1, R12, R2, RZ ;  /* 0x000000020c0c7210 */ /* 0x000fe40007f3e0ff */
[-C--:B------:R-:W-:Y:S02]  /*3a80*/  LEA.HI.X.SX32 R15, R5, R3.reuse, 0x1, P0 ;  /* 0x00000003050f7211 */ /* 0x080fe400000f0eff */
[----:B------:R-:W-:Y:S01]  /*3a90*/  LEA.HI.X.SX32 R13, R9, R3, 0x1, P1 ;  /* 0x00000003090d7211 */ /* 0x000fe200008f0eff */
[----:B--2---:R1:W-:Y:S01]  /*3aa0*/  STL [R1+0xbc], R20 ;  /* 0x0000bc1401007387 */ /* 0x0043e20000100800 */
[----:B------:R-:W-:-:S03]  /*3ab0*/  IMAD R8, R0, 0x332, RZ ;  /* 0x0000033200087824 */ /* 0x000fc600078e02ff */
[----:B---3--:R2:W-:Y:S01]  /*3ac0*/  STL [R1+0xb8], R18 ;  /* 0x0000b81201007387 */ /* 0x0085e20000100800 */
[----:B0-----:R-:W-:-:S03]  /*3ad0*/  IMAD R6, R0, 0x342, RZ ;  /* 0x0000034200067824 */ /* 0x001fc600078e02ff */
[----:B-1----:R0:W3:Y:S04]  /*3ae0*/  LDG.E.U16 R20, [R14.64] ;  /* 0x000000040e147981 */ /* 0x0020e8000c1e1500 */
[----:B--2---:R1:W3:Y:S01]  /*3af0*/  LDG.E.U16 R18, [R12.64] ;  /* 0x000000040c127981 */ /* 0x0042e2000c1e1500 */
[----:B------:R-:W-:Y:S01]  /*3b00*/  IMAD R7, R0, 0x199, RZ ;  /* 0x0000019900077824 */ /* 0x000fe200078e02ff */
[-C--:B------:R-:W-:Y:S01]  /*3b10*/  IADD3 R8, P2, R8, R2.reuse, RZ ;  /* 0x0000000208087210 */ /* 0x080fe20007f5e0ff */
[----:B------:R-:W-:Y:S01]  /*3b20*/  IMAD R5, R0, 0x1a1, RZ ;  /* 0x000001a100057824 */ /* 0x000fe200078e02ff */
[----:B------:R-:W-:Y:S01]  /*3b30*/  IADD3 R6, P0, R6, R2, RZ ;  /* 0x0000000206067210 */ /* 0x000fe20007f1e0ff */
[----:B0-----:R-:W-:Y:S01]  /*3b40*/  IMAD R14, R0, 0x352, RZ ;  /* 0x00000352000e7824 */ /* 0x001fe200078e02ff */
[----:B------:R-:W-:-:S02]  /*3b50*/  LEA.HI.X.SX32 R9, R7, R3, 0x1, P2 ;  /* 0x0000000307097211 */ /* 0x000fc400010f0eff */
[-C--:B------:R-:W-:Y:S01]  /*3b60*/  LEA.HI.X.SX32 R7, R5, R3.reuse, 0x1, P0 ;  /* 0x0000000305077211 */ /* 0x080fe200000f0eff */
[----:B------:R-:W-:Y:S01]  /*3b70*/  IMAD R5, R0, 0x1a9, RZ ;  /* 0x000001a900057824 */ /* 0x000fe200078e02ff */
[----:B------:R-:W-:Y:S01]  /*3b80*/  IADD3 R14, P0, R14, R2, RZ ;  /* 0x000000020e0e7210 */ /* 0x000fe20007f1e0ff */
[----:B------:R0:W-:Y:S04]  /*3b90*/  STL [R1+0xb4], R17 ;  /* 0x0000b41101007387 */ /* 0x0001e80000100800 */
[----:B------:R4:W-:Y:S01]  /*3ba0*/  STL [R1+0xb0], R16 ;  /* 0x0000b01001007387 */ /* 0x0009e20000100800 */
[----:B------:R-:W-:-:S03]  /*3bb0*/  LEA.HI.X.SX32 R15, R5, R3, 0x1, P0 ;  /* 0x00000003050f7211 */ /* 0x000fc600000f0eff */
[----:B0-----:R0:W3:Y:S04]  /*3bc0*/  LDG.E.U16 R17, [R8.64] ;  /* 0x0000000408117981 */ /* 0x0010e8000c1e1500 */
[----:B----4-:R4:W3:Y:S04]  /*3bd0*/  LDG.E.U16 R16, [R6.64] ;  /* 0x0000000406107981 */ /* 0x0108e8000c1e1500 */
[----:B-----5:R-:W-:Y:S04]  /*3be0*/  STL [R1+0xac], R19 ;  /* 0x0000ac1301007387 */ /* 0x020fe80000100800 */
[----:B------:R-:W-:Y:S04]  /*3bf0*/  STL [R1+0xa8], R11 ;  /* 0x0000a80b01007387 */ /* 0x000fe80000100800 */
[----:B------:R-:W-:Y:S04]  /*3c00*/  STL [R1+0xa4], R10 ;  /* 0x0000a40a01007387 */ /* 0x000fe80000100800 */
[----:B------:R5:W-:Y:S04]  /*3c10*/  STL [R1+0xa0], R4 ;  /* 0x0000a00401007387 */ /* 0x000be80000100800 */
[----:B-----5:R5:W2:Y:S01]  /*3c20*/  LDG.E.U16 R4, [R14.64] ;  /* 0x000000040e047981 */ /* 0x020aa2000c1e1500 */
[----:B-1----:R-:W-:-:S02]  /*3c30*/  IMAD R12, R0, 0x362, RZ ;  /* 0x00000362000c7824 */ /* 0x002fc400078e02ff */
[C---:B0-----:R-:W-:Y:S02]  /*3c40*/  IMAD R8, R0.reuse, 0x372, RZ ;  /* 0x0000037200087824 */ /* 0x041fe400078e02ff */
[----:B----4-:R-:W-:Y:S01]  /*3c50*/  IMAD R6, R0, 0x382, RZ ;  /* 0x0000038200067824 */ /* 0x010fe200078e02ff */
[-C--:B------:R-:W-:Y:S01]  /*3c60*/  IADD3 R12, P1, R12, R2.reuse, RZ ;  /* 0x000000020c0c7210 */ /* 0x080fe20007f3e0ff */
[----:B------:R-:W-:Y:S01]  /*3c70*/  IMAD R9, R0, 0x1b1, RZ ;  /* 0x000001b100097824 */ /* 0x000fe200078e02ff */
[-C--:B------:R-:W-:Y:S01]  /*3c80*/  IADD3 R8, P2, R8, R2.reuse, RZ ;  /* 0x0000000208087210 */ /* 0x080fe20007f5e0ff */
[----:B------:R-:W-:Y:S01]  /*3c90*/  IMAD R7, R0, 0x1b9, RZ ;  /* 0x000001b900077824 */ /* 0x000fe200078e02ff */
[----:B------:R-:W-:Y:S01]  /*3ca0*/  IADD3 R6, P0, R6, R2, RZ ;  /* 0x0000000206067210 */ /* 0x000fe20007f1e0ff */
[C---:B------:R-:W-:Y:S01]  /*3cb0*/  IMAD R5, R0.reuse, 0x1c1, RZ ;  /* 0x000001c100057824 */ /* 0x040fe200078e02ff */
[-C--:B------:R-:W-:Y:S01]  /*3cc0*/  LEA.HI.X.SX32 R13, R9, R3.reuse, 0x1, P1 ;  /* 0x00000003090d7211 */ /* 0x080fe200008f0eff */
[----:B-----5:R-:W-:Y:S01]  /*3cd0*/  IMAD R14, R0, 0x392, RZ ;  /* 0x00000392000e7824 */ /* 0x020fe200078e02ff */
[----:B------:R-:W-:-:S02]  /*3ce0*/  LEA.HI.X.SX32 R9, R7, R3, 0x1, P2 ;  /* 0x0000000307097211 */ /* 0x000fc400010f0eff */
[-C--:B------:R-:W-:Y:S01]  /*3cf0*/  LEA.HI.X.SX32 R7, R5, R3.reuse, 0x1, P0 ;  /* 0x0000000305077211 */ /* 0x080fe200000f0eff */
[----:B------:R-:W-:Y:S01]  /*3d00*/  IMAD R5, R0, 0x1c9, RZ ;  /* 0x000001c900057824 */ /* 0x000fe200078e02ff */
[----:B------:R-:W-:Y:S01]  /*3d10*/  IADD3 R14, P0, R14, R2, RZ ;  /* 0x000000020e0e7210 */ /* 0x000fe20007f1e0ff */
[----:B------:R0:W4:Y:S03]  /*3d20*/  LDG.E.U16 R19, [R12.64] ;  /* 0x000000040c137981 */ /* 0x000126000c1e1500 */
[----:B------:R-:W-:Y:S01]  /*3d30*/  LEA.HI.X.SX32 R15, R5, R3, 0x1, P0 ;  /* 0x00000003050f7211 */ /* 0x000fe200000f0eff */
[----:B------:R1:W5:Y:S04]  /*3d40*/  LDG.E.U16 R11, [R8.64] ;  /* 0x00000004080b7981 */ /* 0x000368000c1e1500 */
[----:B------:R3:W4:Y:S01]  /*3d50*/  LDG.E.U16 R10, [R6.64] ;  /* 0x00000004060a7981 */ /* 0x000722000c1e1500 */
[----:B0-----:R-:W-:-:S03]  /*3d60*/  IMAD R12, R0, 0x3a2, RZ ;  /* 0x000003a2000c7824 */ /* 0x001fc600078e02ff */
[----:B---3--:R-:W-:Y:S01]  /*3d70*/  STL [R1+0x9c], R20 ;  /* 0x00009c1401007387 */ /* 0x008fe20000100800 */
[----:B-1----:R-:W-:Y:S01]  /*3d80*/  IMAD R8, R0, 0x3b2, RZ ;  /* 0x000003b200087824 */ /* 0x002fe200078e02ff */
[-C--:B------:R-:W-:Y:S01]  /*3d90*/  IADD3 R12, P1, R12, R2.reuse, RZ ;  /* 0x000000020c0c7210 */ /* 0x080fe20007f3e0ff */
[C---:B------:R-:W-:Y:S01]  /*3da0*/  IMAD R9, R0.reuse, 0x1d1, RZ ;  /* 0x000001d100097824 */ /* 0x040fe200078e02ff */
[----:B------:R0:W-:Y:S01]  /*3db0*/  STL [R1+0x98], R18 ;  /* 0x0000981201007387 */ /* 0x0001e20000100800 */
[----:B------:R-:W-:Y:S01]  /*3dc0*/  IMAD R7, R0, 0x1d9, RZ ;  /* 0x000001d900077824 */ /* 0x000fe200078e02ff */
[----:B------:R-:W-:Y:S02]  /*3dd0*/  IADD3 R8, P2, R8, R2, RZ ;  /* 0x0000000208087210 */ /* 0x000fe40007f5e0ff */
[-C--:B------:R-:W-:Y:S01]  /*3de0*/  LEA.HI.X.SX32 R13, R9, R3.reuse, 0x1, P1 ;  /* 0x00000003090d7211 */ /* 0x080fe200008f0eff */
[----:B0-----:R0:W3:Y:S01]  /*3df0*/  LDG.E.U16 R18, [R14.64] ;  /* 0x000000040e127981 */ /* 0x0010e2000c1e1500 */
[----:B------:R-:W-:Y:S01]  /*3e00*/  LEA.HI.X.SX32 R9, R7, R3, 0x1, P2 ;  /* 0x0000000307097211 */ /* 0x000fe200010f0eff */
[----:B------:R-:W-:-:S02]  /*3e10*/  IMAD R6, R0, 0x3c2, RZ ;  /* 0x000003c200067824 */ /* 0x000fc400078e02ff */
[----:B------:R1:W3:Y:S04]  /*3e20*/  LDG.E.U16 R21, [R12.64] ;  /* 0x000000040c157981 */ /* 0x0002e8000c1e1500 */
[----:B------:R0:W3:Y:S01]  /*3e30*/  LDG.E.U16 R20, [R8.64] ;  /* 0x0000000408147981 */ /* 0x0000e2000c1e1500 */
[----:B------:R-:W-:Y:S01]  /*3e40*/  IMAD R5, R0, 0x1e1, RZ ;  /* 0x000001e100057824 */ /* 0x000fe200078e02ff */
[----:B------:R-:W-:Y:S02]  /*3e50*/  IADD3 R6, P0, R6, R2, RZ ;  /* 0x0000000206067210 */ /* 0x000fe40007f1e0ff */
[----:B------:R-:W-:Y:S04]  /*3e60*/  STL [R1+0x94], R17 ;  /* 0x0000941101007387 */ /* 0x000fe80000100800 */
[----:B------:R1:W-:Y:S01]  /*3e70*/  STL [R1+0x90], R16 ;  /* 0x0000901001007387 */ /* 0x0003e20000100800 */
[----:B------:R-:W-:Y:S01]  /*3e80*/  LEA.HI.X.SX32 R7, R5, R3, 0x1, P0 ;  /* 0x0000000305077211 */ /* 0x000fe200000f0eff */
[----:B------:R-:W-:-:S04]  /*3e90*/  IMAD R5, R0, 0x1e9, RZ ;  /* 0x000001e900057824 */ /* 0x000fc800078e02ff */
[----:B0-----:R0:W3:Y:S01]  /*3ea0*/  LDG.E.U16 R9, [R6.64] ;  /* 0x0000000406097981 */ /* 0x0010e2000c1e1500 */
[----:B-1----:R-:W-:-:S05]  /*3eb0*/  IMAD R16, R0, 0x3d2, RZ ;  /* 0x000003d200107824 */ /* 0x002fca00078e02ff */
[----:B------:R-:W-:-:S04]  /*3ec0*/  IADD3 R16, P0, R16, R2, RZ ;  /* 0x0000000210107210 */ /* 0x000fc80007f1e0ff */
[----:B------:R-:W-:Y:S01]  /*3ed0*/  LEA.HI.X.SX32 R17, R5, R3, 0x1, P0 ;  /* 0x0000000305117211 */ /* 0x000fe200000f0eff */
[C---:B------:R-:W-:Y:S01]  /*3ee0*/  IMAD R5, R0.reuse, 0x41, RZ ;  /* 0x0000004100057824 */ /* 0x040fe200078e02ff */
[----:B--2---:R1:W-:Y:S02]  /*3ef0*/  STL [R1+0x8c], R4 ;  /* 0x00008c0401007387 */ /* 0x0043e40000100800 */
[----:B-1----:R-:W-:-:S05]  /*3f00*/  IMAD R4, R0, 0x82, RZ ;  /* 0x0000008200047824 */ /* 0x002fca00078e02ff */
[----:B------:R-:W-:-:S04]  /*3f10*/  IADD3 R12, P0, R4, R2, RZ ;  /* 0x00000002040c7210 */ /* 0x000fc80007f1e0ff */
[----:B------:R-:W-:-:S05]  /*3f20*/  LEA.HI.X.SX32 R13, R5, R3, 0x1, P0 ;  /* 0x00000003050d7211 */ /* 0x000fca00000f0eff */
[----:B------:R1:W2:Y:S01]  /*3f30*/  LDG.E.U16 R25, [R12.64] ;  /* 0x000000040c197981 */ /* 0x0002a2000c1e1500 */
[C---:B0-----:R-:W-:Y:S02]  /*3f40*/  IMAD R6, R0.reuse, 0x3e2, RZ ;  /* 0x000003e200067824 */ /* 0x041fe400078e02ff */
[C---:B------:R-:W-:Y:S02]  /*3f50*/  IMAD R14, R0.reuse, 0x3f2, RZ ;  /* 0x000003f2000e7824 */ /* 0x040fe400078e02ff */
[----:B------:R-:W-:Y:S01]  /*3f60*/  IMAD R7, R0, 0x1f1, RZ ;  /* 0x000001f100077824 */ /* 0x000fe200078e02ff */
[-C--:B------:R-:W-:Y:S01]  /*3f70*/  IADD3 R6, P1, R6, R2.reuse, RZ ;  /* 0x0000000206067210 */ /* 0x080fe20007f3e0ff */
[----:B------:R-:W-:Y:S01]  /*3f80*/  IMAD R8, R0, 0x1f9, RZ ;  /* 0x000001f900087824 */ /* 0x000fe200078e02ff */
[----:B------:R-:W-:Y:S01]  /*3f90*/  IADD3 R14, P2, R14, R2, RZ ;  /* 0x000000020e0e7210 */ /* 0x000fe20007f5e0ff */
[----:B----4-:R-:W-:Y:S01]  /*3fa0*/  STL [R1+0x88], R19 ;  /* 0x0000881301007387 */ /* 0x010fe20000100800 */
[----:B------:R-:W-:-:S02]  /*3fb0*/  LEA.HI.X.SX32 R7, R7, R3, 0x1, P1 ;  /* 0x0000000307077211 */ /* 0x000fc400008f0eff */
[----:B------:R-:W-:Y:S01]  /*3fc0*/  LEA.HI.X.SX32 R15, R8, R3, 0x1, P2 ;  /* 0x00000003080f7211 */ /* 0x000fe200010f0eff */
[----:B-----5:R0:W-:Y:S04]  /*3fd0*/  STL [R1+0x84], R11 ;  /* 0x0000840b01007387 */ /* 0x0201e80000100800 */
[----:B------:R4:W-:Y:S01]  /*3fe0*/  STL [R1+0x7c], R10 ;  /* 0x00007c0a01007387 */ /* 0x0009e20000100800 */
[----:B------:R-:W-:-:S03]  /*3ff0*/  IMAD R5, R0, 0x49, RZ ;  /* 0x0000004900057824 */ /* 0x000fc600078e02ff */
[----:B------:R5:W2:Y:S01]  /*4000*/  LDG.E.U16 R7, [R6.64] ;  /* 0x0000000406077981 */ /* 0x000aa2000c1e1500 */
[----:B0-----:R-:W-:-:S03]  /*4010*/  IMAD R11, R0, 0x92, RZ ;  /* 0x00000092000b7824 */ /* 0x001fc600078e02ff */
[----:B------:R0:W2:Y:S01]  /*4020*/  LDG.E.U16 R8, [R16.64] ;  /* 0x0000000410087981 */ /* 0x0000a2000c1e1500 */
[----:B----4-:R-:W-:-:S03]  /*4030*/  IMAD R10, R0, 0xa2, RZ ;  /* 0x000000a2000a7824 */ /* 0x010fc600078e02ff */
[----:B---3--:R3:W-:Y:S04]  /*4040*/  STL [R1+0x74], R18 ;  /* 0x0000741201007387 */ /* 0x0087e80000100800 */
[----:B-----5:R4:W5:Y:S01]  /*4050*/  LDG.E.U16 R6, [R14.64] ;  /* 0x000000040e067981 */ /* 0x020962000c1e1500 */
[-C--:B0-----:R-:W-:Y:S01]  /*4060*/  IADD3 R16, P1, R10, R2.reuse, RZ ;  /* 0x000000020a107210 */ /* 0x081fe20007f3e0ff */
[C---:B------:R-:W-:Y:S01]  /*4070*/  IMAD R4, R0.reuse, 0xb2, RZ ;  /* 0x000000b200047824 */ /* 0x040fe200078e02ff */
[----:B---3--:R-:W-:Y:S01]  /*4080*/  IADD3 R18, P0, R11, R2, RZ ;  /* 0x000000020b127210 */ /* 0x008fe20007f1e0ff */
[----:B----4-:R-:W-:-:S03]  /*4090*/  IMAD R15, R0, 0x51, RZ ;  /* 0x00000051000f7824 */ /* 0x010fc600078e02ff */
[-C--:B------:R-:W-:Y:S01]  /*40a0*/  LEA.HI.X.SX32 R19, R5, R3.reuse, 0x1, P0 ;  /* 0x0000000305137211 */ /* 0x080fe200000f0eff */
[C---:B------:R-:W-:Y:S01]  /*40b0*/  IMAD R11, R0.reuse, 0xc2, RZ ;  /* 0x000000c2000b7824 */ /* 0x040fe200078e02ff */
[-C--:B------:R-:W-:Y:S01]  /*40c0*/  LEA.HI.X.SX32 R17, R15, R3.reuse, 0x1, P1 ;  /* 0x000000030f117211 */ /* 0x080fe200008f0eff */
[----:B-1----:R-:W-:Y:S01]  /*40d0*/  IMAD R13, R0, 0x59, RZ ;  /* 0x00000059000d7824 */ /* 0x002fe200078e02ff */
[----:B------:R-:W-:Y:S01]  /*40e0*/  STL [R1+0x68], R21 ;  /* 0x0000681501007387 */ /* 0x000fe20000100800 */
[-C--:B------:R-:W-:Y:S01]  /*40f0*/  IADD3 R14, P2, R4, R2.reuse, RZ ;  /* 0x00000002040e7210 */ /* 0x080fe20007f5e0ff */
[----:B------:R-:W-:Y:S01]  /*4100*/  IMAD R5, R0, 0x61, RZ ;  /* 0x0000006100057824 */ /* 0x000fe200078e02ff */
[----:B------:R-:W-:Y:S01]  /*4110*/  IADD3 R12, P0, R11, R2, RZ ;  /* 0x000000020b0c7210 */ /* 0x000fe20007f1e0ff */
[----:B------:R0:W-:Y:S01]  /*4120*/  STL [R1+0x60], R20 ;  /* 0x0000601401007387 */ /* 0x0001e20000100800 */
[----:B------:R-:W-:-:S03]  /*4130*/  LEA.HI.X.SX32 R15, R13, R3, 0x1, P2 ;  /* 0x000000030d0f7211 */ /* 0x000fc600010f0eff */
[----:B------:R1:W3:Y:S01]  /*4140*/  LDG.E.U16 R22, [R18.64] ;  /* 0x0000000412167981 */ /* 0x0002e2000c1e1500 */
[----:B------:R-:W-:-:S03]  /*4150*/  LEA.HI.X.SX32 R13, R5, R3, 0x1, P0 ;  /* 0x00000003050d7211 */ /* 0x000fc600000f0eff */
[----:B------:R4:W5:Y:S01]  /*4160*/  LDG.E.U16 R23, [R16.64] ;  /* 0x0000000410177981 */ /* 0x000962000c1e1500 */
[C---:B0-----:R-:W-:Y:S02]  /*4170*/  IMAD R20, R0.reuse, 0xd2, RZ ;  /* 0x000000d200147824 */ /* 0x041fe400078e02ff */
[----:B------:R-:W-:Y:S01]  /*4180*/  IMAD R5, R0, 0x69, RZ ;  /* 0x0000006900057824 */ /* 0x000fe200078e02ff */
[----:B------:R0:W5:Y:S02]  /*4190*/  LDG.E.U16 R24, [R14.64] ;  /* 0x000000040e187981 */ /* 0x000164000c1e1500 */
[----:B-1----:R-:W-:Y:S01]  /*41a0*/  IADD3 R18, P0, R20, R2, RZ ;  /* 0x0000000214127210 */ /* 0x002fe20007f1e0ff */
[C---:B------:R-:W-:Y:S01]  /*41b0*/  IMAD R10, R0.reuse, 0xe2, RZ ;  /* 0x000000e2000a7824 */ /* 0x040fe200078e02ff */
[----:B------:R1:W5:Y:S02]  /*41c0*/  LDG.E.U16 R27, [R12.64] ;  /* 0x000000040c1b7981 */ /* 0x000364000c1e1500 */
[----:B------:R-:W-:Y:S01]  /*41d0*/  LEA.HI.X.SX32 R19, R5, R3, 0x1, P0 ;  /* 0x0000000305137211 */ /* 0x000fe200000f0eff */
[----:B------:R-:W-:-:S02]  /*41e0*/  IMAD R4, R0, 0xf2, RZ ;  /* 0x000000f200047824 */ /* 0x000fc400078e02ff */
[C---:B------:R-:W-:Y:S02]  /*41f0*/  IMAD R21, R0.reuse, 0x102, RZ ;  /* 0x0000010200157824 */ /* 0x040fe400078e02ff */
[----:B------:R2:W5:Y:S01]  /*4200*/  LDG.E.U16 R26, [R18.64] ;  /* 0x00000004121a7981 */ /* 0x000562000c1e1500 */
[----:B0-----:R-:W-:Y:S01]  /*4210*/  IMAD R15, R0, 0x71, RZ ;  /* 0x00000071000f7824 */ /* 0x001fe200078e02ff */
[-C--:B----4-:R-:W-:Y:S01]  /*4220*/  IADD3 R16, P1, R10, R2.reuse, RZ ;  /* 0x000000020a107210 */ /* 0x090fe20007f3e0ff */
[----:B-1----:R-:W-:Y:S01]  /*4230*/  IMAD R13, R0, 0x79, RZ ;  /* 0x00000079000d7824 */ /* 0x002fe200078e02ff */
[-C--:B------:R-:W-:Y:S01]  /*4240*/  IADD3 R14, P2, R4, R2.reuse, RZ ;  /* 0x00000002040e7210 */ /* 0x080fe20007f5e0ff */
[----:B------:R-:W-:Y:S01]  /*4250*/  IMAD R5, R0, 0x81, RZ ;  /* 0x0000008100057824 */ /* 0x000fe200078e02ff */
[----:B------:R-:W-:Y:S02]  /*4260*/  IADD3 R12, P0, R21, R2, RZ ;  /* 0x00000002150c7210 */ /* 0x000fe40007f1e0ff */
[----:B------:R-:W-:-:S02]  /*4270*/  LEA.HI.X.SX32 R17, R15, R3, 0x1, P1 ;  /* 0x000000030f117211 */ /* 0x000fc400008f0eff */
[-C--:B------:R-:W-:Y:S02]  /*4280*/  LEA.HI.X.SX32 R15, R13, R3.reuse, 0x1, P2 ;  /* 0x000000030d0f7211 */ /* 0x080fe400010f0eff */
[----:B------:R-:W-:-:S03]  /*4290*/  LEA.HI.X.SX32 R13, R5, R3, 0x1, P0 ;  /* 0x00000003050d7211 */ /* 0x000fc600000f0eff */
[----:B------:R0:W4:Y:S04]  /*42a0*/  LDG.E.U16 R29, [R14.64] ;  /* 0x000000040e1d7981 */ /* 0x000128000c1e1500 */
[----:B------:R1:W4:Y:S04]  /*42b0*/  LDG.E.U16 R28, [R12.64] ;  /* 0x000000040c1c7981 */ /* 0x000328000c1e1500 */
[----:B--2---:R2:W-:Y:S04]  /*42c0*/  STL [R1+0x6c], R25 ;  /* 0x00006c1901007387 */ /* 0x0045e80000100800 */
[----:B--2---:R2:W4:Y:S01]  /*42d0*/  LDG.E.U16 R25, [R16.64] ;  /* 0x0000000410197981 */ /* 0x004522000c1e1500 */
[----:B------:R-:W-:-:S02]  /*42e0*/  IMAD R5, R0, 0x89, RZ ;  /* 0x0000008900057824 */ /* 0x000fc400078e02ff */
[C---:B0-----:R-:W-:Y:S02]  /*42f0*/  IMAD R15, R0.reuse, 0x91, RZ ;  /* 0x00000091000f7824 */ /* 0x041fe400078e02ff */
[C---:B------:R-:W-:Y:S02]  /*4300*/  IMAD R14, R0.reuse, 0x132, RZ ;  /* 0x00000132000e7824 */ /* 0x040fe400078e02ff */
[----:B-1----:R-:W-:-:S03]  /*4310*/  IMAD R13, R0, 0x99, RZ ;  /* 0x00000099000d7824 */ /* 0x002fc600078e02ff */
[----:B------:R-:W-:Y:S01]  /*4320*/  IADD3 R14, P2, R14, R2, RZ ;  /* 0x000000020e0e7210 */ /* 0x000fe20007f5e0ff */
[----:B---3--:R0:W-:Y:S04]  /*4330*/  STL [R1+0x5c], R22 ;  /* 0x00005c1601007387 */ /* 0x0081e80000100800 */
[----:B-----5:R1:W-:Y:S01]  /*4340*/  STL [R1+0x58], R23 ;  /* 0x0000581701007387 */ /* 0x0203e20000100800 */
[C---:B0-----:R-:W-:Y:S02]  /*4350*/  IMAD R22, R0.reuse, 0x112, RZ ;  /* 0x0000011200167824 */ /* 0x041fe400078e02ff */
[----:B-1----:R-:W-:-:S03]  /*4360*/  IMAD R23, R0, 0x122, RZ ;  /* 0x0000012200177824 */ /* 0x002fc600078e02ff */
[-C--:B------:R-:W-:Y:S01]  /*4370*/  IADD3 R18, P0, R22, R2.reuse, RZ ;  /* 0x0000000216127210 */ /* 0x080fe20007f1e0ff */
[----:B------:R0:W-:Y:S01]  /*4380*/  STL [R1+0x54], R24 ;  /* 0x0000541801007387 */ /* 0x0001e20000100800 */
[----:B--2---:R-:W-:Y:S02]  /*4390*/  IADD3 R16, P1, R23, R2, RZ ;  /* 0x0000000217107210 */ /* 0x004fe40007f3e0ff */
[-C--:B------:R-:W-:Y:S02]  /*43a0*/  LEA.HI.X.SX32 R19, R5, R3.reuse, 0x1, P0 ;  /* 0x0000000305137211 */ /* 0x080fe400000f0eff */
[----:B------:R-:W-:Y:S01]  /*43b0*/  LEA.HI.X.SX32 R17, R15, R3, 0x1, P1 ;  /* 0x000000030f117211 */ /* 0x000fe200008f0eff */
[C---:B0-----:R-:W-:Y:S01]  /*43c0*/  IMAD R24, R0.reuse, 0x142, RZ ;  /* 0x0000014200187824 */ /* 0x041fe200078e02ff */
[----:B------:R0:W-:Y:S01]  /*43d0*/  STL [R1+0x50], R27 ;  /* 0x0000501b01007387 */ /* 0x0001e20000100800 */
[----:B------:R-:W-:-:S03]  /*43e0*/  IMAD R5, R0, 0xa1, RZ ;  /* 0x000000a100057824 */ /* 0x000fc600078e02ff */
[----:B------:R1:W-:Y:S01]  /*43f0*/  STL [R1+0x4c], R26 ;  /* 0x00004c1a01007387 */ /* 0x0003e20000100800 */
[----:B------:R-:W-:Y:S02]  /*4400*/  IADD3 R12, P0, R24, R2, RZ ;  /* 0x00000002180c7210 */ /* 0x000fe40007f1e0ff */
[-C--:B------:R-:W-:Y:S01]  /*4410*/  LEA.HI.X.SX32 R15, R13, R3.reuse, 0x1, P2 ;  /* 0x000000030d0f7211 */ /* 0x080fe200010f0eff */
[----:B0-----:R0:W2:Y:S04]  /*4420*/  LDG.E.U16 R27, [R18.64] ;  /* 0x00000004121b7981 */ /* 0x0010a8000c1e1500 */
[----:B-1----:R1:W3:Y:S01]  /*4430*/  LDG.E.U16 R26, [R16.64] ;  /* 0x00000004101a7981 */ /* 0x0022e2000c1e1500 */
[----:B------:R-:W-:Y:S01]  /*4440*/  LEA.HI.X.SX32 R13, R5, R3, 0x1, P0 ;  /* 0x00000003050d7211 */ /* 0x000fe200000f0eff */
[----:B------:R-:W-:-:S04]  /*4450*/  IMAD R5, R0, 0xa9, RZ ;  /* 0x000000a900057824 */ /* 0x000fc800078e02ff */
[----:B------:R5:W3:Y:S01]  /*4460*/  LDG.E.U16 R24, [R12.64] ;  /* 0x000000040c187981 */ /* 0x000ae2000c1e1500 */
[----:B-1----:R-:W-:-:S05]  /*4470*/  IMAD R17, R0, 0x152, RZ ;  /* 0x0000015200117824 */ /* 0x002fca00078e02ff */
[----:B0-----:R-:W-:-:S04]  /*4480*/  IADD3 R18, P0, R17, R2, RZ ;  /* 0x0000000211127210 */ /* 0x001fc80007f1e0ff */
[----:B------:R-:W-:Y:S01]  /*4490*/  LEA.HI.X.SX32 R19, R5, R3, 0x1, P0 ;  /* 0x0000000305137211 */ /* 0x000fe200000f0eff */
[----:B------:R-:W-:-:S05]  /*44a0*/  IMAD R16, R0, 0x162, RZ ;  /* 0x0000016200107824 */ /* 0x000fca00078e02ff */
[----:B------:R-:W-:Y:S01]  /*44b0*/  IADD3 R16, P1, R16, R2, RZ ;  /* 0x0000000210107210 */ /* 0x000fe20007f3e0ff */
[----:B----4-:R0:W-:Y:S04]  /*44c0*/  STL [R1+0x48], R25 ;  /* 0x0000481901007387 */ /* 0x0101e80000100800 */
[----:B------:R-:W-:Y:S04]  /*44d0*/  STL [R1+0x44], R29 ;  /* 0x0000441d01007387 */ /* 0x000fe80000100800 */
[----:B------:R1:W-:Y:S04]  /*44e0*/  STL [R1+0x40], R28 ;  /* 0x0000401c01007387 */ /* 0x0003e80000100800 */
[----:B0-----:R0:W4:Y:S04]  /*44f0*/  LDG.E.U16 R25, [R14.64] ;  /* 0x000000040e197981 */ /* 0x001128000c1e1500 */
[----:B-1----:R1:W4:Y:S01]  /*4500*/  LDG.E.U16 R28, [R18.64] ;  /* 0x00000004121c7981 */ /* 0x002322000c1e1500 */
[----:B0-----:R-:W-:-:S05]  /*4510*/  IMAD R15, R0, 0xb1, RZ ;  /* 0x000000b1000f7824 */ /* 0x001fca00078e02ff */
[----:B------:R-:W-:-:S05]  /*4520*/  LEA.HI.X.SX32 R17, R15, R3, 0x1, P1 ;  /* 0x000000030f117211 */ /* 0x000fca00008f0eff */
[----:B------:R0:W4:Y:S01]  /*4530*/  LDG.E.U16 R29, [R16.64] ;  /* 0x00000004101d7981 */ /* 0x000122000c1e1500 */
[C---:B------:R-:W-:Y:S02]  /*4540*/  IMAD R14, R0.reuse, 0x172, RZ ;  /* 0x00000172000e7824 */ /* 0x040fe400078e02ff */
[C---:B-----5:R-:W-:Y:S02]  /*4550*/  IMAD R13, R0.reuse, 0xb9, RZ ;  /* 0x000000b9000d7824 */ /* 0x060fe400078e02ff */
[----:B------:R-:W-:Y:S01]  /*4560*/  IMAD R12, R0, 0x182, RZ ;  /* 0x00000182000c7824 */ /* 0x000fe200078e02ff */
[----:B------:R-:W-:Y:S01]  /*4570*/  IADD3 R14, P2, R14, R2, RZ ;  /* 0x000000020e0e7210 */ /* 0x000fe20007f5e0ff */
[----:B------:R-:W-:-:S03]  /*4580*/  IMAD R5, R0, 0xc1, RZ ;  /* 0x000000c100057824 */ /* 0x000fc600078e02ff */
[-C--:B------:R-:W-:Y:S02]  /*4590*/  IADD3 R12, P0, R12, R2.reuse, RZ ;  /* 0x000000020c0c7210 */ /* 0x080fe40007f1e0ff */
[-C--:B------:R-:W-:Y:S01]  /*45a0*/  LEA.HI.X.SX32 R15, R13, R3.reuse, 0x1, P2 ;  /* 0x000000030d0f7211 */ /* 0x080fe200010f0eff */
[C---:B0-----:R-:W-:Y:S01]  /*45b0*/  IMAD R16, R0.reuse, 0x1a2, RZ ;  /* 0x000001a200107824 */ /* 0x041fe200078e02ff */
[----:B------:R-:W-:Y:S01]  /*45c0*/  LEA.HI.X.SX32 R13, R5, R3, 0x1, P0 ;  /* 0x00000003050d7211 */ /* 0x000fe200000f0eff */
[C---:B------:R-:W-:Y:S02]  /*45d0*/  IMAD R17, R0.reuse, 0x192, RZ ;  /* 0x0000019200117824 */ /* 0x040fe400078e02ff */
[----:B------:R-:W-:Y:S01]  /*45e0*/  IMAD R5, R0, 0xc9, RZ ;  /* 0x000000c900057824 */ /* 0x000fe200078e02ff */
[-C--:B------:R-:W-:Y:S02]  /*45f0*/  IADD3 R16, P1, R16, R2.reuse, RZ ;  /* 0x0000000210107210 */ /* 0x080fe40007f3e0ff */
[----:B-1----:R-:W-:-:S04]  /*4600*/  IADD3 R18, P0, R17, R2, RZ ;  /* 0x0000000211127210 */ /* 0x002fc80007f1e0ff */
[----:B------:R-:W-:Y:S01]  /*4610*/  LEA.HI.X.SX32 R19, R5, R3, 0x1, P0 ;  /* 0x0000000305137211 */ /* 0x000fe200000f0eff */
[C---:B------:R-:W-:Y:S01]  /*4620*/  IMAD R5, R0.reuse, 0xe1, RZ ;  /* 0x000000e100057824 */ /* 0x040fe200078e02ff */
[----:B--2---:R0:W-:Y:S04]  /*4630*/  STL [R1+0x3c], R27 ;  /* 0x00003c1b01007387 */ /* 0x0041e80000100800 */
[----:B---3--:R1:W-:Y:S04]  /*4640*/  STL [R1+0x38], R26 ;  /* 0x0000381a01007387 */ /* 0x0083e80000100800 */
[----:B0-----:R0:W2:Y:S04]  /*4650*/  LDG.E.U16 R27, [R14.64] ;  /* 0x000000040e1b7981 */ /* 0x0010a8000c1e1500 */
[----:B-1----:R1:W3:Y:S01]  /*4660*/  LDG.E.U16 R26, [R12.64] ;  /* 0x000000040c1a7981 */ /* 0x0022e2000c1e1500 */
[----:B0-----:R-:W-:-:S02]  /*4670*/  IMAD R14, R0, 0x1b2, RZ ;  /* 0x000001b2000e7824 */ /* 0x001fc400078e02ff */
[C---:B------:R-:W-:Y:S02]  /*4680*/  IMAD R15, R0.reuse, 0xd1, RZ ;  /* 0x000000d1000f7824 */ /* 0x040fe400078e02ff */
[----:B-1----:R-:W-:Y:S01]  /*4690*/  IMAD R13, R0, 0xd9, RZ ;  /* 0x000000d9000d7824 */ /* 0x002fe200078e02ff */
[-C--:B------:R-:W-:Y:S01]  /*46a0*/  IADD3 R14, P2, R14, R2.reuse, RZ ;  /* 0x000000020e0e7210 */ /* 0x080fe20007f5e0ff */
[----:B------:R-:W-:Y:S01]  /*46b0*/  IMAD R12, R0, 0x1c2, RZ ;  /* 0x000001c2000c7824 */ /* 0x000fe200078e02ff */
[-C--:B------:R-:W-:Y:S02]  /*46c0*/  LEA.HI.X.SX32 R17, R15, R3.reuse, 0x1, P1 ;  /* 0x000000030f117211 */ /* 0x080fe400008f0eff */
[----:B------:R-:W-:Y:S02]  /*46d0*/  LEA.HI.X.SX32 R15, R13, R3, 0x1, P2 ;  /* 0x000000030d0f7211 */ /* 0x000fe400010f0eff */
[----:B------:R-:W-:-:S04]  /*46e0*/  IADD3 R12, P0, R12, R2, RZ ;  /* 0x000000020c0c7210 */ /* 0x000fc80007f1e0ff */
[----:B------:R-:W-:Y:S01]  /*46f0*/  LEA.HI.X.SX32 R13, R5, R3, 0x1, P0 ;  /* 0x00000003050d7211 */ /* 0x000fe200000f0eff */
[----:B----4-:R0:W-:Y:S04]  /*4700*/  STL [R1+0x34], R25 ;  /* 0x0000341901007387 */ /* 0x0101e80000100800 */
[----:B------:R1:W-:Y:S04]  /*4710*/  STL [R1+0x30], R24 ;  /* 0x0000301801007387 */ /* 0x0003e80000100800 */
[----:B------:R4:W-:Y:S04]  /*4720*/  STL [R1+0x2c], R28 ;  /* 0x00002c1c01007387 */ /* 0x0009e80000100800 */
[----:B0-----:R0:W5:Y:S04]  /*4730*/  LDG.E.U16 R25, [R18.64] ;  /* 0x0000000412197981 */ /* 0x001168000c1e1500 */
[----:B-1----:R1:W5:Y:S04]  /*4740*/  LDG.E.U16 R24, [R16.64] ;  /* 0x0000000410187981 */ /* 0x002368000c1e1500 */
[----:B----4-:R4:W5:Y:S04]  /*4750*/  LDG.E.U16 R28, [R14.64] ;  /* 0x000000040e1c7981 */ /* 0x010968000c1e1500 */
[----:B0-----:R0:W5:Y:S01]  /*4760*/  LDG.E.U16 R19, [R12.64] ;  /* 0x000000040c137981 */ /* 0x001162000c1e1500 */
[----:B-1----:R-:W-:-:S02]  /*4770*/  IMAD R16, R0, 0x1e2, RZ ;  /* 0x000001e200107824 */ /* 0x002fc400078e02ff */
[C---:B------:R-:W-:Y:S02]  /*4780*/  IMAD R17, R0.reuse, 0x1d2, RZ ;  /* 0x000001d200117824 */ /* 0x040fe400078e02ff */
[----:B----4-:R-:W-:Y:S01]  /*4790*/  IMAD R14, R0, 0x1f2, RZ ;  /* 0x000001f2000e7824 */ /* 0x010fe200078e02ff */
[-C--:B------:R-:W-:Y:S01]  /*47a0*/  IADD3 R16, P1, R16, R2.reuse, RZ ;  /* 0x0000000210107210 */ /* 0x080fe20007f3e0ff */
[C---:B------:R-:W-:Y:S02]  /*47b0*/  IMAD R15, R0.reuse, 0xf1, RZ ;  /* 0x000000f1000f7824 */ /* 0x040fe400078e02ff */
[----:B------:R-:W-:Y:S01]  /*47c0*/  IMAD R18, R0, 0xf9, RZ ;  /* 0x000000f900127824 */ /* 0x000fe200078e02ff */
[-C--:B------:R-:W-:Y:S02]  /*47d0*/  IADD3 R14, P2, R14, R2.reuse, RZ ;  /* 0x000000020e0e7210 */ /* 0x080fe40007f5e0ff */
[----:B0-----:R-:W-:Y:S02]  /*47e0*/  IADD3 R12, P0, R17, R2, RZ ;  /* 0x00000002110c7210 */ /* 0x001fe40007f1e0ff */
[----:B------:R-:W-:-:S02]  /*47f0*/  LEA.HI.X.SX32 R17, R15, R3, 0x1, P1 ;  /* 0x000000030f117211 */ /* 0x000fc400008f0eff */
[----:B------:R-:W-:Y:S01]  /*4800*/  LEA.HI.X.SX32 R15, R18, R3, 0x1, P2 ;  /* 0x00000003120f7211 */ /* 0x000fe200010f0eff */
[----:B------:R0:W-:Y:S04]  /*4810*/  STL [R1+0x28], R29 ;  /* 0x0000281d01007387 */ /* 0x0001e80000100800 */
[----:B0-----:R0:W4:Y:S01]  /*4820*/  LDG.E.U16 R29, [R14.64] ;  /* 0x000000040e1d7981 */ /* 0x001122000c1e1500 */
[----:B------:R-:W-:-:S05]  /*4830*/  IMAD R5, R0, 0xe9, RZ ;  /* 0x000000e900057824 */ /* 0x000fca00078e02ff */
[----:B------:R-:W-:Y:S01]  /*4840*/  LEA.HI.X.SX32 R13, R5, R3, 0x1, P0 ;  /* 0x00000003050d7211 */ /* 0x000fe200000f0eff */
[----:B--2---:R1:W-:Y:S04]  /*4850*/  STL [R1+0x24], R27 ;  /* 0x0000241b01007387 */ /* 0x0043e80000100800 */
[----:B---3--:R2:W-:Y:S04]  /*4860*/  STL [R1+0x20], R26 ;  /* 0x0000201a01007387 */ /* 0x0085e80000100800 */
[----:B-1----:R1:W3:Y:S04]  /*4870*/  LDG.E.U16 R27, [R12.64] ;  /* 0x000000040c1b7981 */ /* 0x0022e8000c1e1500 */
[----:B--2---:R2:W3:Y:S02]  /*4880*/  LDG.E.U16 R26, [R16.64] ;  /* 0x00000004101a7981 */ /* 0x0044e4000c1e1500 */
[----:B--2---:R-:W-:-:S05]  /*4890*/  IMAD R17, R0, 0x204, RZ ;  /* 0x0000020400117824 */ /* 0x004fca00078e02ff */
[----:B0-----:R-:W-:-:S04]  /*48a0*/  IADD3 R14, P2, R17, R2, RZ ;  /* 0x00000002110e7210 */ /* 0x001fc80007f5e0ff */
[----:B------:R-:W-:Y:S01]  /*48b0*/  LEA.HI.X.SX32 R15, R21, R3, 0x1, P2 ;  /* 0x00000003150f7211 */ /* 0x000fe200010f0eff */
[----:B----4-:R-:W-:Y:S04]  /*48c0*/  STL [R1+0x1cdc], R29 ;  /* 0x001cdc1d01007387 */ /* 0x010fe80000100800 */
[----:B-----5:R-:W-:Y:S04]  /*48d0*/  STL [R1+0x1c], R25 ;  /* 0x00001c1901007387 */ /* 0x020fe80000100800 */
[----:B------:R-:W-:Y:S04]  /*48e0*/  STL [R1+0x18], R24 ;  /* 0x0000181801007387 */ /* 0x000fe80000100800 */
[----:B------:R0:W-:Y:S04]  /*48f0*/  STL [R1+0x14], R28 ;  /* 0x0000141c01007387 */ /* 0x0001e80000100800 */
[----:B0-----:R0:W2:Y:S01]  /*4900*/  LDG.E.U16 R28, [R14.64] ;  /* 0x000000040e1c7981 */ /* 0x0010a2000c1e1500 */
[C---:B------:R-:W-:Y:S01]  /*4910*/  IMAD.SHL.U32 R5, R0.reuse, 0x2, RZ ;  /* 0x0000000200057824 */ /* 0x040fe200078e00ff */
[----:B------:R-:W-:-:S04]  /*4920*/  LEA R16, P1, R0, R2, 0x2 ;  /* 0x0000000200107211 */ /* 0x000fc800078210ff */
[CC--:B-1----:R-:W-:Y:S01]  /*4930*/  IADD3 R12, P0, R5.reuse, R2.reuse, RZ ;  /* 0x00000002050c7210 */ /* 0x0c2fe20007f1e0ff */
[C---:B------:R-:W-:Y:S01]  /*4940*/  IMAD R18, R0.reuse, 0x10a, RZ ;  /* 0x0000010a00127824 */ /* 0x040fe200078e02ff */
[-C--:B------:R-:W-:Y:S02]  /*4950*/  LEA.HI.X.SX32 R17, R5, R3.reuse, 0x1, P1 ;  /* 0x0000000305117211 */ /* 0x080fe400008f0eff */
[C---:B------:R-:W-:Y:S01]  /*4960*/  LEA.HI.X.SX32 R13, R0.reuse, R3, 0x1, P0 ;  /* 0x00000003000d7211 */ /* 0x040fe200000f0eff */
[C---:B------:R-:W-:Y:S02]  /*4970*/  IMAD R5, R0.reuse, 0x85, RZ ;  /* 0x0000008500057824 */ /* 0x040fe400078e02ff */
[----:B------:R1:W4:Y:S04]  /*4980*/  LDG.E.U16 R24, [R16.64] ;  /* 0x0000000410187981 */ /* 0x000328000c1e1500 */
[----:B------:R5:W4:Y:S01]  /*4990*/  LDG.E.U16 R25, [R12.64] ;  /* 0x000000040c197981 */ /* 0x000b22000c1e1500 */
[----:B-1----:R-:W-:Y:S01]  /*49a0*/  IMAD R16, R0, 0x214, RZ ;  /* 0x0000021400107824 */ /* 0x002fe200078e02ff */
[----:B-----5:R-:W-:-:S04]  /*49b0*/  IADD3 R12, P0, R18, R2, RZ ;  /* 0x00000002120c7210 */ /* 0x020fc80007f1e0ff */
[-C--:B------:R-:W-:Y:S02]  /*49c0*/  LEA.HI.X.SX32 R13, R5, R3.reuse, 0x1, P0 ;  /* 0x00000003050d7211 */ /* 0x080fe400000f0eff */
[-C--:B------:R-:W-:Y:S01]  /*49d0*/  IADD3 R16, P0, R16, R2.reuse, RZ ;  /* 0x0000000210107210 */ /* 0x080fe20007f1e0ff */
[----:B------:R1:W-:Y:S03]  /*49e0*/  STL [R1+0x10], R19 ;  /* 0x0000101301007387 */ /* 0x0003e60000100800 */
[----:B------:R-:W-:Y:S01]  /*49f0*/  LEA.HI.X.SX32 R17, R18, R3, 0x1, P0 ;  /* 0x0000000312117211 */ /* 0x000fe200000f0eff */
[----:B0-----:R-:W-:Y:S01]  /*4a00*/  IMAD R14, R0, 0x224, RZ ;  /* 0x00000224000e7824 */ /* 0x001fe200078e02ff */
[----:B-1----:R0:W5:Y:S04]  /*4a10*/  LDG.E.U16 R19, [R12.64] ;  /* 0x000000040c137981 */ /* 0x002168000c1e1500 */
[----:B--2---:R-:W-:Y:S04]  /*4a20*/  STL [R1+0x1cd8], R28 ;  /* 0x001cd81c01007387 */ /* 0x004fe80000100800 */
[----:B---3--:R1:W-:Y:S04]  /*4a30*/  STL [R1+0xc], R27 ;  /* 0x00000c1b01007387 */ /* 0x0083e80000100800 */
[----:B-1----:R-:W2:Y:S01]  /*4a40*/  LDG.E.U16 R27, [R16.64] ;  /* 0x00000004101b7981 */ /* 0x002ea2000c1e1500 */
[----:B------:R-:W-:-:S04]  /*4a50*/  IADD3 R14, P1, R14, R2, RZ ;  /* 0x000000020e0e7210 */ /* 0x000fc80007f3e0ff */
[----:B------:R-:W-:Y:S01]  /*4a60*/  LEA.HI.X.SX32 R15, R22, R3, 0x1, P1 ;  /* 0x00000003160f7211 */ /* 0x000fe200008f0eff */
[C---:B0-----:R-:W-:Y:S01]  /*4a70*/  IMAD R13, R0.reuse, 0x234, RZ ;  /* 0x00000234000d7824 */ /* 0x041fe200078e02ff */
[----:B--2---:R-:W-:Y:S04]  /*4a80*/  STL [R1+0x1ce0], R27 ;  /* 0x001ce01b01007387 */ /* 0x004fe80000100800 */
[----:B------:R0:W-:Y:S04]  /*4a90*/  STL [R1+0x8], R26 ;  /* 0x0000081a01007387 */ /* 0x0001e80000100800 */
[----:B0-----:R0:W2:Y:S01]  /*4aa0*/  LDG.E.U16 R26, [R14.64] ;  /* 0x000000040e1a7981 */ /* 0x0010a2000c1e1500 */
[C---:B------:R-:W-:Y:S01]  /*4ab0*/  IMAD R17, R0.reuse, 0x244, RZ ;  /* 0x0000024400117824 */ /* 0x040fe200078e02ff */
[----:B------:R-:W-:Y:S01]  /*4ac0*/  IADD3 R16, P1, R13, R2, RZ ;  /* 0x000000020d107210 */ /* 0x000fe20007f3e0ff */
[----:B------:R-:W-:-:S03]  /*4ad0*/  IMAD R5, R0, 0x11a, RZ ;  /* 0x0000011a00057824 */ /* 0x000fc600078e02ff */
[-C--:B0-----:R-:W-:Y:S02]  /*4ae0*/  IADD3 R14, P2, R17, R2.reuse, RZ ;  /* 0x00000002110e7210 */ /* 0x081fe40007f5e0ff */
[-C--:B------:R-:W-:Y:S01]  /*4af0*/  LEA.HI.X.SX32 R17, R5, R3.reuse, 0x1, P1 ;  /* 0x0000000305117211 */ /* 0x080fe200008f0eff */
[----:B--2---:R-:W-:Y:S04]  /*4b00*/  STL [R1+0x1ce4], R26 ;  /* 0x001ce41a01007387 */ /* 0x004fe80000100800 */
[----:B----4-:R0:W-:Y:S04]  /*4b10*/  STL [R1+0x4], R25 ;  /* 0x0000041901007387 */ /* 0x0101e80000100800 */
[----:B0-----:R-:W2:Y:S01]  /*4b20*/  LDG.E.U16 R25, [R16.64] ;  /* 0x0000000410197981 */ /* 0x001ea2000c1e1500 */
[----:B------:R-:W-:Y:S01]  /*4b30*/  LEA.HI.X.SX32 R15, R23, R3, 0x1, P2 ;  /* 0x00000003170f7211 */ /* 0x000fe200010f0eff */
[----:B------:R-:W-:Y:S01]  /*4b40*/  IMAD R18, R0, 0x8d, RZ ;  /* 0x0000008d00127824 */ /* 0x000fe200078e02ff */
[----:B------:R-:W-:-:S04]  /*4b50*/  IADD3 R12, P0, R5, R2, RZ ;  /* 0x00000002050c7210 */ /* 0x000fc80007f1e0ff */
[----:B------:R-:W-:Y:S01]  /*4b60*/  LEA.HI.X.SX32 R13, R18, R3, 0x1, P0 ;  /* 0x00000003120d7211 */ /* 0x000fe200000f0eff */
[C---:B------:R-:W-:Y:S01]  /*4b70*/  IMAD R18, R0.reuse, 0x12a, RZ ;  /* 0x0000012a00127824 */ /* 0x040fe200078e02ff */
[----:B--2---:R-:W-:Y:S04]  /*4b80*/  STL [R1+0x1ce8], R25 ;  /* 0x001ce81901007387 */ /* 0x004fe80000100800 */
[----:B------:R0:W-:Y:S01]  /*4b90*/  STL [R1], R24 ;  /* 0x0000001801007387 */ /* 0x0001e20000100800 */
[----:B------:R-:W-:-:S03]  /*4ba0*/  IMAD R5, R0, 0x95, RZ ;  /* 0x0000009500057824 */ /* 0x000fc600078e02ff */
[----:B------:R1:W2:Y:S04]  /*4bb0*/  LDG.E.U16 R21, [R12.64] ;  /* 0x000000040c157981 */ /* 0x0002a8000c1e1500 */
[----:B0-----:R0:W3:Y:S01]  /*4bc0*/  LDG.E.U16 R24, [R14.64] ;  /* 0x000000040e187981 */ /* 0x0010e2000c1e1500 */
[----:B-1----:R-:W-:Y:S01]  /*4bd0*/  IADD3 R12, P0, R18, R2, RZ ;  /* 0x00000002120c7210 */ /* 0x002fe20007f1e0ff */
[----:B------:R-:W-:-:S03]  /*4be0*/  IMAD R16, R0, 0x254, RZ ;  /* 0x0000025400107824 */ /* 0x000fc600078e02ff */
[----:B------:R-:W-:Y:S01]  /*4bf0*/  LEA.HI.X.SX32 R13, R5, R3, 0x1, P0 ;  /* 0x00000003050d7211 */ /* 0x000fe200000f0eff */
[----:B0-----:R-:W-:Y:S01]  /*4c00*/  IMAD R14, R0, 0x264, RZ ;  /* 0x00000264000e7824 */ /* 0x001fe200078e02ff */
[----:B------:R-:W-:-:S03]  /*4c10*/  IADD3 R16, P0, R16, R2, RZ ;  /* 0x0000000210107210 */ /* 0x000fc60007f1e0ff */
[----:B------:R0:W4:Y:S01]  /*4c20*/  LDG.E.U16 R25, [R12.64] ;  /* 0x000000040c197981 */ /* 0x000122000c1e1500 */
[----:B------:R-:W-:-:S05]  /*4c30*/  LEA.HI.X.SX32 R17, R18, R3, 0x1, P0 ;  /* 0x0000000312117211 */ /* 0x000fca00000f0eff */
[----:B------:R1:W2:Y:S01]  /*4c40*/  LDG.E.U16 R23, [R16.64] ;  /* 0x0000000410177981 */ /* 0x0002a2000c1e1500 */
[----:B0-----:R-:W-:-:S03]  /*4c50*/  IADD3 R12, P1, R14, R2, RZ ;  /* 0x000000020e0c7210 */ /* 0x001fc60007f3e0ff */
[----:B---3--:R-:W-:Y:S04]  /*4c60*/  STL [R1+0x1cec], R24 ;  /* 0x001cec1801007387 */ /* 0x008fe80000100800 */
[----:B-----5:R0:W-:Y:S02]  /*4c70*/  STL [R1+0x798], R19 ;  /* 0x0007981301007387 */ /* 0x0201e40000100800 */
[----:B0-----:R-:W-:-:S05]  /*4c80*/  IMAD R19, R0, 0x132, RZ ;  /* 0x0000013200137824 */ /* 0x001fca00078e02ff */
[----:B------:R-:W-:-:S05]  /*4c90*/  LEA.HI.X.SX32 R13, R19, R3, 0x1, P1 ;  /* 0x00000003130d7211 */ /* 0x000fca00008f0eff */
[----:B------:R0:W3:Y:S01]  /*4ca0*/  LDG.E.U16 R22, [R12.64] ;  /* 0x000000040c167981 */ /* 0x0000e2000c1e1500 */
[C---:B------:R-:W-:Y:S02]  /*4cb0*/  IMAD R5, R0.reuse, 0x13a, RZ ;  /* 0x0000013a00057824 */ /* 0x040fe400078e02ff */
[C---:B------:R-:W-:Y:S02]  /*4cc0*/  IMAD R15, R0.reuse, 0x274, RZ ;  /* 0x00000274000f7824 */ /* 0x040fe400078e02ff */
[C---:B------:R-:W-:Y:S01]  /*4cd0*/  IMAD R18, R0.reuse, 0x9d, RZ ;  /* 0x0000009d00127824 */ /* 0x040fe200078e02ff */
[-C--:B------:R-:W-:Y:S01]  /*4ce0*/  IADD3 R14, P0, R5, R2.reuse, RZ ;  /* 0x00000002050e7210 */ /* 0x080fe20007f1e0ff */
[C---:B-1----:R-:W-:Y:S01]  /*4cf0*/  IMAD R17, R0.reuse, 0x284, RZ ;  /* 0x0000028400117824 */ /* 0x042fe200078e02ff */
[-C--:B------:R-:W-:Y:S01]  /*4d00*/  IADD3 R16, P1, R15, R2.reuse, RZ ;  /* 0x000000020f107210 */ /* 0x080fe20007f3e0ff */
[----:B------:R-:W-:Y:S01]  /*4d10*/  IMAD R19, R0, 0x14a, RZ ;  /* 0x0000014a00137824 */ /* 0x000fe200078e02ff */
[----:B------:R-:W-:Y:S01]  /*4d20*/  LEA.HI.X.SX32 R15, R18, R3, 0x1, P0 ;  /* 0x00000003120f7211 */ /* 0x000fe200000f0eff */
[----:B------:R-:W-:Y:S01]  /*4d30*/  IMAD R29, R0, 0x142, RZ ;  /* 0x00000142001d7824 */ /* 0x000fe200078e02ff */
[----:B0-----:R-:W-:-:S02]  /*4d40*/  IADD3 R12, P2, R17, R2, RZ ;  /* 0x00000002110c7210 */ /* 0x001fc40007f5e0ff */
[-C--:B------:R-:W-:Y:S01]  /*4d50*/  LEA.HI.X.SX32 R17, R5, R3.reuse, 0x1, P1 ;  /* 0x0000000305117211 */ /* 0x080fe200008f0eff */
[----:B--2---:R-:W-:Y:S01]  /*4d60*/  STL [R1+0x1cf0], R23 ;  /* 0x001cf01701007387 */ /* 0x004fe20000100800 */
[----:B------:R-:W-:Y:S01]  /*4d70*/  IMAD R5, R0, 0xa5, RZ ;  /* 0x000000a500057824 */ /* 0x000fe200078e02ff */
[----:B------:R-:W-:Y:S02]  /*4d80*/  LEA.HI.X.SX32 R13, R29, R3, 0x1, P2 ;  /* 0x000000031d0d7211 */ /* 0x000fe400010f0eff */
[----:B------:R0:W2:Y:S02]  /*4d90*/  LDG.E.U16 R24, [R14.64] ;  /* 0x000000040e187981 */ /* 0x0000a4000c1e1500 */
[----:B0-----:R-:W-:-:S04]  /*4da0*/  IADD3 R14, P0, R19, R2, RZ ;  /* 0x00000002130e7210 */ /* 0x001fc80007f1e0ff */
[----:B------:R-:W-:Y:S02]  /*4db0*/  LEA.HI.X.SX32 R15, R5, R3, 0x1, P0 ;  /* 0x00000003050f7211 */ /* 0x000fe400000f0eff */
[----:B------:R0:W5:Y:S04]  /*4dc0*/  LDG.E.U16 R5, [R12.64] ;  /* 0x000000040c057981 */ /* 0x000168000c1e1500 */
[----:B---3--:R1:W-:Y:S04]  /*4dd0*/  STL [R1+0x1cf4], R22 ;  /* 0x001cf41601007387 */ /* 0x0083e80000100800 */
[----:B------:R3:W-:Y:S04]  /*4de0*/  STL [R1+0x794], R21 ;  /* 0x0007941501007387 */ /* 0x0007e80000100800 */
[----:B-1----:R1:W2:Y:S04]  /*4df0*/  LDG.E.U16 R22, [R14.64] ;  /* 0x000000040e167981 */ /* 0x0022a8000c1e1500 */
[----:B---3--:R3:W2:Y:S01]  /*4e00*/  LDG.E.U16 R21, [R16.64] ;  /* 0x0000000410157981 */ /* 0x0086a2000c1e1500 */
[----:B------:R-:W-:-:S02]  /*4e10*/  IMAD R29, R0, 0x152, RZ ;  /* 0x00000152001d7824 */ /* 0x000fc400078e02ff */
[C---:B---3--:R-:W-:Y:S02]  /*4e20*/  IMAD R16, R0.reuse, 0x294, RZ ;  /* 0x0000029400107824 */ /* 0x048fe400078e02ff */
[----:B------:R-:W-:-:S03]  /*4e30*/  IMAD R17, R0, 0x2a4, RZ ;  /* 0x000002a400117824 */ /* 0x000fc600078e02ff */
[-C--:B0-----:R-:W-:Y:S01]  /*4e40*/  IADD3 R12, P0, R16, R2.reuse, RZ ;  /* 0x00000002100c7210 */ /* 0x081fe20007f1e0ff */
[C---:B------:R-:W-:Y:S01]  /*4e50*/  IMAD R18, R0.reuse, 0x15a, RZ ;  /* 0x0000015a00127824 */ /* 0x040fe200078e02ff */
[-C--:B------:R-:W-:Y:S02]  /*4e60*/  IADD3 R16, P1, R17, R2.reuse, RZ ;  /* 0x0000000211107210 */ /* 0x080fe40007f3e0ff */
[-C--:B------:R-:W-:Y:S01]  /*4e70*/  LEA.HI.X.SX32 R13, R19, R3.reuse, 0x1, P0 ;  /* 0x00000003130d7211 */ /* 0x080fe200000f0eff */
[C---:B-1----:R-:W-:Y:S01]  /*4e80*/  IMAD R15, R0.reuse, 0x2b4, RZ ;  /* 0x000002b4000f7824 */ /* 0x042fe200078e02ff */
[----:B------:R-:W-:Y:S01]  /*4e90*/  LEA.HI.X.SX32 R17, R29, R3, 0x1, P1 ;  /* 0x000000031d117211 */ /* 0x000fe200008f0eff */
[----:B------:R-:W-:Y:S01]  /*4ea0*/  IMAD R19, R0, 0xad, RZ ;  /* 0x000000ad00137824 */ /* 0x000fe200078e02ff */
[----:B------:R-:W-:Y:S01]  /*4eb0*/  IADD3 R14, P0, R18, R2, RZ ;  /* 0x00000002120e7210 */ /* 0x000fe20007f1e0ff */
[----:B------:R0:W3:Y:S01]  /*4ec0*/  LDG.E.U16 R23, [R12.64] ;  /* 0x000000040c177981 */ /* 0x0000e2000c1e1500 */
[----:B------:R-:W-:-:S02]  /*4ed0*/  IMAD R29, R0, 0x162, RZ ;  /* 0x00000162001d7824 */ /* 0x000fc400078e02ff */
[C---:B0-----:R-:W-:Y:S01]  /*4ee0*/  IMAD R13, R0.reuse, 0x2c4, RZ ;  /* 0x000002c4000d7824 */ /* 0x041fe200078e02ff */
[-C--:B------:R-:W-:Y:S02]  /*4ef0*/  IADD3 R12, P1, R15, R2.reuse, RZ ;  /* 0x000000020f0c7210 */ /* 0x080fe40007f3e0ff */
[----:B------:R-:W-:Y:S01]  /*4f00*/  LEA.HI.X.SX32 R15, R19, R3, 0x1, P0 ;  /* 0x00000003130f7211 */ /* 0x000fe200000f0eff */
[----:B------:R-:W-:Y:S01]  /*4f10*/  IMAD R19, R0, 0x16a, RZ ;  /* 0x0000016a00137824 */ /* 0x000fe200078e02ff */
[----:B--2---:R0:W-:Y:S04]  /*4f20*/  STL [R1+0x1cf8], R21 ;  /* 0x001cf81501007387 */ /* 0x0041e80000100800 */
[----:B-----5:R1:W-:Y:S04]  /*4f30*/  STL [R1+0x1cfc], R5 ;  /* 0x001cfc0501007387 */ /* 0x0203e80000100800 */
[----:B0-----:R0:W2:Y:S04]  /*4f40*/  LDG.E.U16 R21, [R16.64] ;  /* 0x0000000410157981 */ /* 0x0010a8000c1e1500 */
[----:B-1----:R1:W5:Y:S01]  /*4f50*/  LDG.E.U16 R5, [R14.64] ;  /* 0x000000040e057981 */ /* 0x002362000c1e1500 */
[----:B0-----:R-:W-:-:S02]  /*4f60*/  IADD3 R16, P2, R13, R2, RZ ;  /* 0x000000020d107210 */ /* 0x001fc40007f5e0ff */
[----:B------:R-:W-:Y:S01]  /*4f70*/  LEA.HI.X.SX32 R13, R18, R3, 0x1, P1 ;  /* 0x00000003120d7211 */ /* 0x000fe200008f0eff */
[----:B-1----:R-:W-:Y:S01]  /*4f80*/  IMAD R15, R0, 0xb5, RZ ;  /* 0x000000b5000f7824 */ /* 0x002fe200078e02ff */
[----:B------:R-:W-:-:S03]  /*4f90*/  IADD3 R14, P0, R19, R2, RZ ;  /* 0x00000002130e7210 */ /* 0x000fc60007f1e0ff */
[----:B------:R0:W5:Y:S01]  /*4fa0*/  LDG.E.U16 R26, [R12.64] ;  /* 0x000000040c1a7981 */ /* 0x000162000c1e1500 */
[-C--:B------:R-:W-:Y:S02]  /*4fb0*/  LEA.HI.X.SX32 R17, R29, R3.reuse, 0x1, P2 ;  /* 0x000000031d117211 */ /* 0x080fe400010f0eff */
[----:B------:R-:W-:Y:S01]  /*4fc0*/  LEA.HI.X.SX32 R15, R15, R3, 0x1, P0 ;  /* 0x000000030f0f7211 */ /* 0x000fe200000f0eff */
[----:B----4-:R1:W-:Y:S01]  /*4fd0*/  STL [R1+0x78c], R25 ;  /* 0x00078c1901007387 */ /* 0x0103e20000100800 */
[----:B0-----:R-:W-:-:S03]  /*4fe0*/  IMAD R12, R0, 0x2d4, RZ ;  /* 0x000002d4000c7824 */ /* 0x001fc600078e02ff */
[----:B------:R0:W-:Y:S02]  /*4ff0*/  STL [R1+0x788], R24 ;  /* 0x0007881801007387 */ /* 0x0001e40000100800 */
[----:B------:R-:W-:Y:S02]  /*5000*/  IADD3 R12, P0, R12, R2, RZ ;  /* 0x000000020c0c7210 */ /* 0x000fe40007f1e0ff */
[----:B-1----:R1:W4:Y:S02]  /*5010*/  LDG.E.U16 R25, [R14.64] ;  /* 0x000000040e197981 */ /* 0x002324000c1e1500 */
[----:B------:R-:W-:Y:S02]  /*5020*/  LEA.HI.X.SX32 R13, R19, R3, 0x1, P0 ;  /* 0x00000003130d7211 */ /* 0x000fe400000f0eff */
[----:B0-----:R0:W4:Y:S04]  /*5030*/  LDG.E.U16 R24, [R16.64] ;  /* 0x0000000410187981 */ /* 0x001128000c1e1500 */
[----:B------:R0:W-:Y:S04]  /*5040*/  STL [R1+0x784], R22 ;  /* 0x0007841601007387 */ /* 0x0001e80000100800 */
[----:B0-----:R0:W4:Y:S01]  /*5050*/  LDG.E.U16 R22, [R12.64] ;  /* 0x000000040c167981 */ /* 0x001122000c1e1500 */
[----:B------:R-:W-:-:S02]  /*5060*/  IMAD R16, R0, 0x2e4, RZ ;  /* 0x000002e400107824 */ /* 0x000fc400078e02ff */
[C---:B------:R-:W-:Y:S02]  /*5070*/  IMAD R29, R0.reuse, 0x172, RZ ;  /* 0x00000172001d7824 */ /* 0x040fe400078e02ff */
[----:B------:R-:W-:Y:S01]  /*5080*/  IMAD R18, R0, 0x17a, RZ ;  /* 0x0000017a00127824 */ /* 0x000fe200078e02ff */
[-C--:B------:R-:W-:Y:S01]  /*5090*/  IADD3 R16, P1, R16, R2.reuse, RZ ;  /* 0x0000000210107210 */ /* 0x080fe20007f3e0ff */
[C---:B-1----:R-:W-:Y:S02]  /*50a0*/  IMAD R15, R0.reuse, 0x2f4, RZ ;  /* 0x000002f4000f7824 */ /* 0x042fe400078e02ff */
[----:B------:R-:W-:Y:S01]  /*50b0*/  IMAD R19, R0, 0xbd, RZ ;  /* 0x000000bd00137824 */ /* 0x000fe200078e02ff */
[-C--:B------:R-:W-:Y:S02]  /*50c0*/  LEA.HI.X.SX32 R17, R29, R3.reuse, 0x1, P1 ;  /* 0x000000031d117211 */ /* 0x080fe400008f0eff */
[-C--:B------:R-:W-:Y:S01]  /*50d0*/  IADD3 R14, P0, R18, R2.reuse, RZ ;  /* 0x00000002120e7210 */ /* 0x080fe20007f1e0ff */
[C---:B0-----:R-:W-:Y:S01]  /*50e0*/  IMAD R13, R0.reuse, 0x304, RZ ;  /* 0x00000304000d7824 */ /* 0x041fe200078e02ff */
[----:B------:R-:W-:Y:S01]  /*50f0*/  IADD3 R12, P1, R15, R2, RZ ;  /* 0x000000020f0c7210 */ /* 0x000fe20007f3e0ff */
[----:B---3--:R0:W-:Y:S01]  /*5100*/  STL [R1+0x730], R23 ;  /* 0x0007301701007387 */ /* 0x0081e20000100800 */
[----:B------:R-:W-:Y:S01]  /*5110*/  LEA.HI.X.SX32 R15, R19, R3, 0x1, P0 ;  /* 0x00000003130f7211 */ /* 0x000fe200000f0eff */
[----:B------:R-:W-:-:S02]  /*5120*/  IMAD R29, R0, 0x182, RZ ;  /* 0x00000182001d7824 */ /* 0x000fc400078e02ff */
[----:B------:R-:W-:Y:S01]  /*5130*/  IMAD R19, R0, 0x18a, RZ ;  /* 0x0000018a00137824 */ /* 0x000fe200078e02ff */
[----:B0-----:R0:W3:Y:S02]  /*5140*/  LDG.E.U16 R23, [R16.64] ;  /* 0x0000000410177981 */ /* 0x0010e4000c1e1500 */
[-C--:B0-----:R-:W-:Y:S02]  /*5150*/  IADD3 R16, P2, R13, R2.reuse, RZ ;  /* 0x000000020d107210 */ /* 0x081fe40007f5e0ff */
[-C--:B------:R-:W-:Y:S02]  /*5160*/  LEA.HI.X.SX32 R13, R18, R3.reuse, 0x1, P1 ;  /* 0x00000003120d7211 */ /* 0x080fe400008f0eff */
[----:B------:R-:W-:Y:S01]  /*5170*/  LEA.HI.X.SX32 R17, R29, R3, 0x1, P2 ;  /* 0x000000031d117211 */ /* 0x000fe200010f0eff */
[C---:B------:R-:W-:Y:S01]  /*5180*/  IMAD R29, R0.reuse, 0x192, RZ ;  /* 0x00000192001d7824 */ /* 0x040fe200078e02ff */
[----:B--2---:R0:W-:Y:S04]  /*5190*/  STL [R1+0x72c], R21 ;  /* 0x00072c1501007387 */ /* 0x0041e80000100800 */
[----:B-----5:R1:W-:Y:S04]  /*51a0*/  STL [R1+0x780], R5 ;  /* 0x0007800501007387 */ /* 0x0203e80000100800 */
[----:B0-----:R0:W2:Y:S04]  /*51b0*/  LDG.E.U16 R21, [R14.64] ;  /* 0x000000040e157981 */ /* 0x0010a8000c1e1500 */
[----:B-1----:R1:W5:Y:S04]  /*51c0*/  LDG.E.U16 R5, [R12.64] ;  /* 0x000000040c057981 */ /* 0x002368000c1e1500 */
[----:B------:R1:W-:Y:S01]  /*51d0*/  STL [R1+0x728], R26 ;  /* 0x0007281a01007387 */ /* 0x0003e20000100800 */
[C---:B0-----:R-:W-:Y:S01]  /*51e0*/  IMAD R15, R0.reuse, 0xc5, RZ ;  /* 0x000000c5000f7824 */ /* 0x041fe200078e02ff */
[----:B------:R-:W-:Y:S01]  /*51f0*/  IADD3 R14, P0, R19, R2, RZ ;  /* 0x00000002130e7210 */ /* 0x000fe20007f1e0ff */
[----:B-1----:R-:W-:-:S03]  /*5200*/  IMAD R12, R0, 0x314, RZ ;  /* 0x00000314000c7824 */ /* 0x002fc600078e02ff */
[-C--:B------:R-:W-:Y:S01]  /*5210*/  LEA.HI.X.SX32 R15, R15, R3.reuse, 0x1, P0 ;  /* 0x000000030f0f7211 */ /* 0x080fe200000f0eff */
[----:B------:R0:W5:Y:S01]  /*5220*/  LDG.E.U16 R26, [R16.64] ;  /* 0x00000004101a7981 */ /* 0x000162000c1e1500 */
[-C--:B------:R-:W-:Y:S01]  /*5230*/  IADD3 R12, P0, R12, R2.reuse, RZ ;  /* 0x000000020c0c7210 */ /* 0x080fe20007f1e0ff */
[----:B0-----:R-:W-:Y:S02]  /*5240*/  IMAD R16, R0, 0x324, RZ ;  /* 0x0000032400107824 */ /* 0x001fe400078e02ff */
[----:B----4-:R0:W-:Y:S01]  /*5250*/  STL [R1+0x724], R24 ;  /* 0x0007241801007387 */ /* 0x0101e20000100800 */
[-C--:B------:R-:W-:Y:S02]  /*5260*/  LEA.HI.X.SX32 R13, R19, R3.reuse, 0x1, P0 ;  /* 0x00000003130d7211 */ /* 0x080fe400000f0eff */
[----:B------:R-:W-:Y:S01]  /*5270*/  IADD3 R16, P1, R16, R2, RZ ;  /* 0x0000000210107210 */ /* 0x000fe20007f3e0ff */
[----:B------:R1:W-:Y:S03]  /*5280*/  STL [R1+0x77c], R25 ;  /* 0x00077c1901007387 */ /* 0x0003e60000100800 */
[----:B------:R-:W-:Y:S01]  /*5290*/  LEA.HI.X.SX32 R17, R29, R3, 0x1, P1 ;  /* 0x000000031d117211 */ /* 0x000fe200008f0eff */
[----:B0-----:R0:W4:Y:S04]  /*52a0*/  LDG.E.U16 R24, [R14.64] ;  /* 0x000000040e187981 */ /* 0x001128000c1e1500 */
[----:B------:R0:W-:Y:S04]  /*52b0*/  STL [R1+0x720], R22 ;  /* 0x0007201601007387 */ /* 0x0001e80000100800 */
[----:B-1----:R1:W4:Y:S04]  /*52c0*/  LDG.E.U16 R25, [R12.64] ;  /* 0x000000040c197981 */ /* 0x002328000c1e1500 */
[----:B0-----:R0:W4:Y:S01]  /*52d0*/  LDG.E.U16 R22, [R16.64] ;  /* 0x0000000410167981 */ /* 0x001122000c1e1500 */
[----:B------:R-:W-:-:S02]  /*52e0*/  IMAD R18, R0, 0x19a, RZ ;  /* 0x0000019a00127824 */ /* 0x000fc400078e02ff */
[C---:B------:R-:W-:Y:S02]  /*52f0*/  IMAD R15, R0.reuse, 0x334, RZ ;  /* 0x00000334000f7824 */ /* 0x040fe400078e02ff */
[----:B------:R-:W-:Y:S01]  /*5300*/  IMAD R19, R0, 0xcd, RZ ;  /* 0x000000cd00137824 */ /* 0x000fe200078e02ff */
[-C--:B------:R-:W-:Y:S01]  /*5310*/  IADD3 R14, P0, R18, R2.reuse, RZ ;  /* 0x00000002120e7210 */ /* 0x080fe20007f1e0ff */
[C---:B-1----:R-:W-:Y:S01]  /*5320*/  IMAD R13, R0.reuse, 0x344, RZ ;  /* 0x00000344000d7824 */ /* 0x042fe200078e02ff */
[-C--:B------:R-:W-:Y:S02]  /*5330*/  IADD3 R12, P1, R15, R2.reuse, RZ ;  /* 0x000000020f0c7210 */ /* 0x080fe40007f3e0ff */
[-C--:B------:R-:W-:Y:S01]  /*5340*/  LEA.HI.X.SX32 R15, R19, R3.reuse, 0x1, P0 ;  /* 0x00000003130f7211 */ /* 0x080fe200000f0eff */
[----:B------:R-:W-:Y:S01]  /*5350*/  IMAD R29, R0, 0x1a2, RZ ;  /* 0x000001a2001d7824 */ /* 0x000fe200078e02ff */
[----:B0-----:R-:W-:Y:S01]  /*5360*/  IADD3 R16, P2, R13, R2, RZ ;  /* 0x000000020d107210 */ /* 0x001fe20007f5e0ff */
[----:B---3--:R0:W-:Y:S01]  /*5370*/  STL [R1+0x71c], R23 ;  /* 0x00071c1701007387 */ /* 0x0081e20000100800 */
[-C--:B------:R-:W-:Y:S01]  /*5380*/  LEA.HI.X.SX32 R13, R18, R3.reuse, 0x1, P1 ;  /* 0x00000003120d7211 */ /* 0x080fe200008f0eff */
[C---:B------:R-:W-:Y:S01]  /*5390*/  IMAD R19, R0.reuse, 0x1aa, RZ ;  /* 0x000001aa00137824 */ /* 0x040fe200078e02ff */
[----:B------:R-:W-:Y:S01]  /*53a0*/  LEA.HI.X.SX32 R17, R29, R3, 0x1, P2 ;  /* 0x000000031d117211 */ /* 0x000fe200010f0eff */
[----:B0-----:R0:W3:Y:S01]  /*53b0*/  LDG.E.U16 R23, [R14.64] ;  /* 0x000000040e177981 */ /* 0x0010e2000c1e1500 */
[----:B------:R-:W-:-:S02]  /*53c0*/  IMAD R18, R0, 0x1ba, RZ ;  /* 0x000001ba00127824 */ /* 0x000fc400078e02ff */
[----:B0-----:R-:W-:Y:S01]  /*53d0*/  IMAD R15, R0, 0xd5, RZ ;  /* 0x000000d5000f7824 */ /* 0x001fe200078e02ff */
[----:B------:R-:W-:-:S04]  /*53e0*/  IADD3 R14, P0, R19, R2, RZ ;  /* 0x00000002130e7210 */ /* 0x000fc80007f1e0ff */
[----:B------:R-:W-:Y:S01]  /*53f0*/  LEA.HI.X.SX32 R15, R15, R3, 0x1, P0 ;  /* 0x000000030f0f7211 */ /* 0x000fe200000f0eff */
[C---:B------:R-:W-:Y:S01]  /*5400*/  IMAD R29, R0.reuse, 0x1b2, RZ ;  /* 0x000001b2001d7824 */ /* 0x040fe200078e02ff */
[----:B--2---:R0:W-:Y:S04]  /*5410*/  STL [R1+0x778], R21 ;  /* 0x0007781501007387 */ /* 0x0041e80000100800 */
[----:B-----5:R1:W-:Y:S04]  /*5420*/  STL [R1+0x718], R5 ;  /* 0x0007180501007387 */ /* 0x0203e80000100800 */
[----:B0-----:R0:W2:Y:S04]  /*5430*/  LDG.E.U16 R21, [R12.64] ;  /* 0x000000040c157981 */ /* 0x0010a8000c1e1500 */
[----:B-1----:R1:W5:Y:S01]  /*5440*/  LDG.E.U16 R5, [R16.64] ;  /* 0x0000000410057981 */ /* 0x002362000c1e1500 */
[----:B0-----:R-:W-:-:S03]  /*5450*/  IMAD R12, R0, 0x354, RZ ;  /* 0x00000354000c7824 */ /* 0x001fc600078e02ff */
[----:B------:R0:W-:Y:S01]  /*5460*/  STL [R1+0x714], R26 ;  /* 0x0007141a01007387 */ /* 0x0001e20000100800 */
[----:B-1----:R-:W-:Y:S01]  /*5470*/  IMAD R16, R0, 0x364, RZ ;  /* 0x0000036400107824 */ /* 0x002fe200078e02ff */
[----:B------:R-:W-:-:S04]  /*5480*/  IADD3 R12, P0, R12, R2, RZ ;  /* 0x000000020c0c7210 */ /* 0x000fc80007f1e0ff */
[----:B------:R-:W-:Y:S01]  /*5490*/  LEA.HI.X.SX32 R13, R19, R3, 0x1, P0 ;  /* 0x00000003130d7211 */ /* 0x000fe200000f0eff */
[----:B0-----:R0:W5:Y:S01]  /*54a0*/  LDG.E.U16 R26, [R14.64] ;  /* 0x000000040e1a7981 */ /* 0x001162000c1e1500 */
[----:B------:R-:W-:Y:S01]  /*54b0*/  IADD3 R16, P1, R16, R2, RZ ;  /* 0x0000000210107210 */ /* 0x000fe20007f3e0ff */
[----:B------:R-:W-:-:S03]  /*54c0*/  IMAD R19, R0, 0xdd, RZ ;  /* 0x000000dd00137824 */ /* 0x000fc600078e02ff */
[----:B------:R-:W-:Y:S01]  /*54d0*/  LEA.HI.X.SX32 R17, R29, R3, 0x1, P1 ;  /* 0x000000031d117211 */ /* 0x000fe200008f0eff */
[----:B0-----:R-:W-:Y:S01]  /*54e0*/  IMAD R15, R0, 0x374, RZ ;  /* 0x00000374000f7824 */ /* 0x001fe200078e02ff */
[-C--:B------:R-:W-:Y:S01]  /*54f0*/  IADD3 R14, P0, R18, R2.reuse, RZ ;  /* 0x00000002120e7210 */ /* 0x080fe20007f1e0ff */
[----:B----4-:R0:W-:Y:S04]  /*5500*/  STL [R1+0x774], R24 ;  /* 0x0007741801007387 */ /* 0x0101e80000100800 */
[----:B------:R1:W-:Y:S04]  /*5510*/  STL [R1+0x710], R25 ;  /* 0x0007101901007387 */ /* 0x0003e80000100800 */
[----:B0-----:R0:W4:Y:S04]  /*5520*/  LDG.E.U16 R24, [R12.64] ;  /* 0x000000040c187981 */ /* 0x001128000c1e1500 */
[----:B-1----:R1:W4:Y:S01]  /*5530*/  LDG.E.U16 R25, [R16.64] ;  /* 0x0000000410197981 */ /* 0x002322000c1e1500 */
[----:B0-----:R-:W-:-:S02]  /*5540*/  IADD3 R12, P1, R15, R2, RZ ;  /* 0x000000020f0c7210 */ /* 0x001fc40007f3e0ff */
[----:B------:R-:W-:Y:S01]  /*5550*/  LEA.HI.X.SX32 R15, R19, R3, 0x1, P0 ;  /* 0x00000003130f7211 */ /* 0x000fe200000f0eff */
[----:B------:R0:W-:Y:S04]  /*5560*/  STL [R1+0x70c], R22 ;  /* 0x00070c1601007387 */ /* 0x0001e80000100800 */
[----:B0-----:R0:W4:Y:S01]  /*5570*/  LDG.E.U16 R22, [R14.64] ;  /* 0x000000040e167981 */ /* 0x001122000c1e1500 */
[C---:B------:R-:W-:Y:S02]  /*5580*/  IMAD R13, R0.reuse, 0x384, RZ ;  /* 0x00000384000d7824 */ /* 0x040fe400078e02ff */
[----:B------:R-:W-:-:S03]  /*5590*/  IMAD R29, R0, 0x1c2, RZ ;  /* 0x000001c2001d7824 */ /* 0x000fc600078e02ff */
[-C--:B-1----:R-:W-:Y:S01]  /*55a0*/  IADD3 R16, P2, R13, R2.reuse, RZ ;  /* 0x000000020d107210 */ /* 0x082fe20007f5e0ff */
[----:B------:R-:W-:Y:S01]  /*55b0*/  IMAD R19, R0, 0x1ca, RZ ;  /* 0x000001ca00137824 */ /* 0x000fe200078e02ff */
[-C--:B------:R-:W-:Y:S01]  /*55c0*/  LEA.HI.X.SX32 R13, R18, R3.reuse, 0x1, P1 ;  /* 0x00000003120d7211 */ /* 0x080fe200008f0eff */
[----:B---3--:R1:W-:Y:S01]  /*55d0*/  STL [R1+0x770], R23 ;  /* 0x0007701701007387 */ /* 0x0083e20000100800 */
[C---:B0-----:R-:W-:Y:S01]  /*55e0*/  IMAD R15, R0.reuse, 0xe5, RZ ;  /* 0x000000e5000f7824 */ /* 0x041fe200078e02ff */
[-C--:B------:R-:W-:Y:S02]  /*55f0*/  LEA.HI.X.SX32 R17, R29, R3.reuse, 0x1, P2 ;  /* 0x000000031d117211 */ /* 0x080fe400010f0eff */
[----:B------:R-:W-:Y:S01]  /*5600*/  IADD3 R14, P0, R19, R2, RZ ;  /* 0x00000002130e7210 */ /* 0x000fe20007f1e0ff */
[----:B-1----:R0:W3:Y:S03]  /*5610*/  LDG.E.U16 R23, [R12.64] ;  /* 0x000000040c177981 */ /* 0x0020e6000c1e1500 */
[----:B------:R-:W-:Y:S01]  /*5620*/  LEA.HI.X.SX32 R15, R15, R3, 0x1, P0 ;  /* 0x000000030f0f7211 */ /* 0x000fe200000f0eff */
[----:B0-----:R-:W-:-:S05]  /*5630*/  IMAD R12, R0, 0x394, RZ ;  /* 0x00000394000c7824 */ /* 0x001fca00078e02ff */
[----:B------:R-:W-:Y:S01]  /*5640*/  IADD3 R12, P0, R12, R2, RZ ;  /* 0x000000020c0c7210 */ /* 0x000fe20007f1e0ff */
[----:B------:R-:W-:-:S03]  /*5650*/  IMAD R29, R0, 0x1d2, RZ ;  /* 0x000001d2001d7824 */ /* 0x000fc600078e02ff */
[----:B------:R-:W-:Y:S01]  /*5660*/  LEA.HI.X.SX32 R13, R19, R3, 0x1, P0 ;  /* 0x00000003130d7211 */ /* 0x000fe200000f0eff */
[C---:B------:R-:W-:Y:S02]  /*5670*/  IMAD R18, R0.reuse, 0x1da, RZ ;  /* 0x000001da00127824 */ /* 0x040fe400078e02ff */
[C---:B------:R-:W-:Y:S01]  /*5680*/  IMAD R19, R0.reuse, 0xed, RZ ;  /* 0x000000ed00137824 */ /* 0x040fe200078e02ff */
[----:B--2---:R0:W-:Y:S04]  /*5690*/  STL [R1+0x708], R21 ;  /* 0x0007081501007387 */ /* 0x0041e80000100800 */
[----:B-----5:R1:W-:Y:S04]  /*56a0*/  STL [R1+0x704], R5 ;  /* 0x0007040501007387 */ /* 0x0203e80000100800 */
[----:B0-----:R0:W2:Y:S04]  /*56b0*/  LDG.E.U16 R21, [R16.64] ;  /* 0x0000000410157981 */ /* 0x0010a8000c1e1500 */
[----:B-1----:R1:W5:Y:S01]  /*56c0*/  LDG.E.U16 R5, [R14.64] ;  /* 0x000000040e057981 */ /* 0x002362000c1e1500 */
[----:B0-----:R-:W-:-:S03]  /*56d0*/  IMAD R16, R0, 0x3a4, RZ ;  /* 0x000003a400107824 */ /* 0x001fc600078e02ff */
[----:B------:R0:W-:Y:S02]  /*56e0*/  STL [R1+0x768], R26 ;  /* 0x0007681a01007387 */ /* 0x0001e40000100800 */
[-C--:B------:R-:W-:Y:S01]  /*56f0*/  IADD3 R16, P1, R16, R2.reuse, RZ ;  /* 0x0000000210107210 */ /* 0x080fe20007f3e0ff */
[----:B-1----:R-:W-:Y:S01]  /*5700*/  IMAD R15, R0, 0x3b4, RZ ;  /* 0x000003b4000f7824 */ /* 0x002fe200078e02ff */
[-C--:B------:R-:W-:Y:S02]  /*5710*/  IADD3 R14, P0, R18, R2.reuse, RZ ;  /* 0x00000002120e7210 */ /* 0x080fe40007f1e0ff */
[-C--:B------:R-:W-:Y:S01]  /*5720*/  LEA.HI.X.SX32 R17, R29, R3.reuse, 0x1, P1 ;  /* 0x000000031d117211 */ /* 0x080fe200008f0eff */
[----:B0-----:R0:W5:Y:S02]  /*5730*/  LDG.E.U16 R26, [R12.64] ;  /* 0x000000040c1a7981 */ /* 0x001164000c1e1500 */
[----:B0-----:R-:W-:Y:S01]  /*5740*/  IMAD R13, R0, 0x3c4, RZ ;  /* 0x000003c4000d7824 */ /* 0x001fe200078e02ff */
[----:B------:R-:W-:Y:S01]  /*5750*/  IADD3 R12, P1, R15, R2, RZ ;  /* 0x000000020f0c7210 */ /* 0x000fe20007f3e0ff */
[----:B----4-:R0:W-:Y:S01]  /*5760*/  STL [R1+0x700], R24 ;  /* 0x0007001801007387 */ /* 0x0101e20000100800 */
[----:B------:R-:W-:-:S03]  /*5770*/  LEA.HI.X.SX32 R15, R19, R3, 0x1, P0 ;  /* 0x00000003130f7211 */ /* 0x000fc600000f0eff */
[----:B------:R1:W-:Y:S04]  /*5780*/  STL [R1+0x6fc], R25 ;  /* 0x0006fc1901007387 */ /* 0x0003e80000100800 */
[----:B0-----:R0:W4:Y:S04]  /*5790*/  LDG.E.U16 R24, [R16.64] ;  /* 0x0000000410187981 */ /* 0x001128000c1e1500 */
[----:B-1----:R1:W4:Y:S01]  /*57a0*/  LDG.E.U16 R25, [R14.64] ;  /* 0x000000040e197981 */ /* 0x002322000c1e1500 */
[----:B0-----:R-:W-:Y:S02]  /*57b0*/  IADD3 R16, P2, R13, R2, RZ ;  /* 0x000000020d107210 */ /* 0x001fe40007f5e0ff */
[----:B------:R-:W-:Y:S01]  /*57c0*/  LEA.HI.X.SX32 R13, R18, R3, 0x1, P1 ;  /* 0x00000003120d7211 */ /* 0x000fe200008f0eff */
[----:B------:R0:W-:Y:S04]  /*57d0*/  STL [R1+0x764], R22 ;  /* 0x0007641601007387 */ /* 0x0001e80000100800 */
[----:B0-----:R0:W4:Y:S01]  /*57e0*/  LDG.E.U16 R22, [R12.64] ;  /* 0x000000040c167981 */ /* 0x001122000c1e1500 */
[----:B------:R-:W-:-:S02]  /*57f0*/  IMAD R29, R0, 0x1e2, RZ ;  /* 0x000001e2001d7824 */ /* 0x000fc400078e02ff */
[C---:B------:R-:W-:Y:S02]  /*5800*/  IMAD R19, R0.reuse, 0x1ea, RZ ;  /* 0x000001ea00137824 */ /* 0x040fe400078e02ff */
[C---:B-1----:R-:W-:Y:S01]  /*5810*/  IMAD R15, R0.reuse, 0xf5, RZ ;  /* 0x000000f5000f7824 */ /* 0x042fe200078e02ff */
[-C--:B------:R-:W-:Y:S02]  /*5820*/  LEA.HI.X.SX32 R17, R29, R3.reuse, 0x1, P2 ;  /* 0x000000031d117211 */ /* 0x080fe400010f0eff */
[-C--:B------:R-:W-:Y:S01]  /*5830*/  IADD3 R14, P0, R19, R2.reuse, RZ ;  /* 0x00000002130e7210 */ /* 0x080fe20007f1e0ff */
[----:B0-----:R-:W-:Y:S02]  /*5840*/  IMAD R12, R0, 0x3d4, RZ ;  /* 0x000003d4000c7824 */ /* 0x001fe400078e02ff */
[----:B------:R0:W4:Y:S01]  /*5850*/  LDG.E.U16 R27, [R16.64] ;  /* 0x00000004101b7981 */ /* 0x000122000c1e1500 */
[----:B------:R-:W-:Y:S02]  /*5860*/  LEA.HI.X.SX32 R15, R15, R3, 0x1, P0 ;  /* 0x000000030f0f7211 */ /* 0x000fe400000f0eff */
[----:B------:R-:W-:Y:S01]  /*5870*/  IADD3 R12, P0, R12, R2, RZ ;  /* 0x000000020c0c7210 */ /* 0x000fe20007f1e0ff */
[----:B------:R-:W-:-:S02]  /*5880*/  IMAD R29, R0, 0x1f2, RZ ;  /* 0x000001f2001d7824 */ /* 0x000fc400078e02ff */
[----:B0-----:R-:W-:Y:S01]  /*5890*/  IMAD R16, R0, 0x3e4, RZ ;  /* 0x000003e400107824 */ /* 0x001fe200078e02ff */
[----:B------:R-:W-:Y:S01]  /*58a0*/  LEA.HI.X.SX32 R13, R19, R3, 0x1, P0 ;  /* 0x00000003130d7211 */ /* 0x000fe200000f0eff */
[----:B---3--:R0:W-:Y:S03]  /*58b0*/  STL [R1+0x6f8], R23 ;  /* 0x0006f81701007387 */ /* 0x0081e60000100800 */
[----:B------:R-:W-:Y:S01]  /*58c0*/  IADD3 R16, P1, R16, R2, RZ ;  /* 0x0000000210107210 */ /* 0x000fe20007f3e0ff */
[----:B------:R-:W-:-:S03]  /*58d0*/  IMAD R18, R0, 0x1fa, RZ ;  /* 0x000001fa00127824 */ /* 0x000fc600078e02ff */
[----:B------:R-:W-:Y:S01]  /*58e0*/  LEA.HI.X.SX32 R17, R29, R3, 0x1, P1 ;  /* 0x000000031d117211 */ /* 0x000fe200008f0eff */
[----:B0-----:R0:W3:Y:S01]  /*58f0*/  LDG.E.U16 R23, [R12.64] ;  /* 0x000000040c177981 */ /* 0x0010e2000c1e1500 */
[C---:B------:R-:W-:Y:S02]  /*5900*/  IMAD R19, R0.reuse, 0xfd, RZ ;  /* 0x000000fd00137824 */ /* 0x040fe400078e02ff */
[C---:B------:R-:W-:Y:S01]  /*5910*/  IMAD R29, R0.reuse, 0x82, RZ ;  /* 0x00000082001d7824 */ /* 0x040fe200078e02ff */
[----:B--2---:R1:W-:Y:S04]  /*5920*/  STL [R1+0x6f4], R21 ;  /* 0x0006f41501007387 */ /* 0x0043e80000100800 */
[----:B-----5:R2:W-:Y:S04]  /*5930*/  STL [R1+0x760], R5 ;  /* 0x0007600501007387 */ /* 0x0205e80000100800 */
[----:B-1----:R1:W5:Y:S01]  /*5940*/  LDG.E.U16 R21, [R14.64] ;  /* 0x000000040e157981 */ /* 0x002362000c1e1500 */
[----:B--2---:R-:W-:-:S02]  /*5950*/  IMAD R5, R0, 0x104, RZ ;  /* 0x0000010400057824 */ /* 0x004fc400078e02ff */
[----:B-1----:R-:W-:Y:S01]  /*5960*/  IMAD R15, R0, 0x3f4, RZ ;  /* 0x000003f4000f7824 */ /* 0x002fe200078e02ff */
[CC--:B------:R-:W-:Y:S01]  /*5970*/  IADD3 R14, P0, R18.reuse, R2.reuse, RZ ;  /* 0x00000002120e7210 */ /* 0x0c0fe20007f1e0ff */
[----:B------:R1:W-:Y:S03]  /*5980*/  STL [R1+0x6f0], R26 ;  /* 0x0006f01a01007387 */ /* 0x0003e60000100800 */
[-C--:B0-----:R-:W-:Y:S02]  /*5990*/  IADD3 R12, P2, R15, R2.reuse, RZ ;  /* 0x000000020f0c7210 */ /* 0x081fe40007f5e0ff */
[-C--:B------:R-:W-:Y:S01]  /*59a0*/  LEA.HI.X.SX32 R15, R19, R3.reuse, 0x1, P0 ;  /* 0x00000003130f7211 */ /* 0x080fe200000f0eff */
[----:B-1----:R0:W2:Y:S01]  /*59b0*/  LDG.E.U16 R26, [R16.64] ;  /* 0x00000004101a7981 */ /* 0x0020a2000c1e1500 */
[-C--:B------:R-:W-:Y:S02]  /*59c0*/  LEA.HI.X.SX32 R13, R18, R3.reuse, 0x1, P2 ;  /* 0x00000003120d7211 */ /* 0x080fe400010f0eff */
[----:B0-----:R-:W-:Y:S01]  /*59d0*/  IADD3 R16, P1, R5, R2, RZ ;  /* 0x0000000205107210 */ /* 0x001fe20007f3e0ff */
[----:B----4-:R0:W-:Y:S03]  /*59e0*/  STL [R1+0x6ec], R24 ;  /* 0x0006ec1801007387 */ /* 0x0101e60000100800 */
[----:B------:R-:W-:Y:S01]  /*59f0*/  LEA.HI.X.SX32 R17, R29, R3, 0x1, P1 ;  /* 0x000000031d117211 */ /* 0x000fe200008f0eff */
[----:B------:R1:W-:Y:S04]  /*5a00*/  STL [R1+0x75c], R25 ;  /* 0x00075c1901007387 */ /* 0x0003e80000100800 */
[----:B0-----:R0:W4:Y:S04]  /*5a10*/  LDG.E.U16 R24, [R14.64] ;  /* 0x000000040e187981 */ /* 0x001128000c1e1500 */
[----:B-1----:R1:W4:Y:S04]  /*5a20*/  LDG.E.U16 R25, [R12.64] ;  /* 0x000000040c197981 */ /* 0x002328000c1e1500 */
[----:B------:R0:W-:Y:S04]  /*5a30*/  STL [R1+0x6e8], R22 ;  /* 0x0006e81601007387 */ /* 0x0001e80000100800 */
[----:B0-----:R0:W4:Y:S01]  /*5a40*/  LDG.E.U16 R22, [R16.64] ;  /* 0x0000000410167981 */ /* 0x001122000c1e1500 */
[----:B------:R-:W-:-:S02]  /*5a50*/  IMAD R19, R0, 0x8a, RZ ;  /* 0x0000008a00137824 */ /* 0x000fc400078e02ff */
[C---:B------:R-:W-:Y:S02]  /*5a60*/  IMAD R15, R0.reuse, 0x45, RZ ;  /* 0x00000045000f7824 */ /* 0x040fe400078e02ff */
[C---:B------:R-:W-:Y:S01]  /*5a70*/  IMAD R18, R0.reuse, 0x114, RZ ;  /* 0x0000011400127824 */ /* 0x040fe200078e02ff */
[----:B------:R-:W-:Y:S01]  /*5a80*/  IADD3 R14, P0, R19, R2, RZ ;  /* 0x00000002130e7210 */ /* 0x000fe20007f1e0ff */
[----:B------:R-:W-:-:S03]  /*5a90*/  IMAD R5, R0, 0x124, RZ ;  /* 0x0000012400057824 */ /* 0x000fc600078e02ff */
[-C--:B------:R-:W-:Y:S02]  /*5aa0*/  LEA.HI.X.SX32 R15, R15, R3.reuse, 0x1, P0 ;  /* 0x000000030f0f7211 */ /* 0x080fe400000f0eff */
[-C--:B-1----:R-:W-:Y:S01]  /*5ab0*/  IADD3 R12, P0, R18, R2.reuse, RZ ;  /* 0x00000002120c7210 */ /* 0x082fe20007f1e0ff */
[C---:B------:R-:W-:Y:S01]  /*5ac0*/  IMAD R29, R0.reuse, 0x92, RZ ;  /* 0x00000092001d7824 */ /* 0x040fe200078e02ff */
[----:B0-----:R-:W-:Y:S01]  /*5ad0*/  IADD3 R16, P1, R5, R2, RZ ;  /* 0x0000000205107210 */ /* 0x001fe20007f3e0ff */
[----:B------:R-:W-:Y:S01]  /*5ae0*/  IMAD R18, R0, 0x9a, RZ ;  /* 0x0000009a00127824 */ /* 0x000fe200078e02ff */
[-C--:B------:R-:W-:Y:S01]  /*5af0*/  LEA.HI.X.SX32 R13, R19, R3.reuse, 0x1, P0 ;  /* 0x00000003130d7211 */ /* 0x080fe200000f0eff */
[----:B------:R0:W4:Y:S01]  /*5b00*/  LDG.E.U16 R28, [R14.64] ;  /* 0x000000040e1c7981 */ /* 0x000122000c1e1500 */
[----:B------:R-:W-:-:S03]  /*5b10*/  LEA.HI.X.SX32 R17, R29, R3, 0x1, P1 ;  /* 0x000000031d117211 */ /* 0x000fc600008f0eff */
[----:B------:R1:W-:Y:S01]  /*5b20*/  STL [R1+0x6e4], R27 ;  /* 0x0006e41b01007387 */ /* 0x0003e20000100800 */
[----:B0-----:R-:W-:Y:S01]  /*5b30*/  IMAD R15, R0, 0x4d, RZ ;  /* 0x0000004d000f7824 */ /* 0x001fe200078e02ff */
[----:B------:R-:W-:Y:S02]  /*5b40*/  IADD3 R14, P0, R18, R2, RZ ;  /* 0x00000002120e7210 */ /* 0x000fe40007f1e0ff */
[----:B-1----:R0:W4:Y:S02]  /*5b50*/  LDG.E.U16 R27, [R12.64] ;  /* 0x000000040c1b7981 */ /* 0x002124000c1e1500 */
[----:B------:R-:W-:Y:S01]  /*5b60*/  LEA.HI.X.SX32 R15, R15, R3, 0x1, P0 ;  /* 0x000000030f0f7211 */ /* 0x000fe200000f0eff */
[C---:B------:R-:W-:Y:S02]  /*5b70*/  IMAD R5, R0.reuse, 0x144, RZ ;  /* 0x0000014400057824 */ /* 0x040fe400078e02ff */
[C---:B------:R-:W-:Y:S02]  /*5b80*/  IMAD R19, R0.reuse, 0xaa, RZ ;  /* 0x000000aa00137824 */ /* 0x040fe400078e02ff */
[C---:B------:R-:W-:Y:S01]  /*5b90*/  IMAD R29, R0.reuse, 0xa2, RZ ;  /* 0x000000a2001d7824 */ /* 0x040fe200078e02ff */
[----:B-----5:R1:W-:Y:S04]  /*5ba0*/  STL [R1+0x758], R21 ;  /* 0x0007581501007387 */ /* 0x0203e80000100800 */
[----:B---3--:R3:W-:Y:S01]  /*5bb0*/  STL [R1+0x6e0], R23 ;  /* 0x0006e01701007387 */ /* 0x0087e20000100800 */
[----:B-1----:R-:W-:-:S03]  /*5bc0*/  IMAD R21, R0, 0x134, RZ ;  /* 0x0000013400157824 */ /* 0x002fc600078e02ff */
[----:B---3--:R1:W3:Y:S02]  /*5bd0*/  LDG.E.U16 R23, [R16.64] ;  /* 0x0000000410177981 */ /* 0x0082e4000c1e1500 */
[-C--:B0-----:R-:W-:Y:S02]  /*5be0*/  IADD3 R12, P1, R21, R2.reuse, RZ ;  /* 0x00000002150c7210 */ /* 0x081fe40007f3e0ff */
[----:B--2---:R0:W-:Y:S01]  /*5bf0*/  STL [R1+0x6dc], R26 ;  /* 0x0006dc1a01007387 */ /* 0x0041e20000100800 */
[-C--:B-1----:R-:W-:Y:S02]  /*5c00*/  IADD3 R16, P2, R5, R2.reuse, RZ ;  /* 0x0000000205107210 */ /* 0x082fe40007f5e0ff */
[-C--:B------:R-:W-:Y:S01]  /*5c10*/  LEA.HI.X.SX32 R13, R18, R3.reuse, 0x1, P1 ;  /* 0x00000003120d7211 */ /* 0x080fe200008f0eff */
[----:B0-----:R0:W2:Y:S01]  /*5c20*/  LDG.E.U16 R26, [R14.64] ;  /* 0x000000040e1a7981 */ /* 0x0010a2000c1e1500 */
[-C--:B------:R-:W-:Y:S01]  /*5c30*/  LEA.HI.X.SX32 R17, R29, R3.reuse, 0x1, P2 ;  /* 0x000000031d117211 */ /* 0x080fe200010f0eff */
[C---:B0-----:R-:W-:Y:S01]  /*5c40*/  IMAD R15, R0.reuse, 0x55, RZ ;  /* 0x00000055000f7824 */ /* 0x041fe200078e02ff */
[----:B------:R-:W-:Y:S01]  /*5c50*/  IADD3 R14, P0, R19, R2, RZ ;  /* 0x00000002130e7210 */ /* 0x000fe20007f1e0ff */
[----:B----4-:R0:W-:Y:S03]  /*5c60*/  STL [R1+0x754], R24 ;  /* 0x0007541801007387 */ /* 0x0101e60000100800 */
[----:B------:R-:W-:Y:S01]  /*5c70*/  LEA.HI.X.SX32 R15, R15, R3, 0x1, P0 ;  /* 0x000000030f0f7211 */ /* 0x000fe200000f0eff */
[----:B------:R1:W-:Y:S04]  /*5c80*/  STL [R1+0x6d8], R25 ;  /* 0x0006d81901007387 */ /* 0x0003e80000100800 */
[----:B0-----:R0:W4:Y:S04]  /*5c90*/  LDG.E.U16 R24, [R12.64] ;  /* 0x000000040c187981 */ /* 0x001128000c1e1500 */
[----:B-1----:R1:W5:Y:S04]  /*5ca0*/  LDG.E.U16 R25, [R16.64] ;  /* 0x0000000410197981 */ /* 0x002368000c1e1500 */
[----:B------:R0:W-:Y:S04]  /*5cb0*/  STL [R1+0x6d4], R22 ;  /* 0x0006d41601007387 */ /* 0x0001e80000100800 */
[----:B0-----:R0:W5:Y:S01]  /*5cc0*/  LDG.E.U16 R22, [R14.64] ;  /* 0x000000040e167981 */ /* 0x001162000c1e1500 */
[----:B------:R-:W-:-:S02]  /*5cd0*/  IMAD R18, R0, 0x154, RZ ;  /* 0x0000015400127824 */ /* 0x000fc400078e02ff */
[C---:B------:R-:W-:Y:S02]  /*5ce0*/  IMAD R5, R0.reuse, 0x164, RZ ;  /* 0x0000016400057824 */ /* 0x040fe400078e02ff */
[----:B------:R-:W-:Y:S01]  /*5cf0*/  IMAD R29, R0, 0xb2, RZ ;  /* 0x000000b2001d7824 */ /* 0x000fe200078e02ff */
[-C--:B------:R-:W-:Y:S01]  /*5d00*/  IADD3 R12, P0, R18, R2.reuse, RZ ;  /* 0x00000002120c7210 */ /* 0x080fe20007f1e0ff */
[C---:B------:R-:W-:Y:S01]  /*5d10*/  IMAD R18, R0.reuse, 0xba, RZ ;  /* 0x000000ba00127824 */ /* 0x040fe200078e02ff */
[-C--:B-1----:R-:W-:Y:S02]  /*5d20*/  IADD3 R16, P1, R5, R2.reuse, RZ ;  /* 0x0000000205107210 */ /* 0x082fe40007f3e0ff */
[-C--:B------:R-:W-:Y:S01]  /*5d30*/  LEA.HI.X.SX32 R13, R19, R3.reuse, 0x1, P0 ;  /* 0x00000003130d7211 */ /* 0x080fe200000f0eff */
[----:B0-----:R-:W-:Y:S01]  /*5d40*/  IMAD R15, R0, 0x5d, RZ ;  /* 0x0000005d000f7824 */ /* 0x001fe200078e02ff */
[----:B------:R-:W-:Y:S01]  /*5d50*/  IADD3 R14, P0, R18, R2, RZ ;  /* 0x00000002120e7210 */ /* 0x000fe20007f1e0ff */
[C---:B------:R-:W-:Y:S01]  /*5d60*/  IMAD R21, R0.reuse, 0x174, RZ ;  /* 0x0000017400157824 */ /* 0x040fe200078e02ff */
[-C--:B------:R-:W-:Y:S01]  /*5d70*/  LEA.HI.X.SX32 R17, R29, R3.reuse, 0x1, P1 ;  /* 0x000000031d117211 */ /* 0x080fe200008f0eff */
[C---:B------:R-:W-:Y:S01]  /*5d80*/  IMAD R5, R0.reuse, 0x184, RZ ;  /* 0x0000018400057824 */ /* 0x040fe200078e02ff */
[----:B------:R0:W-:Y:S01]  /*5d90*/  STL [R1+0x750], R28 ;  /* 0x0007501c01007387 */ /* 0x0001e20000100800 */
[----:B------:R-:W-:Y:S01]  /*5da0*/  LEA.HI.X.SX32 R15, R15, R3, 0x1, P0 ;  /* 0x000000030f0f7211 */ /* 0x000fe200000f0eff */
[----:B------:R-:W-:-:S02]  /*5db0*/  IMAD R19, R0, 0xca, RZ ;  /* 0x000000ca00137824 */ /* 0x000fc400078e02ff */
[----:B------:R1:W-:Y:S04]  /*5dc0*/  STL [R1+0x6d0], R27 ;  /* 0x0006d01b01007387 */ /* 0x0003e80000100800 */
[----:B0-----:R0:W5:Y:S04]  /*5dd0*/  LDG.E.U16 R28, [R12.64] ;  /* 0x000000040c1c7981 */ /* 0x001168000c1e1500 */
[----:B-1----:R1:W5:Y:S01]  /*5de0*/  LDG.E.U16 R27, [R16.64] ;  /* 0x00000004101b7981 */ /* 0x002362000c1e1500 */
[-C--:B0-----:R-:W-:Y:S02]  /*5df0*/  IADD3 R12, P1, R21, R2.reuse, RZ ;  /* 0x00000002150c7210 */ /* 0x081fe40007f3e0ff */
[----:B-1----:R-:W-:-:S02]  /*5e00*/  IADD3 R16, P2, R5, R2, RZ ;  /* 0x0000000205107210 */ /* 0x002fc40007f5e0ff */
[-C--:B------:R-:W-:Y:S02]  /*5e10*/  LEA.HI.X.SX32 R13, R18, R3.reuse, 0x1, P1 ;  /* 0x00000003120d7211 */ /* 0x080fe400008f0eff */
[----:B------:R-:W-:Y:S01]  /*5e20*/  LEA.HI.X.SX32 R17, R11, R3, 0x1, P2 ;  /* 0x000000030b117211 */ /* 0x000fe200010f0eff */
[C---:B------:R-:W-:Y:S02]  /*5e30*/  IMAD R11, R0.reuse, 0x194, RZ ;  /* 0x00000194000b7824 */ /* 0x040fe400078e02ff */
[----:B------:R0:W5:Y:S04]  /*5e40*/  LDG.E.U16 R21, [R12.64] ;  /* 0x000000040c157981 */ /* 0x000168000c1e1500 */
[----:B---3--:R1:W-:Y:S04]  /*5e50*/  STL [R1+0x6cc], R23 ;  /* 0x0006cc1701007387 */ /* 0x0083e80000100800 */
[----:B-1----:R1:W3:Y:S02]  /*5e60*/  LDG.E.U16 R23, [R14.64] ;  /* 0x000000040e177981 */ /* 0x0022e4000c1e1500 */
[----:B-1----:R-:W-:Y:S01]  /*5e70*/  IMAD R15, R0, 0x65, RZ ;  /* 0x00000065000f7824 */ /* 0x002fe200078e02ff */
[----:B------:R-:W-:-:S04]  /*5e80*/  IADD3 R14, P0, R19, R2, RZ ;  /* 0x00000002130e7210 */ /* 0x000fc80007f1e0ff */
[-C--:B------:R-:W-:Y:S02]  /*5e90*/  LEA.HI.X.SX32 R15, R15, R3.reuse, 0x1, P0 ;  /* 0x000000030f0f7211 */ /* 0x080fe400000f0eff */
[----:B0-----:R-:W-:Y:S01]  /*5ea0*/  IADD3 R12, P0, R11, R2, RZ ;  /* 0x000000020b0c7210 */ /* 0x001fe20007f1e0ff */
[----:B--2---:R0:W-:Y:S03]  /*5eb0*/  STL [R1+0x74c], R26 ;  /* 0x00074c1a01007387 */ /* 0x0041e60000100800 */
[----:B------:R-:W-:Y:S01]  /*5ec0*/  LEA.HI.X.SX32 R13, R19, R3, 0x1, P0 ;  /* 0x00000003130d7211 */ /* 0x000fe200000f0eff */
[----:B0-----:R0:W2:Y:S04]  /*5ed0*/  LDG.E.U16 R26, [R16.64] ;  /* 0x00000004101a7981 */ /* 0x0010a8000c1e1500 */
[----:B----4-:R1:W-:Y:S04]  /*5ee0*/  STL [R1+0x6c8], R24 ;  /* 0x0006c81801007387 */ /* 0x0103e80000100800 */
[----:B-----5:R-:W-:Y:S04]  /*5ef0*/  STL [R1+0x6c4], R25 ;  /* 0x0006c41901007387 */ /* 0x020fe80000100800 */
[----:B-1----:R1:W4:Y:S04]  /*5f00*/  LDG.E.U16 R24, [R14.64] ;  /* 0x000000040e187981 */ /* 0x002328000c1e1500 */
[----:B------:R5:W-:Y:S04]  /*5f10*/  STL [R1+0x748], R22 ;  /* 0x0007481601007387 */ /* 0x000be80000100800 */
[----:B-----5:R5:W4:Y:S01]  /*5f20*/  LDG.E.U16 R22, [R12.64] ;  /* 0x000000040c167981 */ /* 0x020b22000c1e1500 */
[----:B------:R-:W-:-:S02]  /*5f30*/  IMAD R5, R0, 0x1a4, RZ ;  /* 0x000001a400057824 */ /* 0x000fc400078e02ff */
[----:B------:R-:W-:-:S03]  /*5f40*/  IMAD R18, R0, 0xda, RZ ;  /* 0x000000da00127824 */ /* 0x000fc600078e02ff */
[-C--:B0-----:R-:W-:Y:S01]  /*5f50*/  IADD3 R16, P1, R5, R2.reuse, RZ ;  /* 0x0000000205107210 */ /* 0x081fe20007f3e0ff */
[----:B------:R-:W-:Y:S01]  /*5f60*/  IMAD R11, R0, 0x1b4, RZ ;  /* 0x000001b4000b7824 */ /* 0x000fe200078e02ff */
[-C--:B-1----:R-:W-:Y:S01]  /*5f70*/  IADD3 R14, P0, R18, R2.reuse, RZ ;  /* 0x00000002120e7210 */ /* 0x082fe20007f1e0ff */
[----:B------:R-:W-:Y:S01]  /*5f80*/  IMAD R15, R0, 0x6d, RZ ;  /* 0x0000006d000f7824 */ /* 0x000fe200078e02ff */
[-C--:B------:R-:W-:Y:S01]  /*5f90*/  LEA.HI.X.SX32 R17, R20, R3.reuse, 0x1, P1 ;  /* 0x0000000314117211 */ /* 0x080fe200008f0eff */
[C---:B------:R-:W-:Y:S01]  /*5fa0*/  IMAD R5, R0.reuse, 0x1c4, RZ ;  /* 0x000001c400057824 */ /* 0x040fe200078e02ff */
[----:B-----5:R-:W-:Y:S02]  /*5fb0*/  IADD3 R12, P1, R11, R2, RZ ;  /* 0x000000020b0c7210 */ /* 0x020fe40007f3e0ff */
[----:B------:R-:W-:Y:S01]  /*5fc0*/  LEA.HI.X.SX32 R15, R15, R3, 0x1, P0 ;  /* 0x000000030f0f7211 */ /* 0x000fe200000f0eff */
[----:B------:R0:W4:Y:S01]  /*5fd0*/  LDG.E.U16 R25, [R16.64] ;  /* 0x0000000410197981 */ /* 0x000122000c1e1500 */
[----:B------:R-:W-:-:S03]  /*5fe0*/  IMAD R19, R0, 0xea, RZ ;  /* 0x000000ea00137824 */ /* 0x000fc600078e02ff */
[----:B------:R-:W1:Y:S01]  /*5ff0*/  S2R R11, SR_TID.X ;  /* 0x00000000000b7919 */ /* 0x000e620000002100 */
[----:B------:R-:W-:-:S03]  /*6000*/  LEA.HI.X.SX32 R13, R18, R3, 0x1, P1 ;  /* 0x00000003120d7211 */ /* 0x000fc600008f0eff */
[----:B------:R0:W-:Y:S02]  /*6010*/  STL [R1+0x6c0], R28 ;  /* 0x0006c01c01007387 */ /* 0x0001e40000100800 */
[----:B0-----:R-:W-:Y:S01]  /*6020*/  IADD3 R16, P2, R5, R2, RZ ;  /* 0x0000000205107210 */ /* 0x001fe20007f5e0ff */
[----:B------:R-:W-:Y:S01]  /*6030*/  IMAD R5, R0, 0x1d4, RZ ;  /* 0x000001d400057824 */ /* 0x000fe200078e02ff */
[----:B------:R0:W-:Y:S02]  /*6040*/  STL [R1+0x6bc], R27 ;  /* 0x0006bc1b01007387 */ /* 0x0001e40000100800 */
[----:B------:R-:W-:Y:S02]  /*6050*/  LEA.HI.X.SX32 R17, R10, R3, 0x1, P2 ;  /* 0x000000030a117211 */ /* 0x000fe400010f0eff */
[----:B------:R1:W4:Y:S01]  /*6060*/  LDG.E.U16 R28, [R14.64] ;  /* 0x000000040e1c7981 */ /* 0x000322000c1e1500 */
[----:B------:R-:W-:-:S03]  /*6070*/  IMAD R10, R0, 0x1e4, RZ ;  /* 0x000001e4000a7824 */ /* 0x000fc600078e02ff */
[----:B0-----:R0:W4:Y:S01]  /*6080*/  LDG.E.U16 R27, [R12.64] ;  /* 0x000000040c1b7981 */ /* 0x001122000c1e1500 */
[----:B-1----:R-:W-:Y:S01]  /*6090*/  IMAD R15, R0, 0x75, RZ ;  /* 0x00000075000f7824 */ /* 0x002fe200078e02ff */
[----:B------:R-:W-:-:S04]  /*60a0*/  IADD3 R14, P0, R19, R2, RZ ;  /* 0x00000002130e7210 */ /* 0x000fc80007f1e0ff */
[----:B------:R-:W-:Y:S02]  /*60b0*/  LEA.HI.X.SX32 R15, R15, R3, 0x1, P0 ;  /* 0x000000030f0f7211 */ /* 0x000fe400000f0eff */
[-C--:B------:R-:W-:Y:S01]  /*60c0*/  IADD3 R18, P1, R10, R2.reuse, RZ ;  /* 0x000000020a127210 */ /* 0x080fe20007f3e0ff */
[----:B---3--:R1:W-:Y:S04]  /*60d0*/  STL [R1+0x744], R23 ;  /* 0x0007441701007387 */ /* 0x0083e80000100800 */
[----:B------:R3:W-:Y:S04]  /*60e0*/  STL [R1+0x6b8], R21 ;  /* 0x0006b81501007387 */ /* 0x0007e80000100800 */
[----:B-1----:R1:W5:Y:S04]  /*60f0*/  LDG.E.U16 R23, [R16.64] ;  /* 0x0000000410177981 */ /* 0x002368000c1e1500 */
[----:B---3--:R3:W5:Y:S01]  /*6100*/  LDG.E.U16 R21, [R14.64] ;  /* 0x000000040e157981 */ /* 0x008762000c1e1500 */
[----:B-1----:R-:W-:-:S04]  /*6110*/  IADD3 R16, P0, R5, R2, RZ ;  /* 0x0000000205107210 */ /* 0x002fc80007f1e0ff */
[-C--:B------:R-:W-:Y:S02]  /*6120*/  LEA.HI.X.SX32 R17, R19, R3.reuse, 0x1, P0 ;  /* 0x0000000313117211 */ /* 0x080fe400000f0eff */
[----:B------:R-:W-:Y:S01]  /*6130*/  LEA.HI.X.SX32 R19, R4, R3, 0x1, P1 ;  /* 0x0000000304137211 */ /* 0x000fe200008f0eff */
[----:B--2---:R-:W-:Y:S04]  /*6140*/  STL [R1+0x6b4], R26 ;  /* 0x0006b41a01007387 */ /* 0x004fe80000100800 */
[----:B------:R1:W2:Y:S04]  /*6150*/  LDG.E.U16 R10, [R16.64] ;  /* 0x00000004100a7981 */ /* 0x0002a8000c1e1500 */
[----:B----4-:R4:W-:Y:S04]  /*6160*/  STL [R1+0x740], R24 ;  /* 0x0007401801007387 */ /* 0x0109e80000100800 */
[----:B------:R-:W2:Y:S04]  /*6170*/  LDL.LU R4, [R1+0x218] ;  /* 0x0002180001047983 */ /* 0x000ea80000300800 */
[----:B------:R-:W2:Y:S04]  /*6180*/  LDL.LU R20, [R1+0x214] ;  /* 0x0002140001147983 */ /* 0x000ea80000300800 */
[----:B------:R0:W-:Y:S01]  /*6190*/  STL [R1+0x6b0], R22 ;  /* 0x0006b01601007387 */ /* 0x0001e20000100800 */
[----:B---3--:R-:W-:-:S02]  /*61a0*/  IMAD R15, R0, 0xfa, RZ ;  /* 0x000000fa000f7824 */ /* 0x008fc400078e02ff */
[----:B------:R-:W-:Y:S01]  /*61b0*/  IMAD R5, R0, 0x1f4, RZ ;  /* 0x000001f400057824 */ /* 0x000fe200078e02ff */
[----:B----4-:R-:W3:Y:S01]  /*61c0*/  LDL.LU R24, [R1+0x1b4] ;  /* 0x0001b40001187983 */ /* 0x010ee20000300800 */
[----:B0-----:R-:W-:-:S03]  /*61d0*/  LOP3.LUT R22, R11, 0xff, RZ, 0xc0, !PT ;  /* 0x000000ff0b167812 */ /* 0x001fc600078ec0ff */
[----:B------:R0:W4:Y:S01]  /*61e0*/  LDG.E.U16 R11, [R18.64] ;  /* 0x00000004120b7981 */ /* 0x000122000c1e1500 */
[----:B------:R-:W-:-:S03]  /*61f0*/  IMAD R13, R0, 0x7d, RZ ;  /* 0x0000007d000d7824 */ /* 0x000fc600078e02ff */
[----:B------:R0:W-:Y:S01]  /*6200*/  STL [R1+0x6ac], R25 ;  /* 0x0006ac1901007387 */ /* 0x0001e20000100800 */
[-C--:B------:R-:W-:Y:S02]  /*6210*/  IADD3 R12, P0, R15, R2.reuse, RZ ;  /* 0x000000020f0c7210 */ /* 0x080fe40007f1e0ff */
[----:B------:R-:W-:Y:S01]  /*6220*/  IADD3 R14, P2, R5, R2, RZ ;  /* 0x00000002050e7210 */ /* 0x000fe20007f5e0ff */
[----:B0-----:R-:W3:Y:S04]  /*6230*/  LDL.LU R25, [R1+0x1e0] ;  /* 0x0001e00001197983 */ /* 0x001ee80000300800 */
[----:B------:R-:W3:Y:S04]  /*6240*/  LDL.LU R26, [R1+0x1ac] ;  /* 0x0001ac00011a7983 */ /* 0x000ee80000300800 */
[----:B------:R-:W-:Y:S01]  /*6250*/  STL [R1+0x1d04], R2 ;  /* 0x001d040201007387 */ /* 0x000fe20000100800 */
[----:B------:R-:W-:-:S03]  /*6260*/  LEA.HI.X.SX32 R13, R13, R3, 0x1, P0 ;  /* 0x000000030d0d7211 */ /* 0x000fc600000f0eff */
[----:B------:R0:W-:Y:S01]  /*6270*/  STL [R1+0x1d00], R3 ;  /* 0x001d000301007387 */ /* 0x0001e20000100800 */
[----:B------:R-:W-:-:S03]  /*6280*/  LEA.HI.X.SX32 R15, R15, R3, 0x1, P2 ;  /* 0x000000030f0f7211 */ /* 0x000fc600010f0eff */
[----:B------:R-:W-:Y:S04]  /*6290*/  STL [R1+0x73c], R28 ;  /* 0x00073c1c01007387 */ /* 0x000fe80000100800 */
[----:B------:R-:W3:Y:S04]  /*62a0*/  LDL.LU R18, [R1+0x1bc] ;  /* 0x0001bc0001127983 */ /* 0x000ee80000300800 */
[----:B------:R-:W3:Y:S04]  /*62b0*/  LDL.LU R19, [R1+0x1a8] ;  /* 0x0001a80001137983 */ /* 0x000ee80000300800 */
[----:B0-----:R-:W3:Y:S04]  /*62c0*/  LDL.LU R3, [R1+0x1ec] ;  /* 0x0001ec0001037983 */ /* 0x001ee80000300800 */
[----:B------:R0:W-:Y:S04]  /*62d0*/  STL [R1+0x6a8], R27 ;  /* 0x0006a81b01007387 */ /* 0x0001e80000100800 */
[----:B------:R-:W3:Y:S04]  /*62e0*/  LDL.LU R2, [R1+0x1dc] ;  /* 0x0001dc0001027983 */ /* 0x000ee80000300800 */
[----:B0-----:R-:W3:Y:S04]  /*62f0*/  LDL.LU R27, [R1+0x198] ;  /* 0x00019800011b7983 */ /* 0x001ee80000300800 */
[----:B-1----:R-:W3:Y:S04]  /*6300*/  LDL.LU R16, [R1+0x194] ;  /* 0x0001940001107983 */ /* 0x002ee80000300800 */
[----:B-----5:R-:W-:Y:S04]  /*6310*/  STL [R1+0x6a4], R23 ;  /* 0x0006a41701007387 */ /* 0x020fe80000100800 */
[----:B------:R-:W5:Y:S04]  /*6320*/  LDL.LU R17, [R1+0x1d8] ;  /* 0x0001d80001117983 */ /* 0x000f680000300800 */
[----:B------:R-:W3:Y:S04]  /*6330*/  LDL.LU R0, [R1+0x18c] ;  /* 0x00018c0001007983 */ /* 0x000ee80000300800 */
[----:B------:R0:W-:Y:S04]  /*6340*/  STL [R1+0x738], R21 ;  /* 0x0007381501007387 */ /* 0x0001e80000100800 */
[----:B0-----:R-:W3:Y:S04]  /*6350*/  LDL.LU R21, [R1+0x188] ;  /* 0x0001880001157983 */ /* 0x001ee80000300800 */
[----:B------:R-:W3:Y:S04]  /*6360*/  LDL.LU R23, [R1+0x1d0] ;  /* 0x0001d00001177983 */ /* 0x000ee80000300800 */
[----:B------:R-:W3:Y:S04]  /*6370*/  LDL.LU R28, [R1+0x1cc] ;  /* 0x0001cc00011c7983 */ /* 0x000ee80000300800 */
[----:B------:R-:W3:Y:S04]  /*6380*/  LDL.LU R29, [R1+0x1c0] ;  /* 0x0001c000011d7983 */ /* 0x000ee80000300800 */
[----:B--2---:R0:W-:Y:S04]  /*6390*/  STL [R1+0x6a0], R10 ;  /* 0x0006a00a01007387 */ /* 0x0041e80000100800 */
[----:B0-----:R0:W2:Y:S04]  /*63a0*/  LDG.E.U16 R10, [R12.64] ;  /* 0x000000040c0a7981 */ /* 0x0010a8000c1e1500 */
[----:B0-----:R-:W3:Y:S04]  /*63b0*/  LDL.LU R12, [R1+0x1f4] ;  /* 0x0001f400010c7983 */ /* 0x001ee80000300800 */
[----:B------:R-:W3:Y:S04]  /*63c0*/  LDL.LU R13, [R1+0x1e4] ;  /* 0x0001e400010d7983 */ /* 0x000ee80000300800 */
[----:B----4-:R0:W-:Y:S04]  /*63d0*/  STL [R1+0x69c], R11 ;  /* 0x00069c0b01007387 */ /* 0x0101e80000100800 */
[----:B0-----:R0:W4:Y:S04]  /*63e0*/  LDG.E.U16 R11, [R14.64] ;  /* 0x000000040e0b7981 */ /* 0x001128000c1e1500 */
[----:B0-----:R-:W3:Y:S04]  /*63f0*/  LDL.LU R14, [R1+0x210] ;  /* 0x00021000010e7983 */ /* 0x001ee80000300800 */
[----:B------:R-:W3:Y:S01]  /*6400*/  LDL.LU R15, [R1+0x208] ;  /* 0x00020800010f7983 */ /* 0x000ee20000300800 */
[----:B------:R-:W-:-:S05]  /*6410*/  SHF.L.U32 R5, R22, 0x1, RZ ;  /* 0x0000000116057819 */ /* 0x000fca00000006ff */
[----:B------:R-:W-:Y:S04]  /*6420*/  STS.U16 [R5], R4 ;  /* 0x0000000405007388 */ /* 0x000fe80000000400 */
[----:B------:R-:W-:Y:S04]  /*6430*/  STS.U16 [R5+0x1000], R20 ;  /* 0x0010001405007388 */ /* 0x000fe80000000400 */
[----:B--2---:R0:W-:Y:S04]  /*6440*/  STL [R1+0x734], R10 ;  /* 0x0007340a01007387 */ /* 0x0041e80000100800 */
[----:B0-----:R-:W2:Y:S04]  /*6450*/  LDL.LU R10, [R1+0x16c] ;  /* 0x00016c00010a7983 */ /* 0x001ea80000300800 */
[----:B----4-:R0:W-:Y:S04]  /*6460*/  STL [R1+0x698], R11 ;  /* 0x0006980b01007387 */ /* 0x0101e80000100800 */
[----:B0-----:R-:W4:Y:S04]  /*6470*/  LDL.LU R11, [R1+0x160] ;  /* 0x00016000010b7983 */ /* 0x001f280000300800 */
[----:B------:R-:W4:Y:S04]  /*6480*/  LDL.LU R4, [R1+0x1b0] ;  /* 0x0001b00001047983 */ /* 0x000f280000300800 */
[----:B------:R-:W4:Y:S04]  /*6490*/  LDL.LU R20, [R1+0x158] ;  /* 0x0001580001147983 */ /* 0x000f280000300800 */
[----:B---3--:R-:W-:Y:S04]  /*64a0*/  STS.U16 [R5+0x2000], R14 ;  /* 0x0020000e05007388 */ /* 0x008fe80000000400 */
[----:B------:R-:W-:Y:S04]  /*64b0*/  STS.U16 [R5+0x4000], R15 ;  /* 0x0040000f05007388 */ /* 0x000fe80000000400 */
[----:B------:R-:W-:Y:S04]  /*64c0*/  STS.U16 [R5+0x8000], R12 ;  /* 0x0080000c05007388 */ /* 0x000fe80000000400 */
[----:B------:R-:W-:Y:S04]  /*64d0*/  STS.U16 [R5+0x10000], R13 ;  /* 0x0100000d05007388 */ /* 0x000fe80000000400 */
[----:B------:R-:W-:Y:S04]  /*64e0*/  STS.U16 [R5+0x20000], R18 ;  /* 0x0200001205007388 */ /* 0x000fe80000000400 */
[----:B------:R0:W-:Y:S04]  /*64f0*/  STS.U16 [R5+0x21000], R24 ;  /* 0x0210001805007388 */ /* 0x0001e80000000400 */
[----:B------:R1:W-:Y:S04]  /*6500*/  STS.U16 [R5+0x11000], R25 ;  /* 0x0110001905007388 */ /* 0x0003e80000000400 */
[----:B------:R3:W-:Y:S04]  /*6510*/  STS.U16 [R5+0x22000], R26 ;  /* 0x0220001a05007388 */ /* 0x0007e80000000400 */
[----:B------:R-:W-:Y:S04]  /*6520*/  STS.U16 [R5+0x23000], R19 ;  /* 0x0230001305007388 */ /* 0x000fe80000000400 */
[----:B0-----:R-:W4:Y:S04]  /*6530*/  LDL.LU R24, [R1+0x154] ;  /* 0x0001540001187983 */ /* 0x001f280000300800 */
[----:B------:R-:W-:Y:S04]  /*6540*/  STS.U16 [R5+0x9000], R3 ;  /* 0x0090000305007388 */ /* 0x000fe80000000400 */
[----:B-1----:R-:W4:Y:S04]  /*6550*/  LDL.LU R25, [R1+0x1a4] ;  /* 0x0001a40001197983 */ /* 0x002f280000300800 */
[----:B------:R-:W-:Y:S04]  /*6560*/  STS.U16 [R5+0x12000], R2 ;  /* 0x0120000205007388 */ /* 0x000fe80000000400 */
[----:B---3--:R-:W3:Y:S04]  /*6570*/  LDL.LU R26, [R1+0x1a0] ;  /* 0x0001a000011a7983 */ /* 0x008ee80000300800 */
[----:B------:R0:W-:Y:S04]  /*6580*/  STS.U16 [R5+0x24000], R27 ;  /* 0x0240001b05007388 */ /* 0x0001e80000000400 */
[----:B------:R1:W-:Y:S04]  /*6590*/  STS.U16 [R5+0x25000], R16 ;  /* 0x0250001005007388 */ /* 0x0003e80000000400 */
[----:B0-----:R-:W3:Y:S04]  /*65a0*/  LDL.LU R27, [R1+0x140] ;  /* 0x00014000011b7983 */ /* 0x001ee80000300800 */
[----:B-----5:R0:W-:Y:S04]  /*65b0*/  STS.U16 [R5+0x13000], R17 ;  /* 0x0130001105007388 */ /* 0x0201e80000000400 */
[----:B------:R5:W-:Y:S04]  /*65c0*/  STS.U16 [R5+0x26000], R0 ;  /* 0x0260000005007388 */ /* 0x000be80000000400 */
[----:B------:R-:W-:Y:S04]  /*65d0*/  STS.U16 [R5+0x27000], R21 ;  /* 0x0270001505007388 */ /* 0x000fe80000000400 */
[----:B------:R-:W-:Y:S04]  /*65e0*/  STS.U16 [R5+0x5000], R23 ;  /* 0x0050001705007388 */ /* 0x000fe80000000400 */
[----:B-1----:R-:W3:Y:S04]  /*65f0*/  LDL.LU R16, [R1+0x13c] ;  /* 0x00013c0001107983 */ /* 0x002ee80000300800 */
[----:B------:R-:W-:Y:S04]  /*6600*/  STS.U16 [R5+0xa000], R28 ;  /* 0x00a0001c05007388 */ /* 0x000fe80000000400 */
[----:B0-----:R-:W3:Y:S04]  /*6610*/  LDL.LU R17, [R1+0x190] ;  /* 0x0001900001117983 */ /* 0x001ee80000300800 */
[----:B------:R0:W-:Y:S04]  /*6620*/  STS.U16 [R5+0x14000], R29 ;  /* 0x0140001d05007388 */ /* 0x0001e80000000400 */
[----:B-----5:R-:W5:Y:S04]  /*6630*/  LDL.LU R0, [R1+0x134] ;  /* 0x0001340001007983 */ /* 0x020f680000300800 */
[----:B0-----:R-:W5:Y:S04]  /*6640*/  LDL.LU R29, [R1+0x130] ;  /* 0x00013000011d7983 */ /* 0x001f680000300800 */
[----:B--2---:R0:W-:Y:S04]  /*6650*/  STS.U16 [R5+0x28000], R10 ;  /* 0x0280000a05007388 */ /* 0x0041e80000000400 */
[----:B0-----:R-:W2:Y:S04]  /*6660*/  LDL.LU R10, [R1+0x184] ;  /* 0x00018400010a7983 */ /* 0x001ea80000300800 */
[----:B----4-:R0:W-:Y:S04]  /*6670*/  STS.U16 [R5+0x29000], R11 ;  /* 0x0290000b05007388 */ /* 0x0101e80000000400 */
[----:B------:R1:W-:Y:S04]  /*6680*/  STS.U16 [R5+0x15000], R4 ;  /* 0x0150000405007388 */ /* 0x0003e80000000400 */
[----:B------:R4:W-:Y:S04]  /*6690*/  STS.U16 [R5+0x2a000], R20 ;  /* 0x02a0001405007388 */ /* 0x0009e80000000400 */
[----:B0-----:R-:W2:Y:S04]  /*66a0*/  LDL.LU R11, [R1+0x180] ;  /* 0x00018000010b7983 */ /* 0x001ea80000300800 */
[----:B-1----:R-:W2:Y:S04]  /*66b0*/  LDL.LU R4, [R1+0x17c] ;  /* 0x00017c0001047983 */ /* 0x002ea80000300800 */
[----:B----4-:R-:W4:Y:S04]  /*66c0*/  LDL.LU R20, [R1+0x170] ;  /* 0x0001700001147983 */ /* 0x010f280000300800 */
[----:B------:R-:W4:Y:S04]  /*66d0*/  LDL.LU R14, [R1+0x11c] ;  /* 0x00011c00010e7983 */ /* 0x000f280000300800 */
        /* <DEDUP_REMOVED lines=9> */
[----:B------:R0:W-:Y:S04]  /*6770*/  STS.U16 [R5+0x2b000], R24 ;  /* 0x02b0001805007388 */ /* 0x0001e80000000400 */
[----:B------:R-:W4:Y:S04]  /*6780*/  LDL.LU R2, [R1+0xe8] ;  /* 0x0000e80001027983 */ /* 0x000f280000300800 */
[----:B------:R1:W-:Y:S04]  /*6790*/  STS.U16 [R5+0xb000], R25 ;  /* 0x00b0001905007388 */ /* 0x0003e80000000400 */
[----:B0-----:R-:W4:Y:S04]  /*67a0*/  LDL.LU R24, [R1+0xe0] ;  /* 0x0000e00001187983 */ /* 0x001f280000300800 */
[----:B---3--:R0:W-:Y:S04]  /*67b0*/  STS.U16 [R5+0x16000], R26 ;  /* 0x0160001a05007388 */ /* 0x0081e80000000400 */
[----:B-1----:R-:W3:Y:S04]  /*67c0*/  LDL.LU R25, [R1+0x12c] ;  /* 0x00012c0001197983 */ /* 0x002ee80000300800 */
[----:B------:R1:W-:Y:S04]  /*67d0*/  STS.U16 [R5+0x2c000], R27 ;  /* 0x02c0001b05007388 */ /* 0x0003e80000000400 */
[----:B0-----:R-:W3:Y:S04]  /*67e0*/  LDL.LU R26, [R1+0x124] ;  /* 0x00012400011a7983 */ /* 0x001ee80000300800 */
[----:B-1----:R-:W3:Y:S04]  /*67f0*/  LDL.LU R27, [R1+0x120] ;  /* 0x00012000011b7983 */ /* 0x002ee80000300800 */
[----:B------:R0:W-:Y:S04]  /*6800*/  STS.U16 [R5+0x2d000], R16 ;  /* 0x02d0001005007388 */ /* 0x0001e80000000400 */
[----:B------:R1:W-:Y:S04]  /*6810*/  STS.U16 [R5+0x17000], R17 ;  /* 0x0170001105007388 */ /* 0x0003e80000000400 */
[----:B0-----:R-:W3:Y:S04]  /*6820*/  LDL.LU R16, [R1+0x80] ;  /* 0x0000800001107983 */ /* 0x001ee80000300800 */
[----:B-----5:R0:W-:Y:S04]  /*6830*/  STS.U16 [R5+0x2e000], R0 ;  /* 0x02e0000005007388 */ /* 0x0201e80000000400 */
[----:B-1----:R-:W5:Y:S04]  /*6840*/  LDL.LU R17, [R1+0x78] ;  /* 0x0000780001117983 */ /* 0x002f680000300800 */
[----:B------:R1:W-:Y:S04]  /*6850*/  STS.U16 [R5+0x2f000], R29 ;  /* 0x02f0001d05007388 */ /* 0x0003e80000000400 */
[----:B0-----:R-:W5:Y:S04]  /*6860*/  LDL.LU R0, [R1+0x10c] ;  /* 0x00010c0001007983 */ /* 0x001f680000300800 */
[----:B-1----:R-:W5:Y:S04]  /*6870*/  LDL.LU R29, [R1+0x70] ;  /* 0x00007000011d7983 */ /* 0x002f680000300800 */
[----:B--2---:R0:W-:Y:S04]  /*6880*/  STS.U16 [R5+0x3000], R10 ;  /* 0x0030000a05007388 */ /* 0x0041e80000000400 */
[----:B0-----:R-:W2:Y:S04]  /*6890*/  LDL.LU R10, [R1+0x1d14] ;  /* 0x001d1400010a7983 */ /* 0x001ea80000300800 */
[----:B------:R0:W-:Y:S04]  /*68a0*/  STS.U16 [R5+0x6000], R11 ;  /* 0x0060000b05007388 */ /* 0x0001e80000000400 */
[----:B------:R1:W-:Y:S04]  /*68b0*/  STS.U16 [R5+0xc000], R4 ;  /* 0x00c0000405007388 */ /* 0x0003e80000000400 */
[----:B----4-:R4:W-:Y:S04]  /*68c0*/  STS.U16 [R5+0x18000], R20 ;  /* 0x0180001405007388 */ /* 0x0109e80000000400 */
[----:B0-----:R-:W2:Y:S04]  /*68d0*/  LDL.LU R11, [R1+0x1d10] ;  /* 0x001d1000010b7983 */ /* 0x001ea80000300800 */
[----:B-1----:R-:W2:Y:S04]  /*68e0*/  LDL.LU R4, [R1+0x1d0c] ;  /* 0x001d0c0001047983 */ /* 0x002ea80000300800 */
[----:B------:R-:W-:Y:S04]  /*68f0*/  STS.U16 [R5+0x30000], R14 ;  /* 0x0300000e05007388 */ /* 0x000fe80000000400 */
[----:B----4-:R-:W4:Y:S04]  /*6900*/  LDL.LU R20, [R1+0x1d08] ;  /* 0x001d080001147983 */ /* 0x010f280000300800 */
[----:B------:R0:W-:Y:S04]  /*6910*/  STS.U16 [R5+0x31000], R13 ;  /* 0x0310000d05007388 */ /* 0x0001e80000000400 */
[----:B------:R1:W-:Y:S04]  /*6920*/  STS.U16 [R5+0x19000], R21 ;  /* 0x0190001505007388 */ /* 0x0003e80000000400 */
[----:B------:R1:W-:Y:S04]  /*6930*/  STS.U16 [R5+0x32000], R28 ;  /* 0x0320001c05007388 */ /* 0x0003e80000000400 */
[----:B0-----:R-:W2:Y:S04]  /*6940*/  LDL.LU R13, [R1+0x64] ;  /* 0x00006400010d7983 */ /* 0x001ea80000300800 */
[----:B-1----:R-:W4:Y:S04]  /*6950*/  LDL.LU R21, [R1+0x100] ;  /* 0x0001000001157983 */ /* 0x002f280000300800 */
[----:B------:R-:W4:Y:S04]  /*6960*/  LDL.LU R28, [R1+0xfc] ;  /* 0x0000fc00011c7983 */ /* 0x000f280000300800 */
[----:B------:R-:W-:Y:S04]  /*6970*/  STS.U16 [R5+0x33000], R15 ;  /* 0x0330000f05007388 */ /* 0x000fe80000000400 */
[----:B------:R-:W-:Y:S04]  /*6980*/  STS.U16 [R5+0xd000], R12 ;  /* 0x00d0000c05007388 */ /* 0x000fe80000000400 */
[----:B------:R-:W-:Y:S04]  /*6990*/  STS.U16 [R5+0x1a000], R18 ;  /* 0x01a0001205007388 */ /* 0x000fe80000000400 */
[----:B------:R0:W-:Y:S04]  /*69a0*/  STS.U16 [R5+0x34000], R23 ;  /* 0x0340001705007388 */ /* 0x0001e80000000400 */
[----:B------:R-:W-:Y:S04]  /*69b0*/  STS.U16 [R5+0x35000], R19 ;  /* 0x0350001305007388 */ /* 0x000fe80000000400 */
[----:B------:R-:W-:Y:S04]  /*69c0*/  STS.U16 [R5+0x1b000], R3 ;  /* 0x01b0000305007388 */ /* 0x000fe80000000400 */
[----:B0-----:R-:W4:Y:S04]  /*69d0*/  LDL.LU R23, [R1+0xec] ;  /* 0x0000ec0001177983 */ /* 0x001f280000300800 */
[----:B------:R-:W-:Y:S04]  /*69e0*/  STS.U16 [R5+0x36000], R2 ;  /* 0x0360000205007388 */ /* 0x000fe80000000400 */
[----:B------:R0:W-:Y:S04]  /*69f0*/  STS.U16 [R5+0x37000], R24 ;  /* 0x0370001805007388 */ /* 0x0001e80000000400 */
[----:B---3--:R1:W-:Y:S04]  /*6a00*/  STS.U16 [R5+0x7000], R25 ;  /* 0x0070001905007388 */ /* 0x0083e80000000400 */
[----:B------:R3:W-:Y:S04]  /*6a10*/  STS.U16 [R5+0xe000], R26 ;  /* 0x00e0001a05007388 */ /* 0x0007e80000000400 */
[----:B0-----:R-:W4:Y:S04]  /*6a20*/  LDL.LU R24, [R1+0x200] ;  /* 0x0002000001187983 */ /* 0x001f280000300800 */
[----:B-1----:R-:W4:Y:S04]  /*6a30*/  LDL.LU R25, [R1+0x20c] ;  /* 0x00020c0001197983 */ /* 0x002f280000300800 */
[----:B------:R0:W-:Y:S04]  /*6a40*/  STS.U16 [R5+0x1c000], R27 ;  /* 0x01c0001b05007388 */ /* 0x0001e80000000400 */
[----:B---3--:R-:W3:Y:S04]  /*6a50*/  LDL.LU R26, [R1+0x168] ;  /* 0x00016800011a7983 */ /* 0x008ee80000300800 */
[----:B0-----:R-:W3:Y:S04]  /*6a60*/  LDL.LU R27, [R1+0x204] ;  /* 0x00020400011b7983 */ /* 0x001ee80000300800 */
[----:B------:R-:W3:Y:S04]  /*6a70*/  LDL.LU R18, [R1+0x1c8] ;  /* 0x0001c80001127983 */ /* 0x000ee80000300800 */
[----:B------:R-:W3:Y:S04]  /*6a80*/  LDL.LU R19, [R1+0x178] ;  /* 0x0001780001137983 */ /* 0x000ee80000300800 */
[----:B------:R-:W3:Y:S04]  /*6a90*/  LDL.LU R3, [R1+0x128] ;  /* 0x0001280001037983 */ /* 0x000ee80000300800 */
[----:B------:R0:W-:Y:S04]  /*6aa0*/  STS.U16 [R5+0x38000], R16 ;  /* 0x0380001005007388 */ /* 0x0001e80000000400 */
[----:B------:R-:W3:Y:S04]  /*6ab0*/  LDL.LU R2, [R1+0xe4] ;  /* 0x0000e40001027983 */ /* 0x000ee80000300800 */
[----:B-----5:R1:W-:Y:S04]  /*6ac0*/  STS.U16 [R5+0x39000], R17 ;  /* 0x0390001105007388 */ /* 0x0203e80000000400 */
[----:B0-----:R-:W5:Y:S04]  /*6ad0*/  LDL.LU R16, [R1+0xdc] ;  /* 0x0000dc0001107983 */ /* 0x001f680000300800 */
[----:B------:R0:W-:Y:S04]  /*6ae0*/  STS.U16 [R5+0x1d000], R0 ;  /* 0x01d0000005007388 */ /* 0x0001e80000000400 */
[----:B-1----:R-:W5:Y:S04]  /*6af0*/  LDL.LU R17, [R1+0xd8] ;  /* 0x0000d80001117983 */ /* 0x002f680000300800 */
[----:B------:R1:W-:Y:S04]  /*6b00*/  STS.U16 [R5+0x3a000], R29 ;  /* 0x03a0001d05007388 */ /* 0x0003e80000000400 */
[----:B0-----:R-:W5:Y:S04]  /*6b10*/  LDL.LU R0, [R1+0xd4] ;  /* 0x0000d40001007983 */ /* 0x001f680000300800 */
[----:B-1----:R-:W5:Y:S04]  /*6b20*/  LDL.LU R29, [R1+0xd0] ;  /* 0x0000d000011d7983 */ /* 0x002f680000300800 */
[----:B--2---:R-:W-:Y:S04]  /*6b30*/  STS.U16 [R5+0x3b000], R13 ;  /* 0x03b0000d05007388 */ /* 0x004fe80000000400 */
[----:B----4-:R-:W-:Y:S04]  /*6b40*/  STS.U16 [R5+0xf000], R21 ;  /* 0x00f0001505007388 */ /* 0x010fe80000000400 */
[----:B------:R0:W-:Y:S04]  /*6b50*/  STS.U16 [R5+0x1e000], R28 ;  /* 0x01e0001c05007388 */ /* 0x0001e80000000400 */
[----:B------:R-:W-:Y:S04]  /*6b60*/  STS.U16 [R5+0x3c000], R20 ;  /* 0x03c0001405007388 */ /* 0x000fe80000000400 */
[----:B------:R1:W-:Y:S01]  /*6b70*/  STS.U16 [R5+0x3d000], R4 ;  /* 0x03d0000405007388 */ /* 0x0003e20000000400 */
[----:B0-----:R-:W-:-:S02]  /*6b80*/  LOP3.LUT R28, R5, 0x10, RZ, 0x3c, !PT ;  /* 0x00000010051c7812 */ /* 0x001fc400078e3cff */
[----:B-1----:R-:W-:Y:S01]  /*6b90*/  SHF.L.U32 R4, R22, 0x1, RZ ;  /* 0x0000000116047819 */ /* 0x002fe200000006ff */
[----:B------:R-:W2:Y:S04]  /*6ba0*/  LDL.LU R5, [R1+0xcc] ;  /* 0x0000cc0001057983 */ /* 0x000ea80000300800 */
[----:B------:R-:W4:Y:S04]  /*6bb0*/  LDL.LU R21, [R1+0xc8] ;  /* 0x0000c80001157983 */ /* 0x000f280000300800 */
[----:B------:R-:W4:Y:S04]  /*6bc0*/  LDL.LU R22, [R1+0xc4] ;  /* 0x0000c40001167983 */ /* 0x000f280000300800 */
[----:B------:R0:W-:Y:S04]  /*6bd0*/  STS.U16 [R4+0x1f000], R23 ;  /* 0x01f0001704007388 */ /* 0x0001e80000000400 */
[----:B------:R-:W-:Y:S04]  /*6be0*/  STS.U16 [R4+0x3e000], R11 ;  /* 0x03e0000b04007388 */ /* 0x000fe80000000400 */
[----:B------:R-:W-:Y:S04]  /*6bf0*/  STS.U16 [R4+0x3f000], R10 ;  /* 0x03f0000a04007388 */ /* 0x000fe80000000400 */
[----:B0-----:R-:W4:Y:S04]  /*6c00*/  LDL.LU R23, [R1+0xc0] ;  /* 0x0000c00001177983 */ /* 0x001f280000300800 */
[----:B------:R0:W-:Y:S04]  /*6c10*/  STS.U16 [R28+0x1200], R24 ;  /* 0x001200181c007388 */ /* 0x0001e80000000400 */
[----:B------:R1:W-:Y:S04]  /*6c20*/  STS.U16 [R28+0x2200], R25 ;  /* 0x002200191c007388 */ /* 0x0003e80000000400 */
[----:B0-----:R-:W4:Y:S04]  /*6c30*/  LDL.LU R24, [R1+0xbc] ;  /* 0x0000bc0001187983 */ /* 0x001f280000300800 */
[----:B---3--:R0:W-:Y:S04]  /*6c40*/  STS.U16 [R28+0x3200], R26 ;  /* 0x0032001a1c007388 */ /* 0x0081e80000000400 */
[----:B-1----:R-:W3:Y:S04]  /*6c50*/  LDL.LU R25, [R1+0xb8] ;  /* 0x0000b80001197983 */ /* 0x002ee80000300800 */
[----:B------:R1:W-:Y:S04]  /*6c60*/  STS.U16 [R28+0x4200], R27 ;  /* 0x0042001b1c007388 */ /* 0x0003e80000000400 */
[----:B0-----:R-:W3:Y:S04]  /*6c70*/  LDL.LU R26, [R1+0xb4] ;  /* 0x0000b400011a7983 */ /* 0x001ee80000300800 */
[----:B------:R-:W-:Y:S04]  /*6c80*/  STS.U16 [R28+0x5200], R18 ;  /* 0x005200121c007388 */ /* 0x000fe80000000400 */
[----:B-1----:R-:W3:Y:S04]  /*6c90*/  LDL.LU R27, [R1+0xb0] ;  /* 0x0000b000011b7983 */ /* 0x002ee80000300800 */
[----:B------:R-:W3:Y:S04]  /*6ca0*/  LDL.LU R10, [R1+0xac] ;  /* 0x0000ac00010a7983 */ /* 0x000ee80000300800 */
[----:B------:R-:W-:Y:S04]  /*6cb0*/  STS.U16 [R28+0x6200], R19 ;  /* 0x006200131c007388 */ /* 0x000fe80000000400 */
[----:B------:R-:W3:Y:S04]  /*6cc0*/  LDL.LU R11, [R1+0xa8] ;  /* 0x0000a800010b7983 */ /* 0x000ee80000300800 */
[----:B------:R-:W-:Y:S04]  /*6cd0*/  STS.U16 [R28+0x7200], R3 ;  /* 0x007200031c007388 */ /* 0x000fe80000000400 */
[----:B------:R-:W3:Y:S04]  /*6ce0*/  LDL.LU R20, [R1+0xa4] ;  /* 0x0000a40001147983 */ /* 0x000ee80000300800 */
[----:B------:R-:W-:Y:S04]  /*6cf0*/  STS.U16 [R28+0x20200], R2 ;  /* 0x020200021c007388 */ /* 0x000fe80000000400 */
[----:B------:R-:W3:Y:S04]  /*6d00*/  LDL.LU R14, [R1+0xa0] ;  /* 0x0000a000010e7983 */ /* 0x000ee80000300800 */
[----:B-----5:R0:W-:Y:S04]  /*6d10*/  STS.U16 [R28+0x21200], R16 ;  /* 0x021200101c007388 */ /* 0x0201e80000000400 */
[----:B------:R-:W5:Y:S04]  /*6d20*/  LDL.LU R15, [R1+0x9c] ;  /* 0x00009c00010f7983 */ /* 0x000f680000300800 */
[----:B------:R-:W-:Y:S04]  /*6d30*/  STS.U16 [R28+0x22200], R17 ;  /* 0x022200111c007388 */ /* 0x000fe80000000400 */
[----:B------:R-:W5:Y:S04]  /*6d40*/  LDL.LU R12, [R1+0x98] ;  /* 0x00009800010c7983 */ /* 0x000f680000300800 */
[----:B------:R-:W-:Y:S04]  /*6d50*/  STS.U16 [R28+0x23200], R0 ;  /* 0x023200001c007388 */ /* 0x000fe80000000400 */
[----:B------:R-:W5:Y:S04]  /*6d60*/  LDL.LU R13, [R1+0x94] ;  /* 0x00009400010d7983 */ /* 0x000f680000300800 */
[----:B------:R1:W-:Y:S04]  /*6d70*/  STS.U16 [R28+0x24200], R29 ;  /* 0x0242001d1c007388 */ /* 0x0003e80000000400 */
[----:B0-----:R-:W5:Y:S04]  /*6d80*/  LDL.LU R16, [R1+0x90] ;  /* 0x0000900001107983 */ /* 0x001f680000300800 */
[----:B-1----:R-:W5:Y:S04]  /*6d90*/  LDL.LU R29, [R1+0x8c] ;  /* 0x00008c00011d7983 */ /* 0x002f680000300800 */
[----:B------:R-:W5:Y:S04]  /*6da0*/  LDL.LU R17, [R1+0x88] ;  /* 0x0000880001117983 */ /* 0x000f680000300800 */
[----:B------:R-:W5:Y:S04]  /*6db0*/  LDL.LU R0, [R1+0x84] ;  /* 0x0000840001007983 */ /* 0x000f680000300800 */
[----:B------:R-:W5:Y:S04]  /*6dc0*/  LDL.LU R18, [R1+0x7c] ;  /* 0x00007c0001127983 */ /* 0x000f680000300800 */
[----:B------:R-:W5:Y:S04]  /*6dd0*/  LDL.LU R19, [R1+0x74] ;  /* 0x0000740001137983 */ /* 0x000f680000300800 */
[----:B------:R-:W5:Y:S04]  /*6de0*/  LDL.LU R3, [R1+0x68] ;  /* 0x0000680001037983 */ /* 0x000f680000300800 */
[----:B------:R-:W5:Y:S04]  /*6df0*/  LDL.LU R2, [R1+0x60] ;  /* 0x0000600001027983 */ /* 0x000f680000300800 */
[----:B--2---:R0:W-:Y:S04]  /*6e00*/  STS.U16 [R28+0x25200], R5 ;  /* 0x025200051c007388 */ /* 0x0041e80000000400 */
[----:B----4-:R1:W-:Y:S04]  /*6e10*/  STS.U16 [R28+0x26200], R21 ;  /* 0x026200151c007388 */ /* 0x0103e80000000400 */
[----:B------:R2:W-:Y:S04]  /*6e20*/  STS.U16 [R28+0x27200], R22 ;  /* 0x027200161c007388 */ /* 0x0005e80000000400 */
[----:B0-----:R-:W4:Y:S04]  /*6e30*/  LDL.LU R5, [R1+0x6c] ;  /* 0x00006c0001057983 */ /* 0x001f280000300800 */
[----:B-1----:R-:W4:Y:S04]  /*6e40*/  LDL.LU R21, [R1+0x5c] ;  /* 0x00005c0001157983 */ /* 0x002f280000300800 */
[----:B--2---:R-:W2:Y:S04]  /*6e50*/  LDL.LU R22, [R1+0x58] ;  /* 0x0000580001167983 */ /* 0x004ea80000300800 */
[----:B------:R0:W-:Y:S04]  /*6e60*/  STS.U16 [R28+0x28200], R23 ;  /* 0x028200171c007388 */ /* 0x0001e80000000400 */
[----:B0-----:R-:W2:Y:S04]  /*6e70*/  LDL.LU R23, [R1+0x54] ;  /* 0x0000540001177983 */ /* 0x001ea80000300800 */
[----:B------:R0:W-:Y:S04]  /*6e80*/  STS.U16 [R28+0x29200], R24 ;  /* 0x029200181c007388 */ /* 0x0001e80000000400 */
[----:B---3--:R1:W-:Y:S04]  /*6e90*/  STS.U16 [R28+0x2a200], R25 ;  /* 0x02a200191c007388 */ /* 0x0083e80000000400 */
[----:B0-----:R-:W3:Y:S04]  /*6ea0*/  LDL.LU R24, [R1+0x50] ;  /* 0x0000500001187983 */ /* 0x001ee80000300800 */
[----:B------:R0:W-:Y:S04]  /*6eb0*/  STS.U16 [R28+0x2b200], R26 ;  /* 0x02b2001a1c007388 */ /* 0x0001e80000000400 */
[----:B-1----:R-:W3:Y:S04]  /*6ec0*/  LDL.LU R25, [R1+0x4c] ;  /* 0x00004c0001197983 */ /* 0x002ee80000300800 */
[----:B------:R1:W-:Y:S04]  /*6ed0*/  STS.U16 [R28+0x2c200], R27 ;  /* 0x02c2001b1c007388 */ /* 0x0003e80000000400 */
[----:B------:R-:W-:Y:S04]  /*6ee0*/  STS.U16 [R28+0x2d200], R10 ;  /* 0x02d2000a1c007388 */ /* 0x000fe80000000400 */
[----:B0-----:R-:W3:Y:S04]  /*6ef0*/  LDL.LU R26, [R1+0x48] ;  /* 0x00004800011a7983 */ /* 0x001ee80000300800 */
[----:B------:R-:W-:Y:S04]  /*6f00*/  STS.U16 [R28+0x2e200], R11 ;  /* 0x02e2000b1c007388 */ /* 0x000fe80000000400 */
[----:B-1----:R-:W3:Y:S04]  /*6f10*/  LDL.LU R27, [R1+0x44] ;  /* 0x00004400011b7983 */ /* 0x002ee80000300800 */
[----:B------:R-:W-:Y:S04]  /*6f20*/  STS.U16 [R28+0x2f200], R20 ;  /* 0x02f200141c007388 */ /* 0x000fe80000000400 */
[----:B------:R-:W-:Y:S04]  /*6f30*/  STS.U16 [R28+0x30200], R14 ;  /* 0x0302000e1c007388 */ /* 0x000fe80000000400 */
[----:B-----5:R-:W-:Y:S04]  /*6f40*/  STS.U16 [R28+0x31200], R15 ;  /* 0x0312000f1c007388 */ /* 0x020fe80000000400 */
[----:B------:R-:W-:Y:S04]  /*6f50*/  STS.U16 [R28+0x32200], R12 ;  /* 0x0322000c1c007388 */ /* 0x000fe80000000400 */
[----:B------:R-:W-:Y:S04]  /*6f60*/  STS.U16 [R28+0x33200], R13 ;  /* 0x0332000d1c007388 */ /* 0x000fe80000000400 */
[----:B------:R-:W-:Y:S04]  /*6f70*/  STS.U16 [R28+0x34200], R16 ;  /* 0x034200101c007388 */ /* 0x000fe80000000400 */
[----:B------:R0:W-:Y:S04]  /*6f80*/  STS.U16 [R28+0x35200], R29 ;  /* 0x0352001d1c007388 */ /* 0x0001e80000000400 */
[----:B0-----:R-:W5:Y:S04]  /*6f90*/  LDL.LU R29, [R1+0x40] ;  /* 0x00004000011d7983 */ /* 0x001f680000300800 */
[----:B------:R0:W-:Y:S04]  /*6fa0*/  STS.U16 [R28+0x36200], R17 ;  /* 0x036200111c007388 */ /* 0x0001e80000000400 */
[----:B------:R-:W5:Y:S04]  /*6fb0*/  LDL.LU R16, [R1+0x3c] ;  /* 0x00003c0001107983 */ /* 0x000f680000300800 */
[----:B------:R1:W-:Y:S04]  /*6fc0*/  STS.U16 [R28+0x37200], R0 ;  /* 0x037200001c007388 */ /* 0x0003e80000000400 */
[----:B0-----:R-:W5:Y:S04]  /*6fd0*/  LDL.LU R17, [R1+0x38] ;  /* 0x0000380001117983 */ /* 0x001f680000300800 */
[----:B-1----:R-:W5:Y:S04]  /*6fe0*/  LDL.LU R0, [R1+0x34] ;  /* 0x0000340001007983 */ /* 0x002f680000300800 */
[----:B------:R-:W-:Y:S04]  /*6ff0*/  STS.U16 [R28+0x38200], R18 ;  /* 0x038200121c007388 */ /* 0x000fe80000000400 */
[----:B------:R-:W-:Y:S04]  /*7000*/  STS.U16 [R28+0x39200], R19 ;  /* 0x039200131c007388 */ /* 0x000fe80000000400 */
[----:B------:R-:W-:Y:S04]  /*7010*/  STS.U16 [R28+0x3a200], R3 ;  /* 0x03a200031c007388 */ /* 0x000fe80000000400 */
[----:B------:R0:W-:Y:S04]  /*7020*/  STS.U16 [R28+0x3b200], R2 ;  /* 0x03b200021c007388 */ /* 0x0001e80000000400 */
[----:B------:R-:W-:Y:S04]  /*7030*/  STS.U16 [R28+0x3c200], R9 ;  /* 0x03c200091c007388 */ /* 0x000fe80000000400 */
[----:B------:R-:W-:Y:S04]  /*7040*/  STS.U16 [R28+0x3d200], R8 ;  /* 0x03d200081c007388 */ /* 0x000fe80000000400 */
[----:B------:R-:W-:Y:S04]  /*7050*/  STS.U16 [R28+0x3e200], R7 ;  /* 0x03e200071c007388 */ /* 0x000fe80000000400 */
[----:B------:R-:W-:Y:S04]  /*7060*/  STS.U16 [R28+0x3f200], R6 ;  /* 0x03f200061c007388 */ /* 0x000fe80000000400 */
[----:B0-----:R-:W5:Y:S04]  /*7070*/  LDL.LU R2, [R1+0x30] ;  /* 0x0000300001027983 */ /* 0x001f680000300800 */
[----:B------:R-:W5:Y:S04]  /*7080*/  LDL.LU R3, [R1+0x2c] ;  /* 0x00002c0001037983 */ /* 0x000f680000300800 */
[----:B----4-:R0:W-:Y:S04]  /*7090*/  STS.U16 [R28+0x8200], R5 ;  /* 0x008200051c007388 */ /* 0x0101e80000000400 */
[----:B------:R1:W-:Y:S04]  /*70a0*/  STS.U16 [R28+0x9200], R21 ;  /* 0x009200151c007388 */ /* 0x0003e80000000400 */
[----:B--2---:R2:W-:Y:S04]  /*70b0*/  STS.U16 [R28+0xa200], R22 ;  /* 0x00a200161c007388 */ /* 0x0045e80000000400 */
[----:B0-----:R-:W4:Y:S04]  /*70c0*/  LDL.LU R5, [R1+0x28] ;  /* 0x0000280001057983 */ /* 0x001f280000300800 */
[----:B-1----:R-:W4:Y:S04]  /*70d0*/  LDL.LU R21, [R1+0x24] ;  /* 0x0000240001157983 */ /* 0x002f280000300800 */
[----:B--2---:R-:W2:Y:S04]  /*70e0*/  LDL.LU R22, [R1+0x20] ;  /* 0x0000200001167983 */ /* 0x004ea80000300800 */
[----:B------:R0:W-:Y:S04]  /*70f0*/  STS.U16 [R28+0xb200], R23 ;  /* 0x00b200171c007388 */ /* 0x0001e80000000400 */
[----:B0-----:R-:W2:Y:S04]  /*7100*/  LDL.LU R23, [R1+0x1c] ;  /* 0x00001c0001177983 */ /* 0x001ea80000300800 */
[----:B---3--:R0:W-:Y:S04]  /*7110*/  STS.U16 [R28+0xc200], R24 ;  /* 0x00c200181c007388 */ /* 0x0081e80000000400 */
[----:B------:R1:W-:Y:S04]  /*7120*/  STS.U16 [R28+0xd200], R25 ;  /* 0x00d200191c007388 */ /* 0x0003e80000000400 */
[----:B0-----:R-:W3:Y:S04]  /*7130*/  LDL.LU R24, [R1+0x18] ;  /* 0x0000180001187983 */ /* 0x001ee80000300800 */
[----:B-1----:R-:W3:Y:S04]  /*7140*/  LDL.LU R25, [R1+0x14] ;  /* 0x0000140001197983 */ /* 0x002ee80000300800 */
[----:B------:R0:W-:Y:S04]  /*7150*/  STS.U16 [R28+0xe200], R26 ;  /* 0x00e2001a1c007388 */ /* 0x0001e80000000400 */
[----:B------:R1:W-:Y:S04]  /*7160*/  STS.U16 [R28+0xf200], R27 ;  /* 0x00f2001b1c007388 */ /* 0x0003e80000000400 */
[----:B0-----:R-:W3:Y:S04]  /*7170*/  LDL.LU R26, [R1+0x10] ;  /* 0x00001000011a7983 */ /* 0x001ee80000300800 */
[----:B-1----:R-:W3:Y:S04]  /*7180*/  LDL.LU R27, [R1+0xc] ;  /* 0x00000c00011b7983 */ /* 0x002ee80000300800 */
[----:B-----5:R0:W-:Y:S04]  /*7190*/  STS.U16 [R28+0x10200], R29 ;  /* 0x0102001d1c007388 */ /* 0x0201e80000000400 */
[----:B0-----:R-:W5:Y:S04]  /*71a0*/  LDL.LU R29, [R1+0x8] ;  /* 0x00000800011d7983 */ /* 0x001f680000300800 */
[----:B------:R-:W-:Y:S04]  /*71b0*/  STS.U16 [R28+0x11200], R16 ;  /* 0x011200101c007388 */ /* 0x000fe80000000400 */
[----:B------:R-:W-:Y:S04]  /*71c0*/  STS.U16 [R28+0x12200], R17 ;  /* 0x012200111c007388 */ /* 0x000fe80000000400 */
[----:B------:R0:W-:Y:S04]  /*71d0*/  STS.U16 [R28+0x13200], R0 ;  /* 0x013200001c007388 */ /* 0x0001e80000000400 */
[----:B0-----:R-:W5:Y:S04]  /*71e0*/  LDL.LU R0, [R1+0x4] ;  /* 0x0000040001007983 */ /* 0x001f680000300800 */
[----:B------:R-:W5:Y:S04]  /*71f0*/  LDL.LU R6, [R1+0x1fc] ;  /* 0x0001fc0001067983 */ /* 0x000f680000300800 */
        /* <DEDUP_REMOVED lines=13> */
[----:B------:R-:W5:Y:S04]  /*72d0*/  LDL.LU R17, [R1] ;  /* 0x0000000001117983 */ /* 0x000f680000300800 */
[----:B------:R0:W-:Y:S04]  /*72e0*/  STS.U16 [R28+0x14200], R2 ;  /* 0x014200021c007388 */ /* 0x0001e80000000400 */
[----:B------:R1:W-:Y:S04]  /*72f0*/  STS.U16 [R28+0x15200], R3 ;  /* 0x015200031c007388 */ /* 0x0003e80000000400 */
[----:B0-----:R-:W5:Y:S04]  /*7300*/  LDL.LU R2, [R1+0x1d04] ;  /* 0x001d040001027983 */ /* 0x001f680000300800 */
[----:B-1----:R-:W5:Y:S04]  /*7310*/  LDL.LU R3, [R1+0x1d00] ;  /* 0x001d000001037983 */ /* 0x002f680000300800 */
        /* <DEDUP_REMOVED lines=11> */
[----:B-1----:R-:W2:Y:S04]  /*73d0*/  LDL.LU R25, [R1+0x1ce8] ;  /* 0x001ce80001197983 */ /* 0x002ea80000300800 */
[----:B------:R0:W-:Y:S04]  /*73e0*/  STS.U16 [R28+0x1c200], R26 ;  /* 0x01c2001a1c007388 */ /* 0x0001e80000000400 */
[----:B------:R1:W-:Y:S04]  /*73f0*/  STS.U16 [R28+0x1d200], R27 ;  /* 0x01d2001b1c007388 */ /* 0x0003e80000000400 */
[----:B0-----:R-:W2:Y:S04]  /*7400*/  LDL.LU R26, [R1+0x1ce4] ;  /* 0x001ce400011a7983 */ /* 0x001ea80000300800 */
[----:B-1----:R-:W2:Y:S04]  /*7410*/  LDL.LU R27, [R1+0x1ce0] ;  /* 0x001ce000011b7983 */ /* 0x002ea80000300800 */
[----:B-----5:R0:W-:Y:S04]  /*7420*/  STS.U16 [R28+0x1e200], R29 ;  /* 0x01e2001d1c007388 */ /* 0x0201e80000000400 */
[----:B0-----:R-:W5:Y:S01]  /*7430*/  LDL.LU R29, [R1+0x1cdc] ;  /* 0x001cdc00011d7983 */ /* 0x001f620000300800 */
[----:B------:R-:W-:-:S03]  /*7440*/  LOP3.LUT R4, R4, 0x20, RZ, 0x3c, !PT ;  /* 0x0000002004047812 */ /* 0x000fc600078e3cff */
[----:B-----5:R0:W-:Y:S04]  /*7450*/  STS.U16 [R28+0x1f200], R29 ;  /* 0x01f2001d1c007388 */ /* 0x0201e80000000400 */
[----:B0-----:R-:W5:Y:S04]  /*7460*/  LDL.LU R29, [R1+0x1d4] ;  /* 0x0001d400011d7983 */ /* 0x001f680000300800 */
[----:B------:R0:W-:Y:S04]  /*7470*/  STS.U16 [R28+0x200], R0 ;  /* 0x000200001c007388 */ /* 0x0001e80000000400 */
[----:B0-----:R-:W2:Y:S01]  /*7480*/  LDL.LU R28, [R1+0x1cd8] ;  /* 0x001cd800011c7983 */ /* 0x001ea20000300800 */
[----:B------:R-:W-:-:S03]  /*7490*/  IMAD.MOV.U32 R0, RZ, RZ, c[0x0][0x198] ;  /* 0x00006600ff007624 */ /* 0x000fc600078e00ff */
[----:B-----5:R-:W-:Y:S04]  /*74a0*/  STS.U16 [R4+0x1400], R29 ;  /* 0x0014001d04007388 */ /* 0x020fe80000000400 */
[----:B------:R-:W-:Y:S04]  /*74b0*/  STS.U16 [R4+0x2400], R6 ;  /* 0x0024000604007388 */ /* 0x000fe80000000400 */
        /* <DEDUP_REMOVED lines=14> */
[----:B--2---:R-:W-:Y:S04]  /*75a0*/  STS.U16 [R4+0x20400], R28 ;  /* 0x0204001c04007388 */ /* 0x004fe80000000400 */
[----:B------:R-:W-:Y:S04]  /*75b0*/  STS.U16 [R4+0x21400], R27 ;  /* 0x0214001b04007388 */ /* 0x000fe80000000400 */
[----:B------:R-:W-:Y:S04]  /*75c0*/  STS.U16 [R4+0x22400], R26 ;  /* 0x0224001a04007388 */ /* 0x000fe80000000400 */
[----:B------:R-:W-:Y:S04]  /*75d0*/  STS.U16 [R4+0x23400], R25 ;  /* 0x0234001904007388 */ /* 0x000fe80000000400 */
[----:B---3--:R-:W-:Y:S04]  /*75e0*/  STS.U16 [R4+0x24400], R24 ;  /* 0x0244001804007388 */ /* 0x008fe80000000400 */
[----:B------:R0:W-:Y:S04]  /*75f0*/  STS.U16 [R4+0x25400], R23 ;  /* 0x0254001704007388 */ /* 0x0001e80000000400 */
[----:B------:R-:W-:Y:S04]  /*7600*/  STS.U16 [R4+0x26400], R22 ;  /* 0x0264001604007388 */ /* 0x000fe80000000400 */
[----:B----4-:R-:W-:Y:S01]  /*7610*/  STS.U16 [R4+0x27400], R21 ;  /* 0x0274001504007388 */ /* 0x010fe20000000400 */
[----:B0-----:R-:W-:-:S03]  /*7620*/  IMAD R23, R0, 0x206, RZ ;  /* 0x0000020600177824 */ /* 0x001fc600078e02ff */
[----:B------:R0:W-:Y:S01]  /*7630*/  STS.U16 [R4+0x28400], R5 ;  /* 0x0284000504007388 */ /* 0x0001e20000000400 */
[C---:B------:R-:W-:Y:S02]  /*7640*/  IMAD R10, R0.reuse, 0xb6, RZ ;  /* 0x000000b6000a7824 */ /* 0x040fe400078e02ff */
[C---:B------:R-:W-:Y:S02]  /*7650*/  IMAD R11, R0.reuse, 0xbe, RZ ;  /* 0x000000be000b7824 */ /* 0x040fe400078e02ff */
[C---:B------:R-:W-:Y:S02]  /*7660*/  IMAD R14, R0.reuse, 0xd6, RZ ;  /* 0x000000d6000e7824 */ /* 0x040fe400078e02ff */
[C---:B0-----:R-:W-:Y:S02]  /*7670*/  IMAD R4, R0.reuse, 0x86, RZ ;  /* 0x0000008600047824 */ /* 0x041fe400078e02ff */
[C---:B------:R-:W-:Y:S02]  /*7680*/  IMAD R5, R0.reuse, 0x8e, RZ ;  /* 0x0000008e00057824 */ /* 0x040fe400078e02ff */
[----:B------:R-:W-:-:S02]  /*7690*/  IMAD R15, R0, 0xde, RZ ;  /* 0x000000de000f7824 */ /* 0x000fc400078e02ff */
[C---:B------:R-:W-:Y:S01]  /*76a0*/  IMAD R18, R0.reuse, 0xf6, RZ ;  /* 0x000000f600127824 */ /* 0x040fe200078e02ff */
[----:B------:R0:W-:Y:S01]  /*76b0*/  STL.64 [R1+0x1cd0], R4 ;  /* 0x001cd00401007387 */ /* 0x0001e20000100a00 */
[----:B------:R-:W-:-:S03]  /*76c0*/  IMAD R19, R0, 0xfe, RZ ;  /* 0x000000fe00137824 */ /* 0x000fc600078e02ff */
[----:B------:R-:W-:Y:S04]  /*76d0*/  STL.64 [R1+0x1cc8], R10 ;  /* 0x001cc80a01007387 */ /* 0x000fe80000100a00 */
[----:B------:R-:W-:Y:S01]  /*76e0*/  STL.64 [R1+0x1cc0], R14 ;  /* 0x001cc00e01007387 */ /* 0x000fe20000100a00 */
[----:B0-----:R-:W-:-:S03]  /*76f0*/  IADD3 R4, P0, R23, R2, RZ ;  /* 0x0000000217047210 */ /* 0x001fc60007f1e0ff */
[----:B------:R-:W-:Y:S04]  /*7700*/  STL.64 [R1+0x1cb8], R18 ;  /* 0x001cb81201007387 */ /* 0x000fe80000100a00 */
[----:B------:R0:W-:Y:S04]  /*7710*/  STL [R1+0x290], R4 ;  /* 0x0002900401007387 */ /* 0x0001e80000100800 */
[----:B0-----:R-:W2:Y:S01]  /*7720*/  LDL.LU.64 R4, [R1+0x1cd0] ;  /* 0x001cd00001047983 */ /* 0x001ea20000300a00 */
[C---:B------:R-:W-:Y:S02]  /*7730*/  IMAD R24, R0.reuse, 0x208, RZ ;  /* 0x0000020800187824 */ /* 0x040fe400078e02ff */
[----:B------:R-:W-:-:S02]  /*7740*/  IMAD R26, R0, 0x20a, RZ ;  /* 0x0000020a001a7824 */ /* 0x000fc400078e02ff */
[----:B------:R-:W-:Y:S01]  /*7750*/  IMAD R29, R0, 0x20c, RZ ;  /* 0x0000020c001d7824 */ /* 0x000fe200078e02ff */
[-C--:B------:R-:W-:Y:S02]  /*7760*/  IADD3 R14, P6, R24, R2.reuse, RZ ;  /* 0x00000002180e7210 */ /* 0x080fe40007fde0ff */
[-C--:B------:R-:W-:Y:S01]  /*7770*/  IADD3 R10, P5, R26, R2.reuse, RZ ;  /* 0x000000021a0a7210 */ /* 0x080fe20007fbe0ff */
[C---:B------:R-:W-:Y:S01]  /*7780*/  IMAD R23, R0.reuse, 0x43, RZ ;  /* 0x0000004300177824 */ /* 0x040fe200078e02ff */
[----:B------:R-:W-:Y:S01]  /*7790*/  IADD3 R18, P4, R29, R2, RZ ;  /* 0x000000021d127210 */ /* 0x000fe20007f9e0ff */
[----:B------:R0:W-:Y:S01]  /*77a0*/  STL [R1+0x288], R14 ;  /* 0x0002880e01007387 */ /* 0x0001e20000100800 */
[----:B------:R-:W-:-:S03]  /*77b0*/  SHF.L.U32 R24, R0, 0x2, RZ ;  /* 0x0000000200187819 */ /* 0x000fc600000006ff */
[----:B------:R-:W-:Y:S01]  /*77c0*/  STL [R1+0x280], R10 ;  /* 0x0002800a01007387 */ /* 0x000fe20000100800 */
[C---:B------:R-:W-:Y:S01]  /*77d0*/  IMAD R6, R0.reuse, 0x96, RZ ;  /* 0x0000009600067824 */ /* 0x040fe200078e02ff */
[----:B0-----:R-:W-:Y:S02]  /*77e0*/  LEA R14, P2, R0, R2, 0x3 ;  /* 0x00000002000e7211 */ /* 0x001fe400078418ff */
[----:B------:R-:W-:Y:S02]  /*77f0*/  STL [R1+0x278], R18 ;  /* 0x0002781201007387 */ /* 0x000fe40000100800 */
[----:B------:R-:W-:Y:S01]  /*7800*/  LEA.HI.X.SX32 R15, R24, R3, 0x1, P2 ;  /* 0x00000003180f7211 */ /* 0x000fe200010f0eff */
[C---:B------:R-:W-:Y:S02]  /*7810*/  IMAD R24, R0.reuse, 0x47, RZ ;  /* 0x0000004700187824 */ /* 0x040fe400078e02ff */
[C---:B------:R-:W-:Y:S02]  /*7820*/  IMAD R7, R0.reuse, 0x9e, RZ ;  /* 0x0000009e00077824 */ /* 0x040fe400078e02ff */
[----:B------:R0:W-:Y:S01]  /*7830*/  STL.64 [R1+0x498], R14 ;  /* 0x0004980e01007387 */ /* 0x0001e20000100a00 */
[----:B------:R-:W-:-:S02]  /*7840*/  IMAD R8, R0, 0xa6, RZ ;  /* 0x000000a600087824 */ /* 0x000fc400078e02ff */
[----:B------:R-:W-:Y:S01]  /*7850*/  IMAD R9, R0, 0xae, RZ ;  /* 0x000000ae00097824 */ /* 0x000fe200078e02ff */
[-C--:B0-----:R-:W-:Y:S02]  /*7860*/  IADD3 R14, P2, R6, R2.reuse, RZ ;  /* 0x00000002060e7210 */ /* 0x081fe40007f5e0ff */
[-C--:B--2---:R-:W-:Y:S02]  /*7870*/  IADD3 R10, P1, R4, R2.reuse, RZ ;  /* 0x00000002040a7210 */ /* 0x084fe40007f3e0ff */
[----:B------:R-:W-:Y:S02]  /*7880*/  IADD3 R18, P3, R5, R2, RZ ;  /* 0x0000000205127210 */ /* 0x000fe40007f7e0ff */
[-C--:B------:R-:W-:Y:S01]  /*7890*/  LEA.HI.X.SX32 R11, R23, R3.reuse, 0x1, P1 ;  /* 0x00000003170b7211 */ /* 0x080fe200008f0eff */
[----:B------:R-:W-:Y:S01]  /*78a0*/  IMAD R23, R0, 0x4b, RZ ;  /* 0x0000004b00177824 */ /* 0x000fe200078e02ff */
[----:B------:R-:W-:Y:S01]  /*78b0*/  LEA.HI.X.SX32 R19, R24, R3, 0x1, P3 ;  /* 0x0000000318137211 */ /* 0x000fe200018f0eff */
[----:B------:R-:W-:-:S02]  /*78c0*/  IMAD R24, R0, 0x4f, RZ ;  /* 0x0000004f00187824 */ /* 0x000fc400078e02ff */
[----:B------:R0:W-:Y:S01]  /*78d0*/  STL.64 [R1+0x490], R10 ;  /* 0x0004900a01007387 */ /* 0x0001e20000100a00 */
[----:B------:R-:W-:-:S03]  /*78e0*/  LEA.HI.X.SX32 R15, R23, R3, 0x1, P2 ;  /* 0x00000003170f7211 */ /* 0x000fc600010f0eff */
[----:B------:R-:W-:Y:S01]  /*78f0*/  STL.64 [R1+0x488], R18 ;  /* 0x0004881201007387 */ /* 0x000fe20000100a00 */
[----:B0-----:R-:W-:-:S03]  /*7900*/  IADD3 R10, P1, R7, R2, RZ ;  /* 0x00000002070a7210 */ /* 0x001fc60007f3e0ff */
[----:B------:R-:W-:Y:S01]  /*7910*/  STL.64 [R1+0x480], R14 ;  /* 0x0004800e01007387 */ /* 0x000fe20000100a00 */
[----:B------:R-:W-:-:S03]  /*7920*/  LEA.HI.X.SX32 R11, R24, R3, 0x1, P1 ;  /* 0x00000003180b7211 */ /* 0x000fc600008f0eff */
[----:B------:R-:W-:Y:S04]  /*7930*/  STL.64 [R1+0x1ca8], R8 ;  /* 0x001ca80801007387 */ /* 0x000fe80000100a00 */
[----:B------:R0:W-:Y:S04]  /*7940*/  STL.64 [R1+0x478], R10 ;  /* 0x0004780a01007387 */ /* 0x0001e80000100a00 */
[----:B0-----:R-:W2:Y:S01]  /*7950*/  LDL.LU.64 R10, [R1+0x1cc8] ;  /* 0x001cc800010a7983 */ /* 0x001ea20000300a00 */
[----:B------:R-:W-:Y:S01]  /*7960*/  IMAD R23, R0, 0x53, RZ ;  /* 0x0000005300177824 */ /* 0x000fe200078e02ff */
[-C--:B------:R-:W-:Y:S01]  /*7970*/  IADD3 R18, P3, R8, R2.reuse, RZ ;  /* 0x0000000208127210 */ /* 0x080fe20007f7e0ff */
[----:B------:R-:W-:Y:S01]  /*7980*/  IMAD R24, R0, 0x57, RZ ;  /* 0x0000005700187824 */ /* 0x000fe200078e02ff */
[----:B------:R-:W-:-:S02]  /*7990*/  IADD3 R14, P2, R9, R2, RZ ;  /* 0x00000002090e7210 */ /* 0x000fc40007f5e0ff */
[-C--:B------:R-:W-:Y:S02]  /*79a0*/  LEA.HI.X.SX32 R19, R23, R3.reuse, 0x1, P3 ;  /* 0x0000000317137211 */ /* 0x080fe400018f0eff */
[----:B------:R-:W-:-:S03]  /*79b0*/  LEA.HI.X.SX32 R15, R24, R3, 0x1, P2 ;  /* 0x00000003180f7211 */ /* 0x000fc600010f0eff */
[----:B------:R0:W-:Y:S01]  /*79c0*/  STL.64 [R1+0x470], R18 ;  /* 0x0004701201007387 */ /* 0x0001e20000100a00 */
[C---:B------:R-:W-:Y:S02]  /*79d0*/  IMAD R23, R0.reuse, 0x5b, RZ ;  /* 0x0000005b00177824 */ /* 0x040fe400078e02ff */
[C---:B------:R-:W-:Y:S02]  /*79e0*/  IMAD R24, R0.reuse, 0x5f, RZ ;  /* 0x0000005f00187824 */ /* 0x040fe400078e02ff */
[C---:B------:R-:W-:Y:S02]  /*79f0*/  IMAD R12, R0.reuse, 0xc6, RZ ;  /* 0x000000c6000c7824 */ /* 0x040fe400078e02ff */
[----:B------:R-:W-:Y:S01]  /*7a00*/  IMAD R13, R0, 0xce, RZ ;  /* 0x000000ce000d7824 */ /* 0x000fe200078e02ff */
[-C--:B--2---:R-:W-:Y:S01]  /*7a10*/  IADD3 R8, P1, R10, R2.reuse, RZ ;  /* 0x000000020a087210 */ /* 0x084fe20007f3e0ff */
[----:B------:R-:W-:Y:S04]  /*7a20*/  STL.64 [R1+0x1c98], R10 ;  /* 0x001c980a01007387 */ /* 0x000fe80000100a00 */
[----:B------:R-:W-:Y:S04]  /*7a30*/  STL [R1+0x460], R8 ;  /* 0x0004600801007387 */ /* 0x000fe80000100800 */
[----:B------:R1:W-:Y:S04]  /*7a40*/  STL [R1+0x1cb0], R11 ;  /* 0x001cb00b01007387 */ /* 0x0003e80000100800 */
[----:B------:R2:W-:Y:S01]  /*7a50*/  STL.64 [R1+0x468], R14 ;  /* 0x0004680e01007387 */ /* 0x0005e20000100a00 */
[----:B0-----:R-:W-:Y:S01]  /*7a60*/  IADD3 R18, P3, R11, R2, RZ ;  /* 0x000000020b127210 */ /* 0x001fe20007f7e0ff */
[----:B-1----:R-:W-:-:S02]  /*7a70*/  IMAD.MOV.U32 R11, RZ, RZ, R9 ;  /* 0x000000ffff0b7224 */ /* 0x002fc400078e0009 */
[----:B--2---:R-:W2:Y:S01]  /*7a80*/  LDL.LU.64 R14, [R1+0x1cc0] ;  /* 0x001cc000010e7983 */ /* 0x004ea20000300a00 */
[-C--:B------:R-:W-:Y:S02]  /*7a90*/  LEA.HI.X.SX32 R11, R23, R3.reuse, 0x1, P1 ;  /* 0x00000003170b7211 */ /* 0x080fe400008f0eff */
[----:B------:R-:W-:-:S03]  /*7aa0*/  LEA.HI.X.SX32 R19, R24, R3, 0x1, P3 ;  /* 0x0000000318137211 */ /* 0x000fc600018f0eff */
[----:B------:R-:W-:Y:S04]  /*7ab0*/  STL [R1+0x464], R11 ;  /* 0x0004640b01007387 */ /* 0x000fe80000100800 */
[----:B------:R-:W-:Y:S04]  /*7ac0*/  STL.64 [R1+0x1ca0], R12 ;  /* 0x001ca00c01007387 */ /* 0x000fe80000100a00 */
[----:B------:R0:W-:Y:S04]  /*7ad0*/  STL.64 [R1+0x458], R18 ;  /* 0x0004581201007387 */ /* 0x0001e80000100a00 */
[----:B0-----:R-:W3:Y:S01]  /*7ae0*/  LDL.LU.64 R18, [R1+0x1cb8] ;  /* 0x001cb80001127983 */ /* 0x001ee20000300a00 */
[----:B------:R-:W-:Y:S01]  /*7af0*/  MOV R10, R8 ;  /* 0x00000008000a7202 */ /* 0x000fe20000000f00 */
[----:B------:R-:W-:Y:S01]  /*7b00*/  IMAD R23, R0, 0x63, RZ ;  /* 0x0000006300177824 */ /* 0x000fe200078e02ff */
[-C--:B------:R-:W-:Y:S01]  /*7b10*/  IADD3 R8, P2, R12, R2.reuse, RZ ;  /* 0x000000020c087210 */ /* 0x080fe20007f5e0ff */
[----:B------:R-:W-:Y:S01]  /*7b20*/  IMAD R24, R0, 0x67, RZ ;  /* 0x0000006700187824 */ /* 0x000fe200078e02ff */
[----:B------:R-:W-:-:S02]  /*7b30*/  IADD3 R10, P1, R13, R2, RZ ;  /* 0x000000020d0a7210 */ /* 0x000fc40007f3e0ff */
[-C--:B------:R-:W-:Y:S01]  /*7b40*/  LEA.HI.X.SX32 R9, R23, R3.reuse, 0x1, P2 ;  /* 0x0000000317097211 */ /* 0x080fe200010f0eff */
[----:B------:R-:W-:Y:S01]  /*7b50*/  IMAD R23, R0, 0x6b, RZ ;  /* 0x0000006b00177824 */ /* 0x000fe200078e02ff */
[----:B------:R-:W-:Y:S01]  /*7b60*/  LEA.HI.X.SX32 R11, R24, R3, 0x1, P1 ;  /* 0x00000003180b7211 */ /* 0x000fe200008f0eff */
[C---:B------:R-:W-:Y:S02]  /*7b70*/  IMAD R16, R0.reuse, 0xe6, RZ ;  /* 0x000000e600107824 */ /* 0x040fe400078e02ff */
[----:B------:R-:W-:Y:S01]  /*7b80*/  STL.64 [R1+0x450], R8 ;  /* 0x0004500801007387 */ /* 0x000fe20000100a00 */
[C---:B------:R-:W-:Y:S02]  /*7b90*/  IMAD R24, R0.reuse, 0x6f, RZ ;  /* 0x0000006f00187824 */ /* 0x040fe400078e02ff */
[C---:B------:R-:W-:Y:S01]  /*7ba0*/  IMAD R17, R0.reuse, 0xee, RZ ;  /* 0x000000ee00117824 */ /* 0x040fe200078e02ff */
[----:B------:R0:W-:Y:S01]  /*7bb0*/  STL.64 [R1+0x448], R10 ;  /* 0x0004480a01007387 */ /* 0x0001e20000100a00 */
[----:B------:R-:W-:Y:S01]  /*7bc0*/  IMAD R20, R0, 0x106, RZ ;  /* 0x0000010600147824 */ /* 0x000fe200078e02ff */
[----:B0-----:R-:W-:Y:S01]  /*7bd0*/  IADD3 R10, P1, R16, R2, RZ ;  /* 0x00000002100a7210 */ /* 0x001fe20007f3e0ff */
[----:B------:R-:W-:-:S02]  /*7be0*/  IMAD R21, R0, 0x10c, RZ ;  /* 0x0000010c00157824 */ /* 0x000fc400078e02ff */
[C---:B------:R-:W-:Y:S02]  /*7bf0*/  IMAD R22, R0.reuse, 0x10e, RZ ;  /* 0x0000010e00167824 */ /* 0x040fe400078e02ff */
[C---:B------:R-:W-:Y:S02]  /*7c00*/  IMAD R25, R0.reuse, 0x116, RZ ;  /* 0x0000011600197824 */ /* 0x040fe400078e02ff */
[C---:B------:R-:W-:Y:S02]  /*7c10*/  IMAD R27, R0.reuse, 0x11c, RZ ;  /* 0x0000011c001b7824 */ /* 0x040fe400078e02ff */
[C---:B------:R-:W-:Y:S02]  /*7c20*/  IMAD R28, R0.reuse, 0x11e, RZ ;  /* 0x0000011e001c7824 */ /* 0x040fe400078e02ff */
[C---:B------:R-:W-:Y:S02]  /*7c30*/  IMAD R26, R0.reuse, 0x93, RZ ;  /* 0x00000093001a7824 */ /* 0x040fe400078e02ff */
[----:B------:R-:W-:Y:S01]  /*7c40*/  IMAD R29, R0, 0x97, RZ ;  /* 0x00000097001d7824 */ /* 0x000fe200078e02ff */
[----:B--2---:R-:W-:-:S02]  /*7c50*/  IADD3 R12, P3, R14, R2, RZ ;  /* 0x000000020e0c7210 */ /* 0x004fc40007f7e0ff */
[-C--:B------:R-:W-:Y:S02]  /*7c60*/  IADD3 R8, P2, R15, R2.reuse, RZ ;  /* 0x000000020f087210 */ /* 0x080fe40007f5e0ff */
[-C--:B------:R-:W-:Y:S01]  /*7c70*/  LEA.HI.X.SX32 R13, R23, R3.reuse, 0x1, P3 ;  /* 0x00000003170d7211 */ /* 0x080fe200018f0eff */
[----:B------:R-:W-:Y:S01]  /*7c80*/  IMAD R23, R0, 0x73, RZ ;  /* 0x0000007300177824 */ /* 0x000fe200078e02ff */
[-C--:B------:R-:W-:Y:S01]  /*7c90*/  LEA.HI.X.SX32 R9, R24, R3.reuse, 0x1, P2 ;  /* 0x0000000318097211 */ /* 0x080fe200010f0eff */
[C---:B------:R-:W-:Y:S02]  /*7ca0*/  IMAD R24, R0.reuse, 0x77, RZ ;  /* 0x0000007700187824 */ /* 0x040fe400078e02ff */
[----:B------:R0:W-:Y:S01]  /*7cb0*/  STL.64 [R1+0x440], R12 ;  /* 0x0004400c01007387 */ /* 0x0001e20000100a00 */
[----:B------:R-:W-:Y:S01]  /*7cc0*/  LEA.HI.X.SX32 R11, R23, R3, 0x1, P1 ;  /* 0x00000003170b7211 */ /* 0x000fe200008f0eff */
[----:B------:R-:W-:Y:S02]  /*7cd0*/  IMAD R23, R0, 0x7b, RZ ;  /* 0x0000007b00177824 */ /* 0x000fe400078e02ff */
[----:B------:R-:W-:Y:S04]  /*7ce0*/  STL.64 [R1+0x1c90], R16 ;  /* 0x001c901001007387 */ /* 0x000fe80000100a00 */
[----:B------:R3:W-:Y:S01]  /*7cf0*/  STL.64 [R1+0x438], R8 ;  /* 0x0004380801007387 */ /* 0x0007e20000100a00 */
[----:B0-----:R-:W-:-:S04]  /*7d00*/  IADD3 R12, P3, R17, R2, RZ ;  /* 0x00000002110c7210 */ /* 0x001fc80007f7e0ff */
[-C--:B------:R-:W-:Y:S02]  /*7d10*/  LEA.HI.X.SX32 R13, R24, R3.reuse, 0x1, P3 ;  /* 0x00000003180d7211 */ /* 0x080fe400018f0eff */
[-C--:B---3--:R-:W-:Y:S01]  /*7d20*/  IADD3 R8, P2, R18, R2.reuse, RZ ;  /* 0x0000000212087210 */ /* 0x088fe20007f5e0ff */
[----:B------:R0:W-:Y:S01]  /*7d30*/  STL.64 [R1+0x430], R10 ;  /* 0x0004300a01007387 */ /* 0x0001e20000100a00 */
[C---:B------:R-:W-:Y:S02]  /*7d40*/  IMAD R24, R0.reuse, 0x7f, RZ ;  /* 0x0000007f00187824 */ /* 0x040fe400078e02ff */
[----:B------:R-:W-:Y:S01]  /*7d50*/  LEA.HI.X.SX32 R9, R23, R3, 0x1, P2 ;  /* 0x0000000317097211 */ /* 0x000fe200010f0eff */
[----:B------:R1:W-:Y:S01]  /*7d60*/  STL.64 [R1+0x428], R12 ;  /* 0x0004280c01007387 */ /* 0x0003e20000100a00 */
[----:B------:R-:W-:Y:S01]  /*7d70*/  IMAD R23, R0, 0x83, RZ ;  /* 0x0000008300177824 */ /* 0x000fe200078e02ff */
[-C--:B0-----:R-:W-:Y:S02]  /*7d80*/  IADD3 R10, P1, R19, R2.reuse, RZ ;  /* 0x00000002130a7210 */ /* 0x081fe40007f3e0ff */
[----:B-1----:R-:W-:-:S02]  /*7d90*/  IADD3 R12, P3, R20, R2, RZ ;  /* 0x00000002140c7210 */ /* 0x002fc40007f7e0ff */
[-C--:B------:R-:W-:Y:S01]  /*7da0*/  LEA.HI.X.SX32 R11, R24, R3.reuse, 0x1, P1 ;  /* 0x00000003180b7211 */ /* 0x080fe200008f0eff */
[----:B------:R0:W-:Y:S01]  /*7db0*/  STL.64 [R1+0x420], R8 ;  /* 0x0004200801007387 */ /* 0x0001e20000100a00 */
[----:B------:R-:W-:Y:S01]  /*7dc0*/  LEA.HI.X.SX32 R13, R23, R3, 0x1, P3 ;  /* 0x00000003170d7211 */ /* 0x000fe200018f0eff */
[C---:B------:R-:W-:Y:S02]  /*7dd0*/  IMAD R24, R0.reuse, 0x87, RZ ;  /* 0x0000008700187824 */ /* 0x040fe400078e02ff */
[----:B------:R1:W-:Y:S01]  /*7de0*/  STL.64 [R1+0x418], R10 ;  /* 0x0004180a01007387 */ /* 0x0003e20000100a00 */
[----:B------:R-:W-:-:S03]  /*7df0*/  IMAD R23, R0, 0x8b, RZ ;  /* 0x0000008b00177824 */ /* 0x000fc600078e02ff */
[----:B------:R2:W-:Y:S01]  /*7e00*/  STL.64 [R1+0x410], R12 ;  /* 0x0004100c01007387 */ /* 0x0005e20000100a00 */
[-C--:B0-----:R-:W-:Y:S02]  /*7e10*/  IADD3 R8, P2, R21, R2.reuse, RZ ;  /* 0x0000000215087210 */ /* 0x081fe40007f5e0ff */
[-C--:B-1----:R-:W-:Y:S02]  /*7e20*/  IADD3 R10, P1, R22, R2.reuse, RZ ;  /* 0x00000002160a7210 */ /* 0x082fe40007f3e0ff */
[-C--:B------:R-:W-:Y:S02]  /*7e30*/  LEA.HI.X.SX32 R9, R4, R3.reuse, 0x1, P2 ;  /* 0x0000000304097211 */ /* 0x080fe400010f0eff */
[----:B--2---:R-:W-:Y:S02]  /*7e40*/  IADD3 R12, P3, R25, R2, RZ ;  /* 0x00000002190c7210 */ /* 0x004fe40007f7e0ff */
[-C--:B------:R-:W-:Y:S01]  /*7e50*/  LEA.HI.X.SX32 R11, R24, R3.reuse, 0x1, P1 ;  /* 0x00000003180b7211 */ /* 0x080fe200008f0eff */
[----:B------:R0:W-:Y:S01]  /*7e60*/  STL.64 [R1+0x408], R8 ;  /* 0x0004080801007387 */ /* 0x0001e20000100a00 */
[----:B------:R-:W-:Y:S01]  /*7e70*/  LEA.HI.X.SX32 R13, R23, R3, 0x1, P3 ;  /* 0x00000003170d7211 */ /* 0x000fe200018f0eff */
[----:B------:R-:W-:-:S02]  /*7e80*/  IMAD R24, R0, 0x126, RZ ;  /* 0x0000012600187824 */ /* 0x000fc400078e02ff */
[----:B------:R1:W-:Y:S01]  /*7e90*/  STL.64 [R1+0x400], R10 ;  /* 0x0004000a01007387 */ /* 0x0003e20000100a00 */
[----:B------:R-:W-:-:S03]  /*7ea0*/  IMAD R23, R0, 0x12c, RZ ;  /* 0x0000012c00177824 */ /* 0x000fc600078e02ff */
[----:B------:R2:W-:Y:S01]  /*7eb0*/  STL.64 [R1+0x3f8], R12 ;  /* 0x0003f80c01007387 */ /* 0x0005e20000100a00 */
[----:B0-----:R-:W-:-:S04]  /*7ec0*/  IADD3 R8, P2, R27, R2, RZ ;  /* 0x000000021b087210 */ /* 0x001fc80007f5e0ff */
[-C--:B------:R-:W-:Y:S02]  /*7ed0*/  LEA.HI.X.SX32 R9, R5, R3.reuse, 0x1, P2 ;  /* 0x0000000305097211 */ /* 0x080fe400010f0eff */
[-C--:B-1----:R-:W-:Y:S02]  /*7ee0*/  IADD3 R10, P1, R28, R2.reuse, RZ ;  /* 0x000000021c0a7210 */ /* 0x082fe40007f3e0ff */
[----:B--2---:R-:W-:Y:S01]  /*7ef0*/  IADD3 R12, P3, R24, R2, RZ ;  /* 0x00000002180c7210 */ /* 0x004fe20007f7e0ff */
[----:B------:R-:W-:Y:S01]  /*7f00*/  IMAD R24, R0, 0x8f, RZ ;  /* 0x0000008f00187824 */ /* 0x000fe200078e02ff */
[----:B------:R0:W-:Y:S04]  /*7f10*/  STL.64 [R1+0x3f0], R8 ;  /* 0x0003f00801007387 */ /* 0x0001e80000100a00 */
[-C--:B------:R-:W-:Y:S01]  /*7f20*/  LEA.HI.X.SX32 R11, R24, R3.reuse, 0x1, P1 ;  /* 0x00000003180b7211 */ /* 0x080fe200008f0eff */
[----:B------:R-:W-:Y:S01]  /*7f30*/  IMAD R24, R0, 0x136, RZ ;  /* 0x0000013600187824 */ /* 0x000fe200078e02ff */
[----:B------:R-:W-:-:S02]  /*7f40*/  LEA.HI.X.SX32 R13, R26, R3, 0x1, P3 ;  /* 0x000000031a0d7211 */ /* 0x000fc400018f0eff */
[-C--:B0-----:R-:W-:Y:S01]  /*7f50*/  IADD3 R8, P2, R23, R2.reuse, RZ ;  /* 0x0000000217087210 */ /* 0x081fe20007f5e0ff */
[----:B------:R-:W-:Y:S01]  /*7f60*/  IMAD R23, R0, 0x12e, RZ ;  /* 0x0000012e00177824 */ /* 0x000fe200078e02ff */
[----:B------:R0:W-:Y:S02]  /*7f70*/  STL.64 [R1+0x3e8], R10 ;  /* 0x0003e80a01007387 */ /* 0x0001e40000100a00 */
[-C--:B------:R-:W-:Y:S02]  /*7f80*/  LEA.HI.X.SX32 R9, R6, R3.reuse, 0x1, P2 ;  /* 0x0000000306097211 */ /* 0x080fe400010f0eff */
[----:B------:R1:W-:Y:S01]  /*7f90*/  STL.64 [R1+0x3e0], R12 ;  /* 0x0003e00c01007387 */ /* 0x0003e20000100a00 */
[C---:B------:R-:W-:Y:S01]  /*7fa0*/  IMAD R26, R0.reuse, 0x13e, RZ ;  /* 0x0000013e001a7824 */ /* 0x040fe200078e02ff */
[-C--:B0-----:R-:W-:Y:S01]  /*7fb0*/  IADD3 R10, P1, R23, R2.reuse, RZ ;  /* 0x00000002170a7210 */ /* 0x081fe20007f3e0ff */
[----:B------:R-:W-:Y:S01]  /*7fc0*/  IMAD R23, R0, 0x13c, RZ ;  /* 0x0000013c00177824 */ /* 0x000fe200078e02ff */
[-C--:B-1----:R-:W-:Y:S01]  /*7fd0*/  IADD3 R12, P3, R24, R2.reuse, RZ ;  /* 0x00000002180c7210 */ /* 0x082fe20007f7e0ff */
[----:B------:R-:W-:Y:S01]  /*7fe0*/  IMAD R24, R0, 0x9b, RZ ;  /* 0x0000009b00187824 */ /* 0x000fe200078e02ff */
[-C--:B------:R-:W-:Y:S01]  /*7ff0*/  LEA.HI.X.SX32 R11, R29, R3.reuse, 0x1, P1 ;  /* 0x000000031d0b7211 */ /* 0x080fe200008f0eff */
[----:B------:R0:W-:Y:S03]  /*8000*/  STL.64 [R1+0x3d8], R8 ;  /* 0x0003d80801007387 */ /* 0x0001e60000100a00 */
[----:B------:R-:W-:Y:S01]  /*8010*/  LEA.HI.X.SX32 R13, R24, R3, 0x1, P3 ;  /* 0x00000003180d7211 */ /* 0x000fe200018f0eff */
[----:B------:R1:W-:Y:S01]  /*8020*/  STL.64 [R1+0x3d0], R10 ;  /* 0x0003d00a01007387 */ /* 0x0003e20000100a00 */
[----:B0-----:R-:W-:-:S02]  /*8030*/  IADD3 R8, P2, R23, R2, RZ ;  /* 0x0000000217087210 */ /* 0x001fc40007f5e0ff */
[----:B-1----:R-:W-:Y:S01]  /*8040*/  IADD3 R10, P1, R26, R2, RZ ;  /* 0x000000021a0a7210 */ /* 0x002fe20007f3e0ff */
[----:B------:R-:W2:Y:S01]  /*8050*/  LDL.LU R11, [R1+0x1cb0] ;  /* 0x001cb000010b7983 */ /* 0x000ea20000300800 */
[----:B------:R-:W-:-:S03]  /*8060*/  LEA.HI.X.SX32 R9, R7, R3, 0x1, P2 ;  /* 0x0000000307097211 */ /* 0x000fc600010f0eff */
[----:B------:R-:W-:Y:S04]  /*8070*/  STL.64 [R1+0x3c8], R12 ;  /* 0x0003c80c01007387 */ /* 0x000fe80000100a00 */
[----:B------:R-:W-:Y:S04]  /*8080*/  STL [R1+0x3b8], R10 ;  /* 0x0003b80a01007387 */ /* 0x000fe80000100800 */
[----:B------:R0:W-:Y:S04]  /*8090*/  STL.64 [R1+0x3c0], R8 ;  /* 0x0003c00801007387 */ /* 0x0001e80000100a00 */
[----:B0-----:R-:W3:Y:S01]  /*80a0*/  LDL.LU.64 R8, [R1+0x1ca8] ;  /* 0x001ca80001087983 */ /* 0x001ee20000300a00 */
[----:B------:R-:W-:-:S02]  /*80b0*/  IMAD R23, R0, 0x146, RZ ;  /* 0x0000014600177824 */ /* 0x000fc400078e02ff */
[----:B------:R-:W-:-:S03]  /*80c0*/  IMAD R24, R0, 0x9f, RZ ;  /* 0x0000009f00187824 */ /* 0x000fc600078e02ff */
[----:B------:R-:W-:Y:S01]  /*80d0*/  IADD3 R12, P3, R23, R2, RZ ;  /* 0x00000002170c7210 */ /* 0x000fe20007f7e0ff */
[C---:B------:R-:W-:Y:S02]  /*80e0*/  IMAD R23, R0.reuse, 0x14c, RZ ;  /* 0x0000014c00177824 */ /* 0x040fe400078e02ff */
[C---:B------:R-:W-:Y:S01]  /*80f0*/  IMAD R26, R0.reuse, 0xa3, RZ ;  /* 0x000000a3001a7824 */ /* 0x040fe200078e02ff */
[----:B------:R-:W-:Y:S02]  /*8100*/  MOV R6, R10 ;  /* 0x0000000a00067202 */ /* 0x000fe40000000f00 */
[----:B------:R-:W-:Y:S01]  /*8110*/  IADD3 R10, P2, R23, R2, RZ ;  /* 0x00000002170a7210 */ /* 0x000fe20007f5e0ff */
[----:B------:R-:W-:Y:S01]  /*8120*/  IMAD R23, R0, 0x14e, RZ ;  /* 0x0000014e00177824 */ /* 0x000fe200078e02ff */
[----:B------:R-:W-:Y:S01]  /*8130*/  LEA.HI.X.SX32 R13, R26, R3, 0x1, P3 ;  /* 0x000000031a0d7211 */ /* 0x000fe200018f0eff */
[----:B------:R-:W-:Y:S01]  /*8140*/  IMAD R29, R0, 0xa7, RZ ;  /* 0x000000a7001d7824 */ /* 0x000fe200078e02ff */
[----:B--2---:R-:W-:-:S02]  /*8150*/  MOV R7, R11 ;  /* 0x0000000b00077202 */ /* 0x004fc40000000f00 */
[-C--:B------:R-:W-:Y:S01]  /*8160*/  LEA.HI.X.SX32 R7, R24, R3.reuse, 0x1, P1 ;  /* 0x0000000318077211 */ /* 0x080fe200008f0eff */
[C---:B------:R-:W-:Y:S01]  /*8170*/  IMAD R24, R0.reuse, 0x156, RZ ;  /* 0x0000015600187824 */ /* 0x040fe200078e02ff */
[----:B------:R-:W-:Y:S01]  /*8180*/  IADD3 R6, P1, R23, R2, RZ ;  /* 0x0000000217067210 */ /* 0x000fe20007f3e0ff */
[----:B------:R-:W-:Y:S02]  /*8190*/  IMAD R23, R0, 0x15c, RZ ;  /* 0x0000015c00177824 */ /* 0x000fe400078e02ff */
[----:B------:R0:W-:Y:S04]  /*81a0*/  STL [R1+0x3bc], R7 ;  /* 0x0003bc0701007387 */ /* 0x0001e80000100800 */
[----:B------:R1:W-:Y:S01]  /*81b0*/  STL.64 [R1+0x3b0], R12 ;  /* 0x0003b00c01007387 */ /* 0x0003e20000100a00 */
[----:B0-----:R-:W-:-:S02]  /*81c0*/  LEA.HI.X.SX32 R7, R29, R3, 0x1, P1 ;  /* 0x000000031d077211 */ /* 0x001fc400008f0eff */
[-C--:B---3--:R-:W-:Y:S02]  /*81d0*/  LEA.HI.X.SX32 R11, R8, R3.reuse, 0x1, P2 ;  /* 0x00000003080b7211 */ /* 0x088fe400010f0eff */
[-C--:B-1----:R-:W-:Y:S01]  /*81e0*/  IADD3 R12, P3, R24, R2.reuse, RZ ;  /* 0x00000002180c7210 */ /* 0x082fe20007f7e0ff */
[----:B------:R-:W-:Y:S02]  /*81f0*/  IMAD R24, R0, 0xab, RZ ;  /* 0x000000ab00187824 */ /* 0x000fe400078e02ff */
[----:B------:R0:W-:Y:S03]  /*8200*/  STL.64 [R1+0x3a8], R10 ;  /* 0x0003a80a01007387 */ /* 0x0001e60000100a00 */
[----:B------:R-:W-:Y:S01]  /*8210*/  LEA.HI.X.SX32 R13, R24, R3, 0x1, P3 ;  /* 0x00000003180d7211 */ /* 0x000fe200018f0eff */
[----:B------:R-:W-:Y:S01]  /*8220*/  STL.64 [R1+0x3a0], R6 ;  /* 0x0003a00601007387 */ /* 0x000fe20000100a00 */
[----:B0-----:R-:W-:-:S03]  /*8230*/  IADD3 R10, P2, R23, R2, RZ ;  /* 0x00000002170a7210 */ /* 0x001fc60007f5e0ff */
[----:B------:R0:W-:Y:S01]  /*8240*/  STL.64 [R1+0x398], R12 ;  /* 0x0003980c01007387 */ /* 0x0001e20000100a00 */
[----:B------:R-:W-:-:S03]  /*8250*/  LEA.HI.X.SX32 R11, R9, R3, 0x1, P2 ;  /* 0x00000003090b7211 */ /* 0x000fc600010f0eff */
[----:B0-----:R-:W2:Y:S04]  /*8260*/  LDL.LU.64 R12, [R1+0x1ca0] ;  /* 0x001ca000010c7983 */ /* 0x001ea80000300a00 */
[----:B------:R0:W-:Y:S04]  /*8270*/  STL.64 [R1+0x390], R10 ;  /* 0x0003900a01007387 */ /* 0x0001e80000100a00 */
[----:B0-----:R-:W3:Y:S01]  /*8280*/  LDL.LU.64 R10, [R1+0x1c98] ;  /* 0x001c9800010a7983 */ /* 0x001ee20000300a00 */
[C---:B------:R-:W-:Y:S02]  /*8290*/  IMAD R23, R0.reuse, 0x166, RZ ;  /* 0x0000016600177824 */ /* 0x040fe400078e02ff */
[----:B------:R-:W-:-:S03]  /*82a0*/  IMAD R26, R0, 0x15e, RZ ;  /* 0x0000015e001a7824 */ /* 0x000fc600078e02ff */
[-C--:B------:R-:W-:Y:S01]  /*82b0*/  IADD3 R4, P3, R23, R2.reuse, RZ ;  /* 0x0000000217047210 */ /* 0x080fe20007f7e0ff */
[----:B------:R-:W-:Y:S01]  /*82c0*/  IMAD R23, R0, 0x16c, RZ ;  /* 0x0000016c00177824 */ /* 0x000fe200078e02ff */
[-C--:B------:R-:W-:Y:S01]  /*82d0*/  IADD3 R6, P1, R26, R2.reuse, RZ ;  /* 0x000000021a067210 */ /* 0x080fe20007f3e0ff */
[----:B------:R-:W-:Y:S02]  /*82e0*/  IMAD R24, R0, 0xaf, RZ ;  /* 0x000000af00187824 */ /* 0x000fe400078e02ff */
[----:B------:R0:W-:Y:S01]  /*82f0*/  STL [R1+0x380], R4 ;  /* 0x0003800401007387 */ /* 0x0001e20000100800 */
[----:B------:R-:W-:Y:S02]  /*8300*/  IMAD.MOV.U32 R8, RZ, RZ, R4 ;  /* 0x000000ffff087224 */ /* 0x000fe400078e0004 */
[----:B------:R-:W-:Y:S01]  /*8310*/  LEA.HI.X.SX32 R7, R24, R3, 0x1, P1 ;  /* 0x0000000318077211 */ /* 0x000fe200008f0eff */
[C---:B------:R-:W-:Y:S01]  /*8320*/  IMAD R24, R0.reuse, 0x176, RZ ;  /* 0x0000017600187824 */ /* 0x040fe200078e02ff */
[----:B------:R-:W-:Y:S01]  /*8330*/  MOV R9, R5 ;  /* 0x0000000500097202 */ /* 0x000fe20000000f00 */
[C---:B------:R-:W-:Y:S01]  /*8340*/  IMAD R26, R0.reuse, 0x16e, RZ ;  /* 0x0000016e001a7824 */ /* 0x040fe200078e02ff */
[-C--:B0-----:R-:W-:Y:S01]  /*8350*/  IADD3 R4, P2, R23, R2.reuse, RZ ;  /* 0x0000000217047210 */ /* 0x081fe20007f5e0ff */
[C---:B------:R-:W-:Y:S01]  /*8360*/  IMAD R23, R0.reuse, 0xb3, RZ ;  /* 0x000000b300177824 */ /* 0x040fe200078e02ff */
[----:B------:R0:W-:Y:S04]  /*8370*/  STL.64 [R1+0x388], R6 ;  /* 0x0003880601007387 */ /* 0x0001e80000100a00 */
[----:B------:R-:W-:Y:S01]  /*8380*/  LEA.HI.X.SX32 R9, R23, R3, 0x1, P3 ;  /* 0x0000000317097211 */ /* 0x000fe200018f0eff */
[----:B------:R-:W-:Y:S01]  /*8390*/  IMAD R23, R0, 0x17c, RZ ;  /* 0x0000017c00177824 */ /* 0x000fe200078e02ff */
[----:B------:R-:W-:Y:S01]  /*83a0*/  IADD3 R8, P3, R24, R2, RZ ;  /* 0x0000000218087210 */ /* 0x000fe20007f7e0ff */
[----:B------:R-:W-:-:S02]  /*83b0*/  IMAD R24, R0, 0xb7, RZ ;  /* 0x000000b700187824 */ /* 0x000fc400078e02ff */
[----:B------:R1:W-:Y:S01]  /*83c0*/  STL [R1+0x384], R9 ;  /* 0x0003840901007387 */ /* 0x0003e20000100800 */
[----:B0-----:R-:W-:Y:S01]  /*83d0*/  IADD3 R6, P1, R26, R2, RZ ;  /* 0x000000021a067210 */ /* 0x001fe20007f3e0ff */
[----:B------:R-:W-:-:S03]  /*83e0*/  IMAD R26, R0, 0xbb, RZ ;  /* 0x000000bb001a7824 */ /* 0x000fc600078e02ff */
[-C--:B------:R-:W-:Y:S02]  /*83f0*/  LEA.HI.X.SX32 R7, R24, R3.reuse, 0x1, P1 ;  /* 0x0000000318077211 */ /* 0x080fe400008f0eff */
[-C--:B-1----:R-:W-:Y:S01]  /*8400*/  LEA.HI.X.SX32 R9, R26, R3.reuse, 0x1, P3 ;  /* 0x000000031a097211 */ /* 0x082fe200018f0eff */
[C---:B------:R-:W-:Y:S02]  /*8410*/  IMAD R24, R0.reuse, 0x186, RZ ;  /* 0x0000018600187824 */ /* 0x040fe400078e02ff */
[C---:B------:R-:W-:Y:S02]  /*8420*/  IMAD R29, R0.reuse, 0xbf, RZ ;  /* 0x000000bf001d7824 */ /* 0x040fe400078e02ff */
[----:B------:R-:W-:Y:S01]  /*8430*/  IMAD R26, R0, 0x196, RZ ;  /* 0x00000196001a7824 */ /* 0x000fe200078e02ff */
[----:B---3--:R-:W-:-:S05]  /*8440*/  LEA.HI.X.SX32 R5, R10, R3, 0x1, P2 ;  /* 0x000000030a057211 */ /* 0x008fca00010f0eff */
[----:B------:R0:W-:Y:S04]  /*8450*/  STL.64 [R1+0x378], R4 ;  /* 0x0003780401007387 */ /* 0x0001e80000100a00 */
[----:B------:R1:W-:Y:S01]  /*8460*/  STL.64 [R1+0x370], R6 ;  /* 0x0003700601007387 */ /* 0x0003e20000100a00 */
[----:B0-----:R-:W-:Y:S01]  /*8470*/  IADD3 R4, P2, R23, R2, RZ ;  /* 0x0000000217047210 */ /* 0x001fe20007f5e0ff */
[----:B------:R-:W-:-:S03]  /*8480*/  IMAD R23, R0, 0x17e, RZ ;  /* 0x0000017e00177824 */ /* 0x000fc600078e02ff */
[-C--:B------:R-:W-:Y:S02]  /*8490*/  LEA.HI.X.SX32 R5, R11, R3.reuse, 0x1, P2 ;  /* 0x000000030b057211 */ /* 0x080fe400010f0eff */
[-C--:B-1----:R-:W-:Y:S01]  /*84a0*/  IADD3 R6, P1, R23, R2.reuse, RZ ;  /* 0x0000000217067210 */ /* 0x082fe20007f3e0ff */
[----:B------:R-:W-:Y:S01]  /*84b0*/  IMAD R23, R0, 0x18c, RZ ;  /* 0x0000018c00177824 */ /* 0x000fe200078e02ff */
[----:B------:R0:W-:Y:S04]  /*84c0*/  STL.64 [R1+0x368], R8 ;  /* 0x0003680801007387 */ /* 0x0001e80000100a00 */
[----:B------:R1:W-:Y:S01]  /*84d0*/  STL.64 [R1+0x360], R4 ;  /* 0x0003600401007387 */ /* 0x0003e20000100a00 */
[----:B------:R-:W-:Y:S02]  /*84e0*/  LEA.HI.X.SX32 R7, R29, R3, 0x1, P1 ;  /* 0x000000031d077211 */ /* 0x000fe400008f0eff */
[----:B0-----:R-:W-:-:S02]  /*84f0*/  IADD3 R8, P3, R24, R2, RZ ;  /* 0x0000000218087210 */ /* 0x001fc40007f7e0ff */
[-C--:B-1----:R-:W-:Y:S01]  /*8500*/  IADD3 R4, P2, R23, R2.reuse, RZ ;  /* 0x0000000217047210 */ /* 0x082fe20007f5e0ff */
[C---:B------:R-:W-:Y:S02]  /*8510*/  IMAD R23, R0.reuse, 0xc3, RZ ;  /* 0x000000c300177824 */ /* 0x040fe400078e02ff */
[----:B------:R-:W-:Y:S01]  /*8520*/  IMAD R24, R0, 0x18e, RZ ;  /* 0x0000018e00187824 */ /* 0x000fe200078e02ff */
[-C--:B--2---:R-:W-:Y:S02]  /*8530*/  LEA.HI.X.SX32 R5, R12, R3.reuse, 0x1, P2 ;  /* 0x000000030c057211 */ /* 0x084fe400010f0eff */
[----:B------:R-:W-:Y:S01]  /*8540*/  LEA.HI.X.SX32 R9, R23, R3, 0x1, P3 ;  /* 0x0000000317097211 */ /* 0x000fe200018f0eff */
[----:B------:R0:W-:Y:S01]  /*8550*/  STL.64 [R1+0x358], R6 ;  /* 0x0003580601007387 */ /* 0x0001e20000100a00 */
[C---:B------:R-:W-:Y:S02]  /*8560*/  IMAD R23, R0.reuse, 0x19c, RZ ;  /* 0x0000019c00177824 */ /* 0x040fe400078e02ff */
[----:B------:R-:W-:Y:S01]  /*8570*/  IMAD R29, R0, 0xc7, RZ ;  /* 0x000000c7001d7824 */ /* 0x000fe200078e02ff */
[----:B------:R1:W-:Y:S04]  /*8580*/  STL.64 [R1+0x350], R8 ;  /* 0x0003500801007387 */ /* 0x0003e80000100a00 */
[----:B------:R-:W-:Y:S01]  /*8590*/  STL.64 [R1+0x1c80], R26 ;  /* 0x001c801a01007387 */ /* 0x000fe20000100a00 */
[----:B0-----:R-:W-:-:S03]  /*85a0*/  IADD3 R6, P1, R24, R2, RZ ;  /* 0x0000000218067210 */ /* 0x001fc60007f3e0ff */
[----:B------:R0:W-:Y:S01]  /*85b0*/  STL.64 [R1+0x348], R4 ;  /* 0x0003480401007387 */ /* 0x0001e20000100a00 */
[----:B------:R-:W-:Y:S01]  /*85c0*/  IMAD R24, R0, 0x19e, RZ ;  /* 0x0000019e00187824 */ /* 0x000fe200078e02ff */
[-C--:B------:R-:W-:Y:S02]  /*85d0*/  LEA.HI.X.SX32 R7, R29, R3.reuse, 0x1, P1 ;  /* 0x000000031d077211 */ /* 0x080fe400008f0eff */
[-C--:B-1----:R-:W-:Y:S02]  /*85e0*/  IADD3 R8, P3, R26, R2.reuse, RZ ;  /* 0x000000021a087210 */ /* 0x082fe40007f7e0ff */
[----:B0-----:R-:W-:Y:S01]  /*85f0*/  IADD3 R4, P2, R23, R2, RZ ;  /* 0x0000000217047210 */ /* 0x001fe20007f5e0ff */
[C---:B------:R-:W-:Y:S01]  /*8600*/  IMAD R23, R0.reuse, 0xcb, RZ ;  /* 0x000000cb00177824 */ /* 0x040fe200078e02ff */
[----:B------:R0:W-:Y:S01]  /*8610*/  STL.64 [R1+0x340], R6 ;  /* 0x0003400601007387 */ /* 0x0001e20000100a00 */
[----:B------:R-:W-:Y:S01]  /*8620*/  IMAD R12, R0, 0x1a6, RZ ;  /* 0x000001a6000c7824 */ /* 0x000fe200078e02ff */
[----:B------:R-:W-:-:S02]  /*8630*/  LEA.HI.X.SX32 R5, R13, R3, 0x1, P2 ;  /* 0x000000030d057211 */ /* 0x000fc400010f0eff */
[-C--:B------:R-:W-:Y:S01]  /*8640*/  LEA.HI.X.SX32 R9, R23, R3.reuse, 0x1, P3 ;  /* 0x0000000317097211 */ /* 0x080fe200018f0eff */
[----:B------:R-:W-:Y:S01]  /*8650*/  IMAD R13, R0, 0x1ac, RZ ;  /* 0x000001ac000d7824 */ /* 0x000fe200078e02ff */
[-C--:B------:R-:W-:Y:S01]  /*8660*/  IADD3 R10, P3, R12, R2.reuse, RZ ;  /* 0x000000020c0a7210 */ /* 0x080fe20007f7e0ff */
[----:B------:R-:W-:Y:S01]  /*8670*/  IMAD R23, R0, 0xd3, RZ ;  /* 0x000000d300177824 */ /* 0x000fe200078e02ff */
[----:B0-----:R-:W-:Y:S01]  /*8680*/  IADD3 R6, P1, R24, R2, RZ ;  /* 0x0000000218067210 */ /* 0x001fe20007f3e0ff */
[----:B------:R-:W-:Y:S01]  /*8690*/  IMAD R24, R0, 0xcf, RZ ;  /* 0x000000cf00187824 */ /* 0x000fe200078e02ff */
[----:B------:R-:W-:Y:S04]  /*86a0*/  STL.64 [R1+0x338], R8 ;  /* 0x0003380801007387 */ /* 0x000fe80000100a00 */
[----:B------:R0:W-:Y:S01]  /*86b0*/  STL.64 [R1+0x330], R4 ;  /* 0x0003300401007387 */ /* 0x0001e20000100a00 */
[----:B------:R-:W-:-:S02]  /*86c0*/  LEA.HI.X.SX32 R7, R24, R3, 0x1, P1 ;  /* 0x0000000318077211 */ /* 0x000fc400008f0eff */
[-C--:B------:R-:W-:Y:S01]  /*86d0*/  LEA.HI.X.SX32 R11, R23, R3.reuse, 0x1, P3 ;  /* 0x00000003170b7211 */ /* 0x080fe200018f0eff */
[----:B------:R-:W-:Y:S01]  /*86e0*/  STL.64 [R1+0x1c70], R12 ;  /* 0x001c700c01007387 */ /* 0x000fe20000100a00 */
[-C--:B------:R-:W-:Y:S01]  /*86f0*/  IADD3 R26, P2, R13, R2.reuse, RZ ;  /* 0x000000020d1a7210 */ /* 0x080fe20007f5e0ff */
[C---:B------:R-:W-:Y:S02]  /*8700*/  IMAD R23, R0.reuse, 0xd7, RZ ;  /* 0x000000d700177824 */ /* 0x040fe400078e02ff */
[----:B------:R1:W-:Y:S01]  /*8710*/  STL.64 [R1+0x328], R6 ;  /* 0x0003280601007387 */ /* 0x0003e20000100a00 */
[C---:B0-----:R-:W-:Y:S02]  /*8720*/  IMAD R5, R0.reuse, 0x1ae, RZ ;  /* 0x000001ae00057824 */ /* 0x041fe400078e02ff */
[----:B------:R-:W-:Y:S01]  /*8730*/  IMAD R8, R0, 0x1b6, RZ ;  /* 0x000001b600087824 */ /* 0x000fe200078e02ff */
[-C--:B------:R-:W-:Y:S01]  /*8740*/  LEA.HI.X.SX32 R27, R14, R3.reuse, 0x1, P2 ;  /* 0x000000030e1b7211 */ /* 0x080fe200010f0eff */
[C---:B------:R-:W-:Y:S01]  /*8750*/  IMAD R9, R0.reuse, 0x1bc, RZ ;  /* 0x000001bc00097824 */ /* 0x040fe200078e02ff */
[-C--:B-1----:R-:W-:Y:S01]  /*8760*/  IADD3 R6, P1, R5, R2.reuse, RZ ;  /* 0x0000000205067210 */ /* 0x082fe20007f3e0ff */
[----:B------:R0:W-:Y:S03]  /*8770*/  STL.64 [R1+0x320], R10 ;  /* 0x0003200a01007387 */ /* 0x0001e60000100a00 */
[----:B------:R-:W-:Y:S01]  /*8780*/  LEA.HI.X.SX32 R7, R23, R3, 0x1, P1 ;  /* 0x0000000317077211 */ /* 0x000fe200008f0eff */
[----:B------:R-:W-:Y:S01]  /*8790*/  IMAD R23, R0, 0xdb, RZ ;  /* 0x000000db00177824 */ /* 0x000fe200078e02ff */
[----:B------:R-:W-:Y:S01]  /*87a0*/  STL.64 [R1+0x318], R26 ;  /* 0x0003181a01007387 */ /* 0x000fe20000100a00 */
[----:B------:R-:W-:-:S03]  /*87b0*/  IADD3 R16, P2, R9, R2, RZ ;  /* 0x0000000209107210 */ /* 0x000fc60007f5e0ff */
[----:B------:R-:W-:Y:S01]  /*87c0*/  STL.64 [R1+0x1c60], R8 ;  /* 0x001c600801007387 */ /* 0x000fe20000100a00 */
[----:B0-----:R-:W-:-:S03]  /*87d0*/  IADD3 R10, P3, R8, R2, RZ ;  /* 0x00000002080a7210 */ /* 0x001fc60007f7e0ff */
[----:B------:R0:W-:Y:S01]  /*87e0*/  STL.64 [R1+0x310], R6 ;  /* 0x0003100601007387 */ /* 0x0001e20000100a00 */
[----:B------:R-:W-:-:S03]  /*87f0*/  LEA.HI.X.SX32 R11, R23, R3, 0x1, P3 ;  /* 0x00000003170b7211 */ /* 0x000fc600018f0eff */
[----:B------:R-:W-:Y:S04]  /*8800*/  STL [R1+0x300], R16 ;  /* 0x0003001001007387 */ /* 0x000fe80000100800 */
[----:B------:R-:W-:Y:S01]  /*8810*/  STL.64 [R1+0x308], R10 ;  /* 0x0003080a01007387 */ /* 0x000fe20000100a00 */
[----:B0-----:R-:W-:Y:S01]  /*8820*/  IMAD R7, R0, 0x1c6, RZ ;  /* 0x000001c600077824 */ /* 0x001fe200078e02ff */
[----:B------:R-:W-:-:S04]  /*8830*/  MOV R6, R16 ;  /* 0x0000001000067202 */ /* 0x000fc80000000f00 */
[----:B------:R-:W-:Y:S01]  /*8840*/  IADD3 R12, P3, R7, R2, RZ ;  /* 0x00000002070c7210 */ /* 0x000fe20007f7e0ff */
[----:B------:R0:W-:Y:S02]  /*8850*/  STL [R1+0x1c50], R7 ;  /* 0x001c500701007387 */ /* 0x0001e40000100800 */
[----:B0-----:R-:W-:Y:S02]  /*8860*/  IMAD.MOV.U32 R7, RZ, RZ, R17 ;  /* 0x000000ffff077224 */ /* 0x001fe400078e0011 */
[----:B------:R-:W2:Y:S01]  /*8870*/  LDL.LU.64 R16, [R1+0x1c90] ;  /* 0x001c900001107983 */ /* 0x000ea20000300a00 */
[C---:B------:R-:W-:Y:S02]  /*8880*/  IMAD R14, R0.reuse, 0x1be, RZ ;  /* 0x000001be000e7824 */ /* 0x040fe400078e02ff */
[----:B------:R-:W-:-:S03]  /*8890*/  IMAD R23, R0, 0xdf, RZ ;  /* 0x000000df00177824 */ /* 0x000fc600078e02ff */
[-C--:B------:R-:W-:Y:S01]  /*88a0*/  IADD3 R26, P1, R14, R2.reuse, RZ ;  /* 0x000000020e1a7210 */ /* 0x080fe20007f3e0ff */
[C---:B------:R-:W-:Y:S02]  /*88b0*/  IMAD R10, R0.reuse, 0x1cc, RZ ;  /* 0x000001cc000a7824 */ /* 0x040fe400078e02ff */
[C---:B------:R-:W-:Y:S01]  /*88c0*/  IMAD R11, R0.reuse, 0x1ce, RZ ;  /* 0x000001ce000b7824 */ /* 0x040fe200078e02ff */
[-C--:B------:R-:W-:Y:S01]  /*88d0*/  LEA.HI.X.SX32 R27, R23, R3.reuse, 0x1, P1 ;  /* 0x00000003171b7211 */ /* 0x080fe200008f0eff */
[----:B------:R-:W-:Y:S01]  /*88e0*/  IMAD R23, R0, 0xe3, RZ ;  /* 0x000000e300177824 */ /* 0x000fe200078e02ff */
[-C--:B------:R-:W-:Y:S02]  /*88f0*/  LEA.HI.X.SX32 R7, R15, R3.reuse, 0x1, P2 ;  /* 0x000000030f077211 */ /* 0x080fe400010f0eff */
[-C--:B------:R-:W-:Y:S01]  /*8900*/  IADD3 R6, P2, R10, R2.reuse, RZ ;  /* 0x000000020a067210 */ /* 0x080fe20007f5e0ff */
[----:B------:R-:W-:Y:S01]  /*8910*/  IMAD R15, R0, 0x1d6, RZ ;  /* 0x000001d6000f7824 */ /* 0x000fe200078e02ff */
[----:B------:R-:W-:Y:S01]  /*8920*/  IADD3 R8, P1, R11, R2, RZ ;  /* 0x000000020b087210 */ /* 0x000fe20007f3e0ff */
[----:B------:R-:W-:Y:S01]  /*8930*/  STL [R1+0x304], R7 ;  /* 0x0003040701007387 */ /* 0x000fe20000100800 */
[----:B------:R-:W-:-:S03]  /*8940*/  LEA.HI.X.SX32 R13, R23, R3, 0x1, P3 ;  /* 0x00000003170d7211 */ /* 0x000fc600018f0eff */
[----:B------:R0:W-:Y:S04]  /*8950*/  STL.64 [R1+0x2f8], R26 ;  /* 0x0002f81a01007387 */ /* 0x0001e80000100a00 */
[----:B------:R-:W-:Y:S04]  /*8960*/  STL.64 [R1+0x1c48], R10 ;  /* 0x001c480a01007387 */ /* 0x000fe80000100a00 */
[----:B------:R-:W-:Y:S04]  /*8970*/  STL [R1+0x2e0], R8 ;  /* 0x0002e00801007387 */ /* 0x000fe80000100800 */
[----:B------:R1:W-:Y:S04]  /*8980*/  STL.64 [R1+0x1c58], R14 ;  /* 0x001c580e01007387 */ /* 0x0003e80000100a00 */
[----:B------:R3:W-:Y:S01]  /*8990*/  STL.64 [R1+0x2f0], R12 ;  /* 0x0002f00c01007387 */ /* 0x0007e20000100a00 */
[C---:B0-----:R-:W-:Y:S01]  /*89a0*/  IMAD R27, R0.reuse, 0xe7, RZ ;  /* 0x000000e7001b7824 */ /* 0x041fe200078e02ff */
[----:B------:R-:W-:Y:S01]  /*89b0*/  IADD3 R26, P3, R15, R2, RZ ;  /* 0x000000020f1a7210 */ /* 0x000fe20007f7e0ff */
[----:B------:R-:W-:-:S02]  /*89c0*/  IMAD R29, R0, 0xeb, RZ ;  /* 0x000000eb001d7824 */ /* 0x000fc400078e02ff */
[----:B------:R-:W-:Y:S01]  /*89d0*/  IMAD R24, R0, 0x1dc, RZ ;  /* 0x000001dc00187824 */ /* 0x000fe200078e02ff */
[----:B-1----:R-:W-:Y:S02]  /*89e0*/  MOV R15, R9 ;  /* 0x00000009000f7202 */ /* 0x002fe40000000f00 */
[-C--:B------:R-:W-:Y:S02]  /*89f0*/  LEA.HI.X.SX32 R15, R27, R3.reuse, 0x1, P1 ;  /* 0x000000031b0f7211 */ /* 0x080fe400008f0eff */
[-C--:B------:R-:W-:Y:S02]  /*8a00*/  LEA.HI.X.SX32 R27, R29, R3.reuse, 0x1, P3 ;  /* 0x000000031d1b7211 */ /* 0x080fe400018f0eff */
[----:B------:R-:W-:Y:S02]  /*8a10*/  MOV R14, R8 ;  /* 0x00000008000e7202 */ /* 0x000fe40000000f00 */
[----:B--2---:R-:W-:-:S05]  /*8a20*/  LEA.HI.X.SX32 R7, R16, R3, 0x1, P2 ;  /* 0x0000000310077211 */ /* 0x004fca00010f0eff */
[----:B------:R0:W-:Y:S01]  /*8a30*/  STL.64 [R1+0x2e8], R6 ;  /* 0x0002e80601007387 */ /* 0x0001e20000100a00 */
[----:B------:R-:W-:-:S03]  /*8a40*/  IADD3 R10, P2, R24, R2, RZ ;  /* 0x00000002180a7210 */ /* 0x000fc60007f5e0ff */
[----:B------:R1:W2:Y:S04]  /*8a50*/  LDL.64 R8, [R1+0x288] ;  /* 0x0002880001087983 */ /* 0x0002a80000100a00 */
[----:B---3--:R1:W3:Y:S04]  /*8a60*/  LDL.64 R12, [R1+0x278] ;  /* 0x00027800010c7983 */ /* 0x0082e80000100a00 */
[----:B0-----:R1:W4:Y:S01]  /*8a70*/  LDL.64 R6, [R1+0x290] ;  /* 0x0002900001067983 */ /* 0x0013220000100a00 */
[----:B------:R-:W-:-:S03]  /*8a80*/  LEA.HI.X.SX32 R11, R17, R3, 0x1, P2 ;  /* 0x00000003110b7211 */ /* 0x000fc600010f0eff */
[----:B------:R0:W-:Y:S04]  /*8a90*/  STL.64 [R1+0x1c88], R24 ;  /* 0x001c881801007387 */ /* 0x0001e80000100a00 */
[----:B------:R-:W-:Y:S04]  /*8aa0*/  STL [R1+0x2e4], R15 ;  /* 0x0002e40f01007387 */ /* 0x000fe80000100800 */
[----:B------:R5:W-:Y:S04]  /*8ab0*/  STL.64 [R1+0x2d8], R26 ;  /* 0x0002d81a01007387 */ /* 0x000be80000100a00 */
[----:B------:R1:W2:Y:S01]  /*8ac0*/  LDL.64 R16, [R1+0x280] ;  /* 0x0002800001107983 */ /* 0x0002a20000100a00 */
[----:B------:R-:W-:-:S02]  /*8ad0*/  IMAD R4, R0, 0x1de, RZ ;  /* 0x000001de00047824 */ /* 0x000fc400078e02ff */
[----:B------:R-:W-:-:S03]  /*8ae0*/  IMAD R23, R0, 0x1e6, RZ ;  /* 0x000001e600177824 */ /* 0x000fc600078e02ff */
[-C--:B------:R-:W-:Y:S01]  /*8af0*/  IADD3 R14, P1, R4, R2.reuse, RZ ;  /* 0x00000002040e7210 */ /* 0x080fe20007f3e0ff */
[C---:B------:R-:W-:Y:S01]  /*8b00*/  IMAD R4, R0.reuse, 0xef, RZ ;  /* 0x000000ef00047824 */ /* 0x040fe200078e02ff */
[----:B0-----:R-:W-:Y:S01]  /*8b10*/  IADD3 R24, P3, R23, R2, RZ ;  /* 0x0000000217187210 */ /* 0x001fe20007f7e0ff */
[C---:B-----5:R-:W-:Y:S02]  /*8b20*/  IMAD R27, R0.reuse, 0x1ec, RZ ;  /* 0x000001ec001b7824 */ /* 0x060fe400078e02ff */
[----:B------:R-:W-:Y:S01]  /*8b30*/  IMAD R26, R0, 0xf3, RZ ;  /* 0x000000f3001a7824 */ /* 0x000fe200078e02ff */
[----:B------:R0:W-:Y:S01]  /*8b40*/  STL.64 [R1+0x2d0], R10 ;  /* 0x0002d00a01007387 */ /* 0x0001e20000100a00 */
[-C--:B------:R-:W-:Y:S01]  /*8b50*/  LEA.HI.X.SX32 R15, R4, R3.reuse, 0x1, P1 ;  /* 0x00000003040f7211 */ /* 0x080fe200008f0eff */
[----:B------:R-:W-:Y:S02]  /*8b60*/  IMAD R29, R0, 0x1ee, RZ ;  /* 0x000001ee001d7824 */ /* 0x000fe400078e02ff */
[----:B------:R-:W-:-:S02]  /*8b70*/  LEA.HI.X.SX32 R25, R26, R3, 0x1, P3 ;  /* 0x000000031a197211 */ /* 0x000fc400018f0eff */
[----:B------:R5:W-:Y:S01]  /*8b80*/  STL.64 [R1+0x2c8], R14 ;  /* 0x0002c80e01007387 */ /* 0x000be20000100a00 */
[-C--:B0-----:R-:W-:Y:S01]  /*8b90*/  IADD3 R10, P2, R27, R2.reuse, RZ ;  /* 0x000000021b0a7210 */ /* 0x081fe20007f5e0ff */
[C---:B------:R-:W-:Y:S02]  /*8ba0*/  IMAD R27, R0.reuse, 0x1f6, RZ ;  /* 0x000001f6001b7824 */ /* 0x040fe400078e02ff */
[----:B------:R0:W-:Y:S01]  /*8bb0*/  STL.64 [R1+0x2c0], R24 ;  /* 0x0002c01801007387 */ /* 0x0001e20000100a00 */
[----:B------:R-:W-:Y:S01]  /*8bc0*/  IMAD R4, R0, 0x1fc, RZ ;  /* 0x000001fc00047824 */ /* 0x000fe200078e02ff */
[----:B------:R-:W-:Y:S02]  /*8bd0*/  LEA.HI.X.SX32 R11, R18, R3, 0x1, P2 ;  /* 0x00000003120b7211 */ /* 0x000fe400010f0eff */
[----:B-----5:R-:W-:-:S03]  /*8be0*/  IADD3 R14, P1, R29, R2, RZ ;  /* 0x000000021d0e7210 */ /* 0x020fc60007f3e0ff */
[----:B------:R5:W-:Y:S01]  /*8bf0*/  STL.64 [R1+0x2b8], R10 ;  /* 0x0002b80a01007387 */ /* 0x000be20000100a00 */
[----:B0-----:R-:W-:Y:S01]  /*8c00*/  IADD3 R24, P3, R27, R2, RZ ;  /* 0x000000021b187210 */ /* 0x001fe20007f7e0ff */
[C---:B------:R-:W-:Y:S02]  /*8c10*/  IMAD R27, R0.reuse, 0xfb, RZ ;  /* 0x000000fb001b7824 */ /* 0x040fe400078e02ff */
[----:B------:R-:W-:-:S03]  /*8c20*/  IMAD R26, R0, 0x1fe, RZ ;  /* 0x000001fe001a7824 */ /* 0x000fc600078e02ff */
[----:B------:R-:W-:Y:S02]  /*8c30*/  LEA.HI.X.SX32 R25, R27, R3, 0x1, P3 ;  /* 0x000000031b197211 */ /* 0x000fe400018f0eff */
[----:B-----5:R-:W-:Y:S01]  /*8c40*/  IADD3 R10, P2, R4, R2, RZ ;  /* 0x00000002040a7210 */ /* 0x020fe20007f5e0ff */
[----:B------:R-:W-:-:S03]  /*8c50*/  IMAD R4, R0, 0x20e, RZ ;  /* 0x0000020e00047824 */ /* 0x000fc600078e02ff */
[----:B------:R-:W-:Y:S01]  /*8c60*/  LEA.HI.X.SX32 R11, R19, R3, 0x1, P2 ;  /* 0x00000003130b7211 */ /* 0x000fe200010f0eff */
[C---:B------:R-:W-:Y:S02]  /*8c70*/  IMAD R27, R0.reuse, 0x216, RZ ;  /* 0x00000216001b7824 */ /* 0x040fe400078e02ff */
[C---:B------:R-:W-:Y:S02]  /*8c80*/  IMAD R18, R0.reuse, 0x10b, RZ ;  /* 0x0000010b00127824 */ /* 0x040fe400078e02ff */
[----:B----4-:R-:W-:-:S05]  /*8c90*/  IMAD R7, R0, 0xf7, RZ ;  /* 0x000000f700077824 */ /* 0x010fca00078e02ff */
[----:B------:R-:W-:-:S05]  /*8ca0*/  LEA.HI.X.SX32 R15, R7, R3, 0x1, P1 ;  /* 0x00000003070f7211 */ /* 0x000fca00008f0eff */
[----:B------:R0:W-:Y:S04]  /*8cb0*/  STL.64 [R1+0x2b0], R14 ;  /* 0x0002b00e01007387 */ /* 0x0001e80000100a00 */
[----:B------:R4:W-:Y:S01]  /*8cc0*/  STL.64 [R1+0x2a8], R24 ;  /* 0x0002a81801007387 */ /* 0x0009e20000100a00 */
[-C--:B0-----:R-:W-:Y:S02]  /*8cd0*/  IADD3 R14, P1, R26, R2.reuse, RZ ;  /* 0x000000021a0e7210 */ /* 0x081fe40007f3e0ff */
[----:B----4-:R-:W-:Y:S01]  /*8ce0*/  IADD3 R24, P3, R4, R2, RZ ;  /* 0x0000000204187210 */ /* 0x010fe20007f7e0ff */
[----:B------:R-:W-:Y:S01]  /*8cf0*/  IMAD R4, R0, 0xff, RZ ;  /* 0x000000ff00047824 */ /* 0x000fe200078e02ff */
[----:B------:R-:W-:Y:S04]  /*8d00*/  STL [R1+0x1c68], R19 ;  /* 0x001c681301007387 */ /* 0x000fe80000100800 */
[----:B------:R-:W-:Y:S01]  /*8d10*/  LEA.HI.X.SX32 R15, R4, R3, 0x1, P1 ;  /* 0x00000003040f7211 */ /* 0x000fe200008f0eff */
[----:B------:R-:W-:Y:S04]  /*8d20*/  STL.64 [R1+0x2a0], R10 ;  /* 0x0002a00a01007387 */ /* 0x000fe80000100a00 */
[----:B------:R0:W-:Y:S01]  /*8d30*/  STL.64 [R1+0x298], R14 ;  /* 0x0002980e01007387 */ /* 0x0001e20000100a00 */
[----:B---3--:R-:W-:-:S02]  /*8d40*/  IMAD R12, R0, 0x107, RZ ;  /* 0x00000107000c7824 */ /* 0x008fc400078e02ff */
[C---:B0-----:R-:W-:Y:S02]  /*8d50*/  IMAD R14, R0.reuse, 0x103, RZ ;  /* 0x00000103000e7824 */ /* 0x041fe400078e02ff */
[----:B------:R-:W-:-:S03]  /*8d60*/  IMAD R15, R0, 0x104, RZ ;  /* 0x00000104000f7824 */ /* 0x000fc600078e02ff */
[-C--:B------:R-:W-:Y:S01]  /*8d70*/  LEA.HI.X.SX32 R7, R14, R3.reuse, 0x1, P0 ;  /* 0x000000030e077211 */ /* 0x080fe200000f0eff */
[----:B------:R-:W-:Y:S01]  /*8d80*/  IMAD R14, R0, 0x105, RZ ;  /* 0x00000105000e7824 */ /* 0x000fe200078e02ff */
[-C--:B--2---:R-:W-:Y:S02]  /*8d90*/  LEA.HI.X.SX32 R9, R15, R3.reuse, 0x1, P6 ;  /* 0x000000030f097211 */ /* 0x084fe400030f0eff */
[-C--:B------:R-:W-:Y:S02]  /*8da0*/  LEA.HI.X.SX32 R13, R20, R3.reuse, 0x1, P4 ;  /* 0x00000003140d7211 */ /* 0x080fe400020f0eff */
[-C--:B------:R-:W-:Y:S01]  /*8db0*/  LEA.HI.X.SX32 R17, R14, R3.reuse, 0x1, P5 ;  /* 0x000000030e117211 */ /* 0x080fe200028f0eff */
[----:B------:R-:W-:Y:S01]  /*8dc0*/  STL [R1+0x294], R7 ;  /* 0x0002940701007387 */ /* 0x000fe20000100800 */
[----:B------:R-:W-:Y:S02]  /*8dd0*/  LEA.HI.X.SX32 R25, R12, R3, 0x1, P3 ;  /* 0x000000030c197211 */ /* 0x000fe400018f0eff */
[----:B------:R-:W-:Y:S01]  /*8de0*/  IADD3 R10, P2, R27, R2, RZ ;  /* 0x000000021b0a7210 */ /* 0x000fe20007f5e0ff */
[----:B------:R-:W-:Y:S01]  /*8df0*/  STL [R1+0x28c], R9 ;  /* 0x00028c0901007387 */ /* 0x000fe20000100800 */
[----:B------:R-:W-:-:S03]  /*8e00*/  IMAD R27, R0, 0x218, RZ ;  /* 0x00000218001b7824 */ /* 0x000fc600078e02ff */
[----:B------:R-:W-:Y:S04]  /*8e10*/  STL [R1+0x284], R17 ;  /* 0x0002841101007387 */ /* 0x000fe80000100800 */
[----:B------:R-:W-:Y:S04]  /*8e20*/  STL [R1+0x27c], R13 ;  /* 0x00027c0d01007387 */ /* 0x000fe80000100800 */
[----:B------:R0:W-:Y:S01]  /*8e30*/  STL.64 [R1+0x270], R24 ;  /* 0x0002701801007387 */ /* 0x0001e20000100a00 */
[----:B------:R-:W-:Y:S02]  /*8e40*/  IADD3 R26, P1, R27, R2, RZ ;  /* 0x000000021b1a7210 */ /* 0x000fe40007f3e0ff */
[----:B------:R-:W-:-:S02]  /*8e50*/  LEA.HI.X.SX32 R11, R18, R3, 0x1, P2 ;  /* 0x00000003120b7211 */ /* 0x000fc400010f0eff */
[----:B------:R-:W-:Y:S01]  /*8e60*/  LEA.HI.X.SX32 R27, R21, R3, 0x1, P1 ;  /* 0x00000003151b7211 */ /* 0x000fe200008f0eff */
[----:B0-----:R-:W2:Y:S04]  /*8e70*/  LDL.LU.64 R24, [R1+0x1c88] ;  /* 0x001c880001187983 */ /* 0x001ea80000300a00 */
[----:B------:R-:W-:Y:S04]  /*8e80*/  STL.64 [R1+0x268], R10 ;  /* 0x0002680a01007387 */ /* 0x000fe80000100a00 */
[----:B------:R0:W-:Y:S04]  /*8e90*/  STL.64 [R1+0x260], R26 ;  /* 0x0002601a01007387 */ /* 0x0001e80000100a00 */
[----:B0-----:R-:W3:Y:S01]  /*8ea0*/  LDL.LU.64 R26, [R1+0x1c80] ;  /* 0x001c8000011a7983 */ /* 0x001ee20000300a00 */
[----:B------:R-:W-:-:S05]  /*8eb0*/  IMAD R4, R0, 0x21a, RZ ;  /* 0x0000021a00047824 */ /* 0x000fca00078e02ff */
[----:B------:R-:W-:Y:S01]  /*8ec0*/  IADD3 R6, P0, R4, R2, RZ ;  /* 0x0000000204067210 */ /* 0x000fe20007f1e0ff */
[----:B------:R-:W-:-:S05]  /*8ed0*/  IMAD R4, R0, 0x21c, RZ ;  /* 0x0000021c00047824 */ /* 0x000fca00078e02ff */
[----:B------:R-:W-:Y:S01]  /*8ee0*/  IADD3 R8, P6, R4, R2, RZ ;  /* 0x0000000204087210 */ /* 0x000fe20007fde0ff */
[----:B------:R-:W-:-:S05]  /*8ef0*/  IMAD R4, R0, 0x226, RZ ;  /* 0x0000022600047824 */ /* 0x000fca00078e02ff */
[----:B------:R-:W-:Y:S01]  /*8f00*/  IADD3 R14, P4, R4, R2, RZ ;  /* 0x00000002040e7210 */ /* 0x000fe20007f9e0ff */
[C---:B------:R-:W-:Y:S02]  /*8f10*/  IMAD R4, R0.reuse, 0x22a, RZ ;  /* 0x0000022a00047824 */ /* 0x040fe400078e02ff */
[----:B------:R-:W-:-:S03]  /*8f20*/  IMAD R7, R0, 0x10d, RZ ;  /* 0x0000010d00077824 */ /* 0x000fc600078e02ff */
[-C--:B------:R-:W-:Y:S01]  /*8f30*/  IADD3 R18, P2, R4, R2.reuse, RZ ;  /* 0x0000000204127210 */ /* 0x080fe20007f5e0ff */
[C---:B------:R-:W-:Y:S02]  /*8f40*/  IMAD R4, R0.reuse, 0x22e, RZ ;  /* 0x0000022e00047824 */ /* 0x040fe400078e02ff */
[----:B------:R-:W-:Y:S01]  /*8f50*/  IMAD R15, R0, 0x21e, RZ ;  /* 0x0000021e000f7824 */ /* 0x000fe200078e02ff */
[-C--:B------:R-:W-:Y:S02]  /*8f60*/  LEA.HI.X.SX32 R7, R7, R3.reuse, 0x1, P0 ;  /* 0x0000000307077211 */ /* 0x080fe400000f0eff */
[-C--:B------:R-:W-:Y:S01]  /*8f70*/  IADD3 R20, P0, R4, R2.reuse, RZ ;  /* 0x0000000204147210 */ /* 0x080fe20007f1e0ff */
[----:B------:R-:W-:Y:S01]  /*8f80*/  IMAD R4, R0, 0x10f, RZ ;  /* 0x0000010f00047824 */ /* 0x000fe200078e02ff */
[----:B------:R-:W-:Y:S02]  /*8f90*/  IADD3 R16, P5, R15, R2, RZ ;  /* 0x000000020f107210 */ /* 0x000fe40007fbe0ff */
[----:B------:R-:W-:-:S02]  /*8fa0*/  LEA.HI.X.SX32 R9, R22, R3, 0x1, P6 ;  /* 0x0000000316097211 */ /* 0x000fc400030f0eff */
[----:B------:R-:W-:Y:S01]  /*8fb0*/  LEA.HI.X.SX32 R17, R4, R3, 0x1, P5 ;  /* 0x0000000304117211 */ /* 0x000fe200028f0eff */
[----:B------:R0:W-:Y:S01]  /*8fc0*/  STL.64 [R1+0x258], R6 ;  /* 0x0002580601007387 */ /* 0x0001e20000100a00 */
[----:B------:R-:W-:-:S03]  /*8fd0*/  IMAD R13, R0, 0x228, RZ ;  /* 0x00000228000d7824 */ /* 0x000fc600078e02ff */
[----:B------:R-:W-:Y:S01]  /*8fe0*/  STL [R1+0x1c78], R23 ;  /* 0x001c781701007387 */ /* 0x000fe20000100800 */
[----:B------:R-:W-:-:S03]  /*8ff0*/  IMAD R11, R0, 0x22c, RZ ;  /* 0x0000022c000b7824 */ /* 0x000fc600078e02ff */
[----:B------:R-:W-:Y:S04]  /*9000*/  STL.64 [R1+0x250], R8 ;  /* 0x0002500801007387 */ /* 0x000fe80000100a00 */
[----:B------:R4:W-:Y:S01]  /*9010*/  STL.64 [R1+0x248], R16 ;  /* 0x0002481001007387 */ /* 0x0009e20000100a00 */
[-C--:B------:R-:W-:Y:S02]  /*9020*/  IADD3 R12, P3, R13, R2.reuse, RZ ;  /* 0x000000020d0c7210 */ /* 0x080fe40007f7e0ff */
[----:B------:R-:W-:Y:S01]  /*9030*/  IADD3 R10, P1, R11, R2, RZ ;  /* 0x000000020b0a7210 */ /* 0x000fe20007f3e0ff */
[C---:B0-----:R-:W-:Y:S02]  /*9040*/  IMAD R6, R0.reuse, 0x236, RZ ;  /* 0x0000023600067824 */ /* 0x041fe400078e02ff */
[----:B----4-:R-:W-:-:S02]  /*9050*/  IMAD R17, R0, 0x113, RZ ;  /* 0x0000011300117824 */ /* 0x010fc400078e02ff */
[----:B------:R-:W-:-:S03]  /*9060*/  IMAD R16, R0, 0x114, RZ ;  /* 0x0000011400107824 */ /* 0x000fc600078e02ff */
[-C--:B------:R-:W-:Y:S01]  /*9070*/  LEA.HI.X.SX32 R15, R17, R3.reuse, 0x1, P4 ;  /* 0x00000003110f7211 */ /* 0x080fe200020f0eff */
[----:B------:R-:W-:Y:S01]  /*9080*/  IMAD R17, R0, 0x115, RZ ;  /* 0x0000011500117824 */ /* 0x000fe200078e02ff */
[-C--:B------:R-:W-:Y:S02]  /*9090*/  LEA.HI.X.SX32 R13, R16, R3.reuse, 0x1, P3 ;  /* 0x00000003100d7211 */ /* 0x080fe400018f0eff */
[----:B------:R-:W-:Y:S02]  /*90a0*/  IADD3 R8, P6, R6, R2, RZ ;  /* 0x0000000206087210 */ /* 0x000fe40007fde0ff */
[----:B------:R-:W-:Y:S01]  /*90b0*/  LEA.HI.X.SX32 R19, R17, R3, 0x1, P2 ;  /* 0x0000000311137211 */ /* 0x000fe200010f0eff */
[----:B------:R0:W-:Y:S01]  /*90c0*/  STL.64 [R1+0x240], R14 ;  /* 0x0002400e01007387 */ /* 0x0001e20000100a00 */
[----:B------:R-:W-:-:S03]  /*90d0*/  IMAD R6, R0, 0x238, RZ ;  /* 0x0000023800067824 */ /* 0x000fc600078e02ff */
[----:B------:R4:W-:Y:S01]  /*90e0*/  STL.64 [R1+0x238], R12 ;  /* 0x0002380c01007387 */ /* 0x0009e20000100a00 */
[----:B------:R-:W-:Y:S01]  /*90f0*/  IMAD R21, R0, 0x117, RZ ;  /* 0x0000011700157824 */ /* 0x000fe200078e02ff */
[----:B------:R-:W-:Y:S01]  /*9100*/  IADD3 R6, P5, R6, R2, RZ ;  /* 0x0000000206067210 */ /* 0x000fe20007fbe0ff */
[----:B------:R-:W-:-:S03]  /*9110*/  IMAD R4, R0, 0x23a, RZ ;  /* 0x0000023a00047824 */ /* 0x000fc600078e02ff */
[----:B------:R-:W-:Y:S02]  /*9120*/  LEA.HI.X.SX32 R21, R21, R3, 0x1, P0 ;  /* 0x0000000315157211 */ /* 0x000fe400000f0eff */
[----:B0-----:R-:W-:Y:S01]  /*9130*/  IADD3 R14, P4, R4, R2, RZ ;  /* 0x00000002040e7210 */ /* 0x001fe20007f9e0ff */
[----:B------:R-:W-:-:S05]  /*9140*/  IMAD R4, R0, 0x23c, RZ ;  /* 0x0000023c00047824 */ /* 0x000fca00078e02ff */
[----:B----4-:R-:W-:Y:S01]  /*9150*/  IADD3 R12, P3, R4, R2, RZ ;  /* 0x00000002040c7210 */ /* 0x010fe20007f7e0ff */
[----:B------:R-:W-:-:S03]  /*9160*/  IMAD R16, R0, 0x23e, RZ ;  /* 0x0000023e00107824 */ /* 0x000fc600078e02ff */
[-C--:B------:R-:W-:Y:S01]  /*9170*/  LEA.HI.X.SX32 R13, R28, R3.reuse, 0x1, P3 ;  /* 0x000000031c0d7211 */ /* 0x080fe200018f0eff */
[----:B------:R-:W-:Y:S01]  /*9180*/  IMAD R4, R0, 0x246, RZ ;  /* 0x0000024600047824 */ /* 0x000fe200078e02ff */
[----:B------:R-:W-:Y:S02]  /*9190*/  IADD3 R16, P2, R16, R2, RZ ;  /* 0x0000000210107210 */ /* 0x000fe40007f5e0ff */
[----:B--2---:R-:W-:-:S05]  /*91a0*/  LEA.HI.X.SX32 R11, R25, R3, 0x1, P1 ;  /* 0x00000003190b7211 */ /* 0x004fca00008f0eff */
[----:B------:R-:W-:Y:S04]  /*91b0*/  STL.64 [R1+0x228], R10 ;  /* 0x0002280a01007387 */ /* 0x000fe80000100a00 */
[----:B------:R0:W-:Y:S02]  /*91c0*/  STL.64 [R1+0x230], R18 ;  /* 0x0002301201007387 */ /* 0x0001e40000100a00 */
[----:B0-----:R-:W-:Y:S01]  /*91d0*/  IMAD R18, R0, 0x11b, RZ ;  /* 0x0000011b00127824 */ /* 0x001fe200078e02ff */
[----:B---3--:R-:W-:-:S04]  /*91e0*/  LEA.HI.X.SX32 R7, R27, R3, 0x1, P5 ;  /* 0x000000031b077211 */ /* 0x008fc800028f0eff */
[----:B------:R-:W-:Y:S01]  /*91f0*/  LEA.HI.X.SX32 R9, R18, R3, 0x1, P6 ;  /* 0x0000000312097211 */ /* 0x000fe200030f0eff */
[----:B------:R-:W-:Y:S04]  /*9200*/  STL.64 [R1+0x220], R20 ;  /* 0x0002201401007387 */ /* 0x000fe80000100a00 */
[----:B------:R-:W-:Y:S04]  /*9210*/  STL.64 [R1+0x218], R8 ;  /* 0x0002180801007387 */ /* 0x000fe80000100a00 */
[----:B------:R0:W-:Y:S02]  /*9220*/  STL.64 [R1+0x210], R6 ;  /* 0x0002100601007387 */ /* 0x0001e40000100a00 */
[----:B0-----:R-:W-:-:S05]  /*9230*/  IMAD R7, R0, 0x11d, RZ ;  /* 0x0000011d00077824 */ /* 0x001fca00078e02ff */
[----:B------:R-:W-:-:S05]  /*9240*/  LEA.HI.X.SX32 R15, R7, R3, 0x1, P4 ;  /* 0x00000003070f7211 */ /* 0x000fca00020f0eff */
[----:B------:R0:W-:Y:S01]  /*9250*/  STL.64 [R1+0x208], R14 ;  /* 0x0002080e01007387 */ /* 0x0001e20000100a00 */
[----:B------:R-:W-:-:S03]  /*9260*/  IADD3 R10, P1, R4, R2, RZ ;  /* 0x00000002040a7210 */ /* 0x000fc60007f3e0ff */
[----:B------:R2:W-:Y:S01]  /*9270*/  STL.64 [R1+0x4d0], R12 ;  /* 0x0004d00c01007387 */ /* 0x0005e20000100a00 */
[C---:B------:R-:W-:Y:S02]  /*9280*/  IMAD R19, R0.reuse, 0x248, RZ ;  /* 0x0000024800137824 */ /* 0x040fe400078e02ff */
[C---:B0-----:R-:W-:Y:S02]  /*9290*/  IMAD R15, R0.reuse, 0x123, RZ ;  /* 0x00000123000f7824 */ /* 0x041fe400078e02ff */
[----:B--2---:R-:W-:-:S03]  /*92a0*/  IMAD R12, R0, 0x11f, RZ ;  /* 0x0000011f000c7824 */ /* 0x004fc600078e02ff */
[-C--:B------:R-:W-:Y:S02]  /*92b0*/  LEA.HI.X.SX32 R11, R15, R3.reuse, 0x1, P1 ;  /* 0x000000030f0b7211 */ /* 0x080fe400008f0eff */
[----:B------:R-:W-:Y:S01]  /*92c0*/  LEA.HI.X.SX32 R17, R12, R3, 0x1, P2 ;  /* 0x000000030c117211 */ /* 0x000fe200010f0eff */
[----:B------:R-:W-:Y:S01]  /*92d0*/  IMAD R4, R0, 0x24a, RZ ;  /* 0x0000024a00047824 */ /* 0x000fe200078e02ff */
[----:B------:R-:W-:-:S03]  /*92e0*/  IADD3 R20, P0, R19, R2, RZ ;  /* 0x0000000213147210 */ /* 0x000fc60007f1e0ff */
[----:B------:R-:W-:Y:S01]  /*92f0*/  STL.64 [R1+0x4d8], R16 ;  /* 0x0004d81001007387 */ /* 0x000fe20000100a00 */
[----:B------:R-:W-:-:S03]  /*9300*/  IMAD R15, R0, 0x125, RZ ;  /* 0x00000125000f7824 */ /* 0x000fc600078e02ff */
[----:B------:R0:W-:Y:S01]  /*9310*/  STL.64 [R1+0x200], R10 ;  /* 0x0002000a01007387 */ /* 0x0001e20000100a00 */
[----:B------:R-:W-:Y:S01]  /*9320*/  IADD3 R8, P6, R4, R2, RZ ;  /* 0x0000000204087210 */ /* 0x000fe20007fde0ff */
[----:B------:R-:W-:-:S03]  /*9330*/  IMAD R4, R0, 0x24c, RZ ;  /* 0x0000024c00047824 */ /* 0x000fc600078e02ff */
[----:B------:R-:W-:Y:S01]  /*9340*/  LEA.HI.X.SX32 R9, R15, R3, 0x1, P6 ;  /* 0x000000030f097211 */ /* 0x000fe200030f0eff */
[----:B0-----:R-:W-:-:S05]  /*9350*/  IMAD R10, R0, 0x124, RZ ;  /* 0x00000124000a7824 */ /* 0x001fca00078e02ff */
        /* <DEDUP_REMOVED lines=299> */
[C---:B0-----:R-:W-:Y:S02]  /*a610*/  IMAD R7, R0.reuse, 0x184, RZ ;  /* 0x0000018400077824 */ /* 0x041fe400078e02ff */
[----:B------:R-:W-:-:S03]  /*a620*/  IMAD R11, R0, 0x30e, RZ ;  /* 0x0000030e000b7824 */ /* 0x000fc600078e02ff */
[----:B------:R-:W-:Y:S01]  /*a630*/  LEA.HI.X.SX32 R23, R7, R3, 0x1, P3 ;  /* 0x0000000307177211 */ /* 0x000fe200018f0eff */
[----:B------:R-:W-:Y:S01]  /*a640*/  IMAD R16, R0, 0x186, RZ ;  /* 0x0000018600107824 */ /* 0x000fe200078e02ff */
[----:B------:R-:W-:-:S03]  /*a650*/  IADD3 R14, P1, R4, R2, RZ ;  /* 0x00000002040e7210 */ /* 0x000fc60007f3e0ff */
[----:B------:R-:W-:Y:S01]  /*a660*/  STL.64 [R1+0xd8], R22 ;  /* 0x0000d81601007387 */ /* 0x000fe20000100a00 */
[----:B------:R-:W-:-:S03]  /*a670*/  IADD3 R10, P0, R11, R2, RZ ;  /* 0x000000020b0a7210 */ /* 0x000fc60007f1e0ff */
[----:B------:R0:W-:Y:S01]  /*a680*/  STL.64 [R1+0xd0], R12 ;  /* 0x0000d00c01007387 */ /* 0x0001e20000100a00 */
[-C--:B------:R-:W-:Y:S01]  /*a690*/  LEA.HI.X.SX32 R15, R16, R3.reuse, 0x1, P1 ;  /* 0x00000003100f7211 */ /* 0x080fe200008f0eff */
[C---:B------:R-:W-:Y:S02]  /*a6a0*/  IMAD R4, R0.reuse, 0x316, RZ ;  /* 0x0000031600047824 */ /* 0x040fe400078e02ff */
[C---:B------:R-:W-:Y:S02]  /*a6b0*/  IMAD R9, R0.reuse, 0x318, RZ ;  /* 0x0000031800097824 */ /* 0x040fe400078e02ff */
[----:B0-----:R-:W-:Y:S01]  /*a6c0*/  IMAD R13, R0, 0x187, RZ ;  /* 0x00000187000d7824 */ /* 0x001fe200078e02ff */
[----:B------:R0:W-:Y:S04]  /*a6d0*/  STL.64 [R1+0x558], R14 ;  /* 0x0005580e01007387 */ /* 0x0001e80000100a00 */
[----:B------:R-:W-:-:S02]  /*a6e0*/  LEA.HI.X.SX32 R11, R13, R3, 0x1, P0 ;  /* 0x000000030d0b7211 */ /* 0x000fc400000f0eff */
[----:B------:R-:W-:-:S03]  /*a6f0*/  IADD3 R20, P6, R4, R2, RZ ;  /* 0x0000000204147210 */ /* 0x000fc60007fde0ff */
[----:B------:R2:W-:Y:S01]  /*a700*/  STL.64 [R1+0x620], R10 ;  /* 0x0006200a01007387 */ /* 0x0005e20000100a00 */
[----:B------:R-:W-:Y:S01]  /*a710*/  IADD3 R8, P5, R9, R2, RZ ;  /* 0x0000000209087210 */ /* 0x000fe20007fbe0ff */
[C---:B0-----:R-:W-:Y:S02]  /*a720*/  IMAD R15, R0.reuse, 0x18c, RZ ;  /* 0x0000018c000f7824 */ /* 0x041fe400078e02ff */
[----:B--2---:R-:W-:-:S03]  /*a730*/  IMAD R10, R0, 0x18b, RZ ;  /* 0x0000018b000a7824 */ /* 0x004fc600078e02ff */
[-C--:B------:R-:W-:Y:S01]  /*a740*/  LEA.HI.X.SX32 R9, R15, R3.reuse, 0x1, P5 ;  /* 0x000000030f097211 */ /* 0x080fe200028f0eff */
[----:B------:R-:W-:Y:S01]  /*a750*/  IMAD R4, R0, 0x31a, RZ ;  /* 0x0000031a00047824 */ /* 0x000fe200078e02ff */
[----:B------:R-:W-:Y:S01]  /*a760*/  LEA.HI.X.SX32 R21, R10, R3, 0x1, P6 ;  /* 0x000000030a157211 */ /* 0x000fe200030f0eff */
[----:B------:R-:W-:-:S03]  /*a770*/  IMAD R6, R0, 0x31c, RZ ;  /* 0x0000031c00067824 */ /* 0x000fc600078e02ff */
[----:B------:R-:W-:Y:S01]  /*a780*/  IADD3 R18, P4, R4, R2, RZ ;  /* 0x0000000204127210 */ /* 0x000fe20007f9e0ff */
        /* <DEDUP_REMOVED lines=10> */
[----:B------:R0:W-:Y:S04]  /*a830*/  STL.64 [R1+0xb8], R18 ;  /* 0x0000b81201007387 */ /* 0x0001e80000100a00 */
[----:B------:R2:W-:Y:S01]  /*a840*/  STL.64 [R1+0x560], R6 ;  /* 0x0005600601007387 */ /* 0x0005e20000100a00 */
[----:B------:R-:W-:Y:S01]  /*a850*/  IADD3 R16, P1, R12, R2, RZ ;  /* 0x000000020c107210 */ /* 0x000fe20007f3e0ff */
[C---:B0-----:R-:W-:Y:S02]  /*a860*/  IMAD R18, R0.reuse, 0x193, RZ ;  /* 0x0000019300127824 */ /* 0x041fe400078e02ff */
[----:B--2---:R-:W-:-:S03]  /*a870*/  IMAD R7, R0, 0x18f, RZ ;  /* 0x0000018f00077824 */ /* 0x004fc600078e02ff */
[-C--:B------:R-:W-:Y:S02]  /*a880*/  LEA.HI.X.SX32 R17, R18, R3.reuse, 0x1, P1 ;  /* 0x0000000312117211 */ /* 0x080fe400008f0eff */
[----:B------:R-:W-:Y:S01]  /*a890*/  LEA.HI.X.SX32 R23, R7, R3, 0x1, P2 ;  /* 0x0000000307177211 */ /* 0x000fe200010f0eff */
[----:B------:R-:W-:-:S04]  /*a8a0*/  IMAD R4, R0, 0x328, RZ ;  /* 0x0000032800047824 */ /* 0x000fc800078e02ff */
[----:B------:R0:W-:Y:S01]  /*a8b0*/  STL.64 [R1+0x628], R22 ;  /* 0x0006281601007387 */ /* 0x0001e20000100a00 */
[----:B------:R-:W-:-:S03]  /*a8c0*/  IADD3 R12, P0, R4, R2, RZ ;  /* 0x00000002040c7210 */ /* 0x000fc60007f1e0ff */
[----:B0-----:R-:W2:Y:S04]  /*a8d0*/  LDL.LU R23, [R1+0x1c78] ;  /* 0x001c780001177983 */ /* 0x001ea80000300800 */
[----:B------:R0:W-:Y:S02]  /*a8e0*/  STL.64 [R1+0xb0], R16 ;  /* 0x0000b01001007387 */ /* 0x0001e40000100a00 */
[----:B0-----:R-:W-:-:S05]  /*a8f0*/  IMAD R17, R0, 0x194, RZ ;  /* 0x0000019400117824 */ /* 0x001fca00078e02ff */
[----:B------:R-:W-:-:S05]  /*a900*/  LEA.HI.X.SX32 R13, R17, R3, 0x1, P0 ;  /* 0x00000003110d7211 */ /* 0x000fca00000f0eff */
[----:B------:R0:W-:Y:S04]  /*a910*/  STL.64 [R1+0xa8], R12 ;  /* 0x0000a80c01007387 */ /* 0x0001e80000100a00 */
[----:B0-----:R-:W3:Y:S01]  /*a920*/  LDL.LU.64 R12, [R1+0x1c70] ;  /* 0x001c7000010c7983 */ /* 0x001ee20000300a00 */
[C---:B------:R-:W-:Y:S02]  /*a930*/  IMAD R4, R0.reuse, 0x32c, RZ ;  /* 0x0000032c00047824 */ /* 0x040fe400078e02ff */
[----:B------:R-:W-:-:S03]  /*a940*/  IMAD R11, R0, 0x32a, RZ ;  /* 0x0000032a000b7824 */ /* 0x000fc600078e02ff */
[-C--:B------:R-:W-:Y:S01]  /*a950*/  IADD3 R20, P5, R4, R2.reuse, RZ ;  /* 0x0000000204147210 */ /* 0x080fe20007fbe0ff */
[C---:B------:R-:W-:Y:S01]  /*a960*/  IMAD R4, R0.reuse, 0x336, RZ ;  /* 0x0000033600047824 */ /* 0x040fe200078e02ff */
[----:B------:R-:W-:Y:S01]  /*a970*/  IADD3 R10, P6, R11, R2, RZ ;  /* 0x000000020b0a7210 */ /* 0x000fe20007fde0ff */
[----:B------:R-:W-:-:S03]  /*a980*/  IMAD R22, R0, 0x195, RZ ;  /* 0x0000019500167824 */ /* 0x000fc600078e02ff */
[----:B------:R-:W-:Y:S01]  /*a990*/  IADD3 R14, P3, R4, R2, RZ ;  /* 0x00000002040e7210 */ /* 0x000fe20007f7e0ff */
[----:B------:R-:W-:Y:S01]  /*a9a0*/  IMAD R4, R0, 0x33a, RZ ;  /* 0x0000033a00047824 */ /* 0x000fe200078e02ff */
[----:B------:R-:W-:Y:S01]  /*a9b0*/  LEA.HI.X.SX32 R11, R22, R3, 0x1, P6 ;  /* 0x00000003160b7211 */ /* 0x000fe200030f0eff */
[----:B------:R-:W-:-:S03]  /*a9c0*/  IMAD R9, R0, 0x32e, RZ ;  /* 0x0000032e00097824 */ /* 0x000fc600078e02ff */
[-C--:B------:R-:W-:Y:S01]  /*a9d0*/  IADD3 R18, P1, R4, R2.reuse, RZ ;  /* 0x0000000204127210 */ /* 0x080fe20007f3e0ff */
[----:B------:R-:W-:Y:S01]  /*a9e0*/  IMAD R4, R0, 0x33e, RZ ;  /* 0x0000033e00047824 */ /* 0x000fe200078e02ff */
[----:B------:R0:W-:Y:S01]  /*a9f0*/  STL.64 [R1+0xa0], R10 ;  /* 0x0000a00a01007387 */ /* 0x0001e20000100a00 */
[-C--:B------:R-:W-:Y:S01]  /*aa00*/  LEA.HI.X.SX32 R21, R26, R3.reuse, 0x1, P5 ;  /* 0x000000031a157211 */ /* 0x080fe200028f0eff */
[C---:B------:R-:W-:Y:S01]  /*aa10*/  IMAD R22, R0.reuse, 0x197, RZ ;  /* 0x0000019700167824 */ /* 0x040fe200078e02ff */
[-C--:B------:R-:W-:Y:S01]  /*aa20*/  IADD3 R8, P4, R9, R2.reuse, RZ ;  /* 0x0000000209087210 */ /* 0x080fe20007f9e0ff */
[----:B------:R-:W-:Y:S02]  /*aa30*/  IMAD R26, R0, 0x348, RZ ;  /* 0x00000348001a7824 */ /* 0x000fe400078e02ff */
[----:B------:R4:W-:Y:S01]  /*aa40*/  STL.64 [R1+0x568], R20 ;  /* 0x0005681401007387 */ /* 0x0009e20000100a00 */
[----:B0-----:R-:W-:Y:S01]  /*aa50*/  IADD3 R10, P6, R4, R2, RZ ;  /* 0x00000002040a7210 */ /* 0x001fe20007fde0ff */
[----:B------:R-:W-:Y:S01]  /*aa60*/  IMAD R4, R0, 0x346, RZ ;  /* 0x0000034600047824 */ /* 0x000fe200078e02ff */
[----:B------:R-:W-:Y:S01]  /*aa70*/  LEA.HI.X.SX32 R9, R22, R3, 0x1, P4 ;  /* 0x0000000316097211 */ /* 0x000fe200020f0eff */
[----:B------:R-:W-:-:S03]  /*aa80*/  IMAD R6, R0, 0x338, RZ ;  /* 0x0000033800067824 */ /* 0x000fc600078e02ff */
[-C--:B----4-:R-:W-:Y:S01]  /*aa90*/  IADD3 R20, P5, R4, R2.reuse, RZ ;  /* 0x0000000204147210 */ /* 0x090fe20007fbe0ff */
[C---:B------:R-:W-:Y:S01]  /*aaa0*/  IMAD R4, R0.reuse, 0x19b, RZ ;  /* 0x0000019b00047824 */ /* 0x040fe200078e02ff */
[----:B------:R0:W-:Y:S01]  /*aab0*/  STL.64 [R1+0x630], R8 ;  /* 0x0006300801007387 */ /* 0x0001e20000100a00 */
[----:B------:R-:W-:Y:S01]  /*aac0*/  IMAD R22, R0, 0x19c, RZ ;  /* 0x0000019c00167824 */ /* 0x000fe200078e02ff */
[-C--:B------:R-:W-:Y:S02]  /*aad0*/  IADD3 R6, P2, R6, R2.reuse, RZ ;  /* 0x0000000206067210 */ /* 0x080fe40007f5e0ff */
[-C--:B------:R-:W-:Y:S01]  /*aae0*/  LEA.HI.X.SX32 R15, R4, R3.reuse, 0x1, P3 ;  /* 0x00000003040f7211 */ /* 0x080fe200018f0eff */
[----:B------:R-:W-:Y:S01]  /*aaf0*/  IMAD R4, R0, 0x34c, RZ ;  /* 0x0000034c00047824 */ /* 0x000fe200078e02ff */
[----:B------:R-:W-:Y:S02]  /*ab00*/  LEA.HI.X.SX32 R7, R22, R3, 0x1, P2 ;  /* 0x0000000316077211 */ /* 0x000fe400010f0eff */
[----:B0-----:R-:W-:Y:S01]  /*ab10*/  IADD3 R8, P4, R26, R2, RZ ;  /* 0x000000021a087210 */ /* 0x001fe20007f9e0ff */
[C---:B------:R-:W-:Y:S01]  /*ab20*/  IMAD R26, R0.reuse, 0x34a, RZ ;  /* 0x0000034a001a7824 */ /* 0x040fe200078e02ff */
[----:B------:R0:W-:Y:S01]  /*ab30*/  STL.64 [R1+0x98], R14 ;  /* 0x0000980e01007387 */ /* 0x0001e20000100a00 */
[----:B------:R-:W-:-:S03]  /*ab40*/  IMAD R16, R0, 0x33c, RZ ;  /* 0x0000033c00107824 */ /* 0x000fc600078e02ff */
[----:B------:R4:W-:Y:S01]  /*ab50*/  STL.64 [R1+0x90], R6 ;  /* 0x0000900601007387 */ /* 0x0009e20000100a00 */
[-C--:B0-----:R-:W-:Y:S01]  /*ab60*/  IADD3 R14, P3, R26, R2.reuse, RZ ;  /* 0x000000021a0e7210 */ /* 0x081fe20007f7e0ff */
[----:B------:R-:W-:Y:S01]  /*ab70*/  IMAD R26, R0, 0x19d, RZ ;  /* 0x0000019d001a7824 */ /* 0x000fe200078e02ff */
[----:B----4-:R-:W-:Y:S01]  /*ab80*/  IADD3 R6, P2, R4, R2, RZ ;  /* 0x0000000204067210 */ /* 0x010fe20007f5e0ff */
[----:B------:R-:W-:-:S03]  /*ab90*/  IMAD R4, R0, 0x34e, RZ ;  /* 0x0000034e00047824 */ /* 0x000fc600078e02ff */
[----:B------:R-:W-:Y:S01]  /*aba0*/  LEA.HI.X.SX32 R19, R26, R3, 0x1, P1 ;  /* 0x000000031a137211 */ /* 0x000fe200008f0eff */
[----:B------:R-:W-:Y:S01]  /*abb0*/  IMAD R22, R0, 0x19e, RZ ;  /* 0x0000019e00167824 */ /* 0x000fe200078e02ff */
[----:B------:R-:W-:-:S03]  /*abc0*/  IADD3 R16, P0, R16, R2, RZ ;  /* 0x0000000210107210 */ /* 0x000fc60007f1e0ff */
[----:B------:R0:W-:Y:S01]  /*abd0*/  STL.64 [R1+0x88], R18 ;  /* 0x0000881201007387 */ /* 0x0001e20000100a00 */
[-C--:B------:R-:W-:Y:S02]  /*abe0*/  LEA.HI.X.SX32 R17, R22, R3.reuse, 0x1, P0 ;  /* 0x0000000316117211 */ /* 0x080fe400000f0eff */
[----:B0-----:R-:W-:Y:S01]  /*abf0*/  IADD3 R18, P1, R4, R2, RZ ;  /* 0x0000000204127210 */ /* 0x001fe20007f3e0ff */
[----:B------:R-:W-:Y:S02]  /*ac00*/  IMAD R4, R0, 0x19f, RZ ;  /* 0x0000019f00047824 */ /* 0x000fe400078e02ff */
[----:B------:R-:W-:Y:S03]  /*ac10*/  STL.64 [R1+0x570], R16 ;  /* 0x0005701001007387 */ /* 0x000fe60000100a00 */
[----:B------:R-:W-:-:S05]  /*ac20*/  LEA.HI.X.SX32 R11, R4, R3, 0x1, P6 ;  /* 0x00000003040b7211 */ /* 0x000fca00030f0eff */
[----:B------:R0:W-:Y:S02]  /*ac30*/  STL.64 [R1+0x638], R10 ;  /* 0x0006380a01007387 */ /* 0x0001e40000100a00 */
[C---:B0-----:R-:W-:Y:S02]  /*ac40*/  IMAD R10, R0.reuse, 0x1a3, RZ ;  /* 0x000001a3000a7824 */ /* 0x041fe400078e02ff */
[----:B------:R-:W-:-:S03]  /*ac50*/  IMAD R11, R0, 0x1a4, RZ ;  /* 0x000001a4000b7824 */ /* 0x000fc600078e02ff */
[-C--:B------:R-:W-:Y:S02]  /*ac60*/  LEA.HI.X.SX32 R21, R10, R3.reuse, 0x1, P5 ;  /* 0x000000030a157211 */ /* 0x080fe400028f0eff */
[----:B------:R-:W-:-:S03]  /*ac70*/  LEA.HI.X.SX32 R9, R11, R3, 0x1, P4 ;  /* 0x000000030b097211 */ /* 0x000fc600020f0eff */
[----:B------:R-:W-:Y:S01]  /*ac80*/  STL.64 [R1+0x80], R20 ;  /* 0x0000801401007387 */ /* 0x000fe20000100a00 */
[----:B------:R-:W-:-:S03]  /*ac90*/  IMAD R4, R0, 0x35a, RZ ;  /* 0x0000035a00047824 */ /* 0x000fc600078e02ff */
[----:B------:R0:W-:Y:S01]  /*aca0*/  STL.64 [R1+0x78], R8 ;  /* 0x0000780801007387 */ /* 0x0001e20000100a00 */
[C---:B------:R-:W-:Y:S02]  /*acb0*/  IMAD R26, R0.reuse, 0x356, RZ ;  /* 0x00000356001a7824 */ /* 0x040fe400078e02ff */
[----:B0-----:R-:W-:Y:S01]  /*acc0*/  IMAD R8, R0, 0x1a5, RZ ;  /* 0x000001a500087824 */ /* 0x001fe200078e02ff */
[----:B------:R-:W-:Y:S01]  /*acd0*/  IADD3 R20, P5, R4, R2, RZ ;  /* 0x0000000204147210 */ /* 0x000fe20007fbe0ff */
[----:B------:R-:W-:-:S03]  /*ace0*/  IMAD R4, R0, 0x35c, RZ ;  /* 0x0000035c00047824 */ /* 0x000fc600078e02ff */
[----:B------:R-:W-:Y:S02]  /*acf0*/  LEA.HI.X.SX32 R15, R8, R3, 0x1, P3 ;  /* 0x00000003080f7211 */ /* 0x000fe400018f0eff */
[----:B------:R-:W-:-:S03]  /*ad00*/  IADD3 R10, P4, R4, R2, RZ ;  /* 0x00000002040a7210 */ /* 0x000fc60007f9e0ff */
[----:B------:R0:W-:Y:S01]  /*ad10*/  STL.64 [R1+0x70], R14 ;  /* 0x0000700e01007387 */ /* 0x0001e20000100a00 */
[----:B------:R-:W-:Y:S01]  /*ad20*/  IMAD R4, R0, 0x366, RZ ;  /* 0x0000036600047824 */ /* 0x000fe200078e02ff */
[----:B------:R-:W-:Y:S01]  /*ad30*/  IADD3 R16, P0, R26, R2, RZ ;  /* 0x000000021a107210 */ /* 0x000fe20007f1e0ff */
[----:B------:R-:W-:-:S05]  /*ad40*/  IMAD R26, R0, 0x358, RZ ;  /* 0x00000358001a7824 */ /* 0x000fca00078e02ff */
[----:B------:R-:W-:Y:S02]  /*ad50*/  IADD3 R26, P6, R26, R2, RZ ;  /* 0x000000021a1a7210 */ /* 0x000fe40007fde0ff */
[----:B------:R-:W-:Y:S01]  /*ad60*/  LEA.HI.X.SX32 R11, R5, R3, 0x1, P4 ;  /* 0x00000003050b7211 */ /* 0x000fe200020f0eff */
[----:B------:R-:W-:-:S05]  /*ad70*/  IMAD R9, R0, 0x35e, RZ ;  /* 0x0000035e00097824 */ /* 0x000fca00078e02ff */
[----:B0-----:R-:W-:Y:S02]  /*ad80*/  IADD3 R14, P3, R9, R2, RZ ;  /* 0x00000002090e7210 */ /* 0x001fe40007f7e0ff */
[----:B---3--:R-:W-:Y:S01]  /*ad90*/  LEA.HI.X.SX32 R7, R12, R3, 0x1, P2 ;  /* 0x000000030c077211 */ /* 0x008fe200010f0eff */
[----:B------:R-:W-:-:S04]  /*ada0*/  IMAD R12, R0, 0x1ab, RZ ;  /* 0x000001ab000c7824 */ /* 0x000fc800078e02ff */
[----:B------:R0:W-:Y:S01]  /*adb0*/  STL.64 [R1+0x578], R6 ;  /* 0x0005780601007387 */ /* 0x0001e20000100a00 */
[----:B------:R-:W-:Y:S01]  /*adc0*/  IADD3 R8, P2, R4, R2, RZ ;  /* 0x0000000204087210 */ /* 0x000fe20007f5e0ff */
[----:B------:R-:W-:Y:S01]  /*add0*/  IMAD R4, R0, 0x36a, RZ ;  /* 0x0000036a00047824 */ /* 0x000fe200078e02ff */
[----:B------:R-:W-:Y:S01]  /*ade0*/  LEA.HI.X.SX32 R17, R12, R3, 0x1, P0 ;  /* 0x000000030c117211 */ /* 0x000fe200000f0eff */
[----:B0-----:R-:W-:-:S05]  /*adf0*/  IMAD R7, R0, 0x1a7, RZ ;  /* 0x000001a700077824 */ /* 0x001fca00078e02ff */
[----:B------:R-:W-:-:S05]  /*ae00*/  LEA.HI.X.SX32 R19, R7, R3, 0x1, P1 ;  /* 0x0000000307137211 */ /* 0x000fca00008f0eff */
[----:B------:R0:W-:Y:S01]  /*ae10*/  STL.64 [R1+0x640], R18 ;  /* 0x0006401201007387 */ /* 0x0001e20000100a00 */
[----:B------:R-:W-:-:S03]  /*ae20*/  LEA.HI.X.SX32 R27, R13, R3, 0x1, P6 ;  /* 0x000000030d1b7211 */ /* 0x000fc600030f0eff */
[----:B0-----:R-:W3:Y:S04]  /*ae30*/  LDL.LU R19, [R1+0x1c68] ;  /* 0x001c680001137983 */ /* 0x001ee80000300800 */
[----:B------:R0:W-:Y:S04]  /*ae40*/  STL.64 [R1+0x68], R16 ;  /* 0x0000681001007387 */ /* 0x0001e80000100a00 */
[----:B------:R4:W-:Y:S01]  /*ae50*/  STL.64 [R1+0x60], R26 ;  /* 0x0000601a01007387 */ /* 0x0009e20000100a00 */
[----:B0-----:R-:W-:Y:S01]  /*ae60*/  IADD3 R16, P0, R4, R2, RZ ;  /* 0x0000000204107210 */ /* 0x001fe20007f1e0ff */
[----:B------:R-:W-:-:S02]  /*ae70*/  IMAD R4, R0, 0x1ad, RZ ;  /* 0x000001ad00047824 */ /* 0x000fc400078e02ff */
[----:B----4-:R-:W-:-:S03]  /*ae80*/  IMAD R26, R0, 0x36e, RZ ;  /* 0x0000036e001a7824 */ /* 0x010fc600078e02ff */
[----:B------:R-:W-:Y:S01]  /*ae90*/  LEA.HI.X.SX32 R21, R4, R3, 0x1, P5 ;  /* 0x0000000304157211 */ /* 0x000fe200028f0eff */
[----:B------:R-:W-:-:S04]  /*aea0*/  IMAD R4, R0, 0x376, RZ ;  /* 0x0000037600047824 */ /* 0x000fc800078e02ff */
[----:B------:R0:W-:Y:S04]  /*aeb0*/  STL.64 [R1+0x58], R20 ;  /* 0x0000581401007387 */ /* 0x0001e80000100a00 */
[----:B------:R4:W-:Y:S01]  /*aec0*/  STL.64 [R1+0x580], R10 ;  /* 0x0005800a01007387 */ /* 0x0009e20000100a00 */
[-C--:B0-----:R-:W-:Y:S01]  /*aed0*/  IADD3 R20, P5, R26, R2.reuse, RZ ;  /* 0x000000021a147210 */ /* 0x081fe20007fbe0ff */
[----:B------:R-:W-:Y:S01]  /*aee0*/  IMAD R26, R0, 0x1af, RZ ;  /* 0x000001af001a7824 */ /* 0x000fe200078e02ff */
[----:B----4-:R-:W-:Y:S01]  /*aef0*/  IADD3 R10, P4, R4, R2, RZ ;  /* 0x00000002040a7210 */ /* 0x010fe20007f9e0ff */
[----:B------:R-:W-:-:S03]  /*af00*/  IMAD R4, R0, 0x1b3, RZ ;  /* 0x000001b300047824 */ /* 0x000fc600078e02ff */
[-C--:B------:R-:W-:Y:S02]  /*af10*/  LEA.HI.X.SX32 R15, R26, R3.reuse, 0x1, P3 ;  /* 0x000000031a0f7211 */ /* 0x080fe400018f0eff */
[----:B------:R-:W-:-:S03]  /*af20*/  LEA.HI.X.SX32 R9, R4, R3, 0x1, P2 ;  /* 0x0000000304097211 */ /* 0x000fc600010f0eff */
[----:B------:R-:W-:Y:S04]  /*af30*/  STL.64 [R1+0x648], R14 ;  /* 0x0006480e01007387 */ /* 0x000fe80000100a00 */
[----:B------:R0:W-:Y:S04]  /*af40*/  STL.64 [R1+0x50], R8 ;  /* 0x0000500801007387 */ /* 0x0001e80000100a00 */
[----:B0-----:R-:W4:Y:S01]  /*af50*/  LDL.LU.64 R8, [R1+0x1c60] ;  /* 0x001c600001087983 */ /* 0x001f220000300a00 */
[C---:B------:R-:W-:Y:S02]  /*af60*/  IMAD R12, R0.reuse, 0x36c, RZ ;  /* 0x0000036c000c7824 */ /* 0x040fe400078e02ff */
[----:B------:R-:W-:-:S02]  /*af70*/  IMAD R5, R0, 0x378, RZ ;  /* 0x0000037800057824 */ /* 0x000fc400078e02ff */
[C---:B------:R-:W-:Y:S02]  /*af80*/  IMAD R6, R0.reuse, 0x368, RZ ;  /* 0x0000036800067824 */ /* 0x040fe400078e02ff */
[----:B------:R-:W-:Y:S01]  /*af90*/  IMAD R18, R0, 0x1b5, RZ ;  /* 0x000001b500127824 */ /* 0x000fe200078e02ff */
[-C--:B------:R-:W-:Y:S02]  /*afa0*/  IADD3 R12, P6, R12, R2.reuse, RZ ;  /* 0x000000020c0c7210 */ /* 0x080fe40007fde0ff */
[-C--:B------:R-:W-:Y:S01]  /*afb0*/  IADD3 R14, P3, R5, R2.reuse, RZ ;  /* 0x00000002050e7210 */ /* 0x080fe20007f7e0ff */
[----:B------:R-:W-:Y:S01]  /*afc0*/  IMAD R5, R0, 0x1b4, RZ ;  /* 0x000001b400057824 */ /* 0x000fe200078e02ff */
[----:B------:R-:W-:Y:S02]  /*afd0*/  IADD3 R6, P1, R6, R2, RZ ;  /* 0x0000000206067210 */ /* 0x000fe40007f3e0ff */
[-C--:B------:R-:W-:Y:S01]  /*afe0*/  LEA.HI.X.SX32 R17, R18, R3.reuse, 0x1, P0 ;  /* 0x0000000312117211 */ /* 0x080fe200000f0eff */
[----:B------:R-:W-:Y:S01]  /*aff0*/  IMAD R18, R0, 0x1b7, RZ ;  /* 0x000001b700127824 */ /* 0x000fe200078e02ff */
[----:B------:R-:W-:-:S04]  /*b000*/  LEA.HI.X.SX32 R7, R5, R3, 0x1, P1 ;  /* 0x0000000305077211 */ /* 0x000fc800008f0eff */
[-C--:B------:R-:W-:Y:S01]  /*b010*/  LEA.HI.X.SX32 R21, R18, R3.reuse, 0x1, P5 ;  /* 0x0000000312157211 */ /* 0x080fe200028f0eff */
[----:B------:R-:W-:Y:S04]  /*b020*/  STL.64 [R1+0x48], R6 ;  /* 0x0000480601007387 */ /* 0x000fe80000100a00 */
[----:B------:R-:W-:Y:S01]  /*b030*/  STL.64 [R1+0x40], R16 ;  /* 0x0000401001007387 */ /* 0x000fe20000100a00 */
[-C--:B----4-:R-:W-:Y:S01]  /*b040*/  LEA.HI.X.SX32 R13, R8, R3.reuse, 0x1, P6 ;  /* 0x00000003080d7211 */ /* 0x090fe200030f0eff */
[----:B------:R-:W-:Y:S01]  /*b050*/  IMAD R8, R0, 0x1bb, RZ ;  /* 0x000001bb00087824 */ /* 0x000fe200078e02ff */
[----:B------:R-:W-:-:S04]  /*b060*/  LEA.HI.X.SX32 R15, R9, R3, 0x1, P3 ;  /* 0x00000003090f7211 */ /* 0x000fc800018f0eff */
[----:B------:R-:W-:Y:S01]  /*b070*/  LEA.HI.X.SX32 R11, R8, R3, 0x1, P4 ;  /* 0x00000003080b7211 */ /* 0x000fe200020f0eff */
[----:B------:R-:W-:Y:S04]  /*b080*/  STL.64 [R1+0x588], R12 ;  /* 0x0005880c01007387 */ /* 0x000fe80000100a00 */
[----:B------:R-:W-:Y:S04]  /*b090*/  STL.64 [R1+0x650], R20 ;  /* 0x0006501401007387 */ /* 0x000fe80000100a00 */
[----:B------:R-:W-:Y:S04]  /*b0a0*/  STL.64 [R1+0x38], R10 ;  /* 0x0000380a01007387 */ /* 0x000fe80000100a00 */
[----:B------:R0:W-:Y:S04]  /*b0b0*/  STL.64 [R1+0x30], R14 ;  /* 0x0000300e01007387 */ /* 0x0001e80000100a00 */
[----:B0-----:R-:W4:Y:S01]  /*b0c0*/  LDL.LU.64 R14, [R1+0x1c58] ;  /* 0x001c5800010e7983 */ /* 0x001f220000300a00 */
[----:B------:R-:W-:-:S02]  /*b0d0*/  IMAD R26, R0, 0x37a, RZ ;  /* 0x0000037a001a7824 */ /* 0x000fc400078e02ff */
[C---:B------:R-:W-:Y:S02]  /*b0e0*/  IMAD R4, R0.reuse, 0x37c, RZ ;  /* 0x0000037c00047824 */ /* 0x040fe400078e02ff */
[----:B------:R-:W-:Y:S01]  /*b0f0*/  IMAD R10, R0, 0x1bd, RZ ;  /* 0x000001bd000a7824 */ /* 0x000fe200078e02ff */
[-C--:B------:R-:W-:Y:S02]  /*b100*/  IADD3 R26, P2, R26, R2.reuse, RZ ;  /* 0x000000021a1a7210 */ /* 0x080fe40007f5e0ff */
[----:B------:R-:W-:Y:S02]  /*b110*/  IADD3 R4, P1, R4, R2, RZ ;  /* 0x0000000204047210 */ /* 0x000fe40007f3e0ff */
[----:B------:R-:W-:Y:S01]  /*b120*/  LEA.HI.X.SX32 R27, R10, R3, 0x1, P2 ;  /* 0x000000030a1b7211 */ /* 0x000fe200010f0eff */
[C---:B------:R-:W-:Y:S02]  /*b130*/  IMAD R7, R0.reuse, 0x37e, RZ ;  /* 0x0000037e00077824 */ /* 0x040fe400078e02ff */
[----:B------:R-:W-:-:S02]  /*b140*/  IMAD R6, R0, 0x386, RZ ;  /* 0x0000038600067824 */ /* 0x000fc400078e02ff */
[----:B------:R-:W-:Y:S01]  /*b150*/  STL.64 [R1+0x28], R26 ;  /* 0x0000281a01007387 */ /* 0x000fe20000100a00 */
[-C--:B------:R-:W-:Y:S02]  /*b160*/  IADD3 R16, P0, R7, R2.reuse, RZ ;  /* 0x0000000207107210 */ /* 0x080fe40007f1e0ff */
[----:B------:R-:W-:Y:S01]  /*b170*/  IADD3 R12, P6, R6, R2, RZ ;  /* 0x00000002060c7210 */ /* 0x000fe20007fde0ff */
[C---:B------:R-:W-:Y:S02]  /*b180*/  IMAD R7, R0.reuse, 0x388, RZ ;  /* 0x0000038800077824 */ /* 0x040fe400078e02ff */
[----:B------:R-:W-:-:S03]  /*b190*/  IMAD R6, R0, 0x38a, RZ ;  /* 0x0000038a00067824 */ /* 0x000fc600078e02ff */
[-C--:B------:R-:W-:Y:S02]  /*b1a0*/  IADD3 R20, P5, R7, R2.reuse, RZ ;  /* 0x0000000207147210 */ /* 0x080fe40007fbe0ff */
[----:B------:R-:W-:Y:S02]  /*b1b0*/  IADD3 R6, P4, R6, R2, RZ ;  /* 0x0000000206067210 */ /* 0x000fe40007f9e0ff */
[----:B----4-:R-:W-:-:S05]  /*b1c0*/  LEA.HI.X.SX32 R5, R14, R3, 0x1, P1 ;  /* 0x000000030e057211 */ /* 0x010fca00008f0eff */
[----:B------:R0:W-:Y:S02]  /*b1d0*/  STL.64 [R1+0x590], R4 ;  /* 0x0005900401007387 */ /* 0x0001e40000100a00 */
[C---:B0-----:R-:W-:Y:S02]  /*b1e0*/  IMAD R4, R0.reuse, 0x1bf, RZ ;  /* 0x000001bf00047824 */ /* 0x041fe400078e02ff */
[----:B------:R-:W-:-:S03]  /*b1f0*/  IMAD R5, R0, 0x1c3, RZ ;  /* 0x000001c300057824 */ /* 0x000fc600078e02ff */
[-C--:B------:R-:W-:Y:S02]  /*b200*/  LEA.HI.X.SX32 R17, R4, R3.reuse, 0x1, P0 ;  /* 0x0000000304117211 */ /* 0x080fe400000f0eff */
[----:B------:R-:W-:-:S03]  /*b210*/  LEA.HI.X.SX32 R13, R5, R3, 0x1, P6 ;  /* 0x00000003050d7211 */ /* 0x000fc600030f0eff */
[----:B------:R-:W-:Y:S04]  /*b220*/  STL.64 [R1+0x658], R16 ;  /* 0x0006581001007387 */ /* 0x000fe80000100a00 */
[----:B------:R0:W-:Y:S02]  /*b230*/  STL.64 [R1+0x20], R12 ;  /* 0x0000200c01007387 */ /* 0x0001e40000100a00 */
[C---:B0-----:R-:W-:Y:S02]  /*b240*/  IMAD R12, R0.reuse, 0x1c4, RZ ;  /* 0x000001c4000c7824 */ /* 0x041fe400078e02ff */
[----:B------:R-:W-:-:S03]  /*b250*/  IMAD R13, R0, 0x1c5, RZ ;  /* 0x000001c5000d7824 */ /* 0x000fc600078e02ff */
[-C--:B------:R-:W-:Y:S02]  /*b260*/  LEA.HI.X.SX32 R21, R12, R3.reuse, 0x1, P5 ;  /* 0x000000030c157211 */ /* 0x080fe400028f0eff */
[----:B------:R-:W-:-:S03]  /*b270*/  LEA.HI.X.SX32 R7, R13, R3, 0x1, P4 ;  /* 0x000000030d077211 */ /* 0x000fc600020f0eff */
[----:B------:R-:W-:Y:S04]  /*b280*/  STL.64 [R1+0x18], R20 ;  /* 0x0000181401007387 */ /* 0x000fe80000100a00 */
[----:B------:R0:W-:Y:S04]  /*b290*/  STL.64 [R1+0x10], R6 ;  /* 0x0000100601007387 */ /* 0x0001e80000100a00 */
[----:B0-----:R-:W4:Y:S01]  /*b2a0*/  LDL.LU R7, [R1+0x1c50] ;  /* 0x001c500001077983 */ /* 0x001f220000300800 */
[----:B------:R-:W-:-:S05]  /*b2b0*/  IMAD R8, R0, 0x38c, RZ ;  /* 0x0000038c00087824 */ /* 0x000fca00078e02ff */
[----:B------:R-:W-:Y:S01]  /*b2c0*/  IADD3 R8, P3, R8, R2, RZ ;  /* 0x0000000208087210 */ /* 0x000fe20007f7e0ff */
[----:B------:R-:W-:-:S05]  /*b2d0*/  IMAD R11, R0, 0x38e, RZ ;  /* 0x0000038e000b7824 */ /* 0x000fca00078e02ff */
[----:B------:R-:W-:Y:S02]  /*b2e0*/  IADD3 R10, P2, R11, R2, RZ ;  /* 0x000000020b0a7210 */ /* 0x000fe40007f5e0ff */
[----:B----4-:R-:W-:-:S05]  /*b2f0*/  LEA.HI.X.SX32 R9, R7, R3, 0x1, P3 ;  /* 0x0000000307097211 */ /* 0x010fca00018f0eff */
[----:B------:R0:W-:Y:S02]  /*b300*/  STL.64 [R1+0x598], R8 ;  /* 0x0005980801007387 */ /* 0x0001e40000100a00 */
[----:B0-----:R-:W-:-:S05]  /*b310*/  IMAD R9, R0, 0x1c7, RZ ;  /* 0x000001c700097824 */ /* 0x001fca00078e02ff */
[----:B------:R-:W-:-:S05]  /*b320*/  LEA.HI.X.SX32 R11, R9, R3, 0x1, P2 ;  /* 0x00000003090b7211 */ /* 0x000fca00010f0eff */
[----:B------:R0:W-:Y:S04]  /*b330*/  STL.64 [R1+0x660], R10 ;  /* 0x0006600a01007387 */ /* 0x0001e80000100a00 */
[----:B0-----:R-:W4:Y:S01]  /*b340*/  LDL.LU.64 R10, [R1+0x1c48] ;  /* 0x001c4800010a7983 */ /* 0x001f220000300a00 */
[C---:B------:R-:W-:Y:S02]  /*b350*/  IMAD R26, R0.reuse, 0x396, RZ ;  /* 0x00000396001a7824 */ /* 0x040fe400078e02ff */
[C---:B------:R-:W-:Y:S02]  /*b360*/  IMAD R14, R0.reuse, 0x398, RZ ;  /* 0x00000398000e7824 */ /* 0x040fe400078e02ff */
[----:B------:R-:W-:Y:S01]  /*b370*/  IMAD R18, R0, 0x1cb, RZ ;  /* 0x000001cb00127824 */ /* 0x000fe200078e02ff */
[----:B------:R-:W-:-:S02]  /*b380*/  IADD3 R26, P1, R26, R2, RZ ;  /* 0x000000021a1a7210 */ /* 0x000fc40007f3e0ff */
[----:B------:R-:W-:Y:S01]  /*b390*/  IADD3 R16, P0, R14, R2, RZ ;  /* 0x000000020e107210 */ /* 0x000fe20007f1e0ff */
[----:B------:R-:W-:Y:S01]  /*b3a0*/  IMAD R14, R0, 0x39c, RZ ;  /* 0x0000039c000e7824 */ /* 0x000fe200078e02ff */
[----:B------:R-:W-:Y:S01]  /*b3b0*/  LEA.HI.X.SX32 R27, R18, R3, 0x1, P1 ;  /* 0x00000003121b7211 */ /* 0x000fe200008f0eff */
[----:B------:R-:W-:-:S03]  /*b3c0*/  IMAD R4, R0, 0x39a, RZ ;  /* 0x0000039a00047824 */ /* 0x000fc600078e02ff */
[-C--:B------:R-:W-:Y:S01]  /*b3d0*/  IADD3 R20, P5, R14, R2.reuse, RZ ;  /* 0x000000020e147210 */ /* 0x080fe20007fbe0ff */
[----:B------:R-:W-:Y:S01]  /*b3e0*/  IMAD R14, R0, 0x3aa, RZ ;  /* 0x000003aa000e7824 */ /* 0x000fe200078e02ff */
[----:B------:R0:W-:Y:S01]  /*b3f0*/  STL.64 [R1+0x8], R26 ;  /* 0x0000081a01007387 */ /* 0x0001e20000100a00 */
[-C--:B------:R-:W-:Y:S01]  /*b400*/  IADD3 R4, P6, R4, R2.reuse, RZ ;  /* 0x0000000204047210 */ /* 0x080fe20007fde0ff */
[----:B------:R-:W-:Y:S02]  /*b410*/  IMAD R12, R0, 0x39e, RZ ;  /* 0x0000039e000c7824 */ /* 0x000fe400078e02ff */
[-C--:B------:R-:W-:Y:S01]  /*b420*/  IADD3 R18, P1, R14, R2.reuse, RZ ;  /* 0x000000020e127210 */ /* 0x080fe20007f3e0ff */
[C---:B------:R-:W-:Y:S02]  /*b430*/  IMAD R14, R0.reuse, 0x1cf, RZ ;  /* 0x000001cf000e7824 */ /* 0x040fe400078e02ff */
[----:B0-----:R-:W-:Y:S01]  /*b440*/  IMAD R26, R0, 0x3ac, RZ ;  /* 0x000003ac001a7824 */ /* 0x001fe200078e02ff */
[----:B------:R-:W-:Y:S01]  /*b450*/  IADD3 R12, P4, R12, R2, RZ ;  /* 0x000000020c0c7210 */ /* 0x000fe20007f9e0ff */
[----:B------:R-:W-:-:S03]  /*b460*/  IMAD R6, R0, 0x3a6, RZ ;  /* 0x000003a600067824 */ /* 0x000fc600078e02ff */
[-C--:B------:R-:W-:Y:S01]  /*b470*/  LEA.HI.X.SX32 R13, R14, R3.reuse, 0x1, P4 ;  /* 0x000000030e0d7211 */ /* 0x080fe200020f0eff */
[----:B------:R-:W-:Y:S01]  /*b480*/  IMAD R8, R0, 0x3a8, RZ ;  /* 0x000003a800087824 */ /* 0x000fe200078e02ff */
[-C--:B------:R-:W-:Y:S01]  /*b490*/  IADD3 R6, P3, R6, R2.reuse, RZ ;  /* 0x0000000206067210 */ /* 0x080fe20007f7e0ff */
[C---:B------:R-:W-:Y:S02]  /*b4a0*/  IMAD R7, R0.reuse, 0x1d3, RZ ;  /* 0x000001d300077824 */ /* 0x040fe400078e02ff */
[----:B------:R-:W-:Y:S01]  /*b4b0*/  IMAD R9, R0, 0x3ba, RZ ;  /* 0x000003ba00097824 */ /* 0x000fe200078e02ff */
[----:B------:R-:W-:Y:S02]  /*b4c0*/  IADD3 R8, P2, R8, R2, RZ ;  /* 0x0000000208087210 */ /* 0x000fe40007f5e0ff */
[----:B------:R-:W-:Y:S01]  /*b4d0*/  LEA.HI.X.SX32 R7, R7, R3, 0x1, P3 ;  /* 0x0000000307077211 */ /* 0x000fe200018f0eff */
[C---:B------:R-:W-:Y:S02]  /*b4e0*/  IMAD R14, R0.reuse, 0x3c6, RZ ;  /* 0x000003c6000e7824 */ /* 0x040fe400078e02ff */
[----:B------:R-:W-:-:S02]  /*b4f0*/  IMAD R22, R0, 0x3e6, RZ ;  /* 0x000003e600167824 */ /* 0x000fc400078e02ff */
[----:B------:R-:W-:Y:S01]  /*b500*/  IMAD R28, R0, 0x3f8, RZ ;  /* 0x000003f8001c7824 */ /* 0x000fe200078e02ff */
[----:B----4-:R-:W-:Y:S01]  /*b510*/  LEA.HI.X.SX32 R17, R10, R3, 0x1, P0 ;  /* 0x000000030a117211 */ /* 0x010fe200000f0eff */
[----:B------:R-:W-:-:S04]  /*b520*/  IMAD R10, R0, 0x1cd, RZ ;  /* 0x000001cd000a7824 */ /* 0x000fc800078e02ff */
[----:B------:R0:W-:Y:S01]  /*b530*/  STL.64 [R1], R16 ;  /* 0x0000001001007387 */ /* 0x0001e20000100a00 */
[----:B------:R-:W-:-:S03]  /*b540*/  LEA.HI.X.SX32 R5, R10, R3, 0x1, P6 ;  /* 0x000000030a057211 */ /* 0x000fc600030f0eff */
[----:B------:R-:W-:Y:S04]  /*b550*/  STL [R1+0x4a0], R18 ;  /* 0x0004a01201007387 */ /* 0x000fe80000100800 */
[----:B------:R4:W-:Y:S01]  /*b560*/  STL.64 [R1+0x1978], R4 ;  /* 0x0019780401007387 */ /* 0x0009e20000100a00 */
[----:B0-----:R-:W-:Y:S01]  /*b570*/  IADD3 R16, P0, R26, R2, RZ ;  /* 0x000000021a107210 */ /* 0x001fe20007f1e0ff */
[----:B------:R-:W-:Y:S01]  /*b580*/  IMAD R26, R0, 0x3ae, RZ ;  /* 0x000003ae001a7824 */ /* 0x000fe200078e02ff */
[----:B------:R-:W-:Y:S01]  /*b590*/  LEA.HI.X.SX32 R21, R11, R3, 0x1, P5 ;  /* 0x000000030b157211 */ /* 0x000fe200028f0eff */
[----:B----4-:R-:W-:-:S03]  /*b5a0*/  IMAD.MOV.U32 R4, RZ, RZ, R18 ;  /* 0x000000ffff047224 */ /* 0x010fc600078e0012 */
[----:B------:R-:W-:Y:S01]  /*b5b0*/  IADD3 R18, P6, R26, R2, RZ ;  /* 0x000000021a127210 */ /* 0x000fe20007fde0ff */
[C---:B------:R-:W-:Y:S01]  /*b5c0*/  IMAD R26, R0.reuse, 0x3b8, RZ ;  /* 0x000003b8001a7824 */ /* 0x040fe200078e02ff */
[----:B------:R0:W-:Y:S01]  /*b5d0*/  STL.64 [R1+0x668], R12 ;  /* 0x0006680c01007387 */ /* 0x0001e20000100a00 */
[----:B------:R-:W-:-:S03]  /*b5e0*/  IMAD R11, R0, 0x3bc, RZ ;  /* 0x000003bc000b7824 */ /* 0x000fc600078e02ff */
[----:B------:R4:W-:Y:S01]  /*b5f0*/  STL.64 [R1+0x5a0], R20 ;  /* 0x0005a01401007387 */ /* 0x0009e20000100a00 */
[-C--:B0-----:R-:W-:Y:S01]  /*b600*/  IADD3 R12, P4, R26, R2.reuse, RZ ;  /* 0x000000021a0c7210 */ /* 0x081fe20007f9e0ff */
[C---:B------:R-:W-:Y:S01]  /*b610*/  IMAD R26, R0.reuse, 0x1d4, RZ ;  /* 0x000001d4001a7824 */ /* 0x040fe200078e02ff */
[----:B----4-:R-:W-:Y:S01]  /*b620*/  IADD3 R20, P3, R9, R2, RZ ;  /* 0x0000000209147210 */ /* 0x010fe20007f7e0ff */
[----:B------:R-:W-:-:S03]  /*b630*/  IMAD R13, R0, 0x1d5, RZ ;  /* 0x000001d5000d7824 */ /* 0x000fc600078e02ff */
[----:B------:R-:W-:Y:S02]  /*b640*/  LEA.HI.X.SX32 R9, R26, R3, 0x1, P2 ;  /* 0x000000031a097211 */ /* 0x000fe400010f0eff */
[----:B------:R-:W-:Y:S01]  /*b650*/  IADD3 R26, P2, R11, R2, RZ ;  /* 0x000000020b1a7210 */ /* 0x000fe20007f5e0ff */
[C---:B------:R-:W-:Y:S01]  /*b660*/  IMAD R11, R0.reuse, 0x3be, RZ ;  /* 0x000003be000b7824 */ /* 0x040fe200078e02ff */
[----:B---3--:R-:W-:Y:S01]  /*b670*/  MOV R5, R19 ;  /* 0x0000001300057202 */ /* 0x008fe20000000f00 */
[----:B------:R-:W-:Y:S01]  /*b680*/  IMAD R10, R0, 0x3b6, RZ ;  /* 0x000003b6000a7824 */ /* 0x000fe200078e02ff */
[----:B------:R-:W-:Y:S01]  /*b690*/  STL.64 [R1+0x1a70], R6 ;  /* 0x001a700601007387 */ /* 0x000fe20000100a00 */
[----:B------:R-:W-:-:S03]  /*b6a0*/  LEA.HI.X.SX32 R5, R13, R3, 0x1, P1 ;  /* 0x000000030d057211 */ /* 0x000fc600008f0eff */
[----:B------:R0:W-:Y:S01]  /*b6b0*/  STL.64 [R1+0x19d8], R8 ;  /* 0x0019d80801007387 */ /* 0x0001e20000100a00 */
[-C--:B------:R-:W-:Y:S01]  /*b6c0*/  LEA.HI.X.SX32 R17, R15, R3.reuse, 0x1, P0 ;  /* 0x000000030f117211 */ /* 0x080fe200000f0eff */
[----:B------:R-:W-:Y:S01]  /*b6d0*/  IMAD R15, R0, 0x1db, RZ ;  /* 0x000001db000f7824 */ /* 0x000fe200078e02ff */
[-C--:B------:R-:W-:Y:S02]  /*b6e0*/  IADD3 R10, P5, R10, R2.reuse, RZ ;  /* 0x000000020a0a7210 */ /* 0x080fe40007fbe0ff */
[----:B0-----:R-:W-:Y:S01]  /*b6f0*/  IADD3 R8, P1, R11, R2, RZ ;  /* 0x000000020b087210 */ /* 0x001fe20007f3e0ff */
[----:B------:R-:W-:Y:S01]  /*b700*/  IMAD R11, R0, 0x1d7, RZ ;  /* 0x000001d7000b7824 */ /* 0x000fe200078e02ff */
[----:B------:R-:W-:Y:S04]  /*b710*/  STL [R1+0x4a4], R5 ;  /* 0x0004a40501007387 */ /* 0x000fe80000100800 */
[----:B------:R-:W-:-:S02]  /*b720*/  LEA.HI.X.SX32 R19, R11, R3, 0x1, P6 ;  /* 0x000000030b137211 */ /* 0x000fc400030f0eff */
[----:B------:R-:W-:Y:S01]  /*b730*/  LEA.HI.X.SX32 R11, R15, R3, 0x1, P5 ;  /* 0x000000030f0b7211 */ /* 0x000fe200028f0eff */
[C---:B------:R-:W-:Y:S01]  /*b740*/  IMAD R13, R0.reuse, 0x3ca, RZ ;  /* 0x000003ca000d7824 */ /* 0x040fe200078e02ff */
[----:B------:R0:W-:Y:S01]  /*b750*/  STL.64 [R1+0x5a8], R16 ;  /* 0x0005a81001007387 */ /* 0x0001e20000100a00 */
[----:B------:R-:W-:-:S03]  /*b760*/  IMAD R15, R0, 0x3cc, RZ ;  /* 0x000003cc000f7824 */ /* 0x000fc600078e02ff */
[----:B------:R-:W-:Y:S01]  /*b770*/  STL.64 [R1+0x1a78], R10 ;  /* 0x001a780a01007387 */ /* 0x000fe20000100a00 */
[----:B------:R-:W-:-:S03]  /*b780*/  IADD3 R4, P5, R13, R2, RZ ;  /* 0x000000020d047210 */ /* 0x000fc60007fbe0ff */
[----:B------:R3:W-:Y:S01]  /*b790*/  STL.64 [R1+0x670], R18 ;  /* 0x0006701201007387 */ /* 0x0007e20000100a00 */
[----:B------:R-:W-:Y:S02]  /*b7a0*/  LEA.HI.X.SX32 R13, R24, R3, 0x1, P4 ;  /* 0x00000003180d7211 */ /* 0x000fe400020f0eff */
[----:B------:R-:W-:Y:S01]  /*b7b0*/  IADD3 R24, P4, R15, R2, RZ ;  /* 0x000000020f187210 */ /* 0x000fe20007f9e0ff */
[C---:B------:R-:W-:Y:S02]  /*b7c0*/  IMAD R15, R0.reuse, 0x1df, RZ ;  /* 0x000001df000f7824 */ /* 0x040fe400078e02ff */
[C---:B0-----:R-:W-:Y:S02]  /*b7d0*/  IMAD R17, R0.reuse, 0x3ce, RZ ;  /* 0x000003ce00117824 */ /* 0x041fe400078e02ff */
[C---:B---3--:R-:W-:Y:S02]  /*b7e0*/  IMAD R18, R0.reuse, 0x1dd, RZ ;  /* 0x000001dd00127824 */ /* 0x048fe400078e02ff */
[----:B------:R-:W-:-:S03]  /*b7f0*/  IMAD R19, R0, 0x1de, RZ ;  /* 0x000001de00137824 */ /* 0x000fc600078e02ff */
[-C--:B------:R-:W-:Y:S02]  /*b800*/  LEA.HI.X.SX32 R21, R18, R3.reuse, 0x1, P3 ;  /* 0x0000000312157211 */ /* 0x080fe400018f0eff */
[-C--:B------:R-:W-:Y:S01]  /*b810*/  LEA.HI.X.SX32 R27, R19, R3.reuse, 0x1, P2 ;  /* 0x00000003131b7211 */ /* 0x080fe200010f0eff */
[C---:B------:R-:W-:Y:S01]  /*b820*/  IMAD R16, R0.reuse, 0x3c8, RZ ;  /* 0x000003c800107824 */ /* 0x040fe200078e02ff */
[----:B------:R-:W-:Y:S01]  /*b830*/  STL.64 [R1+0x19e0], R12 ;  /* 0x0019e00c01007387 */ /* 0x000fe20000100a00 */
[----:B------:R-:W-:Y:S01]  /*b840*/  LEA.HI.X.SX32 R9, R15, R3, 0x1, P1 ;  /* 0x000000030f097211 */ /* 0x000fe200008f0eff */
[----:B------:R-:W-:Y:S01]  /*b850*/  IMAD R15, R0, 0x1e3, RZ ;  /* 0x000001e3000f7824 */ /* 0x000fe200078e02ff */
[-C--:B------:R-:W-:Y:S01]  /*b860*/  IADD3 R10, P3, R17, R2.reuse, RZ ;  /* 0x00000002110a7210 */ /* 0x080fe20007f7e0ff */
[----:B------:R-:W-:Y:S01]  /*b870*/  STL.64 [R1+0x4a8], R20 ;  /* 0x0004a81401007387 */ /* 0x000fe20000100a00 */
[----:B------:R-:W-:Y:S01]  /*b880*/  IADD3 R14, P0, R14, R2, RZ ;  /* 0x000000020e0e7210 */ /* 0x000fe20007f1e0ff */
[----:B------:R-:W-:-:S02]  /*b890*/  IMAD R17, R0, 0x3da, RZ ;  /* 0x000003da00117824 */ /* 0x000fc400078e02ff */
[----:B------:R0:W-:Y:S01]  /*b8a0*/  STL.64 [R1+0x5b0], R26 ;  /* 0x0005b01a01007387 */ /* 0x0001e20000100a00 */
[-C--:B------:R-:W-:Y:S02]  /*b8b0*/  IADD3 R16, P6, R16, R2.reuse, RZ ;  /* 0x0000000210107210 */ /* 0x080fe40007fde0ff */
[----:B------:R-:W-:Y:S01]  /*b8c0*/  LEA.HI.X.SX32 R15, R15, R3, 0x1, P0 ;  /* 0x000000030f0f7211 */ /* 0x000fe200000f0eff */
[----:B------:R3:W-:Y:S01]  /*b8d0*/  STL.64 [R1+0x678], R8 ;  /* 0x0006780801007387 */ /* 0x0007e20000100a00 */
[C---:B------:R-:W-:Y:S02]  /*b8e0*/  IMAD R19, R0.reuse, 0x3dc, RZ ;  /* 0x000003dc00137824 */ /* 0x040fe400078e02ff */
[C---:B0-----:R-:W-:Y:S02]  /*b8f0*/  IMAD R26, R0.reuse, 0x1e4, RZ ;  /* 0x000001e4001a7824 */ /* 0x041fe400078e02ff */
[----:B------:R-:W-:Y:S01]  /*b900*/  IMAD R21, R0, 0x1e5, RZ ;  /* 0x000001e500157824 */ /* 0x000fe200078e02ff */
[----:B---3--:R-:W-:-:S02]  /*b910*/  IADD3 R8, P0, R17, R2, RZ ;  /* 0x0000000211087210 */ /* 0x008fc40007f1e0ff */
[-C--:B------:R-:W-:Y:S01]  /*b920*/  LEA.HI.X.SX32 R17, R26, R3.reuse, 0x1, P6 ;  /* 0x000000031a117211 */ /* 0x080fe200030f0eff */
[----:B------:R-:W-:Y:S01]  /*b930*/  STL.64 [R1+0x1a80], R14 ;  /* 0x001a800e01007387 */ /* 0x000fe20000100a00 */
[----:B------:R-:W-:-:S03]  /*b940*/  LEA.HI.X.SX32 R5, R21, R3, 0x1, P5 ;  /* 0x0000000315057211 */ /* 0x000fc600028f0eff */
[----:B------:R0:W-:Y:S01]  /*b950*/  STL.64 [R1+0x19e8], R16 ;  /* 0x0019e81001007387 */ /* 0x0001e20000100a00 */
[C---:B------:R-:W-:Y:S01]  /*b960*/  IMAD R18, R0.reuse, 0x3d6, RZ ;  /* 0x000003d600127824 */ /* 0x040fe200078e02ff */
[----:B--2---:R-:W-:Y:S02]  /*b970*/  LEA.HI.X.SX32 R25, R23, R3, 0x1, P4 ;  /* 0x0000000317197211 */ /* 0x004fe400020f0eff */
[----:B------:R2:W-:Y:S01]  /*b980*/  STL.64 [R1+0x4b0], R4 ;  /* 0x0004b00401007387 */ /* 0x0005e20000100a00 */
[-C--:B0-----:R-:W-:Y:S01]  /*b990*/  IADD3 R16, P6, R19, R2.reuse, RZ ;  /* 0x0000000213107210 */ /* 0x081fe20007fde0ff */
[----:B------:R-:W-:Y:S01]  /*b9a0*/  IMAD R19, R0, 0x3de, RZ ;  /* 0x000003de00137824 */ /* 0x000fe200078e02ff */
[----:B------:R-:W-:Y:S01]  /*b9b0*/  IADD3 R18, P2, R18, R2, RZ ;  /* 0x0000000212127210 */ /* 0x000fe20007f5e0ff */
[----:B------:R-:W-:-:S03]  /*b9c0*/  IMAD R23, R0, 0x1eb, RZ ;  /* 0x000001eb00177824 */ /* 0x000fc600078e02ff */
[-C--:B--2---:R-:W-:Y:S01]  /*b9d0*/  IADD3 R4, P5, R19, R2.reuse, RZ ;  /* 0x0000000213047210 */ /* 0x084fe20007fbe0ff */
[C---:B------:R-:W-:Y:S02]  /*b9e0*/  IMAD R19, R0.reuse, 0x1e7, RZ ;  /* 0x000001e700137824 */ /* 0x040fe400078e02ff */
[C---:B------:R-:W-:Y:S02]  /*b9f0*/  IMAD R20, R0.reuse, 0x3d8, RZ ;  /* 0x000003d800147824 */ /* 0x040fe400078e02ff */
[C---:B------:R-:W-:Y:S01]  /*ba00*/  IMAD R21, R0.reuse, 0x3ea, RZ ;  /* 0x000003ea00157824 */ /* 0x040fe200078e02ff */
[-C--:B------:R-:W-:Y:S01]  /*ba10*/  LEA.HI.X.SX32 R11, R19, R3.reuse, 0x1, P3 ;  /* 0x00000003130b7211 */ /* 0x080fe200018f0eff */
[C---:B------:R-:W-:Y:S01]  /*ba20*/  IMAD R27, R0.reuse, 0x1ec, RZ ;  /* 0x000001ec001b7824 */ /* 0x040fe200078e02ff */
[----:B------:R-:W-:Y:S01]  /*ba30*/  LEA.HI.X.SX32 R19, R23, R3, 0x1, P2 ;  /* 0x0000000317137211 */ /* 0x000fe200010f0eff */
[----:B------:R-:W-:Y:S01]  /*ba40*/  IMAD R23, R0, 0x3ec, RZ ;  /* 0x000003ec00177824 */ /* 0x000fe200078e02ff */
[-C--:B------:R-:W-:Y:S01]  /*ba50*/  IADD3 R20, P1, R20, R2.reuse, RZ ;  /* 0x0000000214147210 */ /* 0x080fe20007f3e0ff */
[----:B------:R0:W-:Y:S01]  /*ba60*/  STL.64 [R1+0x5b8], R24 ;  /* 0x0005b81801007387 */ /* 0x0001e20000100a00 */
[----:B------:R-:W-:Y:S01]  /*ba70*/  IMAD R26, R0, 0x1ed, RZ ;  /* 0x000001ed001a7824 */ /* 0x000fe200078e02ff */
[----:B------:R-:W-:-:S02]  /*ba80*/  IADD3 R12, P2, R21, R2, RZ ;  /* 0x00000002150c7210 */ /* 0x000fc40007f5e0ff */
[----:B------:R-:W-:Y:S01]  /*ba90*/  STL.64 [R1+0x1a88], R18 ;  /* 0x001a881201007387 */ /* 0x000fe20000100a00 */
[----:B------:R-:W-:-:S03]  /*baa0*/  LEA.HI.X.SX32 R21, R27, R3, 0x1, P1 ;  /* 0x000000031b157211 */ /* 0x000fc600008f0eff */
[----:B------:R2:W-:Y:S01]  /*bab0*/  STL.64 [R1+0x680], R10 ;  /* 0x0006800a01007387 */ /* 0x0005e20000100a00 */
[-C--:B------:R-:W-:Y:S01]  /*bac0*/  LEA.HI.X.SX32 R9, R26, R3.reuse, 0x1, P0 ;  /* 0x000000031a097211 */ /* 0x080fe200000f0eff */
[C---:B0-----:R-:W-:Y:S02]  /*bad0*/  IMAD R25, R0.reuse, 0x3ee, RZ ;  /* 0x000003ee00197824 */ /* 0x041fe400078e02ff */
[----:B------:R-:W-:Y:S01]  /*bae0*/  STL.64 [R1+0x19f0], R20 ;  /* 0x0019f01401007387 */ /* 0x000fe20000100a00 */
[-C--:B--2---:R-:W-:Y:S01]  /*baf0*/  IADD3 R10, P1, R23, R2.reuse, RZ ;  /* 0x00000002170a7210 */ /* 0x084fe20007f3e0ff */
[----:B------:R-:W-:Y:S02]  /*bb00*/  IMAD R23, R0, 0x1ef, RZ ;  /* 0x000001ef00177824 */ /* 0x000fe400078e02ff */
[----:B------:R0:W-:Y:S01]  /*bb10*/  STL.64 [R1+0x4b8], R8 ;  /* 0x0004b80801007387 */ /* 0x0001e20000100a00 */
[----:B------:R-:W-:Y:S02]  /*bb20*/  IADD3 R22, P4, R22, R2, RZ ;  /* 0x0000000216167210 */ /* 0x000fe40007f9e0ff */
[-C--:B------:R-:W-:Y:S01]  /*bb30*/  LEA.HI.X.SX32 R5, R23, R3.reuse, 0x1, P5 ;  /* 0x0000000317057211 */ /* 0x080fe200028f0eff */
[----:B------:R-:W-:Y:S01]  /*bb40*/  IMAD R23, R0, 0x1f3, RZ ;  /* 0x000001f300177824 */ /* 0x000fe200078e02ff */
[----:B------:R-:W-:-:S02]  /*bb50*/  LEA.HI.X.SX32 R17, R29, R3, 0x1, P6 ;  /* 0x000000031d117211 */ /* 0x000fc400030f0eff */
[-C--:B0-----:R-:W-:Y:S01]  /*bb60*/  IADD3 R8, P0, R25, R2.reuse, RZ ;  /* 0x0000000219087210 */ /* 0x081fe20007f1e0ff */
[C---:B------:R-:W-:Y:S01]  /*bb70*/  IMAD R25, R0.reuse, 0x3fa, RZ ;  /* 0x000003fa00197824 */ /* 0x040fe200078e02ff */
[----:B------:R-:W-:Y:S01]  /*bb80*/  LEA.HI.X.SX32 R23, R23, R3, 0x1, P4 ;  /* 0x0000000317177211 */ /* 0x000fe200020f0eff */
[----:B------:R-:W-:Y:S03]  /*bb90*/  STL.64 [R1+0x5c0], R16 ;  /* 0x0005c01001007387 */ /* 0x000fe60000100a00 */
[----:B------:R-:W-:Y:S01]  /*bba0*/  IADD3 R6, P4, R25, R2, RZ ;  /* 0x0000000219067210 */ /* 0x000fe20007f9e0ff */
[----:B------:R-:W-:Y:S04]  /*bbb0*/  STL.64 [R1+0x688], R4 ;  /* 0x0006880401007387 */ /* 0x000fe80000100a00 */
[----:B------:R0:W-:Y:S04]  /*bbc0*/  STL.64 [R1+0x1a90], R22 ;  /* 0x001a901601007387 */ /* 0x0001e80000100a00 */
[----:B0-----:R-:W2:Y:S04]  /*bbd0*/  LDL.LU R22, [R1+0x72c] ;  /* 0x00072c0001167983 */ /* 0x001ea80000300800 */
[----:B------:R0:W-:Y:S01]  /*bbe0*/  STL [R1+0x4c8], R6 ;  /* 0x0004c80601007387 */ /* 0x0001e20000100800 */
[----:B------:R-:W-:-:S02]  /*bbf0*/  IMAD R24, R0, 0x3e8, RZ ;  /* 0x000003e800187824 */ /* 0x000fc400078e02ff */
[C---:B------:R-:W-:Y:S01]  /*bc00*/  IMAD R5, R0.reuse, 0x1f4, RZ ;  /* 0x000001f400057824 */ /* 0x040fe200078e02ff */
[----:B------:R-:W3:Y:S01]  /*bc10*/  LDL.LU R23, [R1+0x728] ;  /* 0x0007280001177983 */ /* 0x000ee20000300800 */
[----:B0-----:R-:W-:Y:S01]  /*bc20*/  IMAD R6, R0, 0x1f6, RZ ;  /* 0x000001f600067824 */ /* 0x001fe200078e02ff */
[----:B------:R-:W-:Y:S01]  /*bc30*/  IADD3 R24, P3, R24, R2, RZ ;  /* 0x0000000218187210 */ /* 0x000fe20007f7e0ff */
[----:B------:R-:W-:Y:S01]  /*bc40*/  IMAD R27, R0, 0x3fc, RZ ;  /* 0x000003fc001b7824 */ /* 0x000fe200078e02ff */
[----:B------:R-:W4:Y:S02]  /*bc50*/  LDL.LU R21, [R1+0x724] ;  /* 0x0007240001157983 */ /* 0x000f240000300800 */
[-C--:B------:R-:W-:Y:S02]  /*bc60*/  LEA.HI.X.SX32 R11, R6, R3.reuse, 0x1, P1 ;  /* 0x00000003060b7211 */ /* 0x080fe400008f0eff */
[----:B------:R-:W0:Y:S01]  /*bc70*/  S2R R6, SR_TID.X ;  /* 0x0000000000067919 */ /* 0x000e220000002100 */
[----:B------:R-:W-:Y:S01]  /*bc80*/  IMAD R29, R0, 0x1f5, RZ ;  /* 0x000001f5001d7824 */ /* 0x000fe200078e02ff */
[----:B------:R-:W-:-:S02]  /*bc90*/  LEA.HI.X.SX32 R25, R5, R3, 0x1, P3 ;  /* 0x0000000305197211 */ /* 0x000fc400018f0eff */
[----:B------:R-:W5:Y:S01]  /*bca0*/  LDL.LU R19, [R1+0x720] ;  /* 0x0007200001137983 */ /* 0x000f620000300800 */
[----:B------:R-:W-:Y:S01]  /*bcb0*/  IADD3 R14, P3, R27, R2, RZ ;  /* 0x000000021b0e7210 */ /* 0x000fe20007f7e0ff */
[----:B------:R-:W-:Y:S02]  /*bcc0*/  IMAD R27, R0, 0x1f7, RZ ;  /* 0x000001f7001b7824 */ /* 0x000fe400078e02ff */
[----:B------:R-:W2:Y:S01]  /*bcd0*/  LDL.LU R16, [R1+0x71c] ;  /* 0x00071c0001107983 */ /* 0x000ea20000300800 */
[----:B------:R-:W-:-:S03]  /*bce0*/  LEA.HI.X.SX32 R13, R29, R3, 0x1, P2 ;  /* 0x000000031d0d7211 */ /* 0x000fc600010f0eff */
[----:B------:R-:W2:Y:S01]  /*bcf0*/  LDL.LU R7, [R1+0x718] ;  /* 0x0007180001077983 */ /* 0x000ea20000300800 */
[----:B------:R-:W-:-:S03]  /*bd00*/  IMAD R26, R0, 0x3f6, RZ ;  /* 0x000003f6001a7824 */ /* 0x000fc600078e02ff */
[----:B------:R-:W2:Y:S04]  /*bd10*/  LDL.LU R4, [R1+0x714] ;  /* 0x0007140001047983 */ /* 0x000ea80000300800 */
[----:B------:R-:W2:Y:S01]  /*bd20*/  LDL.LU R5, [R1+0x710] ;  /* 0x0007100001057983 */ /* 0x000ea20000300800 */
[----:B------:R-:W-:-:S03]  /*bd30*/  LEA.HI.X.SX32 R9, R27, R3, 0x1, P0 ;  /* 0x000000031b097211 */ /* 0x000fc600000f0eff */
[----:B------:R1:W-:Y:S01]  /*bd40*/  STL.64 [R1+0x19f8], R24 ;  /* 0x0019f81801007387 */ /* 0x0003e20000100a00 */
[----:B0-----:R-:W-:Y:S02]  /*bd50*/  LOP3.LUT R18, R6, 0xff, RZ, 0xc0, !PT ;  /* 0x000000ff06127812 */ /* 0x001fe400078ec0ff */
[-C--:B------:R-:W-:Y:S02]  /*bd60*/  IADD3 R26, P6, R26, R2.reuse, RZ ;  /* 0x000000021a1a7210 */ /* 0x080fe40007fde0ff */
[----:B------:R-:W-:Y:S01]  /*bd70*/  SHF.L.U32 R20, R18, 0x1, RZ ;  /* 0x0000000112147819 */ /* 0x000fe200000006ff */
[----:B------:R-:W-:Y:S01]  /*bd80*/  IMAD.MOV.U32 R18, RZ, RZ, c[0x0][0x198] ;  /* 0x00006600ff127624 */ /* 0x000fe200078e00ff */
[----:B------:R-:W-:Y:S01]  /*bd90*/  IADD3 R28, P5, R28, R2, RZ ;  /* 0x000000021c1c7210 */ /* 0x000fe20007fbe0ff */
[----:B-1----:R-:W2:Y:S04]  /*bda0*/  LDL.LU R25, [R1+0x730] ;  /* 0x0007300001197983 */ /* 0x002ea80000300800 */
[----:B------:R0:W-:Y:S01]  /*bdb0*/  STL [R1+0x5c8], R14 ;  /* 0x0005c80e01007387 */ /* 0x0001e20000100800 */
[----:B------:R-:W-:-:S03]  /*bdc0*/  IMAD R2, R0, 0x1fb, RZ ;  /* 0x000001fb00027824 */ /* 0x000fc600078e02ff */
[----:B------:R-:W3:Y:S04]  /*bdd0*/  LDL.LU R17, [R1+0x70c] ;  /* 0x00070c0001117983 */ /* 0x000ee80000300800 */
[----:B------:R1:W-:Y:S04]  /*bde0*/  STL.64 [R1+0x4c0], R12 ;  /* 0x0004c00c01007387 */ /* 0x0003e80000100a00 */
[----:B0-----:R-:W5:Y:S01]  /*bdf0*/  LDL.LU R14, [R1+0x708] ;  /* 0x00070800010e7983 */ /* 0x001f620000300800 */
[----:B------:R-:W-:-:S03]  /*be00*/  IMAD R18, R18, 0x1fc, RZ ;  /* 0x000001fc12127824 */ /* 0x000fc600078e02ff */
[----:B------:R0:W-:Y:S04]  /*be10*/  STL.64 [R1+0x5d0], R10 ;  /* 0x0005d00a01007387 */ /* 0x0001e80000100a00 */
[----:B------:R-:W5:Y:S01]  /*be20*/  LDL.LU R15, [R1+0x704] ;  /* 0x00070400010f7983 */ /* 0x000f620000300800 */
[----:B------:R-:W-:-:S03]  /*be30*/  LEA.HI.X.SX32 R27, R2, R3, 0x1, P6 ;  /* 0x00000003021b7211 */ /* 0x000fc600030f0eff */
[----:B------:R0:W-:Y:S04]  /*be40*/  STL.64 [R1+0x690], R8 ;  /* 0x0006900801007387 */ /* 0x0001e80000100a00 */
[----:B-1----:R-:W5:Y:S04]  /*be50*/  LDL.LU R12, [R1+0x700] ;  /* 0x00070000010c7983 */ /* 0x002f680000300800 */
[----:B------:R-:W5:Y:S01]  /*be60*/  LDL.LU R13, [R1+0x6fc] ;  /* 0x0006fc00010d7983 */ /* 0x000f620000300800 */
[----:B------:R-:W-:-:S03]  /*be70*/  LEA.HI.X.SX32 R29, R18, R3, 0x1, P5 ;  /* 0x00000003121d7211 */ /* 0x000fc600028f0eff */
[----:B0-----:R-:W5:Y:S04]  /*be80*/  LDL.LU R10, [R1+0x6f8] ;  /* 0x0006f800010a7983 */ /* 0x001f680000300800 */
[----:B------:R-:W5:Y:S04]  /*be90*/  LDL.LU R11, [R1+0x6f4] ;  /* 0x0006f400010b7983 */ /* 0x000f680000300800 */
[----:B------:R-:W5:Y:S04]  /*bea0*/  LDL.LU R8, [R1+0x6f0] ;  /* 0x0006f00001087983 */ /* 0x000f680000300800 */
[----:B------:R-:W5:Y:S04]  /*beb0*/  LDL.LU R9, [R1+0x6ec] ;  /* 0x0006ec0001097983 */ /* 0x000f680000300800 */
[----:B------:R-:W5:Y:S04]  /*bec0*/  LDL.LU R6, [R1+0x6e8] ;  /* 0x0006e80001067983 */ /* 0x000f680000300800 */
[----:B------:R0:W-:Y:S04]  /*bed0*/  STL.64 [R1+0x1a98], R26 ;  /* 0x001a981a01007387 */ /* 0x0001e80000100a00 */
[----:B0-----:R0:W5:Y:S04]  /*bee0*/  LDL.64 R26, [R1+0x5c8] ;  /* 0x0005c800011a7983 */ /* 0x0011680000100a00 */
[----:B------:R-:W-:Y:S04]  /*bef0*/  STL [R1+0x1c38], R20 ;  /* 0x001c381401007387 */ /* 0x000fe80000100800 */
[----:B------:R1:W-:Y:S04]  /*bf00*/  STL.64 [R1+0x1a00], R28 ;  /* 0x001a001c01007387 */ /* 0x0003e80000100a00 */
[----:B-1----:R0:W5:Y:S01]  /*bf10*/  LDL.64 R28, [R1+0x4c8] ;  /* 0x0004c800011c7983 */ /* 0x0021620000100a00 */
[----:B------:R-:W-:Y:S01]  /*bf20*/  MOV R24, c[0x0][0x198] ;  /* 0x0000660000187a02 */ /* 0x000fe20000000f00 */
[----:B------:R-:W-:Y:S01]  /*bf30*/  IMAD R0, R0, 0x1fd, RZ ;  /* 0x000001fd00007824 */ /* 0x000fe200078e02ff */
[----:B------:R-:W-:-:S03]  /*bf40*/  LOP3.LUT R18, R20, 0x20, RZ, 0x3c, !PT ;  /* 0x0000002014127812 */ /* 0x000fc600078e3cff */
[----:B------:R-:W-:Y:S02]  /*bf50*/  IMAD R24, R24, 0x1fe, RZ ;  /* 0x000001fe18187824 */ /* 0x000fe400078e02ff */
[----:B--2---:R-:W-:Y:S04]  /*bf60*/  STS.U16 [R18+0x29400], R25 ;  /* 0x0294001912007388 */ /* 0x004fe80000000400 */
[----:B------:R-:W-:Y:S04]  /*bf70*/  STS.U16 [R18+0x2a400], R22 ;  /* 0x02a4001612007388 */ /* 0x000fe80000000400 */
[----:B---3--:R-:W-:Y:S04]  /*bf80*/  STS.U16 [R18+0x2b400], R23 ;  /* 0x02b4001712007388 */ /* 0x008fe80000000400 */
[----:B----4-:R-:W-:Y:S04]  /*bf90*/  STS.U16 [R18+0x2c400], R21 ;  /* 0x02c4001512007388 */ /* 0x010fe80000000400 */
[----:B-----5:R-:W-:Y:S04]  /*bfa0*/  STS.U16 [R18+0x2d400], R19 ;  /* 0x02d4001312007388 */ /* 0x020fe80000000400 */
[----:B------:R-:W-:Y:S04]  /*bfb0*/  STS.U16 [R18+0x2e400], R16 ;  /* 0x02e4001012007388 */ /* 0x000fe80000000400 */
[----:B------:R1:W-:Y:S04]  /*bfc0*/  STS.U16 [R18+0x2f400], R7 ;  /* 0x02f4000712007388 */ /* 0x0003e80000000400 */
[----:B------:R2:W-:Y:S04]  /*bfd0*/  STS.U16 [R18+0x30400], R4 ;  /* 0x0304000412007388 */ /* 0x0005e80000000400 */
[----:B------:R3:W-:Y:S01]  /*bfe0*/  STS.U16 [R18+0x31400], R5 ;  /* 0x0314000512007388 */ /* 0x0007e20000000400 */
[----:B------:R-:W-:-:S02]  /*bff0*/  LEA.HI.X.SX32 R27, R24, R3, 0x1, P3 ;  /* 0x00000003181b7211 */ /* 0x000fc400018f0eff */
[----:B------:R-:W-:-:S05]  /*c000*/  LEA.HI.X.SX32 R29, R0, R3, 0x1, P4 ;  /* 0x00000003001d7211 */ /* 0x000fca00020f0eff */
[----:B------:R-:W-:Y:S04]  /*c010*/  STL [R1+0x4cc], R29 ;  /* 0x0004cc1d01007387 */ /* 0x000fe80000100800 */
[----:B------:R-:W-:Y:S04]  /*c020*/  STL [R1+0x5cc], R27 ;  /* 0x0005cc1b01007387 */ /* 0x000fe80000100800 */
[----:B-1----:R-:W4:Y:S04]  /*c030*/  LDL.LU R7, [R1+0x6e4] ;  /* 0x0006e40001077983 */ /* 0x002f280000300800 */
[----:B--2---:R-:W2:Y:S04]  /*c040*/  LDL.LU R4, [R1+0x6e0] ;  /* 0x0006e00001047983 */ /* 0x004ea80000300800 */
[----:B---3--:R-:W3:Y:S04]  /*c050*/  LDL.LU R5, [R1+0x6dc] ;  /* 0x0006dc0001057983 */ /* 0x008ee80000300800 */
[----:B------:R-:W5:Y:S04]  /*c060*/  LDL.LU R20, [R1+0x6cc] ;  /* 0x0006cc0001147983 */ /* 0x000f680000300800 */
[----:B-----5:R1:W-:Y:S04]  /*c070*/  STL [R1+0x1c3c], R20 ;  /* 0x001c3c1401007387 */ /* 0x0203e80000100800 */
[----:B-1----:R-:W5:Y:S04]  /*c080*/  LDL.LU R20, [R1+0x6d0] ;  /* 0x0006d00001147983 */ /* 0x002f680000300800 */
[----:B-----5:R1:W-:Y:S04]  /*c090*/  STL [R1+0x1c40], R20 ;  /* 0x001c401401007387 */ /* 0x0203e80000100800 */
[----:B-1----:R-:W5:Y:S04]  /*c0a0*/  LDL.LU R20, [R1+0x6d4] ;  /* 0x0006d40001147983 */ /* 0x002f680000300800 */
[----:B------:R-:W-:Y:S04]  /*c0b0*/  STS.U16 [R18+0x32400], R17 ;  /* 0x0324001112007388 */ /* 0x000fe80000000400 */
[----:B------:R-:W-:Y:S04]  /*c0c0*/  STS.U16 [R18+0x33400], R14 ;  /* 0x0334000e12007388 */ /* 0x000fe80000000400 */
[----:B-----5:R1:W-:Y:S04]  /*c0d0*/  STL [R1+0x1c44], R20 ;  /* 0x001c441401007387 */ /* 0x0203e80000100800 */
[----:B-1----:R-:W5:Y:S04]  /*c0e0*/  LDL.LU R20, [R1+0x6d8] ;  /* 0x0006d80001147983 */ /* 0x002f680000300800 */
        /* <DEDUP_REMOVED lines=12> */
[----:B------:R1:W-:Y:S04]  /*c1b0*/  STS.U16 [R18+0x34400], R15 ;  /* 0x0344000f12007388 */ /* 0x0003e80000000400 */
        /* <DEDUP_REMOVED lines=8> */
[----:B-1----:R-:W5:Y:S04]  /*c240*/  LDL.LU R15, [R1+0x790] ;  /* 0x00079000010f7983 */ /* 0x002f680000300800 */
[----:B------:R-:W-:Y:S04]  /*c250*/  STS.U16 [R18+0x39400], R8 ;  /* 0x0394000812007388 */ /* 0x000fe80000000400 */
[----:B0-----:R-:W5:Y:S04]  /*c260*/  LDL.LU R12, [R1+0x828] ;  /* 0x00082800010c7983 */ /* 0x001f680000300800 */
[----:B------:R0:W-:Y:S04]  /*c270*/  STS.U16 [R18+0x3a400], R9 ;  /* 0x03a4000912007388 */ /* 0x0001e80000000400 */
[----:B------:R-:W5:Y:S04]  /*c280*/  LDL.LU R13, [R1+0x7b0] ;  /* 0x0007b000010d7983 */ /* 0x000f680000300800 */
[----:B------:R-:W-:Y:S04]  /*c290*/  STS.U16 [R18+0x3b400], R6 ;  /* 0x03b4000612007388 */ /* 0x000fe80000000400 */
[----:B------:R-:W5:Y:S04]  /*c2a0*/  LDL.LU R10, [R1+0x79c] ;  /* 0x00079c00010a7983 */ /* 0x000f680000300800 */
[----:B----4-:R1:W-:Y:S04]  /*c2b0*/  STS.U16 [R18+0x3c400], R7 ;  /* 0x03c4000712007388 */ /* 0x0103e80000000400 */
[----:B------:R-:W4:Y:S04]  /*c2c0*/  LDL.LU R11, [R1+0x76c] ;  /* 0x00076c00010b7983 */ /* 0x000f280000300800 */
[----:B--2---:R-:W-:Y:S04]  /*c2d0*/  STS.U16 [R18+0x3d400], R4 ;  /* 0x03d4000412007388 */ /* 0x004fe80000000400 */
[----:B0-----:R-:W2:Y:S04]  /*c2e0*/  LDL.LU.64 R8, [R1+0x498] ;  /* 0x0004980001087983 */ /* 0x001ea80000300a00 */
[----:B---3--:R0:W-:Y:S04]  /*c2f0*/  STS.U16 [R18+0x3e400], R5 ;  /* 0x03e4000512007388 */ /* 0x0081e80000000400 */
[----:B-1----:R-:W3:Y:S04]  /*c300*/  LDL.LU.64 R6, [R1+0x490] ;  /* 0x0004900001067983 */ /* 0x002ee80000300a00 */
[----:B0-----:R-:W4:Y:S04]  /*c310*/  LDL.LU.64 R4, [R1+0x488] ;  /* 0x0004880001047983 */ /* 0x001f280000300a00 */
[----:B-----5:R0:W-:Y:S04]  /*c320*/  STS.U16 [R18+0x3f400], R20 ;  /* 0x03f4001412007388 */ /* 0x0201e80000000400 */
[----:B0-----:R-:W5:Y:S04]  /*c330*/  LDL.LU R20, [R1+0x1c44] ;  /* 0x001c440001147983 */ /* 0x001f680000300800 */
[----:B--2---:R-:W2:Y:S04]  /*c340*/  LDG.E.U16 R8, [R8.64] ;  /* 0x0000000408087981 */ /* 0x004ea8000c1e1500 */
[----:B---3--:R-:W3:Y:S04]  /*c350*/  LDG.E.U16 R6, [R6.64] ;  /* 0x0000000406067981 */ /* 0x008ee8000c1e1500 */
[----:B-----5:R0:W-:Y:S04]  /*c360*/  STS.U16 [R18+0x10400], R20 ;  /* 0x0104001412007388 */ /* 0x0201e80000000400 */
[----:B0-----:R-:W5:Y:S04]  /*c370*/  LDL.LU R20, [R1+0x1c40] ;  /* 0x001c400001147983 */ /* 0x001f680000300800 */
[----:B-----5:R0:W-:Y:S04]  /*c380*/  STS.U16 [R18+0x11400], R20 ;  /* 0x0114001412007388 */ /* 0x0201e80000000400 */
[----:B0-----:R-:W5:Y:S04]  /*c390*/  LDL.LU R20, [R1+0x1c3c] ;  /* 0x001c3c0001147983 */ /* 0x001f680000300800 */
[----:B-----5:R0:W-:Y:S04]  /*c3a0*/  STS.U16 [R18+0x12400], R20 ;  /* 0x0124001412007388 */ /* 0x0201e80000000400 */
[----:B0-----:R-:W5:Y:S04]  /*c3b0*/  LDL.LU R20, [R1+0x1c38] ;  /* 0x001c380001147983 */ /* 0x001f680000300800 */
[----:B------:R5:W-:Y:S04]  /*c3c0*/  STS.U16 [R18+0x13400], R2 ;  /* 0x0134000212007388 */ /* 0x000be80000000400 */
        /* <DEDUP_REMOVED lines=11> */
[----:B------:R-:W-:Y:S01]  /*c480*/  STS.U16 [R18+0x1f400], R19 ;  /* 0x01f4001312007388 */ /* 0x000fe20000000400 */
[----:B-----5:R-:W-:-:S05]  /*c490*/  LOP3.LUT R2, R20, 0x30, RZ, 0x3c, !PT ;  /* 0x0000003014027812 */ /* 0x020fca00078e3cff */
[----:B------:R-:W-:Y:S04]  /*c4a0*/  STS.U16 [R2+0x600], R16 ;  /* 0x0006001002007388 */ /* 0x000fe80000000400 */
[----:B------:R-:W-:Y:S04]  /*c4b0*/  STS.U16 [R2+0x1600], R17 ;  /* 0x0016001102007388 */ /* 0x000fe80000000400 */
[----:B------:R-:W-:Y:S04]  /*c4c0*/  STS.U16 [R2+0x2600], R14 ;  /* 0x0026000e02007388 */ /* 0x000fe80000000400 */
[----:B------:R-:W-:Y:S04]  /*c4d0*/  STS.U16 [R2+0x3600], R15 ;  /* 0x0036000f02007388 */ /* 0x000fe80000000400 */
[----:B------:R-:W-:Y:S04]  /*c4e0*/  STS.U16 [R2+0x4600], R12 ;  /* 0x0046000c02007388 */ /* 0x000fe80000000400 */
[----:B------:R-:W-:Y:S04]  /*c4f0*/  STS.U16 [R2+0x5600], R13 ;  /* 0x0056000d02007388 */ /* 0x000fe80000000400 */
[----:B------:R-:W-:Y:S04]  /*c500*/  STS.U16 [R2+0x6600], R10 ;  /* 0x0066000a02007388 */ /* 0x000fe80000000400 */
[----:B----4-:R0:W-:Y:S04]  /*c510*/  STS.U16 [R2+0x7600], R11 ;  /* 0x0076000b02007388 */ /* 0x0101e80000000400 */
[----:B0-----:R-:W4:Y:S04]  /*c520*/  LDL.LU.64 R2, [R1+0x3f8] ;  /* 0x0003f80001027983 */ /* 0x001f280000300a00 */
[----:B----4-:R0:W-:Y:S04]  /*c530*/  STL.64 [R1+0x1bb0], R2 ;  /* 0x001bb00201007387 */ /* 0x0101e80000100a00 */
        /* <DEDUP_REMOVED lines=22> */
[----:B0-----:R-:W4:Y:S01]  /*c6a0*/  LDL.LU.64 R2, [R1+0x458] ;  /* 0x0004580001027983 */ /* 0x001f220000300a00 */
[----:B------:R-:W-:-:S03]  /*c6b0*/  MOV R0, c[0x0][0x1d0] ;  /* 0x0000740000007a02 */ /* 0x000fc60000000f00 */
[----:B----4-:R0:W-:Y:S04]  /*c6c0*/  STL.64 [R1+0x1c10], R2 ;  /* 0x001c100201007387 */ /* 0x0101e80000100a00 */
[----:B0-----:R-:W4:Y:S01]  /*c6d0*/  LDL.LU.64 R2, [R1+0x460] ;  /* 0x0004600001027983 */ /* 0x001f220000300a00 */
[----:B------:R-:W-:-:S03]  /*c6e0*/  ISETP.GE.AND P0, PT, R0, 0x1, PT ;  /* 0x000000010000780c */ /* 0x000fc60003f06270 */
[----:B------:R-:W5:Y:S04]  /*c6f0*/  LDG.E.U16 R0, [R4.64] ;  /* 0x0000000404007981 */ /* 0x000f68000c1e1500 */
[----:B----4-:R0:W-:Y:S04]  /*c700*/  STL.64 [R1+0x1c18], R2 ;  /* 0x001c180201007387 */ /* 0x0101e80000100a00 */
[----:B--2---:R-:W-:Y:S04]  /*c710*/  STL [R1+0x498], R8 ;  /* 0x0004980801007387 */ /* 0x004fe80000100800 */
[----:B0-----:R-:W2:Y:S04]  /*c720*/  LDL.LU.64 R2, [R1+0x468] ;  /* 0x0004680001027983 */ /* 0x001ea80000300a00 */
[----:B---3--:R-:W-:Y:S04]  /*c730*/  STL [R1+0x490], R6 ;  /* 0x0004900601007387 */ /* 0x008fe80000100800 */
[----:B--2---:R0:W-:Y:S04]  /*c740*/  STL.64 [R1+0x1c20], R2 ;  /* 0x001c200201007387 */ /* 0x0041e80000100a00 */
[----:B-----5:R-:W-:Y:S04]  /*c750*/  STL [R1+0x488], R0 ;  /* 0x0004880001007387 */ /* 0x020fe80000100800 */
[----:B0-----:R-:W2:Y:S04]  /*c760*/  LDL.LU.64 R2, [R1+0x470] ;  /* 0x0004700001027983 */ /* 0x001ea80000300a00 */
[----:B--2---:R0:W-:Y:S04]  /*c770*/  STL.64 [R1+0x1c28], R2 ;  /* 0x001c280201007387 */ /* 0x0041e80000100a00 */
[----:B0-----:R-:W2:Y:S04]  /*c780*/  LDL.LU.64 R2, [R1+0x478] ;  /* 0x0004780001027983 */ /* 0x001ea80000300a00 */
[----:B--2---:R0:W-:Y:S04]  /*c790*/  STL.64 [R1+0x1c30], R2 ;  /* 0x001c300201007387 */ /* 0x0041e80000100a00 */
[----:B0-----:R-:W2:Y:S04]  /*c7a0*/  LDL.LU.64 R2, [R1+0x480] ;  /* 0x0004800001027983 */ /* 0x001ea80000300a00 */
[----:B------:R-:W3:Y:S04]  /*c7b0*/  LDL.LU.64 R28, [R1+0x3f0] ;  /* 0x0003f000011c7983 */ /* 0x000ee80000300a00 */
[----:B------:R-:W4:Y:S04]  /*c7c0*/  LDL.LU.64 R26, [R1+0x3e8] ;  /* 0x0003e800011a7983 */ /* 0x000f280000300a00 */
[----:B------:R-:W5:Y:S04]  /*c7d0*/  LDL.LU.64 R24, [R1+0x3e0] ;  /* 0x0003e00001187983 */ /* 0x000f680000300a00 */
        /* <DEDUP_REMOVED lines=10> */
[----:B--2---:R0:W2:Y:S04]  /*c880*/  LDG.E.U16 R0, [R2.64] ;  /* 0x0000000402007981 */ /* 0x0040a8000c1e1500 */
[----:B---3--:R-:W3:Y:S04]  /*c890*/  LDG.E.U16 R28, [R28.64] ;  /* 0x000000041c1c7981 */ /* 0x008ee8000c1e1500 */
[----:B----4-:R-:W4:Y:S04]  /*c8a0*/  LDG.E.U16 R26, [R26.64] ;  /* 0x000000041a1a7981 */ /* 0x010f28000c1e1500 */
[----:B0-----:R-:W3:Y:S04]  /*c8b0*/  LDL.LU.64 R2, [R1+0x1c30] ;  /* 0x001c300001027983 */ /* 0x001ee80000300a00 */
[----:B-----5:R-:W5:Y:S04]  /*c8c0*/  LDG.E.U16 R24, [R24.64] ;  /* 0x0000000418187981 */ /* 0x020f68000c1e1500 */
[----:B------:R-:W4:Y:S04]  /*c8d0*/  LDG.E.U16 R22, [R22.64] ;  /* 0x0000000416167981 */ /* 0x000f28000c1e1500 */
        /* <DEDUP_REMOVED lines=8> */
[----:B--2---:R3:W-:Y:S04]  /*c960*/  STL [R1+0x480], R0 ;  /* 0x0004800001007387 */ /* 0x0047e80000100800 */
[----:B---3--:R0:W2:Y:S04]  /*c970*/  LDG.E.U16 R0, [R2.64] ;  /* 0x0000000402007981 */ /* 0x0080a8000c1e1500 */
[----:B0-----:R-:W3:Y:S04]  /*c980*/  LDL.LU.64 R2, [R1+0x1c28] ;  /* 0x001c280001027983 */ /* 0x001ee80000300a00 */
        /* <DEDUP_REMOVED lines=45> */
[----:B---3--:R-:W3:Y:S04]  /*cc60*/  LDG.E.U16 R3, [R2.64] ;  /* 0x0000000402037981 */ /* 0x008ee8000c1e1500 */
[----:B--2---:R0:W-:Y:S04]  /*cc70*/  STL [R1+0x400], R0 ;  /* 0x0004000001007387 */ /* 0x0041e80000100800 */
[----:B0-----:R-:W2:Y:S04]  /*cc80*/  LDG.E.U16 R0, [R4.64] ;  /* 0x0000000404007981 */ /* 0x001ea8000c1e1500 */
[----:B---3--:R0:W-:Y:S04]  /*cc90*/  STL [R1+0x3f8], R3 ;  /* 0x0003f80301007387 */ /* 0x0081e80000100800 */
[----:B0-----:R-:W3:Y:S04]  /*cca0*/  LDL.LU.64 R2, [R1+0x300] ;  /* 0x0003000001027983 */ /* 0x001ee80000300a00 */
[----:B---3--:R0:W-:Y:S04]  /*ccb0*/  STL.64 [R1+0x1b28], R2 ;  /* 0x001b280201007387 */ /* 0x0081e80000100a00 */
        /* <DEDUP_REMOVED lines=16> */
[----:B------:R-:W-:Y:S04]  /*cdc0*/  STL [R1+0x3f0], R28 ;  /* 0x0003f01c01007387 */ /* 0x000fe80000100800 */
[----:B0-----:R-:W3:Y:S04]  /*cdd0*/  LDL.LU.64 R2, [R1+0x348] ;  /* 0x0003480001027983 */ /* 0x001ee80000300a00 */
[----:B----4-:R-:W-:Y:S04]  /*cde0*/  STL [R1+0x3e8], R26 ;  /* 0x0003e81a01007387 */ /* 0x010fe80000100800 */
[----:B---3--:R0:W-:Y:S04]  /*cdf0*/  STL.64 [R1+0x1b70], R2 ;  /* 0x001b700201007387 */ /* 0x0081e80000100a00 */
[----:B-----5:R-:W-:Y:S04]  /*ce00*/  STL [R1+0x3e0], R24 ;  /* 0x0003e01801007387 */ /* 0x020fe80000100800 */
[----:B0-----:R-:W3:Y:S04]  /*ce10*/  LDL.LU.64 R2, [R1+0x350] ;  /* 0x0003500001027983 */ /* 0x001ee80000300a00 */
[----:B------:R-:W-:Y:S04]  /*ce20*/  STL [R1+0x3d8], R22 ;  /* 0x0003d81601007387 */ /* 0x000fe80000100800 */
[----:B---3--:R0:W-:Y:S04]  /*ce30*/  STL.64 [R1+0x1b78], R2 ;  /* 0x001b780201007387 */ /* 0x0081e80000100a00 */
[----:B------:R-:W-:Y:S04]  /*ce40*/  STL [R1+0x3d0], R20 ;  /* 0x0003d01401007387 */ /* 0x000fe80000100800 */
        /* <DEDUP_REMOVED lines=15> */
[----:B--2---:R-:W-:Y:S04]  /*cf40*/  STL [R1+0x390], R0 ;  /* 0x0003900001007387 */ /* 0x004fe80000100800 */
        /* <DEDUP_REMOVED lines=19> */
[----:B---3--:R4:W3:Y:S04]  /*d080*/  LDG.E.U16 R29, [R28.64] ;  /* 0x000000041c1d7981 */ /* 0x0088e8000c1e1500 */
[----:B0-----:R-:W3:Y:S04]  /*d090*/  LDL.LU.64 R2, [R1+0x1ba8] ;  /* 0x001ba80001027983 */ /* 0x001ee80000300a00 */
[----:B----4-:R0:W4:Y:S04]  /*d0a0*/  LDG.E.U16 R28, [R26.64] ;  /* 0x000000041a1c7981 */ /* 0x010128000c1e1500 */
        /* <DEDUP_REMOVED lines=10> */
[----:B-1----:R-:W3:Y:S04]  /*d150*/  LDL.LU.64 R2, [R1+0x1ba0] ;  /* 0x001ba00001027983 */ /* 0x002ee80000300a00 */
        /* <DEDUP_REMOVED lines=47> */
[----:B-1----:R-:W3:Y:S04]  /*d450*/  LDG.E.U16 R3, [R8.64] ;  /* 0x0000000408037981 */ /* 0x002ee8000c1e1500 */
[----:B------:R-:W3:Y:S04]  /*d460*/  LDG.E.U16 R2, [R6.64] ;  /* 0x0000000406027981 */ /* 0x000ee8000c1e1500 */
[----:B--2---:R1:W-:Y:S04]  /*d470*/  STL [R1+0x314], R0 ;  /* 0x0003140001007387 */ /* 0x0043e80000100800 */
[----:B0-----:R-:W2:Y:S04]  /*d480*/  LDL.LU.64 R26, [R1+0x140] ;  /* 0x00014000011a7983 */ /* 0x001ea80000300a00 */
[----:B-1----:R-:W3:Y:S04]  /*d490*/  LDG.E.U16 R0, [R4.64] ;  /* 0x0000000404007981 */ /* 0x002ee8000c1e1500 */
[----:B--2---:R0:W-:Y:S04]  /*d4a0*/  STL.64 [R1+0x1aa0], R26 ;  /* 0x001aa01a01007387 */ /* 0x0041e80000100a00 */
[----:B0-----:R-:W2:Y:S04]  /*d4b0*/  LDL.LU.64 R26, [R1+0x158] ;  /* 0x00015800011a7983 */ /* 0x001ea80000300a00 */
        /* <DEDUP_REMOVED lines=15> */
[----:B------:R-:W-:Y:S04]  /*d5b0*/  STL [R1+0x310], R29 ;  /* 0x0003101d01007387 */ /* 0x000fe80000100800 */
[----:B0-----:R-:W2:Y:S04]  /*d5c0*/  LDL.LU.64 R26, [R1+0x218] ;  /* 0x00021800011a7983 */ /* 0x001ea80000300a00 */
[----:B----4-:R-:W-:Y:S04]  /*d5d0*/  STL [R1+0x30c], R28 ;  /* 0x00030c1c01007387 */ /* 0x010fe80000100800 */
[----:B--2---:R0:W-:Y:S04]  /*d5e0*/  STL.64 [R1+0x1ae8], R26 ;  /* 0x001ae81a01007387 */ /* 0x0041e80000100a00 */
[----:B-----5:R-:W-:Y:S04]  /*d5f0*/  STL [R1+0x308], R24 ;  /* 0x0003081801007387 */ /* 0x020fe80000100800 */
[----:B0-----:R-:W2:Y:S04]  /*d600*/  LDL.LU.64 R26, [R1+0x240] ;  /* 0x00024000011a7983 */ /* 0x001ea80000300a00 */
[----:B------:R-:W-:Y:S04]  /*d610*/  STL [R1+0x304], R22 ;  /* 0x0003041601007387 */ /* 0x000fe80000100800 */
[----:B--2---:R0:W-:Y:S04]  /*d620*/  STL.64 [R1+0x1af0], R26 ;  /* 0x001af01a01007387 */ /* 0x0041e80000100a00 */
[----:B------:R-:W-:Y:S04]  /*d630*/  STL [R1+0x300], R20 ;  /* 0x0003001401007387 */ /* 0x000fe80000100800 */
        /* <DEDUP_REMOVED lines=11> */
[----:B---3--:R-:W-:Y:S04]  /*d6f0*/  STL [R1+0x2e8], R3 ;  /* 0x0002e80301007387 */ /* 0x008fe80000100800 */
[----:B0-----:R-:W2:Y:S04]  /*d700*/  LDL.LU.64 R26, [R1+0x278] ;  /* 0x00027800011a7983 */ /* 0x001ea80000300a00 */
[----:B------:R-:W-:Y:S04]  /*d710*/  STL [R1+0x2e4], R2 ;  /* 0x0002e40201007387 */ /* 0x000fe80000100800 */
[----:B--2---:R0:W-:Y:S04]  /*d720*/  STL.64 [R1+0x1b10], R26 ;  /* 0x001b101a01007387 */ /* 0x0041e80000100a00 */
[----:B------:R-:W-:Y:S04]  /*d730*/  STL [R1+0x2e0], R0 ;  /* 0x0002e00001007387 */ /* 0x000fe80000100800 */
        /* <DEDUP_REMOVED lines=8> */
[----:B------:R-:W3:Y:S04]  /*d7c0*/  LDL.LU.64 R10, [R1+0xe0] ;  /* 0x0000e000010a7983 */ /* 0x000ee80000300a00 */
[----:B------:R-:W3:Y:S04]  /*d7d0*/  LDL.LU.64 R6, [R1+0xc8] ;  /* 0x0000c80001067983 */ /* 0x000ee80000300a00 */
[----:B------:R-:W3:Y:S04]  /*d7e0*/  LDL.LU.64 R2, [R1+0xb0] ;  /* 0x0000b00001027983 */ /* 0x000ee80000300a00 */
[----:B------:R-:W3:Y:S04]  /*d7f0*/  LDL.LU.64 R28, [R1+0x98] ;  /* 0x00009800011c7983 */ /* 0x000ee80000300a00 */
[----:B------:R-:W4:Y:S04]  /*d800*/  LDL.LU.64 R24, [R1+0x80] ;  /* 0x0000800001187983 */ /* 0x000f280000300a00 */
[----:B------:R-:W5:Y:S04]  /*d810*/  LDL.LU.64 R20, [R1+0x68] ;  /* 0x0000680001147983 */ /* 0x000f680000300a00 */
[----:B------:R-:W5:Y:S04]  /*d820*/  LDL.LU.64 R16, [R1+0x50] ;  /* 0x0000500001107983 */ /* 0x000f680000300a00 */
[----:B------:R-:W5:Y:S04]  /*d830*/  LDL.LU.64 R12, [R1+0x38] ;  /* 0x00003800010c7983 */ /* 0x000f680000300a00 */
[----:B------:R-:W5:Y:S04]  /*d840*/  LDL.LU.64 R8, [R1+0x20] ;  /* 0x0000200001087983 */ /* 0x000f680000300a00 */
[----:B------:R-:W5:Y:S04]  /*d850*/  LDL.LU.64 R4, [R1+0x8] ;  /* 0x0000080001047983 */ /* 0x000f680000300a00 */
[----:B--2---:R0:W2:Y:S04]  /*d860*/  LDG.E.U16 R0, [R26.64] ;  /* 0x000000041a007981 */ /* 0x0040a8000c1e1500 */
[----:B0-----:R-:W2:Y:S04]  /*d870*/  LDL.LU.64 R26, [R1+0x1b20] ;  /* 0x001b2000011a7983 */ /* 0x001ea80000300a00 */
[----:B---3--:R-:W3:Y:S04]  /*d880*/  LDG.E.U16 R29, [R28.64] ;  /* 0x000000041c1d7981 */ /* 0x008ee8000c1e1500 */
[----:B----4-:R-:W4:Y:S04]  /*d890*/  LDG.E.U16 R24, [R24.64] ;  /* 0x0000000418187981 */ /* 0x010f28000c1e1500 */
[----:B-----5:R-:W5:Y:S04]  /*d8a0*/  LDG.E.U16 R20, [R20.64] ;  /* 0x0000000414147981 */ /* 0x020f68000c1e1500 */
[----:B------:R-:W3:Y:S04]  /*d8b0*/  LDG.E.U16 R16, [R16.64] ;  /* 0x0000000410107981 */ /* 0x000ee8000c1e1500 */
[----:B------:R-:W3:Y:S04]  /*d8c0*/  LDG.E.U16 R12, [R12.64] ;  /* 0x000000040c0c7981 */ /* 0x000ee8000c1e1500 */
[----:B------:R-:W3:Y:S04]  /*d8d0*/  LDG.E.U16 R8, [R8.64] ;  /* 0x0000000408087981 */ /* 0x000ee8000c1e1500 */
[----:B--2---:R0:W-:Y:S04]  /*d8e0*/  STL [R1+0x2dc], R0 ;  /* 0x0002dc0001007387 */ /* 0x0041e80000100800 */
[----:B0-----:R0:W2:Y:S04]  /*d8f0*/  LDG.E.U16 R0, [R26.64] ;  /* 0x000000041a007981 */ /* 0x0010a8000c1e1500 */
        /* <DEDUP_REMOVED lines=50> */
[----:B0-----:R0:W2:Y:S04]  /*dc20*/  LDG.E.U16 R0, [R22.64] ;  /* 0x0000000416007981 */ /* 0x0010a8000c1e1500 */
        /* <DEDUP_REMOVED lines=15> */
[----:B0-----:R-:W4:Y:S04]  /*dd20*/  LDG.E.U16 R3, [R4.64] ;  /* 0x0000000404037981 */ /* 0x001f28000c1e1500 */
[----:B---3--:R-:W3:Y:S04]  /*dd30*/  LDG.E.U16 R2, [R6.64] ;  /* 0x0000000406027981 */ /* 0x008ee8000c1e1500 */
[----:B--2---:R0:W-:Y:S04]  /*dd40*/  STL [R1+0x280], R0 ;  /* 0x0002800001007387 */ /* 0x0041e80000100800 */
[----:B------:R1:W-:Y:S04]  /*dd50*/  STL [R1+0x27c], R29 ;  /* 0x00027c1d01007387 */ /* 0x0003e80000100800 */
[----:B0-----:R-:W2:Y:S04]  /*dd60*/  LDG.E.U16 R0, [R10.64] ;  /* 0x000000040a007981 */ /* 0x001ea8000c1e1500 */
[----:B-1----:R-:W2:Y:S04]  /*dd70*/  LDL.LU.64 R28, [R1+0x138] ;  /* 0x00013800011c7983 */ /* 0x002ea80000300a00 */
        /* <DEDUP_REMOVED lines=22> */
[----:B----4-:R-:W-:Y:S04]  /*dee0*/  STL [R1+0x278], R24 ;  /* 0x0002781801007387 */ /* 0x010fe80000100800 */
[----:B--2---:R0:W-:Y:S04]  /*def0*/  STL.64 [R1+0x1a60], R28 ;  /* 0x001a601c01007387 */ /* 0x0041e80000100a00 */
[----:B-----5:R-:W-:Y:S04]  /*df00*/  STL [R1+0x274], R20 ;  /* 0x0002741401007387 */ /* 0x020fe80000100800 */
[----:B0-----:R-:W2:Y:S04]  /*df10*/  LDL.LU.64 R28, [R1+0x250] ;  /* 0x00025000011c7983 */ /* 0x001ea80000300a00 */
[----:B------:R-:W-:Y:S04]  /*df20*/  STL [R1+0x270], R16 ;  /* 0x0002701001007387 */ /* 0x000fe80000100800 */
[----:B--2---:R0:W-:Y:S04]  /*df30*/  STL.64 [R1+0x1a68], R28 ;  /* 0x001a681c01007387 */ /* 0x0041e80000100a00 */
[----:B------:R1:W-:Y:S04]  /*df40*/  STL [R1+0x26c], R12 ;  /* 0x00026c0c01007387 */ /* 0x0003e80000100800 */
[----:B0-----:R-:W2:Y:S04]  /*df50*/  LDL.LU.64 R28, [R1+0x258] ;  /* 0x00025800011c7983 */ /* 0x001ea80000300a00 */
[----:B------:R0:W-:Y:S04]  /*df60*/  STL [R1+0x268], R8 ;  /* 0x0002680801007387 */ /* 0x0001e80000100800 */
[----:B------:R-:W4:Y:S04]  /*df70*/  LDL.LU.64 R24, [R1+0x120] ;  /* 0x0001200001187983 */ /* 0x000f280000300a00 */
[----:B------:R-:W-:Y:S04]  /*df80*/  STL [R1+0x264], R3 ;  /* 0x0002640301007387 */ /* 0x000fe80000100800 */
[----:B------:R-:W5:Y:S04]  /*df90*/  LDL.LU.64 R20, [R1+0x108] ;  /* 0x0001080001147983 */ /* 0x000f680000300a00 */
[----:B---3--:R-:W-:Y:S04]  /*dfa0*/  STL [R1+0x260], R2 ;  /* 0x0002600201007387 */ /* 0x008fe80000100800 */
[----:B------:R-:W3:Y:S04]  /*dfb0*/  LDL.LU.64 R16, [R1+0xf0] ;  /* 0x0000f00001107983 */ /* 0x000ee80000300a00 */
[----:B------:R0:W-:Y:S04]  /*dfc0*/  STL [R1+0x244], R0 ;  /* 0x0002440001007387 */ /* 0x0001e80000100800 */
[----:B-1----:R-:W2:Y:S04]  /*dfd0*/  LDL.LU.64 R12, [R1+0xd8] ;  /* 0x0000d800010c7983 */ /* 0x002ea80000300a00 */
[----:B0-----:R-:W2:Y:S04]  /*dfe0*/  LDL.LU.64 R8, [R1+0xc0] ;  /* 0x0000c00001087983 */ /* 0x001ea80000300a00 */
[----:B------:R0:W2:Y:S04]  /*dff0*/  LDG.E.U16 R0, [R14.64] ;  /* 0x000000040e007981 */ /* 0x0000a8000c1e1500 */
[----:B------:R-:W3:Y:S04]  /*e000*/  LDL.LU.64 R10, [R1+0x48] ;  /* 0x00004800010a7983 */ /* 0x000ee80000300a00 */
[----:B------:R-:W4:Y:S04]  /*e010*/  LDL.LU.64 R6, [R1+0x30] ;  /* 0x0000300001067983 */ /* 0x000f280000300a00 */
[----:B------:R-:W4:Y:S04]  /*e020*/  LDL.LU.64 R2, [R1+0x18] ;  /* 0x0000180001027983 */ /* 0x000f280000300a00 */
[----:B------:R-:W5:Y:S04]  /*e030*/  LDL.LU.64 R4, [R1] ;  /* 0x0000000001047983 */ /* 0x000f680000300a00 */
[----:B0-----:R-:W5:Y:S04]  /*e040*/  LDL.LU.64 R14, [R1+0x60] ;  /* 0x00006000010e7983 */ /* 0x001f680000300a00 */
[----:B--2---:R0:W-:Y:S04]  /*e050*/  STL [R1+0x240], R0 ;  /* 0x0002400001007387 */ /* 0x0041e80000100800 */
[----:B---3--:R4:W2:Y:S04]  /*e060*/  LDG.E.U16 R10, [R10.64] ;  /* 0x000000040a0a7981 */ /* 0x0088a8000c1e1500 */
[----:B0-----:R0:W3:Y:S04]  /*e070*/  LDG.E.U16 R0, [R18.64] ;  /* 0x0000000412007981 */ /* 0x0010e8000c1e1500 */
[----:B----4-:R1:W4:Y:S04]  /*e080*/  LDG.E.U16 R11, [R6.64] ;  /* 0x00000004060b7981 */ /* 0x010328000c1e1500 */
[----:B0-----:R-:W2:Y:S04]  /*e090*/  LDL.LU.64 R18, [R1+0x78] ;  /* 0x0000780001127983 */ /* 0x001ea80000300a00 */
[----:B-----5:R-:W5:Y:S04]  /*e0a0*/  LDG.E.U16 R15, [R14.64] ;  /* 0x000000040e0f7981 */ /* 0x020f68000c1e1500 */
[----:B---3--:R0:W-:Y:S04]  /*e0b0*/  STL [R1+0x21c], R0 ;  /* 0x00021c0001007387 */ /* 0x0081e80000100800 */
[----:B0-----:R0:W3:Y:S04]  /*e0c0*/  LDG.E.U16 R0, [R22.64] ;  /* 0x0000000416007981 */ /* 0x0010e8000c1e1500 */
[----:B--2---:R-:W2:Y:S04]  /*e0d0*/  LDG.E.U16 R19, [R18.64] ;  /* 0x0000000412137981 */ /* 0x004ea8000c1e1500 */
[----:B0-----:R-:W2:Y:S04]  /*e0e0*/  LDL.LU.64 R22, [R1+0x90] ;  /* 0x0000900001167983 */ /* 0x001ea80000300a00 */
[----:B---3--:R0:W-:Y:S04]  /*e0f0*/  STL [R1+0x218], R0 ;  /* 0x0002180001007387 */ /* 0x0081e80000100800 */
[----:B0-----:R0:W3:Y:S04]  /*e100*/  LDG.E.U16 R0, [R26.64] ;  /* 0x000000041a007981 */ /* 0x0010e8000c1e1500 */
[----:B--2---:R-:W2:Y:S04]  /*e110*/  LDG.E.U16 R23, [R22.64] ;  /* 0x0000000416177981 */ /* 0x004ea8000c1e1500 */
[----:B0-----:R-:W2:Y:S04]  /*e120*/  LDL.LU.64 R26, [R1+0xa8] ;  /* 0x0000a800011a7983 */ /* 0x001ea80000300a00 */
[----:B---3--:R0:W-:Y:S04]  /*e130*/  STL [R1+0x204], R0 ;  /* 0x0002040001007387 */ /* 0x0081e80000100800 */
[----:B0-----:R0:W3:Y:S04]  /*e140*/  LDG.E.U16 R0, [R28.64] ;  /* 0x000000041c007981 */ /* 0x0010e8000c1e1500 */
[----:B0-----:R-:W2:Y:S04]  /*e150*/  LDL.LU.64 R28, [R1+0x1a68] ;  /* 0x001a6800011c7983 */ /* 0x001ea80000300a00 */
[----:B---3--:R2:W-:Y:S04]  /*e160*/  STL [R1+0x200], R0 ;  /* 0x0002000001007387 */ /* 0x0085e80000100800 */
[----:B--2---:R0:W2:Y:S04]  /*e170*/  LDG.E.U16 R0, [R28.64] ;  /* 0x000000041c007981 */ /* 0x0040a8000c1e1500 */
        /* <DEDUP_REMOVED lines=42> */
[----:B0-----:R-:W1:Y:S04]  /*e420*/  LDL.LU.64 R20, [R1+0x19f0] ;  /* 0x0019f00001147983 */ /* 0x001e680000300a00 */
[----:B--2---:R0:W-:Y:S04]  /*e430*/  STL [R1+0x174], R0 ;  /* 0x0001740001007387 */ /* 0x0041e80000100800 */
[----:B0-----:R0:W2:Y:S04]  /*e440*/  LDG.E.U16 R0, [R16.64] ;  /* 0x0000000410007981 */ /* 0x0010a8000c1e1500 */
[----:B-1----:R-:W3:Y:S04]  /*e450*/  LDG.E.U16 R6, [R20.64] ;  /* 0x0000000414067981 */ /* 0x002ee8000c1e1500 */
[----:B0-----:R-:W3:Y:S04]  /*e460*/  LDL.LU.64 R16, [R1+0x19e8] ;  /* 0x0019e80001107983 */ /* 0x001ee80000300a00 */
[----:B--2---:R0:W-:Y:S04]  /*e470*/  STL [R1+0x170], R0 ;  /* 0x0001700001007387 */ /* 0x0041e80000100800 */
[----:B0-----:R0:W2:Y:S04]  /*e480*/  LDG.E.U16 R0, [R12.64] ;  /* 0x000000040c007981 */ /* 0x0010a8000c1e1500 */
[----:B---3--:R-:W3:Y:S04]  /*e490*/  LDG.E.U16 R7, [R16.64] ;  /* 0x0000000410077981 */ /* 0x008ee8000c1e1500 */
[----:B0-----:R-:W3:Y:S04]  /*e4a0*/  LDL.LU.64 R12, [R1+0x19e0] ;  /* 0x0019e000010c7983 */ /* 0x001ee80000300a00 */
[----:B--2---:R0:W-:Y:S04]  /*e4b0*/  STL [R1+0x16c], R0 ;  /* 0x00016c0001007387 */ /* 0x0041e80000100800 */
[----:B0-----:R0:W2:Y:S04]  /*e4c0*/  LDG.E.U16 R0, [R8.64] ;  /* 0x0000000408007981 */ /* 0x0010a8000c1e1500 */
[----:B0-----:R-:W3:Y:S04]  /*e4d0*/  LDL.LU.64 R8, [R1+0x19d8] ;  /* 0x0019d80001087983 */ /* 0x001ee80000300a00 */
[----:B--2---:R0:W-:Y:S04]  /*e4e0*/  STL [R1+0x168], R0 ;  /* 0x0001680001007387 */ /* 0x0041e80000100800 */
[----:B0-----:R0:W2:Y:S04]  /*e4f0*/  LDG.E.U16 R0, [R26.64] ;  /* 0x000000041a007981 */ /* 0x0010a8000c1e1500 */
[----:B---3--:R1:W3:Y:S04]  /*e500*/  LDG.E.U16 R9, [R8.64] ;  /* 0x0000000408097981 */ /* 0x0082e8000c1e1500 */
[----:B0-----:R0:W3:Y:S04]  /*e510*/  LDG.E.U16 R27, [R2.64] ;  /* 0x00000004021b7981 */ /* 0x0010e8000c1e1500 */
[----:B------:R0:W3:Y:S04]  /*e520*/  LDG.E.U16 R26, [R4.64] ;  /* 0x00000004041a7981 */ /* 0x0000e8000c1e1500 */
[----:B-1----:R-:W3:Y:S04]  /*e530*/  LDG.E.U16 R8, [R12.64] ;  /* 0x000000040c087981 */ /* 0x002ee8000c1e1500 */
[----:B--2---:R1:W-:Y:S04]  /*e540*/  STL [R1+0x15c], R0 ;  /* 0x00015c0001007387 */ /* 0x0043e80000100800 */
[----:B------:R2:W-:Y:S04]  /*e550*/  STL [R1+0x158], R23 ;  /* 0x0001581701007387 */ /* 0x0005e80000100800 */
[----:B-1----:R1:W3:Y:S04]  /*e560*/  LDG.E.U16 R0, [R24.64] ;  /* 0x0000000418007981 */ /* 0x0022e8000c1e1500 */
[----:B--2---:R-:W2:Y:S04]  /*e570*/  LDL.LU.64 R22, [R1+0x230] ;  /* 0x0002300001167983 */ /* 0x004ea80000300a00 */
[----:B------:R0:W-:Y:S04]  /*e580*/  STL [R1+0x154], R19 ;  /* 0x0001541301007387 */ /* 0x0001e80000100800 */
[----:B0-----:R-:W2:Y:S04]  /*e590*/  LDL.LU.64 R18, [R1+0x228] ;  /* 0x0002280001127983 */ /* 0x001ea80000300a00 */
[----:B-----5:R0:W-:Y:S04]  /*e5a0*/  STL [R1+0x150], R15 ;  /* 0x0001500f01007387 */ /* 0x0201e80000100800 */
[----:B0-----:R-:W5:Y:S04]  /*e5b0*/  LDL.LU.64 R14, [R1+0x220] ;  /* 0x00022000010e7983 */ /* 0x001f680000300a00 */
[----:B----4-:R-:W-:Y:S04]  /*e5c0*/  STL [R1+0x140], R11 ;  /* 0x0001400b01007387 */ /* 0x010fe80000100800 */
[----:B------:R0:W-:Y:S04]  /*e5d0*/  STL [R1+0x144], R10 ;  /* 0x0001440a01007387 */ /* 0x0001e80000100800 */
[----:B0-----:R-:W4:Y:S04]  /*e5e0*/  LDL.LU.64 R10, [R1+0x208] ;  /* 0x00020800010a7983 */ /* 0x001f280000300a00 */
[----:B------:R-:W2:Y:S04]  /*e5f0*/  LDL.LU.64 R2, [R1+0x1f0] ;  /* 0x0001f00001027983 */ /* 0x000ea80000300a00 */
[----:B------:R-:W2:Y:S04]  /*e600*/  LDL.LU.64 R4, [R1+0xd0] ;  /* 0x0000d00001047983 */ /* 0x000ea80000300a00 */
        /* <DEDUP_REMOVED lines=18> */
[----:B---3--:R-:W-:Y:S04]  /*e730*/  STL [R1+0x13c], R27 ;  /* 0x00013c1b01007387 */ /* 0x008fe80000100800 */
        /* <DEDUP_REMOVED lines=8> */
[----:B-1----:R-:W3:Y:S04]  /*e7c0*/  LDL.LU.64 R24, [R1+0xa0] ;  /* 0x0000a00001187983 */ /* 0x002ee80000300a00 */
[----:B------:R-:W-:Y:S04]  /*e7d0*/  STL [R1+0x120], R6 ;  /* 0x0001200601007387 */ /* 0x000fe80000100800 */
[----:B------:R-:W2:Y:S04]  /*e7e0*/  LDL.LU.64 R20, [R1+0x88] ;  /* 0x0000880001147983 */ /* 0x000ea80000300a00 */
[----:B------:R0:W-:Y:S04]  /*e7f0*/  STL [R1+0x114], R0 ;  /* 0x0001140001007387 */ /* 0x0001e80000100800 */
[----:B------:R-:W4:Y:S04]  /*e800*/  LDL.LU.64 R16, [R1+0x70] ;  /* 0x0000700001107983 */ /* 0x000f280000300a00 */
[----:B------:R-:W5:Y:S04]  /*e810*/  LDL.LU.64 R12, [R1+0x58] ;  /* 0x00005800010c7983 */ /* 0x000f680000300a00 */
[----:B0-----:R0:W5:Y:S04]  /*e820*/  LDG.E.U16 R0, [R28.64] ;  /* 0x000000041c007981 */ /* 0x001168000c1e1500 */
[----:B------:R-:W5:Y:S04]  /*e830*/  LDL.LU.64 R8, [R1+0x40] ;  /* 0x0000400001087983 */ /* 0x000f680000300a00 */
[----:B------:R-:W5:Y:S04]  /*e840*/  LDL.LU.64 R26, [R1+0x28] ;  /* 0x00002800011a7983 */ /* 0x000f680000300a00 */
[----:B------:R-:W5:Y:S04]  /*e850*/  LDL.LU.64 R6, [R1+0x10] ;  /* 0x0000100001067983 */ /* 0x000f680000300a00 */
[----:B0-----:R-:W5:Y:S04]  /*e860*/  LDL.LU.64 R28, [R1+0xb8] ;  /* 0x0000b800011c7983 */ /* 0x001f680000300a00 */
[----:B---3--:R-:W3:Y:S04]  /*e870*/  LDG.E.U16 R24, [R24.64] ;  /* 0x0000000418187981 */ /* 0x008ee8000c1e1500 */
[----:B--2---:R4:W2:Y:S04]  /*e880*/  LDG.E.U16 R21, [R20.64] ;  /* 0x0000000414157981 */ /* 0x0048a8000c1e1500 */
[----:B----4-:R0:W4:Y:S04]  /*e890*/  LDG.E.U16 R20, [R16.64] ;  /* 0x0000000410147981 */ /* 0x010128000c1e1500 */
[----:B-----5:R1:W-:Y:S04]  /*e8a0*/  STL [R1+0x110], R0 ;  /* 0x0001100001007387 */ /* 0x0203e80000100800 */
[----:B0-----:R0:W5:Y:S04]  /*e8b0*/  LDG.E.U16 R16, [R8.64] ;  /* 0x0000000408107981 */ /* 0x001168000c1e1500 */
[----:B------:R2:W2:Y:S04]  /*e8c0*/  LDG.E.U16 R17, [R12.64] ;  /* 0x000000040c117981 */ /* 0x0004a8000c1e1500 */
[----:B-1----:R1:W2:Y:S04]  /*e8d0*/  LDG.E.U16 R0, [R22.64] ;  /* 0x0000000416007981 */ /* 0x0022a8000c1e1500 */
[----:B0-----:R0:W3:Y:S04]  /*e8e0*/  LDG.E.U16 R8, [R6.64] ;  /* 0x0000000406087981 */ /* 0x0010e8000c1e1500 */
[----:B------:R0:W3:Y:S04]  /*e8f0*/  LDG.E.U16 R9, [R26.64] ;  /* 0x000000041a097981 */ /* 0x0000e8000c1e1500 */
[----:B-1----:R-:W0:Y:S04]  /*e900*/  LDL.LU.64 R22, [R1+0x4a0] ;  /* 0x0004a00001167983 */ /* 0x002e280000300a00 */
[----:B------:R-:W3:Y:S04]  /*e910*/  LDG.E.U16 R28, [R28.64] ;  /* 0x000000041c1c7981 */ /* 0x000ee8000c1e1500 */
[----:B--2---:R1:W-:Y:S04]  /*e920*/  STL [R1+0x10c], R0 ;  /* 0x00010c0001007387 */ /* 0x0043e80000100800 */
[----:B-1----:R1:W2:Y:S04]  /*e930*/  LDG.E.U16 R0, [R18.64] ;  /* 0x0000000412007981 */ /* 0x0022a8000c1e1500 */
[----:B0-----:R-:W3:Y:S04]  /*e940*/  LDG.E.U16 R6, [R22.64] ;  /* 0x0000000416067981 */ /* 0x001ee8000c1e1500 */
[----:B-1----:R-:W3:Y:S04]  /*e950*/  LDL.LU.64 R18, [R1+0x4a8] ;  /* 0x0004a80001127983 */ /* 0x002ee80000300a00 */
        /* <DEDUP_REMOVED lines=11> */
[----:B---3--:R1:W3:Y:S04]  /*ea10*/  LDG.E.U16 R3, [R2.64] ;  /* 0x0000000402037981 */ /* 0x0082e8000c1e1500 */
        /* <DEDUP_REMOVED lines=34> */
[----:B---3--:R0:W3:Y:S04]  /*ec40*/  LDG.E.U16 R7, [R4.64] ;  /* 0x0000000404077981 */ /* 0x0080e8000c1e1500 */
[----:B0-----:R-:W2:Y:S04]  /*ec50*/  LDG.E.U16 R5, [R18.64] ;  /* 0x0000000412057981 */ /* 0x001ea8000c1e1500 */
[----:B------:R-:W4:Y:S04]  /*ec60*/  LDG.E.U16 R4, [R10.64] ;  /* 0x000000040a047981 */ /* 0x000f28000c1e1500 */
[----:B---3--:R-:W-:Y:S04]  /*ec70*/  STL [R1+0x1894], R7 ;  /* 0x0018940701007387 */ /* 0x008fe80000100800 */
[----:B------:R-:W-:Y:S04]  /*ec80*/  STL [R1+0x1898], R6 ;  /* 0x0018980601007387 */ /* 0x000fe80000100800 */
[----:B--2---:R-:W-:Y:S04]  /*ec90*/  STL [R1+0x1890], R5 ;  /* 0x0018900501007387 */ /* 0x004fe80000100800 */
[----:B------:R0:W-:Y:S04]  /*eca0*/  STL [R1+0xac], R0 ;  /* 0x0000ac0001007387 */ /* 0x0001e80000100800 */
[----:B0-----:R-:W2:Y:S04]  /*ecb0*/  LDG.E.U16 R0, [R14.64] ;  /* 0x000000040e007981 */ /* 0x001ea8000c1e1500 */
[----:B--2---:R-:W-:Y:S04]  /*ecc0*/  STL [R1+0x189c], R0 ;  /* 0x00189c0001007387 */ /* 0x004fe80000100800 */
[----:B----4-:R-:W-:Y:S04]  /*ecd0*/  STL [R1+0x18a0], R4 ;  /* 0x0018a00401007387 */ /* 0x010fe80000100800 */
[----:B------:R-:W1:Y:S04]  /*ece0*/  LDL.LU.64 R10, [R1+0x4c8] ;  /* 0x0004c800010a7983 */ /* 0x000e680000300a00 */
[----:B------:R-:W2:Y:S04]  /*ecf0*/  LDL.LU.64 R12, [R1+0x4d8] ;  /* 0x0004d800010c7983 */ /* 0x000ea80000300a00 */
[----:B-1----:R0:W3:Y:S04]  /*ed00*/  LDG.E.U16 R2, [R10.64] ;  /* 0x000000040a027981 */ /* 0x0020e8000c1e1500 */
[----:B--2---:R1:W-:Y:S04]  /*ed10*/  STL.64 [R1+0x1970], R12 ;  /* 0x0019700c01007387 */ /* 0x0043e80000100a00 */
[----:B-1----:R-:W2:Y:S04]  /*ed20*/  LDL.LU.64 R12, [R1+0x4d0] ;  /* 0x0004d000010c7983 */ /* 0x002ea80000300a00 */
[----:B------:R-:W4:Y:S04]  /*ed30*/  LDL.LU.64 R26, [R1+0x4e0] ;  /* 0x0004e000011a7983 */ /* 0x000f280000300a00 */
[----:B------:R-:W3:Y:S04]  /*ed40*/  LDL.LU.64 R18, [R1+0x4f0] ;  /* 0x0004f00001127983 */ /* 0x000ee80000300a00 */
[----:B--2---:R1:W2:Y:S04]  /*ed50*/  LDG.E.U16 R0, [R12.64] ;  /* 0x000000040c007981 */ /* 0x0042a8000c1e1500 */
[----:B---3--:R3:W-:Y:S04]  /*ed60*/  STL.64 [R1+0x1968], R18 ;  /* 0x0019681201007387 */ /* 0x0087e80000100a00 */
[----:B---3--:R-:W3:Y:S04]  /*ed70*/  LDL.LU.64 R18, [R1+0x4e8] ;  /* 0x0004e80001127983 */ /* 0x008ee80000300a00 */
[----:B------:R-:W2:Y:S04]  /*ed80*/  LDL.LU.64 R4, [R1+0x548] ;  /* 0x0005480001047983 */ /* 0x000ea80000300a00 */
[----:B--2---:R2:W-:Y:S04]  /*ed90*/  STL.64 [R1+0x1920], R4 ;  /* 0x0019200401007387 */ /* 0x0045e80000100a00 */
[----:B--2---:R-:W2:Y:S04]  /*eda0*/  LDL.LU.64 R4, [R1+0x538] ;  /* 0x0005380001047983 */ /* 0x004ea80000300a00 */
[----:B--2---:R2:W-:Y:S04]  /*edb0*/  STL.64 [R1+0x1928], R4 ;  /* 0x0019280401007387 */ /* 0x0045e80000100a00 */
[----:B------:R-:W-:Y:S04]  /*edc0*/  STL [R1+0xa8], R28 ;  /* 0x0000a81c01007387 */ /* 0x000fe80000100800 */
[----:B--2---:R-:W2:Y:S04]  /*edd0*/  LDL.LU.64 R4, [R1+0x530] ;  /* 0x0005300001047983 */ /* 0x004ea80000300a00 */
[----:B------:R-:W-:Y:S04]  /*ede0*/  STL [R1+0xa4], R24 ;  /* 0x0000a41801007387 */ /* 0x000fe80000100800 */
[----:B--2---:R2:W-:Y:S04]  /*edf0*/  STL.64 [R1+0x1930], R4 ;  /* 0x0019300401007387 */ /* 0x0045e80000100a00 */
[----:B------:R-:W-:Y:S04]  /*ee00*/  STL [R1+0xa0], R21 ;  /* 0x0000a01501007387 */ /* 0x000fe80000100800 */
[----:B--2---:R-:W2:Y:S04]  /*ee10*/  LDL.LU.64 R4, [R1+0x528] ;  /* 0x0005280001047983 */ /* 0x004ea80000300a00 */
[----:B------:R-:W-:Y:S04]  /*ee20*/  STL [R1+0x9c], R20 ;  /* 0x00009c1401007387 */ /* 0x000fe80000100800 */
[----:B--2---:R2:W-:Y:S04]  /*ee30*/  STL.64 [R1+0x1938], R4 ;  /* 0x0019380401007387 */ /* 0x0045e80000100a00 */
[----:B------:R-:W-:Y:S04]  /*ee40*/  STL [R1+0x98], R17 ;  /* 0x0000981101007387 */ /* 0x000fe80000100800 */
[----:B--2---:R-:W2:Y:S04]  /*ee50*/  LDL.LU.64 R4, [R1+0x520] ;  /* 0x0005200001047983 */ /* 0x004ea80000300a00 */
[----:B-----5:R-:W-:Y:S04]  /*ee60*/  STL [R1+0x94], R16 ;  /* 0x0000941001007387 */ /* 0x020fe80000100800 */
[----:B--2---:R2:W-:Y:S04]  /*ee70*/  STL.64 [R1+0x1940], R4 ;  /* 0x0019400401007387 */ /* 0x0045e80000100a00 */
[----:B------:R-:W-:Y:S04]  /*ee80*/  STL [R1+0x90], R9 ;  /* 0x0000900901007387 */ /* 0x000fe80000100800 */
[----:B--2---:R-:W2:Y:S04]  /*ee90*/  LDL.LU.64 R4, [R1+0x518] ;  /* 0x0005180001047983 */ /* 0x004ea80000300a00 */
[----:B------:R-:W-:Y:S04]  /*eea0*/  STL [R1+0x8c], R8 ;  /* 0x00008c0801007387 */ /* 0x000fe80000100800 */
[----:B--2---:R2:W-:Y:S04]  /*eeb0*/  STL.64 [R1+0x1948], R4 ;  /* 0x0019480401007387 */ /* 0x0045e80000100a00 */
[----:B--2---:R-:W2:Y:S04]  /*eec0*/  LDL.LU.64 R4, [R1+0x510] ;  /* 0x0005100001047983 */ /* 0x004ea80000300a00 */
[----:B--2---:R2:W-:Y:S04]  /*eed0*/  STL.64 [R1+0x1950], R4 ;  /* 0x0019500401007387 */ /* 0x0045e80000100a00 */
[----:B--2---:R-:W2:Y:S04]  /*eee0*/  LDL.LU.64 R4, [R1+0x508] ;  /* 0x0005080001047983 */ /* 0x004ea80000300a00 */
[----:B--2---:R2:W-:Y:S04]  /*eef0*/  STL.64 [R1+0x1958], R4 ;  /* 0x0019580401007387 */ /* 0x0045e80000100a00 */
[----:B--2---:R-:W2:Y:S04]  /*ef00*/  LDL.LU.64 R4, [R1+0x500] ;  /* 0x0005000001047983 */ /* 0x004ea80000300a00 */
[----:B--2---:R2:W-:Y:S04]  /*ef10*/  STL.64 [R1+0x1960], R4 ;  /* 0x0019600401007387 */ /* 0x0045e80000100a00 */
[----:B--2---:R-:W2:Y:S04]  /*ef20*/  LDL.LU.64 R4, [R1+0x4f8] ;  /* 0x0004f80001047983 */ /* 0x004ea80000300a00 */
[----:B------:R-:W5:Y:S04]  /*ef30*/  LDL.LU.64 R6, [R1+0x550] ;  /* 0x0005500001067983 */ /* 0x000f680000300a00 */
[----:B------:R-:W2:Y:S04]  /*ef40*/  LDL.LU.64 R28, [R1+0x558] ;  /* 0x00055800011c7983 */ /* 0x000ea80000300a00 */
[----:B------:R-:W2:Y:S04]  /*ef50*/  LDL.LU.64 R24, [R1+0x560] ;  /* 0x0005600001187983 */ /* 0x000ea80000300a00 */
[----:B------:R-:W2:Y:S04]  /*ef60*/  LDL.LU.64 R20, [R1+0x568] ;  /* 0x0005680001147983 */ /* 0x000ea80000300a00 */
[----:B------:R-:W2:Y:S04]  /*ef70*/  LDL.LU.64 R16, [R1+0x570] ;  /* 0x0005700001107983 */ /* 0x000ea80000300a00 */
[----:B------:R-:W2:Y:S04]  /*ef80*/  LDL.LU.64 R8, [R1+0x578] ;  /* 0x0005780001087983 */ /* 0x000ea80000300a00 */
[----:B------:R-:W2:Y:S04]  /*ef90*/  LDL.LU.64 R22, [R1+0x580] ;  /* 0x0005800001167983 */ /* 0x000ea80000300a00 */
[----:B------:R-:W2:Y:S04]  /*efa0*/  LDL.LU.64 R14, [R1+0x588] ;  /* 0x00058800010e7983 */ /* 0x000ea80000300a00 */
[----:B------:R-:W-:Y:S04]  /*efb0*/  STL [R1+0x18a4], R3 ;  /* 0x0018a40301007387 */ /* 0x000fe80000100800 */
[----:B0-----:R-:W2:Y:S04]  /*efc0*/  LDL.LU.64 R10, [R1+0x590] ;  /* 0x00059000010a7983 */ /* 0x001ea80000300a00 */
[----:B------:R0:W-:Y:S04]  /*efd0*/  STL [R1+0x18a8], R2 ;  /* 0x0018a80201007387 */ /* 0x0001e80000100800 */
[----:B0-----:R-:W3:Y:S04]  /*efe0*/  LDL.LU.64 R2, [R1+0x540] ;  /* 0x0005400001027983 */ /* 0x001ee80000300a00 */
[----:B-1----:R-:W4:Y:S04]  /*eff0*/  LDL.LU.64 R12, [R1+0x1970] ;  /* 0x00197000010c7983 */ /* 0x002f280000300a00 */
[----:B------:R4:W-:Y:S04]  /*f000*/  STL [R1+0x88], R0 ;  /* 0x0000880001007387 */ /* 0x0009e80000100800 */
[----:B-----5:R-:W5:Y:S04]  /*f010*/  LDG.E.U16 R6, [R6.64] ;  /* 0x0000000406067981 */ /* 0x020f68000c1e1500 */
[----:B--2---:R0:W2:Y:S04]  /*f020*/  LDG.E.U16 R10, [R10.64] ;  /* 0x000000040a0a7981 */ /* 0x0040a8000c1e1500 */
[----:B---3--:R1:W3:Y:S04]  /*f030*/  LDG.E.U16 R2, [R2.64] ;  /* 0x0000000402027981 */ /* 0x0082e8000c1e1500 */
[----:B----4-:R4:W2:Y:S04]  /*f040*/  LDG.E.U16 R0, [R12.64] ;  /* 0x000000040c007981 */ /* 0x0108a8000c1e1500 */
[----:B-1----:R-:W3:Y:S04]  /*f050*/  LDG.E.U16 R3, [R20.64] ;  /* 0x0000000414037981 */ /* 0x002ee8000c1e1500 */
[----:B----4-:R-:W0:Y:S04]  /*f060*/  LDL.LU.64 R12, [R1+0x598] ;  /* 0x00059800010c7983 */ /* 0x010e280000300a00 */
[----:B--2---:R1:W-:Y:S04]  /*f070*/  STL [R1+0x84], R0 ;  /* 0x0000840001007387 */ /* 0x0043e80000100800 */
[----:B-1----:R1:W2:Y:S04]  /*f080*/  LDG.E.U16 R0, [R26.64] ;  /* 0x000000041a007981 */ /* 0x0022a8000c1e1500 */
[----:B0-----:R0:W4:Y:S04]  /*f090*/  LDG.E.U16 R11, [R12.64] ;  /* 0x000000040c0b7981 */ /* 0x001128000c1e1500 */
[----:B-1----:R-:W0:Y:S04]  /*f0a0*/  LDL.LU.64 R26, [R1+0x5a0] ;  /* 0x0005a000011a7983 */ /* 0x002e280000300a00 */
[----:B--2---:R1:W-:Y:S04]  /*f0b0*/  STL [R1+0x80], R0 ;  /* 0x0000800001007387 */ /* 0x0043e80000100800 */
[----:B-1----:R1:W2:Y:S04]  /*f0c0*/  LDG.E.U16 R0, [R18.64] ;  /* 0x0000000412007981 */ /* 0x0022a8000c1e1500 */
[----:B0-----:R-:W3:Y:S04]  /*f0d0*/  LDG.E.U16 R12, [R26.64] ;  /* 0x000000041a0c7981 */ /* 0x001ee8000c1e1500 */
[----:B-1----:R-:W3:Y:S04]  /*f0e0*/  LDL.LU.64 R18, [R1+0x1968] ;  /* 0x0019680001127983 */ /* 0x002ee80000300a00 */
[----:B--2---:R3:W-:Y:S04]  /*f0f0*/  STL [R1+0x7c], R0 ;  /* 0x00007c0001007387 */ /* 0x0047e80000100800 */
[----:B---3--:R0:W2:Y:S04]  /*f100*/  LDG.E.U16 R0, [R18.64] ;  /* 0x0000000412007981 */ /* 0x0080a8000c1e1500 */
        /* <DEDUP_REMOVED lines=31> */
[----:B------:R3:W-:Y:S04]  /*f300*/  STL [R1+0x38], R2 ;  /* 0x0000380201007387 */ /* 0x0007e80000100800 */
[----:B0-----:R-:W4:Y:S04]  /*f310*/  LDG.E.U16 R5, [R28.64] ;  /* 0x000000041c057981 */ /* 0x001f28000c1e1500 */
[----:B---3--:R0:W3:Y:S04]  /*f320*/  LDG.E.U16 R2, [R16.64] ;  /* 0x0000000410027981 */ /* 0x0080e8000c1e1500 */
[----:B------:R-:W3:Y:S04]  /*f330*/  LDG.E.U16 R4, [R24.64] ;  /* 0x0000000418047981 */ /* 0x000ee8000c1e1500 */
[----:B--2---:R2:W-:Y:S04]  /*f340*/  STL [R1+0x30], R0 ;  /* 0x0000300001007387 */ /* 0x0045e80000100800 */
[----:B--2---:R2:W3:Y:S04]  /*f350*/  LDG.E.U16 R0, [R8.64] ;  /* 0x0000000408007981 */ /* 0x0044e8000c1e1500 */
[----:B--2---:R-:W2:Y:S04]  /*f360*/  LDG.E.U16 R8, [R22.64] ;  /* 0x0000000416087981 */ /* 0x004ea8000c1e1500 */
[----:B------:R0:W3:Y:S04]  /*f370*/  LDG.E.U16 R9, [R14.64] ;  /* 0x000000040e097981 */ /* 0x0000e8000c1e1500 */
[----:B--2---:R-:W-:Y:S04]  /*f380*/  STL [R1+0x185c], R8 ;  /* 0x00185c0801007387 */ /* 0x004fe80000100800 */
[----:B0-----:R-:W2:Y:S04]  /*f390*/  LDL.LU.64 R14, [R1+0x5b0] ;  /* 0x0005b000010e7983 */ /* 0x001ea80000300a00 */
[----:B---3--:R-:W-:Y:S04]  /*f3a0*/  STL [R1+0x1860], R9 ;  /* 0x0018600901007387 */ /* 0x008fe80000100800 */
[----:B------:R-:W3:Y:S04]  /*f3b0*/  LDL.LU.64 R22, [R1+0x5b8] ;  /* 0x0005b80001167983 */ /* 0x000ee80000300a00 */
[----:B------:R-:W-:Y:S04]  /*f3c0*/  STL [R1+0x1864], R10 ;  /* 0x0018640a01007387 */ /* 0x000fe80000100800 */
[----:B----4-:R0:W-:Y:S04]  /*f3d0*/  STL [R1+0x1868], R11 ;  /* 0x0018680b01007387 */ /* 0x0101e80000100800 */
[----:B------:R-:W4:Y:S04]  /*f3e0*/  LDL.LU.64 R16, [R1+0x5c0] ;  /* 0x0005c00001107983 */ /* 0x000f280000300a00 */
[----:B------:R-:W-:Y:S04]  /*f3f0*/  STL [R1+0x186c], R12 ;  /* 0x00186c0c01007387 */ /* 0x000fe80000100800 */
[----:B------:R-:W5:Y:S04]  /*f400*/  LDL.LU.64 R26, [R1+0x5d0] ;  /* 0x0005d000011a7983 */ /* 0x000f680000300a00 */
[----:B-1----:R-:W5:Y:S04]  /*f410*/  LDL.LU.64 R18, [R1+0x5c8] ;  /* 0x0005c80001127983 */ /* 0x002f680000300a00 */
[----:B0-----:R-:W5:Y:S04]  /*f420*/  LDL.LU.64 R10, [R1+0x630] ;  /* 0x00063000010a7983 */ /* 0x001f680000300a00 */
[----:B--2---:R3:W2:Y:S04]  /*f430*/  LDG.E.U16 R14, [R14.64] ;  /* 0x000000040e0e7981 */ /* 0x0046a8000c1e1500 */
[----:B---3--:R0:W3:Y:S04]  /*f440*/  LDG.E.U16 R15, [R22.64] ;  /* 0x00000004160f7981 */ /* 0x0080e8000c1e1500 */
[----:B----4-:R5:W4:Y:S04]  /*f450*/  LDG.E.U16 R16, [R16.64] ;  /* 0x0000000410107981 */ /* 0x010b28000c1e1500 */
[----:B-----5:R1:W5:Y:S04]  /*f460*/  LDG.E.U16 R17, [R26.64] ;  /* 0x000000041a117981 */ /* 0x020368000c1e1500 */
[----:B------:R-:W2:Y:S04]  /*f470*/  LDG.E.U16 R18, [R18.64] ;  /* 0x0000000412127981 */ /* 0x000ea8000c1e1500 */
[----:B------:R0:W-:Y:S04]  /*f480*/  STL.64 [R1+0x18e8], R10 ;  /* 0x0018e80a01007387 */ /* 0x0001e80000100a00 */
[----:B0-----:R-:W2:Y:S04]  /*f490*/  LDL.LU.64 R10, [R1+0x608] ;  /* 0x00060800010a7983 */ /* 0x001ea80000300a00 */
[----:B--2---:R0:W-:Y:S04]  /*f4a0*/  STL.64 [R1+0x18f0], R10 ;  /* 0x0018f00a01007387 */ /* 0x0041e80000100a00 */
[----:B0-----:R-:W2:Y:S04]  /*f4b0*/  LDL.LU.64 R10, [R1+0x600] ;  /* 0x00060000010a7983 */ /* 0x001ea80000300a00 */
[----:B--2---:R0:W-:Y:S04]  /*f4c0*/  STL.64 [R1+0x18f8], R10 ;  /* 0x0018f80a01007387 */ /* 0x0041e80000100a00 */
[----:B0-----:R-:W2:Y:S04]  /*f4d0*/  LDL.LU.64 R10, [R1+0x5f8] ;  /* 0x0005f800010a7983 */ /* 0x001ea80000300a00 */
[----:B--2---:R0:W-:Y:S04]  /*f4e0*/  STL.64 [R1+0x1900], R10 ;  /* 0x0019000a01007387 */ /* 0x0041e80000100a00 */
        /* <DEDUP_REMOVED lines=11> */
[----:B------:R-:W-:Y:S04]  /*f5a0*/  STL [R1], R0 ;  /* 0x0000000001007387 */ /* 0x000fe80000100800 */
[----:B0-----:R-:W2:Y:S04]  /*f5b0*/  LDL.LU.64 R10, [R1+0x5d8] ;  /* 0x0005d800010a7983 */ /* 0x001ea80000300a00 */
[----:B------:R-:W2:Y:S04]  /*f5c0*/  LDL.LU.64 R28, [R1+0x638] ;  /* 0x00063800011c7983 */ /* 0x000ea80000300a00 */
[----:B------:R0:W-:Y:S04]  /*f5d0*/  STL [R1+0x1858], R13 ;  /* 0x0018580d01007387 */ /* 0x0001e80000100800 */
[----:B0-----:R-:W2:Y:S04]  /*f5e0*/  LDL.LU.64 R12, [R1+0x628] ;  /* 0x00062800010c7983 */ /* 0x001ea80000300a00 */
[----:B------:R-:W2:Y:S04]  /*f5f0*/  LDL.LU.64 R8, [R1+0x640] ;  /* 0x0006400001087983 */ /* 0x000ea80000300a00 */
[----:B------:R-:W2:Y:S04]  /*f600*/  LDL.LU.64 R20, [R1+0x648] ;  /* 0x0006480001147983 */ /* 0x000ea80000300a00 */
[----:B------:R-:W-:Y:S04]  /*f610*/  STL [R1+0x1870], R14 ;  /* 0x0018700e01007387 */ /* 0x000fe80000100800 */
[----:B------:R-:W2:Y:S04]  /*f620*/  LDL.LU.64 R2, [R1+0x650] ;  /* 0x0006500001027983 */ /* 0x000ea80000300a00 */
[----:B------:R-:W2:Y:S04]  /*f630*/  LDL.LU.64 R22, [R1+0x658] ;  /* 0x0006580001167983 */ /* 0x000ea80000300a00 */
[----:B---3--:R0:W-:Y:S04]  /*f640*/  STL [R1+0x1874], R15 ;  /* 0x0018740f01007387 */ /* 0x0081e80000100800 */
[----:B0-----:R-:W3:Y:S04]  /*f650*/  LDL.LU.64 R14, [R1+0x620] ;  /* 0x00062000010e7983 */ /* 0x001ee80000300a00 */
[----:B------:R-:W3:Y:S04]  /*f660*/  LDL.LU.64 R4, [R1+0x660] ;  /* 0x0006600001047983 */ /* 0x000ee80000300a00 */
[----:B------:R-:W3:Y:S04]  /*f670*/  LDL.LU.64 R24, [R1+0x668] ;  /* 0x0006680001187983 */ /* 0x000ee80000300a00 */
[----:B----4-:R-:W-:Y:S04]  /*f680*/  STL [R1+0x1878], R16 ;  /* 0x0018781001007387 */ /* 0x010fe80000100800 */
[----:B------:R-:W4:Y:S04]  /*f690*/  LDL.LU.64 R6, [R1+0x670] ;  /* 0x0006700001067983 */ /* 0x000f280000300a00 */
[----:B-1----:R-:W4:Y:S04]  /*f6a0*/  LDL.LU.64 R26, [R1+0x678] ;  /* 0x00067800011a7983 */ /* 0x002f280000300a00 */
[----:B-----5:R0:W-:Y:S04]  /*f6b0*/  STL [R1+0x187c], R17 ;  /* 0x00187c1101007387 */ /* 0x0201e80000100800 */
[----:B0-----:R-:W5:Y:S04]  /*f6c0*/  LDL.LU.64 R16, [R1+0x618] ;  /* 0x0006180001107983 */ /* 0x001f680000300a00 */
[----:B------:R0:W-:Y:S04]  /*f6d0*/  STL [R1+0x1880], R18 ;  /* 0x0018801201007387 */ /* 0x0001e80000100800 */
[----:B0-----:R-:W5:Y:S04]  /*f6e0*/  LDL.LU.64 R18, [R1+0x610] ;  /* 0x0006100001127983 */ /* 0x001f680000300a00 */
[----:B--2---:R0:W2:Y:S04]  /*f6f0*/  LDG.E.U16 R0, [R10.64] ;  /* 0x000000040a007981 */ /* 0x0040a8000c1e1500 */
[----:B0-----:R-:W2:Y:S04]  /*f700*/  LDL.LU.64 R10, [R1+0x1918] ;  /* 0x00191800010a7983 */ /* 0x001ea80000300a00 */
[----:B------:R-:W2:Y:S04]  /*f710*/  LDG.E.U16 R12, [R12.64] ;  /* 0x000000040c0c7981 */ /* 0x000ea8000c1e1500 */
[----:B------:R0:W2:Y:S04]  /*f720*/  LDG.E.U16 R20, [R20.64] ;  /* 0x0000000414147981 */ /* 0x0000a8000c1e1500 */
[----:B0-----:R-:W2:Y:S04]  /*f730*/  LDG.E.U16 R21, [R2.64] ;  /* 0x0000000402157981 */ /* 0x001ea8000c1e1500 */
[----:B------:R0:W2:Y:S04]  /*f740*/  LDG.E.U16 R22, [R22.64] ;  /* 0x0000000416167981 */ /* 0x0000a8000c1e1500 */
[----:B---3--:R-:W3:Y:S04]  /*f750*/  LDG.E.U16 R14, [R14.64] ;  /* 0x000000040e0e7981 */ /* 0x008ee8000c1e1500 */
[----:B0-----:R-:W3:Y:S04]  /*f760*/  LDG.E.U16 R23, [R4.64] ;  /* 0x0000000404177981 */ /* 0x001ee8000c1e1500 */
[----:B------:R4:W3:Y:S04]  /*f770*/  LDG.E.U16 R24, [R24.64] ;  /* 0x0000000418187981 */ /* 0x0008e8000c1e1500 */
[----:B----4-:R-:W4:Y:S04]  /*f780*/  LDG.E.U16 R25, [R6.64] ;  /* 0x0000000406197981 */ /* 0x010f28000c1e1500 */
[----:B------:R0:W3:Y:S04]  /*f790*/  LDG.E.U16 R26, [R26.64] ;  /* 0x000000041a1a7981 */ /* 0x0000e8000c1e1500 */
[----:B-----5:R-:W5:Y:S04]  /*f7a0*/  LDG.E.U16 R16, [R16.64] ;  /* 0x0000000410107981 */ /* 0x020f68000c1e1500 */
[----:B------:R1:W3:Y:S04]  /*f7b0*/  LDG.E.U16 R18, [R18.64] ;  /* 0x0000000412127981 */ /* 0x0002e8000c1e1500 */
[----:B-1----:R-:W3:Y:S04]  /*f7c0*/  LDG.E.U16 R19, [R8.64] ;  /* 0x0000000408137981 */ /* 0x002ee8000c1e1500 */
[----:B--2---:R1:W-:Y:S04]  /*f7d0*/  STL [R1+0x64], R0 ;  /* 0x0000640001007387 */ /* 0x0043e80000100800 */
[----:B-1----:R1:W2:Y:S04]  /*f7e0*/  LDG.E.U16 R0, [R10.64] ;  /* 0x000000040a007981 */ /* 0x0022a8000c1e1500 */
        /* <DEDUP_REMOVED lines=17> */
[----:B-1----:R1:W3:Y:S04]  /*f900*/  LDG.E.U16 R0, [R28.64] ;  /* 0x000000041c007981 */ /* 0x0022e8000c1e1500 */
[----:B---3--:R-:W3:Y:S04]  /*f910*/  LDG.E.U16 R10, [R10.64] ;  /* 0x000000040a0a7981 */ /* 0x008ee8000c1e1500 */
[----:B-1----:R-:W0:Y:S04]  /*f920*/  LDL.LU.64 R28, [R1+0x680] ;  /* 0x00068000011c7983 */ /* 0x002e280000300a00 */
[----:B------:R-:W-:Y:S04]  /*f930*/  STL [R1+0x1824], R19 ;  /* 0x0018241301007387 */ /* 0x000fe80000100800 */
[----:B------:R-:W-:Y:S04]  /*f940*/  STL [R1+0x1828], R20 ;  /* 0x0018281401007387 */ /* 0x000fe80000100800 */
[----:B------:R-:W-:Y:S04]  /*f950*/  STL [R1+0x182c], R21 ;  /* 0x00182c1501007387 */ /* 0x000fe80000100800 */
[----:B------:R-:W-:Y:S04]  /*f960*/  STL [R1+0x1830], R22 ;  /* 0x0018301601007387 */ /* 0x000fe80000100800 */
[----:B------:R-:W-:Y:S04]  /*f970*/  STL [R1+0x1834], R23 ;  /* 0x0018341701007387 */ /* 0x000fe80000100800 */
[----:B------:R-:W-:Y:S04]  /*f980*/  STL [R1+0x1838], R24 ;  /* 0x0018381801007387 */ /* 0x000fe80000100800 */
[----:B----4-:R1:W-:Y:S04]  /*f990*/  STL [R1+0x183c], R25 ;  /* 0x00183c1901007387 */ /* 0x0103e80000100800 */
[----:B-1----:R-:W4:Y:S04]  /*f9a0*/  LDL.LU R25, [R1+0x490] ;  /* 0x0004900001197983 */ /* 0x002f280000300800 */
[----:B------:R-:W4:Y:S04]  /*f9b0*/  LDL.LU R24, [R1+0x480] ;  /* 0x0004800001187983 */ /* 0x000f280000300800 */
[----:B0-----:R-:W2:Y:S04]  /*f9c0*/  LDG.E.U16 R27, [R28.64] ;  /* 0x000000041c1b7981 */ /* 0x001ea8000c1e1500 */
[----:B----4-:R0:W-:Y:S04]  /*f9d0*/  STL.64 [R1+0x18e0], R24 ;  /* 0x0018e01801007387 */ /* 0x0101e80000100a00 */
[----:B0-----:R-:W4:Y:S04]  /*f9e0*/  LDL.LU.64 R24, [R1+0x688] ;  /* 0x0006880001187983 */ /* 0x001f280000300a00 */
[----:B------:R-:W4:Y:S04]  /*f9f0*/  LDL.LU R23, [R1+0x470] ;  /* 0x0004700001177983 */ /* 0x000f280000300800 */
[----:B------:R-:W4:Y:S04]  /*fa00*/  LDL.LU R22, [R1+0x460] ;  /* 0x0004600001167983 */ /* 0x000f280000300800 */
[----:B------:R-:W4:Y:S04]  /*fa10*/  LDL.LU R21, [R1+0x450] ;  /* 0x0004500001157983 */ /* 0x000f280000300800 */
[----:B------:R-:W4:Y:S04]  /*fa20*/  LDL.LU R20, [R1+0x440] ;  /* 0x0004400001147983 */ /* 0x000f280000300800 */
[----:B------:R-:W4:Y:S04]  /*fa30*/  LDL.LU R19, [R1+0x430] ;  /* 0x0004300001137983 */ /* 0x000f280000300800 */
[----:B------:R0:W-:Y:S04]  /*fa40*/  STL [R1+0x2c], R18 ;  /* 0x00002c1201007387 */ /* 0x0001e80000100800 */
[----:B0-----:R-:W4:Y:S04]  /*fa50*/  LDL.LU R18, [R1+0x420] ;  /* 0x0004200001127983 */ /* 0x001f280000300800 */
[----:B-----5:R0:W-:Y:S04]  /*fa60*/  STL [R1+0x24], R16 ;  /* 0x0000241001007387 */ /* 0x0201e80000100800 */
[----:B------:R-:W5:Y:S04]  /*fa70*/  LDL.LU R17, [R1+0x410] ;  /* 0x0004100001117983 */ /* 0x000f680000300800 */
[----:B------:R1:W-:Y:S04]  /*fa80*/  STL [R1+0x1c], R14 ;  /* 0x00001c0e01007387 */ /* 0x0003e80000100800 */
[----:B0-----:R-:W5:Y:S04]  /*fa90*/  LDL.LU R16, [R1+0x3f8] ;  /* 0x0003f80001107983 */ /* 0x001f680000300800 */
[----:B------:R0:W-:Y:S04]  /*faa0*/  STL [R1+0x14], R12 ;  /* 0x0000140c01007387 */ /* 0x0001e80000100800 */
[----:B------:R-:W5:Y:S04]  /*fab0*/  LDL.LU R15, [R1+0x3e0] ;  /* 0x0003e000010f7983 */ /* 0x000f680000300800 */
[----:B---3--:R3:W-:Y:S04]  /*fac0*/  STL [R1+0xc], R10 ;  /* 0x00000c0a01007387 */ /* 0x0087e80000100800 */
[----:B------:R-:W5:Y:S04]  /*fad0*/  LDL.LU R3, [R1+0x3c8] ;  /* 0x0003c80001037983 */ /* 0x000f680000300800 */
[----:B------:R0:W-:Y:S04]  /*fae0*/  STL [R1+0x4], R0 ;  /* 0x0000040001007387 */ /* 0x0001e80000100800 */
[----:B------:R-:W-:Y:S04]  /*faf0*/  STL [R1+0x1840], R26 ;  /* 0x0018401a01007387 */ /* 0x000fe80000100800 */
[----:B-1----:R-:W5:Y:S04]  /*fb00*/  LDL.LU R14, [R1+0x3b0] ;  /* 0x0003b000010e7983 */ /* 0x002f680000300800 */
[----:B------:R-:W5:Y:S04]  /*fb10*/  LDL.LU R13, [R1+0x398] ;  /* 0x00039800010d7983 */ /* 0x000f680000300800 */
[----:B0-----:R-:W5:Y:S04]  /*fb20*/  LDL.LU R12, [R1+0x380] ;  /* 0x00038000010c7983 */ /* 0x001f680000300800 */
[----:B------:R-:W5:Y:S04]  /*fb30*/  LDL.LU R11, [R1+0x368] ;  /* 0x00036800010b7983 */ /* 0x000f680000300800 */
[----:B---3--:R-:W3:Y:S04]  /*fb40*/  LDL.LU R10, [R1+0x350] ;  /* 0x00035000010a7983 */ /* 0x008ee80000300800 */
[----:B------:R-:W3:Y:S04]  /*fb50*/  LDL.LU R0, [R1+0x338] ;  /* 0x0003380001007983 */ /* 0x000ee80000300800 */
[----:B------:R-:W3:Y:S04]  /*fb60*/  LDL.LU R9, [R1+0x324] ;  /* 0x0003240001097983 */ /* 0x000ee80000300800 */
[----:B------:R-:W3:Y:S04]  /*fb70*/  LDL.LU R4, [R1+0x318] ;  /* 0x0003180001047983 */ /* 0x000ee80000300800 */
[----:B------:R-:W3:Y:S04]  /*fb80*/  LDL.LU R6, [R1+0x30c] ;  /* 0x00030c0001067983 */ /* 0x000ee80000300800 */
[----:B--2---:R0:W-:Y:S04]  /*fb90*/  STL [R1+0x1844], R27 ;  /* 0x0018441b01007387 */ /* 0x0041e80000100800 */
[----:B0-----:R-:W2:Y:S04]  /*fba0*/  LDL.LU.64 R26, [R1+0x690] ;  /* 0x00069000011a7983 */ /* 0x001ea80000300a00 */
[----:B------:R-:W0:Y:S02]  /*fbb0*/  S2R R29, SR_TID.X ;  /* 0x00000000001d7919 */ /* 0x000e240000002100 */
[----:B0-----:R-:W-:-:S05]  /*fbc0*/  LOP3.LUT R29, R29, 0xff, RZ, 0xc0, !PT ;  /* 0x000000ff1d1d7812 */ /* 0x001fca00078ec0ff */
[----:B------:R-:W-:Y:S01]  /*fbd0*/  IMAD.SHL.U32 R29, R29, 0x2, RZ ;  /* 0x000000021d1d7824 */ /* 0x000fe200078e00ff */
[----:B----4-:R0:W4:Y:S04]  /*fbe0*/  LDG.E.U16 R28, [R24.64] ;  /* 0x00000004181c7981 */ /* 0x010128000c1e1500 */
[----:B0-----:R-:W3:Y:S01]  /*fbf0*/  LDL.LU.64 R24, [R1+0x18e0] ;  /* 0x0018e00001187983 */ /* 0x001ee20000300a00 */
[----:B------:R-:W-:-:S03]  /*fc00*/  LOP3.LUT R5, R29, 0x30, RZ, 0x3c, !PT ;  /* 0x000000301d057812 */ /* 0x000fc600078e3cff */
[----:B------:R-:W4:Y:S04]  /*fc10*/  LDL.LU R8, [R1+0x300] ;  /* 0x0003000001087983 */ /* 0x000f280000300800 */
[----:B------:R-:W4:Y:S04]  /*fc20*/  LDL.LU R2, [R1+0x2f4] ;  /* 0x0002f40001027983 */ /* 0x000f280000300800 */
[----:B------:R-:W4:Y:S04]  /*fc30*/  LDL.LU R7, [R1+0x2e8] ;  /* 0x0002e80001077983 */ /* 0x000f280000300800 */
[----:B--2---:R-:W2:Y:S04]  /*fc40*/  LDG.E.U16 R29, [R26.64] ;  /* 0x000000041a1d7981 */ /* 0x004ea8000c1e1500 */
[----:B---3--:R-:W-:Y:S04]  /*fc50*/  STS.U16 [R5+0x8600], R25 ;  /* 0x0086001905007388 */ /* 0x008fe80000000400 */
[----:B------:R-:W-:Y:S04]  /*fc60*/  STS.U16 [R5+0x9600], R24 ;  /* 0x0096001805007388 */ /* 0x000fe80000000400 */
[----:B------:R-:W-:Y:S04]  /*fc70*/  STS.U16 [R5+0xa600], R23 ;  /* 0x00a6001705007388 */ /* 0x000fe80000000400 */
[----:B------:R-:W-:Y:S04]  /*fc80*/  STS.U16 [R5+0xb600], R22 ;  /* 0x00b6001605007388 */ /* 0x000fe80000000400 */
[----:B------:R-:W-:Y:S04]  /*fc90*/  STS.U16 [R5+0xc600], R21 ;  /* 0x00c6001505007388 */ /* 0x000fe80000000400 */
[----:B------:R-:W-:Y:S04]  /*fca0*/  STS.U16 [R5+0xd600], R20 ;  /* 0x00d6001405007388 */ /* 0x000fe80000000400 */
[----:B------:R-:W-:Y:S04]  /*fcb0*/  STS.U16 [R5+0xe600], R19 ;  /* 0x00e6001305007388 */ /* 0x000fe80000000400 */
[----:B------:R-:W-:Y:S04]  /*fcc0*/  STS.U16 [R5+0xf600], R18 ;  /* 0x00f6001205007388 */ /* 0x000fe80000000400 */
[----:B-----5:R-:W-:Y:S04]  /*fcd0*/  STS.U16 [R5+0x10600], R17 ;  /* 0x0106001105007388 */ /* 0x020fe80000000400 */
[----:B------:R-:W-:Y:S04]  /*fce0*/  STS.U16 [R5+0x11600], R16 ;  /* 0x0116001005007388 */ /* 0x000fe80000000400 */
[----:B------:R-:W-:Y:S04]  /*fcf0*/  STS.U16 [R5+0x12600], R15 ;  /* 0x0126000f05007388 */ /* 0x000fe80000000400 */
[----:B------:R0:W-:Y:S04]  /*fd00*/  STS.U16 [R5+0x13600], R3 ;  /* 0x0136000305007388 */ /* 0x0001e80000000400 */
[----:B------:R-:W-:Y:S04]  /*fd10*/  STS.U16 [R5+0x14600], R14 ;  /* 0x0146000e05007388 */ /* 0x000fe80000000400 */
[----:B------:R-:W-:Y:S04]  /*fd20*/  STS.U16 [R5+0x15600], R13 ;  /* 0x0156000d05007388 */ /* 0x000fe80000000400 */
[----:B------:R-:W-:Y:S04]  /*fd30*/  STS.U16 [R5+0x16600], R12 ;  /* 0x0166000c05007388 */ /* 0x000fe80000000400 */
[----:B----4-:R-:W-:Y:S04]  /*fd40*/  STL [R1+0x1848], R28 ;  /* 0x0018481c01007387 */ /* 0x010fe80000100800 */
[----:B------:R-:W-:Y:S04]  /*fd50*/  STS.U16 [R5+0x17600], R11 ;  /* 0x0176000b05007388 */ /* 0x000fe80000000400 */
[----:B------:R-:W-:Y:S04]  /*fd60*/  STS.U16 [R5+0x18600], R10 ;  /* 0x0186000a05007388 */ /* 0x000fe80000000400 */
[----:B------:R1:W-:Y:S04]  /*fd70*/  STS.U16 [R5+0x19600], R0 ;  /* 0x0196000005007388 */ /* 0x0003e80000000400 */
[----:B--2---:R-:W-:Y:S04]  /*fd80*/  STL [R1+0x184c], R29 ;  /* 0x00184c1d01007387 */ /* 0x004fe80000100800 */
[----:B0-----:R-:W2:Y:S04]  /*fd90*/  LDL.LU R3, [R1+0x2dc] ;  /* 0x0002dc0001037983 */ /* 0x001ea80000300800 */
[----:B-1----:R-:W3:Y:S04]  /*fda0*/  LDL.LU R0, [R1+0x2c8] ;  /* 0x0002c80001007983 */ /* 0x002ee80000300800 */
[----:B------:R-:W-:Y:S04]  /*fdb0*/  STS.U16 [R5+0x1a600], R9 ;  /* 0x01a6000905007388 */ /* 0x000fe80000000400 */
[----:B------:R0:W-:Y:S04]  /*fdc0*/  STS.U16 [R5+0x1b600], R4 ;  /* 0x01b6000405007388 */ /* 0x0001e80000000400 */
[----:B------:R1:W-:Y:S04]  /*fdd0*/  STS.U16 [R5+0x1c600], R6 ;  /* 0x01c6000605007388 */ /* 0x0003e80000000400 */
[----:B0-----:R-:W4:Y:S04]  /*fde0*/  LDL.LU R4, [R1+0x2c0] ;  /* 0x0002c00001047983 */ /* 0x001f280000300800 */
        /* <DEDUP_REMOVED lines=12> */
[----:B------:R-:W-:Y:S04]  /*feb0*/  STS.U16 [R5+0x1d600], R8 ;  /* 0x01d6000805007388 */ /* 0x000fe80000000400 */
[----:B------:R-:W5:Y:S04]  /*fec0*/  LDL.LU R17, [R1+0x28c] ;  /* 0x00028c0001117983 */ /* 0x000f680000300800 */
[----:B------:R-:W-:Y:S04]  /*fed0*/  STS.U16 [R5+0x1e600], R2 ;  /* 0x01e6000205007388 */ /* 0x000fe80000000400 */
[----:B------:R-:W5:Y:S04]  /*fee0*/  LDL.LU R16, [R1+0x288] ;  /* 0x0002880001107983 */ /* 0x000f680000300800 */
[----:B------:R0:W-:Y:S04]  /*fef0*/  STS.U16 [R5+0x1f600], R7 ;  /* 0x01f6000705007388 */ /* 0x0001e80000000400 */
[----:B------:R-:W5:Y:S04]  /*ff00*/  LDL.LU R15, [R1+0x284] ;  /* 0x00028400010f7983 */ /* 0x000f680000300800 */
        /* <DEDUP_REMOVED lines=9> */
[----:B--2---:R-:W-:Y:S04]  /*ffa0*/  STS.U16 [R5+0x20600], R3 ;  /* 0x0206000305007388 */ /* 0x004fe80000000400 */
[----:B---3--:R0:W-:Y:S04]  /*ffb0*/  STS.U16 [R5+0x21600], R0 ;  /* 0x0216000005007388 */ /* 0x0081e80000000400 */
[----:B0-----:R-:W2:Y:S04]  /*ffc0*/  LDL.LU R0, [R1+0x244] ;  /* 0x0002440001007983 */ /* 0x001ea80000300800 */
[----:B------:R-:W3:Y:S04]  /*ffd0*/  LDL.LU R3, [R1+0x240] ;  /* 0x0002400001037983 */ /* 0x000ee80000300800 */
[----:B----4-:R0:W-:Y:S04]  /*ffe0*/  STS.U16 [R5+0x22600], R4 ;  /* 0x0226000405007388 */ /* 0x0101e80000000400 */
[----:B-----5:R1:W-:Y:S04]  /*fff0*/  STS.U16 [R5+0x23600], R6 ;  /* 0x0236000605007388 */ /* 0x0203e80000000400 */
        /* <DEDUP_REMOVED lines=11> */
[----:B0-----:R-:W4:Y:S04]  /*100b0*/  LDL.LU R4, [R1+0x21c] ;  /* 0x00021c0001047983 */ /* 0x001f280000300800 */
[----:B------:R-:W-:Y:S04]  /*100c0*/  STS.U16 [R5+0x2f600], R17 ;  /* 0x02f6001105007388 */ /* 0x000fe80000000400 */
[----:B-1----:R-:W5:Y:S04]  /*100d0*/  LDL.LU R6, [R1+0x218] ;  /* 0x0002180001067983 */ /* 0x002f680000300800 */
[----:B------:R-:W-:Y:S04]  /*100e0*/  STS.U16 [R5+0x30600], R16 ;  /* 0x0306001005007388 */ /* 0x000fe80000000400 */
[----:B------:R-:W-:Y:S04]  /*100f0*/  STS.U16 [R5+0x31600], R15 ;  /* 0x0316000f05007388 */ /* 0x000fe80000000400 */
[----:B------:R0:W-:Y:S04]  /*10100*/  STS.U16 [R5+0x32600], R7 ;  /* 0x0326000705007388 */ /* 0x0001e80000000400 */
[----:B0-----:R-:W0:Y:S04]  /*10110*/  S2R R7, SR_TID.X ;  /* 0x0000000000077919 */ /* 0x001e280000002100 */
[----:B------:R-:W-:Y:S04]  /*10120*/  STS.U16 [R5+0x33600], R14 ;  /* 0x0336000e05007388 */ /* 0x000fe80000000400 */
[----:B------:R1:W-:Y:S04]  /*10130*/  STS.U16 [R5+0x34600], R13 ;  /* 0x0346000d05007388 */ /* 0x0003e80000000400 */
[----:B------:R-:W-:Y:S04]  /*10140*/  STS.U16 [R5+0x35600], R12 ;  /* 0x0356000c05007388 */ /* 0x000fe80000000400 */
[----:B------:R-:W-:Y:S04]  /*10150*/  STS.U16 [R5+0x36600], R11 ;  /* 0x0366000b05007388 */ /* 0x000fe80000000400 */
[----:B------:R-:W-:Y:S01]  /*10160*/  STS.U16 [R5+0x37600], R10 ;  /* 0x0376000a05007388 */ /* 0x000fe20000000400 */
[----:B0-----:R-:W-:-:S03]  /*10170*/  LOP3.LUT R7, R7, 0xff, RZ, 0xc0, !PT ;  /* 0x000000ff07077812 */ /* 0x001fc600078ec0ff */
[----:B------:R-:W-:Y:S01]  /*10180*/  STS.U16 [R5+0x38600], R9 ;  /* 0x0386000905007388 */ /* 0x000fe20000000400 */
[----:B-1----:R-:W-:-:S03]  /*10190*/  SHF.L.U32 R13, R7, 0x1, RZ ;  /* 0x00000001070d7819 */ /* 0x002fc600000006ff */
[----:B------:R-:W-:Y:S04]  /*101a0*/  STS.U16 [R5+0x39600], R8 ;  /* 0x0396000805007388 */ /* 0x000fe80000000400 */
[----:B------:R-:W-:Y:S04]  /*101b0*/  STS.U16 [R5+0x3a600], R2 ;  /* 0x03a6000205007388 */ /* 0x000fe80000000400 */
[----:B------:R-:W-:Y:S04]  /*101c0*/  STL [R1+0x18c8], R13 ;  /* 0x0018c80d01007387 */ /* 0x000fe80000100800 */
[----:B--2---:R0:W-:Y:S02]  /*101d0*/  STS.U16 [R5+0x3b600], R0 ;  /* 0x03b6000005007388 */ /* 0x0041e40000000400 */
[----:B0-----:R-:W-:-:S02]  /*101e0*/  LOP3.LUT R0, R13, 0x40, RZ, 0x3c, !PT ;  /* 0x000000400d007812 */ /* 0x001fc400078e3cff */
[----:B------:R-:W2:Y:S04]  /*101f0*/  LDL.LU R13, [R1+0x838] ;  /* 0x00083800010d7983 */ /* 0x000ea80000300800 */
[----:B--2---:R0:W-:Y:S04]  /*10200*/  STL [R1+0x18d4], R13 ;  /* 0x0018d40d01007387 */ /* 0x0041e80000100800 */
[----:B0-----:R-:W2:Y:S04]  /*10210*/  LDL.LU R13, [R1+0x498] ;  /* 0x00049800010d7983 */ /* 0x001ea80000300800 */
[----:B--2---:R0:W-:Y:S04]  /*10220*/  STL [R1+0x18d8], R13 ;  /* 0x0018d80d01007387 */ /* 0x0041e80000100800 */
[----:B0-----:R-:W2:Y:S04]  /*10230*/  LDL.LU R13, [R1+0x204] ;  /* 0x00020400010d7983 */ /* 0x001ea80000300800 */
[----:B------:R-:W2:Y:S04]  /*10240*/  LDL.LU R29, [R1+0x87c] ;  /* 0x00087c00011d7983 */ /* 0x000ea80000300800 */
[----:B---3--:R-:W-:Y:S04]  /*10250*/  STS.U16 [R5+0x3c600], R3 ;  /* 0x03c6000305007388 */ /* 0x008fe80000000400 */
[----:B----4-:R-:W-:Y:S04]  /*10260*/  STS.U16 [R5+0x3d600], R4 ;  /* 0x03d6000405007388 */ /* 0x010fe80000000400 */
[----:B-----5:R0:W-:Y:S01]  /*10270*/  STS.U16 [R5+0x3e600], R6 ;  /* 0x03e6000605007388 */ /* 0x0201e20000000400 */
[----:B------:R-:W-:-:S03]  /*10280*/  SHF.L.U32 R7, R7, 0x1, RZ ;  /* 0x0000000107077819 */ /* 0x000fc600000006ff */
[----:B--2---:R1:W-:Y:S04]  /*10290*/  STL [R1+0x18dc], R29 ;  /* 0x0018dc1d01007387 */ /* 0x0043e80000100800 */
[----:B------:R-:W2:Y:S04]  /*102a0*/  LDL.LU R28, [R1+0x7ec] ;  /* 0x0007ec00011c7983 */ /* 0x000ea80000300800 */
[----:B------:R-:W3:Y:S04]  /*102b0*/  LDL.LU R27, [R1+0x8a0] ;  /* 0x0008a000011b7983 */ /* 0x000ee80000300800 */
[----:B------:R-:W4:Y:S04]  /*102c0*/  LDL.LU R26, [R1+0x860] ;  /* 0x00086000011a7983 */ /* 0x000f280000300800 */
[----:B0-----:R-:W5:Y:S04]  /*102d0*/  LDL.LU R6, [R1+0x81c] ;  /* 0x00081c0001067983 */ /* 0x001f680000300800 */
[----:B------:R-:W2:Y:S04]  /*102e0*/  LDL.LU R25, [R1+0x7cc] ;  /* 0x0007cc0001197983 */ /* 0x000ea80000300800 */
        /* <DEDUP_REMOVED lines=11> */
[----:B------:R-:W2:Y:S01]  /*103a0*/  LDL.LU R12, [R1+0x884] ;  /* 0x00088400010c7983 */ /* 0x000ea20000300800 */
[----:B-1----:R-:W-:-:S03]  /*103b0*/  LOP3.LUT R29, R7, 0x30, RZ, 0x3c, !PT ;  /* 0x00000030071d7812 */ /* 0x002fc600078e3cff */
        /* <DEDUP_REMOVED lines=9> */
[----:B------:R0:W-:Y:S04]  /*10450*/  STS.U16 [R29+0x3f600], R13 ;  /* 0x03f6000d1d007388 */ /* 0x0001e80000000400 */
[----:B0-----:R-:W2:Y:S04]  /*10460*/  LDL.LU R29, [R1+0x18dc] ;  /* 0x0018dc00011d7983 */ /* 0x001ea80000300800 */
[----:B------:R-:W2:Y:S04]  /*10470*/  LDL.LU R13, [R1+0x18d8] ;  /* 0x0018d800010d7983 */ /* 0x000ea80000300800 */
[----:B--2---:R0:W-:Y:S04]  /*10480*/  STS.U16 [R0+0x800], R13 ;  /* 0x0008000d00007388 */ /* 0x0041e80000000400 */
[----:B0-----:R-:W2:Y:S04]  /*10490*/  LDL.LU R13, [R1+0x18d4] ;  /* 0x0018d400010d7983 */ /* 0x001ea80000300800 */
[----:B--2---:R-:W-:Y:S04]  /*104a0*/  STS.U16 [R0+0x1800], R13 ;  /* 0x0018000d00007388 */ /* 0x004fe80000000400 */
[----:B------:R-:W-:Y:S04]  /*104b0*/  STS.U16 [R0+0x2800], R29 ;  /* 0x0028001d00007388 */ /* 0x000fe80000000400 */
[----:B------:R-:W-:Y:S04]  /*104c0*/  STS.U16 [R0+0x3800], R28 ;  /* 0x0038001c00007388 */ /* 0x000fe80000000400 */
[----:B---3--:R-:W-:Y:S04]  /*104d0*/  STS.U16 [R0+0x4800], R27 ;  /* 0x0048001b00007388 */ /* 0x008fe80000000400 */
[----:B----4-:R-:W-:Y:S04]  /*104e0*/  STS.U16 [R0+0x5800], R26 ;  /* 0x0058001a00007388 */ /* 0x010fe80000000400 */
[----:B-----5:R0:W-:Y:S04]  /*104f0*/  STS.U16 [R0+0x6800], R6 ;  /* 0x0068000600007388 */ /* 0x0201e80000000400 */
[----:B0-----:R-:W2:Y:S04]  /*10500*/  LDL.LU R6, [R1+0x7d8] ;  /* 0x0007d80001067983 */ /* 0x001ea80000300800 */
[----:B------:R-:W3:Y:S04]  /*10510*/  LDL.LU R13, [R1+0x2d8] ;  /* 0x0002d800010d7983 */ /* 0x000ee80000300800 */
[----:B---3--:R0:W-:Y:S04]  /*10520*/  STL [R1+0x18cc], R13 ;  /* 0x0018cc0d01007387 */ /* 0x0081e80000100800 */
[----:B0-----:R-:W3:Y:S04]  /*10530*/  LDL.LU R13, [R1+0x7a8] ;  /* 0x0007a800010d7983 */ /* 0x001ee80000300800 */
        /* <DEDUP_REMOVED lines=23> */
[----:B------:R-:W4:Y:S04]  /*106b0*/  LDL.LU R29, [R1+0x2c4] ;  /* 0x0002c400011d7983 */ /* 0x000f280000300800 */
[----:B------:R0:W-:Y:S04]  /*106c0*/  STS.U16 [R0+0x1c800], R7 ;  /* 0x01c8000700007388 */ /* 0x0001e80000000400 */
[----:B------:R-:W5:Y:S04]  /*106d0*/  LDL.LU R28, [R1+0x1d4] ;  /* 0x0001d400011c7983 */ /* 0x000f680000300800 */
[----:B0-----:R-:W4:Y:S04]  /*106e0*/  LDL.LU R7, [R1+0x1d0] ;  /* 0x0001d00001077983 */ /* 0x001f280000300800 */
        /* <DEDUP_REMOVED lines=22> */
[----:B--2---:R0:W-:Y:S04]  /*10850*/  STS.U16 [R0+0x1d800], R6 ;  /* 0x01d8000600007388 */ /* 0x0041e80000000400 */
[----:B------:R-:W2:Y:S04]  /*10860*/  LDL.LU R5, [R1+0x12c] ;  /* 0x00012c0001057983 */ /* 0x000ea80000300800 */
[----:B0-----:R-:W2:Y:S04]  /*10870*/  LDL.LU R6, [R1+0x128] ;  /* 0x0001280001067983 */ /* 0x001ea80000300800 */
[----:B---3--:R0:W-:Y:S04]  /*10880*/  STS.U16 [R0+0x1e800], R13 ;  /* 0x01e8000d00007388 */ /* 0x0081e80000000400 */
[----:B0-----:R-:W3:Y:S04]  /*10890*/  LDL.LU R13, [R1+0x18d0] ;  /* 0x0018d000010d7983 */ /* 0x001ee80000300800 */
[----:B---3--:R0:W-:Y:S04]  /*108a0*/  STS.U16 [R0+0x1f800], R13 ;  /* 0x01f8000d00007388 */ /* 0x0081e80000000400 */
[----:B0-----:R-:W3:Y:S04]  /*108b0*/  LDL.LU R13, [R1+0x18cc] ;  /* 0x0018cc00010d7983 */ /* 0x001ee80000300800 */
[----:B---3--:R0:W-:Y:S04]  /*108c0*/  STS.U16 [R0+0x20800], R13 ;  /* 0x0208000d00007388 */ /* 0x0081e80000000400 */
[----:B----4-:R-:W-:Y:S04]  /*108d0*/  STS.U16 [R0+0x21800], R29 ;  /* 0x0218001d00007388 */ /* 0x010fe80000000400 */
[----:B-----5:R-:W-:Y:S04]  /*108e0*/  STS.U16 [R0+0x22800], R28 ;  /* 0x0228001c00007388 */ /* 0x020fe80000000400 */
[----:B0-----:R-:W3:Y:S04]  /*108f0*/  LDL.LU R13, [R1+0x18c8] ;  /* 0x0018c800010d7983 */ /* 0x001ee80000300800 */
[----:B------:R0:W-:Y:S04]  /*10900*/  STS.U16 [R0+0x23800], R7 ;  /* 0x0238000700007388 */ /* 0x0001e80000000400 */
[----:B0-----:R-:W4:Y:S04]  /*10910*/  LDL.LU R7, [R1+0x124] ;  /* 0x0001240001077983 */ /* 0x001f280000300800 */
[----:B------:R-:W5:Y:S04]  /*10920*/  LDL.LU R29, [R1+0x110] ;  /* 0x00011000011d7983 */ /* 0x000f680000300800 */
[----:B-----5:R0:W-:Y:S04]  /*10930*/  STL [R1+0x18c0], R29 ;  /* 0x0018c01d01007387 */ /* 0x0201e80000100800 */
[----:B0-----:R-:W5:Y:S04]  /*10940*/  LDL.LU R29, [R1+0x114] ;  /* 0x00011400011d7983 */ /* 0x001f680000300800 */
[----:B-----5:R0:W-:Y:S04]  /*10950*/  STL [R1+0x18c4], R29 ;  /* 0x0018c41d01007387 */ /* 0x0201e80000100800 */
[----:B0-----:R-:W5:Y:S01]  /*10960*/  LDL.LU R29, [R1+0x120] ;  /* 0x00012000011d7983 */ /* 0x001f620000300800 */
[----:B------:R-:W3:Y:S03]  /*10970*/  LDL.LU R28, [R1+0x880] ;  /* 0x00088000011c7983 */ /* 0x000ee60000300800 */
[----:B------:R0:W-:Y:S01]  /*10980*/  STS.U16 [R0+0x24800], R27 ;  /* 0x0248001b00007388 */ /* 0x0001e20000000400 */
[----:B------:R1:W-:Y:S02]  /*10990*/  STS.U16 [R0+0x25800], R26 ;  /* 0x0258001a00007388 */ /* 0x0003e40000000400 */
[----:B------:R0:W-:Y:S02]  /*109a0*/  STS.U16 [R0+0x26800], R25 ;  /* 0x0268001900007388 */ /* 0x0001e40000000400 */
[----:B------:R0:W-:Y:S01]  /*109b0*/  STS.U16 [R0+0x27800], R24 ;  /* 0x0278001800007388 */ /* 0x0001e20000000400 */
        /* <DEDUP_REMOVED lines=16> */
[----:B------:R-:W-:Y:S01]  /*10ac0*/  STS.U16 [R0+0x38800], R3 ;  /* 0x0388000300007388 */ /* 0x000fe20000000400 */
[----:B------:R-:W-:Y:S02]  /*10ad0*/  STS.U16 [R0+0x39800], R4 ;  /* 0x0398000400007388 */ /* 0x000fe40000000400 */
[----:B--2---:R-:W-:Y:S02]  /*10ae0*/  STS.U16 [R0+0x3a800], R5 ;  /* 0x03a8000500007388 */ /* 0x004fe40000000400 */
[----:B------:R-:W-:Y:S01]  /*10af0*/  STS.U16 [R0+0x3b800], R6 ;  /* 0x03b8000600007388 */ /* 0x000fe20000000400 */
[----:B----4-:R-:W-:Y:S04]  /*10b00*/  STS.U16 [R0+0x3c800], R7 ;  /* 0x03c8000700007388 */ /* 0x010fe80000000400 */
[----:B---3--:R2:W-:Y:S01]  /*10b10*/  STL [R1+0x18bc], R28 ;  /* 0x0018bc1c01007387 */ /* 0x0085e20000100800 */
[----:B0-----:R-:W3:Y:S02]  /*10b20*/  LDL.LU R27, [R1+0x820] ;  /* 0x00082000011b7983 */ /* 0x001ee40000300800 */
[----:B-1----:R-:W4:Y:S02]  /*10b30*/  LDL.LU R26, [R1+0x874] ;  /* 0x00087400011a7983 */ /* 0x002f240000300800 */
[----:B------:R-:W3:Y:S01]  /*10b40*/  LDL.LU R25, [R1+0x7e4] ;  /* 0x0007e40001197983 */ /* 0x000ee20000300800 */
[----:B------:R-:W3:Y:S01]  /*10b50*/  LDL.LU R24, [R1+0x89c] ;  /* 0x00089c0001187983 */ /* 0x000ee20000300800 */
[----:B------:R-:W3:Y:S02]  /*10b60*/  LDL.LU R23, [R1+0x85c] ;  /* 0x00085c0001177983 */ /* 0x000ee40000300800 */
[----:B------:R-:W3:Y:S02]  /*10b70*/  LDL.LU R22, [R1+0x818] ;  /* 0x0008180001167983 */ /* 0x000ee40000300800 */
        /* <DEDUP_REMOVED lines=14> */
[C---:B--2---:R-:W-:Y:S01]  /*10c60*/  LOP3.LUT R28, R13.reuse, 0x40, RZ, 0x3c, !PT ;  /* 0x000000400d1c7812 */ /* 0x044fe200078e3cff */
[----:B------:R-:W2:Y:S02]  /*10c70*/  LDL.LU R3, [R1+0x780] ;  /* 0x0007800001037983 */ /* 0x000ea40000300800 */
[----:B------:R-:W2:Y:S01]  /*10c80*/  LDL.LU R4, [R1+0x77c] ;  /* 0x00077c0001047983 */ /* 0x000ea20000300800 */
[----:B------:R-:W2:Y:S01]  /*10c90*/  LDL.LU R0, [R1+0x778] ;  /* 0x0007780001007983 */ /* 0x000ea20000300800 */
[----:B------:R-:W2:Y:S02]  /*10ca0*/  LDL.LU R6, [R1+0x774] ;  /* 0x0007740001067983 */ /* 0x000ea40000300800 */
[----:B------:R-:W2:Y:S01]  /*10cb0*/  LDL.LU R7, [R1+0x770] ;  /* 0x0007700001077983 */ /* 0x000ea20000300800 */
[----:B-----5:R0:W-:Y:S04]  /*10cc0*/  STS.U16 [R28+0x3d800], R29 ;  /* 0x03d8001d1c007388 */ /* 0x0201e80000000400 */
[----:B0-----:R-:W5:Y:S04]  /*10cd0*/  LDL.LU R29, [R1+0x18c4] ;  /* 0x0018c400011d7983 */ /* 0x001f680000300800 */
[----:B-----5:R0:W-:Y:S04]  /*10ce0*/  STS.U16 [R28+0x3e800], R29 ;  /* 0x03e8001d1c007388 */ /* 0x0201e80000000400 */
[----:B0-----:R-:W5:Y:S01]  /*10cf0*/  LDL.LU R29, [R1+0x18c0] ;  /* 0x0018c000011d7983 */ /* 0x001f620000300800 */
[----:B------:R-:W-:-:S03]  /*10d00*/  LOP3.LUT R5, R13, 0x50, RZ, 0x3c, !PT ;  /* 0x000000500d057812 */ /* 0x000fc600078e3cff */
[----:B-----5:R0:W-:Y:S04]  /*10d10*/  STS.U16 [R28+0x3f800], R29 ;  /* 0x03f8001d1c007388 */ /* 0x0201e80000000400 */
[----:B0-----:R-:W5:Y:S01]  /*10d20*/  LDL.LU R28, [R1+0x18bc] ;  /* 0x0018bc00011c7983 */ /* 0x001f620000300800 */
[----:B------:R0:W-:Y:S03]  /*10d30*/  STL [R1+0x18ac], R13 ;  /* 0x0018ac0d01007387 */ /* 0x0001e60000100800 */
[----:B0-----:R-:W2:Y:S04]  /*10d40*/  LDL.LU R13, [R1+0x75c] ;  /* 0x00075c00010d7983 */ /* 0x001ea80000300800 */
[----:B--2---:R0:W-:Y:S04]  /*10d50*/  STL [R1+0x18b0], R13 ;  /* 0x0018b00d01007387 */ /* 0x0041e80000100800 */
[----:B0-----:R-:W2:Y:S04]  /*10d60*/  LDL.LU R13, [R1+0x760] ;  /* 0x00076000010d7983 */ /* 0x001ea80000300800 */
[----:B--2---:R0:W-:Y:S04]  /*10d70*/  STL [R1+0x18b4], R13 ;  /* 0x0018b40d01007387 */ /* 0x0041e80000100800 */
[----:B0-----:R-:W2:Y:S04]  /*10d80*/  LDL.LU R13, [R1+0x764] ;  /* 0x00076400010d7983 */ /* 0x001ea80000300800 */
[----:B-----5:R-:W-:Y:S01]  /*10d90*/  STS.U16 [R5+0xa00], R28 ;  /* 0x000a001c05007388 */ /* 0x020fe20000000400 */
[----:B---3--:R-:W-:Y:S02]  /*10da0*/  STS.U16 [R5+0x1a00], R27 ;  /* 0x001a001b05007388 */ /* 0x008fe40000000400 */
[----:B----4-:R-:W-:Y:S02]  /*10db0*/  STS.U16 [R5+0x2a00], R26 ;  /* 0x002a001a05007388 */ /* 0x010fe40000000400 */
[----:B------:R-:W-:Y:S01]  /*10dc0*/  STS.U16 [R5+0x3a00], R25 ;  /* 0x003a001905007388 */ /* 0x000fe20000000400 */
[----:B------:R-:W-:Y:S01]  /*10dd0*/  STS.U16 [R5+0x4a00], R24 ;  /* 0x004a001805007388 */ /* 0x000fe20000000400 */
[----:B------:R-:W-:Y:S02]  /*10de0*/  STS.U16 [R5+0x5a00], R23 ;  /* 0x005a001705007388 */ /* 0x000fe40000000400 */
[----:B------:R-:W-:Y:S02]  /*10df0*/  STS.U16 [R5+0x6a00], R22 ;  /* 0x006a001605007388 */ /* 0x000fe40000000400 */
        /* <DEDUP_REMOVED lines=15> */
[----:B------:R-:W-:Y:S01]  /*10ef0*/  STS.U16 [R5+0x16a00], R4 ;  /* 0x016a000405007388 */ /* 0x000fe20000000400 */
[----:B--2---:R0:W-:Y:S04]  /*10f00*/  STL [R1+0x18b8], R13 ;  /* 0x0018b80d01007387 */ /* 0x0041e80000100800 */
[----:B0-----:R-:W2:Y:S01]  /*10f10*/  LDL.LU R13, [R1+0x768] ;  /* 0x00076800010d7983 */ /* 0x001ea20000300800 */
[----:B------:R-:W3:Y:S02]  /*10f20*/  LDL.LU R2, [R1+0x758] ;  /* 0x0007580001027983 */ /* 0x000ee40000300800 */
[----:B------:R-:W4:Y:S02]  /*10f30*/  LDL.LU R3, [R1+0x754] ;  /* 0x0007540001037983 */ /* 0x000f240000300800 */
[----:B------:R0:W-:Y:S01]  /*10f40*/  STS.U16 [R5+0x17a00], R0 ;  /* 0x017a000005007388 */ /* 0x0001e20000000400 */
[----:B------:R-:W5:Y:S04]  /*10f50*/  LDL.LU R4, [R1+0x2d4] ;  /* 0x0002d40001047983 */ /* 0x000f680000300800 */
[----:B------:R1:W-:Y:S01]  /*10f60*/  STS.U16 [R5+0x18a00], R6 ;  /* 0x018a000605007388 */ /* 0x0003e20000000400 */
[----:B------:R1:W-:Y:S03]  /*10f70*/  STS.U16 [R5+0x19a00], R7 ;  /* 0x019a000705007388 */ /* 0x0003e60000000400 */
[----:B0-----:R-:W3:Y:S01]  /*10f80*/  LDL.LU R0, [R1+0x200] ;  /* 0x0002000001007983 */ /* 0x001ee20000300800 */
[----:B-1----:R-:W3:Y:S02]  /*10f90*/  LDL.LU R6, [R1+0x10c] ;  /* 0x00010c0001067983 */ /* 0x002ee40000300800 */
        /* <DEDUP_REMOVED lines=22> */
[----:B--2---:R0:W-:Y:S04]  /*11100*/  STS.U16 [R5+0x1aa00], R13 ;  /* 0x01aa000d05007388 */ /* 0x0041e80000000400 */
[----:B0-----:R-:W2:Y:S04]  /*11110*/  LDL.LU R13, [R1+0x18b8] ;  /* 0x0018b800010d7983 */ /* 0x001ea80000300800 */
[----:B--2---:R0:W-:Y:S04]  /*11120*/  STS.U16 [R5+0x1ba00], R13 ;  /* 0x01ba000d05007388 */ /* 0x0041e80000000400 */
[----:B0-----:R-:W2:Y:S04]  /*11130*/  LDL.LU R13, [R1+0x18b4] ;  /* 0x0018b400010d7983 */ /* 0x001ea80000300800 */
[----:B--2---:R0:W-:Y:S04]  /*11140*/  STS.U16 [R5+0x1ca00], R13 ;  /* 0x01ca000d05007388 */ /* 0x0041e80000000400 */
[----:B0-----:R-:W2:Y:S04]  /*11150*/  LDL.LU R13, [R1+0x18b0] ;  /* 0x0018b000010d7983 */ /* 0x001ea80000300800 */
[----:B--2---:R0:W-:Y:S01]  /*11160*/  STS.U16 [R5+0x1da00], R13 ;  /* 0x01da000d05007388 */ /* 0x0041e20000000400 */
[----:B---3--:R1:W-:Y:S02]  /*11170*/  STS.U16 [R5+0x1ea00], R2 ;  /* 0x01ea000205007388 */ /* 0x0083e40000000400 */
[----:B----4-:R2:W-:Y:S02]  /*11180*/  STS.U16 [R5+0x1fa00], R3 ;  /* 0x01fa000305007388 */ /* 0x0105e40000000400 */
[----:B-----5:R3:W-:Y:S01]  /*11190*/  STS.U16 [R5+0x20a00], R4 ;  /* 0x020a000405007388 */ /* 0x0207e20000000400 */
[----:B------:R4:W-:Y:S01]  /*111a0*/  STS.U16 [R5+0x21a00], R0 ;  /* 0x021a000005007388 */ /* 0x0009e20000000400 */
[----:B------:R4:W-:Y:S03]  /*111b0*/  STS.U16 [R5+0x22a00], R6 ;  /* 0x022a000605007388 */ /* 0x0009e60000000400 */
[----:B0-----:R-:W5:Y:S01]  /*111c0*/  LDL.LU R13, [R1+0x18ac] ;  /* 0x0018ac00010d7983 */ /* 0x001f620000300800 */
[----:B-1----:R-:W5:Y:S02]  /*111d0*/  LDL.LU R2, [R1+0x18a8] ;  /* 0x0018a80001027983 */ /* 0x002f640000300800 */
[----:B--2---:R-:W2:Y:S02]  /*111e0*/  LDL.LU R3, [R1+0x18a4] ;  /* 0x0018a40001037983 */ /* 0x004ea40000300800 */
[----:B---3--:R-:W3:Y:S01]  /*111f0*/  LDL.LU R4, [R1+0x18a0] ;  /* 0x0018a00001047983 */ /* 0x008ee20000300800 */
[----:B----4-:R-:W4:Y:S01]  /*11200*/  LDL.LU R0, [R1+0x189c] ;  /* 0x00189c0001007983 */ /* 0x010f220000300800 */
[----:B------:R-:W2:Y:S03]  /*11210*/  LDL.LU R6, [R1+0x1898] ;  /* 0x0018980001067983 */ /* 0x000ea60000300800 */
[----:B------:R0:W-:Y:S04]  /*11220*/  STS.U16 [R5+0x23a00], R7 ;  /* 0x023a000705007388 */ /* 0x0001e80000000400 */
[----:B0-----:R-:W2:Y:S01]  /*11230*/  LDL.LU R7, [R1+0x1894] ;  /* 0x0018940001077983 */ /* 0x001ea20000300800 */
[----:B------:R0:W-:Y:S02]  /*11240*/  STS.U16 [R5+0x24a00], R29 ;  /* 0x024a001d05007388 */ /* 0x0001e40000000400 */
[----:B------:R1:W-:Y:S02]  /*11250*/  STS.U16 [R5+0x25a00], R28 ;  /* 0x025a001c05007388 */ /* 0x0003e40000000400 */
[----:B------:R1:W-:Y:S01]  /*11260*/  STS.U16 [R5+0x26a00], R27 ;  /* 0x026a001b05007388 */ /* 0x0003e20000000400 */
[----:B------:R1:W-:Y:S01]  /*11270*/  STS.U16 [R5+0x27a00], R26 ;  /* 0x027a001a05007388 */ /* 0x0003e20000000400 */
[----:B------:R1:W-:Y:S02]  /*11280*/  STS.U16 [R5+0x28a00], R25 ;  /* 0x028a001905007388 */ /* 0x0003e40000000400 */
[----:B------:R1:W-:Y:S01]  /*11290*/  STS.U16 [R5+0x29a00], R24 ;  /* 0x029a001805007388 */ /* 0x0003e20000000400 */
[----:B0-----:R-:W3:Y:S01]  /*112a0*/  LDL.LU R29, [R1+0x7f0] ;  /* 0x0007f000011d7983 */ /* 0x001ee20000300800 */
[----:B-1----:R-:W3:Y:S03]  /*112b0*/  LDL.LU R28, [R1+0x864] ;  /* 0x00086400011c7983 */ /* 0x002ee60000300800 */
[----:B------:R-:W3:Y:S01]  /*112c0*/  LDL.LU R27, [R1+0x7d0] ;  /* 0x0007d000011b7983 */ /* 0x000ee20000300800 */
[----:B------:R-:W3:Y:S03]  /*112d0*/  LDL.LU R26, [R1+0x894] ;  /* 0x00089400011a7983 */ /* 0x000ee60000300800 */
[----:B------:R-:W3:Y:S04]  /*112e0*/  LDL.LU R25, [R1+0x850] ;  /* 0x0008500001197983 */ /* 0x000ee80000300800 */
[----:B------:R0:W-:Y:S01]  /*112f0*/  STS.U16 [R5+0x2aa00], R23 ;  /* 0x02aa001705007388 */ /* 0x0001e20000000400 */
[----:B------:R-:W3:Y:S02]  /*11300*/  LDL.LU R24, [R1+0x810] ;  /* 0x0008100001187983 */ /* 0x000ee40000300800 */
[----:B------:R1:W-:Y:S02]  /*11310*/  STS.U16 [R5+0x2ba00], R22 ;  /* 0x02ba001605007388 */ /* 0x0003e40000000400 */
[----:B------:R1:W-:Y:S01]  /*11320*/  STS.U16 [R5+0x2ca00], R21 ;  /* 0x02ca001505007388 */ /* 0x0003e20000000400 */
[----:B------:R1:W-:Y:S01]  /*11330*/  STS.U16 [R5+0x2da00], R20 ;  /* 0x02da001405007388 */ /* 0x0003e20000000400 */
[----:B------:R1:W-:Y:S02]  /*11340*/  STS.U16 [R5+0x2ea00], R19 ;  /* 0x02ea001305007388 */ /* 0x0003e40000000400 */
[----:B------:R1:W-:Y:S01]  /*11350*/  STS.U16 [R5+0x2fa00], R18 ;  /* 0x02fa001205007388 */ /* 0x0003e20000000400 */
[----:B0-----:R-:W3:Y:S01]  /*11360*/  LDL.LU R23, [R1+0x7bc] ;  /* 0x0007bc0001177983 */ /* 0x001ee20000300800 */
[----:B-1----:R-:W3:Y:S03]  /*11370*/  LDL.LU R22, [R1+0x8a8] ;  /* 0x0008a80001167983 */ /* 0x002ee60000300800 */
[----:B------:R-:W3:Y:S04]  /*11380*/  LDL.LU R21, [R1+0x888] ;  /* 0x0008880001157983 */ /* 0x000ee80000300800 */
[----:B------:R-:W3:Y:S01]  /*11390*/  LDL.LU R20, [R1+0x86c] ;  /* 0x00086c0001147983 */ /* 0x000ee20000300800 */
[----:B------:R-:W3:Y:S02]  /*113a0*/  LDL.LU R19, [R1+0x844] ;  /* 0x0008440001137983 */ /* 0x000ee40000300800 */
[----:B------:R0:W-:Y:S02]  /*113b0*/  STS.U16 [R5+0x30a00], R17 ;  /* 0x030a001105007388 */ /* 0x0001e40000000400 */
[----:B------:R-:W3:Y:S01]  /*113c0*/  LDL.LU R18, [R1+0x82c] ;  /* 0x00082c0001127983 */ /* 0x000ee20000300800 */
[----:B------:R1:W-:Y:S01]  /*113d0*/  STS.U16 [R5+0x31a00], R16 ;  /* 0x031a001005007388 */ /* 0x0003e20000000400 */
[----:B------:R1:W-:Y:S02]  /*113e0*/  STS.U16 [R5+0x32a00], R15 ;  /* 0x032a000f05007388 */ /* 0x0003e40000000400 */
[----:B------:R1:W-:Y:S02]  /*113f0*/  STS.U16 [R5+0x33a00], R14 ;  /* 0x033a000e05007388 */ /* 0x0003e40000000400 */
[----:B------:R1:W-:Y:S01]  /*11400*/  STS.U16 [R5+0x34a00], R12 ;  /* 0x034a000c05007388 */ /* 0x0003e20000000400 */
[----:B------:R1:W-:Y:S04]  /*11410*/  STS.U16 [R5+0x35a00], R11 ;  /* 0x035a000b05007388 */ /* 0x0003e80000000400 */
        /* <DEDUP_REMOVED lines=8> */
[----:B------:R1:W-:Y:S03]  /*114a0*/  STS.U16 [R5+0x38a00], R8 ;  /* 0x038a000805007388 */ /* 0x0003e60000000400 */
[----:B0-----:R-:W3:Y:S01]  /*114b0*/  LDL.LU R10, [R1+0x3c0] ;  /* 0x0003c000010a7983 */ /* 0x001ee20000300800 */
[----:B-1----:R-:W3:Y:S02]  /*114c0*/  LDL.LU R9, [R1+0x3a8] ;  /* 0x0003a80001097983 */ /* 0x002ee40000300800 */
[----:B------:R-:W3:Y:S01]  /*114d0*/  LDL.LU R8, [R1+0x390] ;  /* 0x0003900001087983 */ /* 0x000ee20000300800 */
[----:B--2---:R0:W-:Y:S01]  /*114e0*/  STS.U16 [R5+0x39a00], R7 ;  /* 0x039a000705007388 */ /* 0x0041e20000000400 */
[----:B------:R1:W-:Y:S03]  /*114f0*/  STS.U16 [R5+0x3aa00], R6 ;  /* 0x03aa000605007388 */ /* 0x0003e60000000400 */
[----:B0-----:R-:W2:Y:S01]  /*11500*/  LDL.LU R7, [R1+0x83c] ;  /* 0x00083c0001077983 */ /* 0x001ea20000300800 */
[----:B-1----:R-:W2:Y:S01]  /*11510*/  LDL.LU R5, [R1+0x1890] ;  /* 0x0018900001057983 */ /* 0x002ea20000300800 */
[C---:B-----5:R-:W-:Y:S01]  /*11520*/  LOP3.LUT R6, R13.reuse, 0x50, RZ, 0x3c, !PT ;  /* 0x000000500d067812 */ /* 0x060fe200078e3cff */
[----:B------:R-:W-:-:S04]  /*11530*/  LOP3.LUT R13, R13, 0x60, RZ, 0x3c, !PT ;  /* 0x000000600d0d7812 */ /* 0x000fc800078e3cff */
[----:B--2---:R-:W-:Y:S01]  /*11540*/  STS.U16 [R6+0x3ba00], R5 ;  /* 0x03ba000506007388 */ /* 0x004fe20000000400 */
[----:B----4-:R-:W-:Y:S02]  /*11550*/  STS.U16 [R6+0x3ca00], R0 ;  /* 0x03ca000006007388 */ /* 0x010fe40000000400 */
[----:B---3--:R-:W-:Y:S02]  /*11560*/  STS.U16 [R6+0x3da00], R4 ;  /* 0x03da000406007388 */ /* 0x008fe40000000400 */
        /* <DEDUP_REMOVED lines=14> */
[----:B------:R0:W-:Y:S03]  /*11650*/  STS.U16 [R13+0xcc00], R18 ;  /* 0x00cc00120d007388 */ /* 0x0001e60000000400 */
[----:B0-----:R-:W2:Y:S04]  /*11660*/  LDL.LU R18, [R1+0x330] ;  /* 0x0003300001127983 */ /* 0x001ea80000300800 */
[----:B--2---:R0:W-:Y:S04]  /*11670*/  STL [R1+0x1884], R18 ;  /* 0x0018841201007387 */ /* 0x0041e80000100800 */
[----:B0-----:R-:W2:Y:S04]  /*11680*/  LDL.LU R18, [R1+0x348] ;  /* 0x0003480001127983 */ /* 0x001ea80000300800 */
[----:B--2---:R0:W-:Y:S04]  /*11690*/  STL [R1+0x1888], R18 ;  /* 0x0018881201007387 */ /* 0x0041e80000100800 */
[----:B0-----:R-:W2:Y:S01]  /*116a0*/  LDL.LU R18, [R1+0x360] ;  /* 0x0003600001127983 */ /* 0x001ea20000300800 */
        /* <DEDUP_REMOVED lines=8> */
[----:B------:R-:W-:Y:S03]  /*11730*/  STS.U16 [R13+0x15c00], R8 ;  /* 0x015c00080d007388 */ /* 0x000fe60000000400 */
[----:B--2---:R0:W-:Y:S04]  /*11740*/  STL [R1+0x188c], R18 ;  /* 0x00188c1201007387 */ /* 0x0041e80000100800 */
[----:B0-----:R-:W2:Y:S01]  /*11750*/  LDL.LU R18, [R1+0x378] ;  /* 0x0003780001127983 */ /* 0x001ea20000300800 */
[----:B------:R-:W3:Y:S02]  /*11760*/  LDL.LU R17, [R1+0x320] ;  /* 0x0003200001117983 */ /* 0x000ee40000300800 */
[----:B------:R-:W4:Y:S02]  /*11770*/  LDL.LU R16, [R1+0x314] ;  /* 0x0003140001107983 */ /* 0x000f240000300800 */
[----:B------:R-:W5:Y:S01]  /*11780*/  LDL.LU R15, [R1+0x308] ;  /* 0x00030800010f7983 */ /* 0x000f620000300800 */
        /* <DEDUP_REMOVED lines=23> */
[----:B------:R-:W3:Y:S01]  /*11900*/  LDL.LU R19, [R1] ;  /* 0x0000000001137983 */ /* 0x000ee20000300800 */
        /* <DEDUP_REMOVED lines=18> */
[----:B------:R0:W-:Y:S01]  /*11a30*/  STS.U16 [R13+0x1fc00], R11 ;  /* 0x01fc000b0d007388 */ /* 0x0001e20000000400 */
[----:B------:R1:W-:Y:S02]  /*11a40*/  STS.U16 [R13+0x20c00], R10 ;  /* 0x020c000a0d007388 */ /* 0x0003e40000000400 */
[----:B------:R1:W-:Y:S02]  /*11a50*/  STS.U16 [R13+0x21c00], R9 ;  /* 0x021c00090d007388 */ /* 0x0003e40000000400 */
[----:B------:R1:W-:Y:S01]  /*11a60*/  STS.U16 [R13+0x22c00], R8 ;  /* 0x022c00080d007388 */ /* 0x0003e20000000400 */
[----:B0-----:R-:W2:Y:S01]  /*11a70*/  LDL.LU R11, [R1+0x1868] ;  /* 0x00186800010b7983 */ /* 0x001ea20000300800 */
[----:B-1----:R-:W2:Y:S02]  /*11a80*/  LDL.LU R10, [R1+0x1864] ;  /* 0x00186400010a7983 */ /* 0x002ea40000300800 */
[----:B------:R-:W2:Y:S02]  /*11a90*/  LDL.LU R9, [R1+0x1860] ;  /* 0x0018600001097983 */ /* 0x000ea40000300800 */
[----:B------:R-:W2:Y:S01]  /*11aa0*/  LDL.LU R8, [R1+0x185c] ;  /* 0x00185c0001087983 */ /* 0x000ea20000300800 */
        /* <DEDUP_REMOVED lines=18> */
[----:B0-----:R-:W3:Y:S01]  /*11bd0*/  LDL.LU R19, [R1+0x7c0] ;  /* 0x0007c00001137983 */ /* 0x001ee20000300800 */
        /* <DEDUP_REMOVED lines=15> */
[----:B------:R-:W3:Y:S04]  /*11cd0*/  LDL.LU R20, [R1+0x3a0] ;  /* 0x0003a00001147983 */ /* 0x000ee80000300800 */
[----:B--2---:R0:W-:Y:S01]  /*11ce0*/  STS.U16 [R13+0x35c00], R8 ;  /* 0x035c00080d007388 */ /* 0x0041e20000000400 */
[----:B------:R1:W-:Y:S02]  /*11cf0*/  STS.U16 [R13+0x36c00], R9 ;  /* 0x036c00090d007388 */ /* 0x0003e40000000400 */
[----:B------:R2:W-:Y:S02]  /*11d00*/  STS.U16 [R13+0x37c00], R10 ;  /* 0x037c000a0d007388 */ /* 0x0005e40000000400 */
[----:B------:R4:W-:Y:S01]  /*11d10*/  STS.U16 [R13+0x38c00], R11 ;  /* 0x038c000b0d007388 */ /* 0x0009e20000000400 */
[----:B------:R5:W-:Y:S04]  /*11d20*/  STS.U16 [R13+0x39c00], R12 ;  /* 0x039c000c0d007388 */ /* 0x000be80000000400 */
[----:B0-----:R-:W3:Y:S01]  /*11d30*/  LDL.LU R8, [R1+0x88c] ;  /* 0x00088c0001087983 */ /* 0x001ee20000300800 */
[----:B-1----:R-:W3:Y:S02]  /*11d40*/  LDL.LU R9, [R1+0x854] ;  /* 0x0008540001097983 */ /* 0x002ee40000300800 */
[----:B--2---:R-:W2:Y:S02]  /*11d50*/  LDL.LU R10, [R1+0x7d4] ;  /* 0x0007d400010a7983 */ /* 0x004ea40000300800 */
[----:B----4-:R-:W4:Y:S01]  /*11d60*/  LDL.LU R11, [R1+0x7f8] ;  /* 0x0007f800010b7983 */ /* 0x010f220000300800 */
[----:B-----5:R-:W5:Y:S04]  /*11d70*/  LDL.LU R13, [R1+0x1858] ;  /* 0x00185800010d7983 */ /* 0x020f680000300800 */
[----:B------:R-:W0:Y:S02]  /*11d80*/  S2R R0, SR_TID.X ;  /* 0x0000000000007919 */ /* 0x000e240000002100 */
[----:B0-----:R-:W-:-:S05]  /*11d90*/  LOP3.LUT R0, R0, 0xff, RZ, 0xc0, !PT ;  /* 0x000000ff00007812 */ /* 0x001fca00078ec0ff */
[----:B------:R-:W-:-:S05]  /*11da0*/  IMAD.SHL.U32 R0, R0, 0x2, RZ ;  /* 0x0000000200007824 */ /* 0x000fca00078e00ff */
[C---:B------:R-:W-:Y:S01]  /*11db0*/  LOP3.LUT R12, R0.reuse, 0x60, RZ, 0x3c, !PT ;  /* 0x00000060000c7812 */ /* 0x040fe200078e3cff */
[----:B------:R-:W-:-:S04]  /*11dc0*/  LOP3.LUT R0, R0, 0x70, RZ, 0x3c, !PT ;  /* 0x0000007000007812 */ /* 0x000fc800078e3cff */
[----:B-----5:R-:W-:Y:S01]  /*11dd0*/  STS.U16 [R12+0x3ac00], R13 ;  /* 0x03ac000d0c007388 */ /* 0x020fe20000000400 */
[----:B------:R-:W-:Y:S02]  /*11de0*/  STS.U16 [R12+0x3bc00], R14 ;  /* 0x03bc000e0c007388 */ /* 0x000fe40000000400 */
[----:B---3--:R-:W-:Y:S02]  /*11df0*/  STS.U16 [R12+0x3cc00], R15 ;  /* 0x03cc000f0c007388 */ /* 0x008fe40000000400 */
[----:B------:R-:W-:Y:S01]  /*11e00*/  STS.U16 [R12+0x3dc00], R16 ;  /* 0x03dc00100c007388 */ /* 0x000fe20000000400 */
[----:B------:R-:W-:Y:S01]  /*11e10*/  STS.U16 [R12+0x3ec00], R17 ;  /* 0x03ec00110c007388 */ /* 0x000fe20000000400 */
[----:B------:R-:W-:Y:S02]  /*11e20*/  STS.U16 [R12+0x3fc00], R18 ;  /* 0x03fc00120c007388 */ /* 0x000fe40000000400 */
[----:B----4-:R-:W-:Y:S02]  /*11e30*/  STS.U16 [R0+0xe00], R11 ;  /* 0x000e000b00007388 */ /* 0x010fe40000000400 */
[----:B--2---:R-:W-:Y:S01]  /*11e40*/  STS.U16 [R0+0x1e00], R10 ;  /* 0x001e000a00007388 */ /* 0x004fe20000000400 */
[----:B------:R-:W-:Y:S01]  /*11e50*/  STS.U16 [R0+0x2e00], R9 ;  /* 0x002e000900007388 */ /* 0x000fe20000000400 */
[----:B------:R0:W-:Y:S02]  /*11e60*/  STS.U16 [R0+0x3e00], R19 ;  /* 0x003e001300007388 */ /* 0x0001e40000000400 */
[----:B------:R-:W-:Y:S02]  /*11e70*/  STS.U16 [R0+0x4e00], R8 ;  /* 0x004e000800007388 */ /* 0x000fe40000000400 */
[----:B------:R-:W-:Y:S01]  /*11e80*/  STS.U16 [R0+0x5e00], R2 ;  /* 0x005e000200007388 */ /* 0x000fe20000000400 */
[----:B------:R-:W-:Y:S01]  /*11e90*/  STS.U16 [R0+0x6e00], R3 ;  /* 0x006e000300007388 */ /* 0x000fe20000000400 */
[----:B------:R-:W-:Y:S02]  /*11ea0*/  STS.U16 [R0+0x7e00], R4 ;  /* 0x007e000400007388 */ /* 0x000fe40000000400 */
[----:B------:R-:W-:Y:S02]  /*11eb0*/  STS.U16 [R0+0x8e00], R5 ;  /* 0x008e000500007388 */ /* 0x000fe40000000400 */
[----:B------:R-:W-:Y:S01]  /*11ec0*/  STS.U16 [R0+0x9e00], R6 ;  /* 0x009e000600007388 */ /* 0x000fe20000000400 */
[----:B------:R-:W-:Y:S04]  /*11ed0*/  STS.U16 [R0+0xae00], R7 ;  /* 0x00ae000700007388 */ /* 0x000fe80000000400 */
[----:B0-----:R-:W2:Y:S01]  /*11ee0*/  LDL.LU R19, [R1+0x388] ;  /* 0x0003880001137983 */ /* 0x001ea20000300800 */
[----:B------:R0:W-:Y:S03]  /*11ef0*/  STS.U16 [R0+0xbe00], R29 ;  /* 0x00be001d00007388 */ /* 0x0001e60000000400 */
[----:B0-----:R-:W3:Y:S04]  /*11f00*/  LDL.LU R29, [R1+0x340] ;  /* 0x00034000011d7983 */ /* 0x001ee80000300800 */
[----:B---3--:R0:W-:Y:S04]  /*11f10*/  STL [R1+0x1850], R29 ;  /* 0x0018501d01007387 */ /* 0x0081e80000100800 */
[----:B0-----:R-:W3:Y:S01]  /*11f20*/  LDL.LU R29, [R1+0x358] ;  /* 0x00035800011d7983 */ /* 0x001ee20000300800 */
        /* <DEDUP_REMOVED lines=9> */
[----:B--2---:R-:W-:Y:S01]  /*11fc0*/  STS.U16 [R0+0x15e00], R19 ;  /* 0x015e001300007388 */ /* 0x004fe20000000400 */
[----:B---3--:R0:W-:Y:S04]  /*11fd0*/  STL [R1+0x1854], R29 ;  /* 0x0018541d01007387 */ /* 0x0081e80000100800 */
        /* <DEDUP_REMOVED lines=48> */
[----:B------:R1:W-:Y:S01]  /*122e0*/  STS.U16 [R0+0x22e00], R20 ;  /* 0x022e001400007388 */ /* 0x0003e20000000400 */
[----:B------:R1:W-:Y:S03]  /*122f0*/  STS.U16 [R0+0x23e00], R19 ;  /* 0x023e001300007388 */ /* 0x0003e60000000400 */
[----:B0-----:R-:W2:Y:S01]  /*12300*/  LDL.LU R23, [R1+0x1834] ;  /* 0x0018340001177983 */ /* 0x001ea20000300800 */
[----:B-1----:R-:W2:Y:S03]  /*12310*/  LDL.LU R22, [R1+0x1830] ;  /* 0x0018300001167983 */ /* 0x002ea60000300800 */
[----:B------:R-:W2:Y:S01]  /*12320*/  LDL.LU R7, [R1+0x7fc] ;  /* 0x0007fc0001077983 */ /* 0x000ea20000300800 */
[----:B------:R-:W2:Y:S03]  /*12330*/  LDL.LU R21, [R1+0x182c] ;  /* 0x00182c0001157983 */ /* 0x000ea60000300800 */
[----:B------:R-:W2:Y:S01]  /*12340*/  LDL.LU R20, [R1+0x1828] ;  /* 0x0018280001147983 */ /* 0x000ea20000300800 */
[----:B------:R-:W2:Y:S03]  /*12350*/  LDL.LU R19, [R1+0x1824] ;  /* 0x0018240001137983 */ /* 0x000ea60000300800 */
        /* <DEDUP_REMOVED lines=11> */
[----:B------:R0:W-:Y:S01]  /*12410*/  STS.U16 [R0+0x2fe00], R2 ;  /* 0x02fe000200007388 */ /* 0x0001e20000000400 */
[----:B------:R1:W-:Y:S01]  /*12420*/  STS.U16 [R0+0x30e00], R3 ;  /* 0x030e000300007388 */ /* 0x0003e20000000400 */
[----:B------:R-:W-:Y:S02]  /*12430*/  STS.U16 [R0+0x31e00], R4 ;  /* 0x031e000400007388 */ /* 0x000fe40000000400 */
[----:B------:R-:W-:Y:S02]  /*12440*/  STS.U16 [R0+0x32e00], R5 ;  /* 0x032e000500007388 */ /* 0x000fe40000000400 */
[----:B------:R-:W-:Y:S02]  /*12450*/  STS.U16 [R0+0x33e00], R6 ;  /* 0x033e000600007388 */ /* 0x000fe40000000400 */
[----:B0-----:R-:W-:Y:S01]  /*12460*/  IMAD.MOV.U32 R2, RZ, RZ, -0x800000 ;  /* 0xff800000ff027424 */ /* 0x001fe200078e00ff */
[----:B-1----:R-:W-:Y:S01]  /*12470*/  MOV R3, 0xff800000 ;  /* 0xff80000000037802 */ /* 0x002fe20000000f00 */
[----:B--2---:R-:W-:Y:S01]  /*12480*/  STS.U16 [R0+0x34e00], R19 ;  /* 0x034e001300007388 */ /* 0x004fe20000000400 */
[----:B------:R-:W-:Y:S02]  /*12490*/  STS.U16 [R0+0x35e00], R20 ;  /* 0x035e001400007388 */ /* 0x000fe40000000400 */
[----:B------:R-:W-:Y:S02]  /*124a0*/  STS.U16 [R0+0x36e00], R21 ;  /* 0x036e001500007388 */ /* 0x000fe40000000400 */
[----:B------:R-:W-:Y:S01]  /*124b0*/  STS.U16 [R0+0x37e00], R22 ;  /* 0x037e001600007388 */ /* 0x000fe20000000400 */
[----:B------:R-:W-:Y:S01]  /*124c0*/  STS.U16 [R0+0x38e00], R23 ;  /* 0x038e001700007388 */ /* 0x000fe20000000400 */
[----:B------:R-:W-:Y:S02]  /*124d0*/  STS.U16 [R0+0x39e00], R24 ;  /* 0x039e001800007388 */ /* 0x000fe40000000400 */
[----:B----4-:R-:W-:Y:S02]  /*124e0*/  STS.U16 [R0+0x3ae00], R25 ;  /* 0x03ae001900007388 */ /* 0x010fe40000000400 */
[----:B---3--:R-:W-:Y:S01]  /*124f0*/  STS.U16 [R0+0x3be00], R26 ;  /* 0x03be001a00007388 */ /* 0x008fe20000000400 */
[----:B------:R-:W-:Y:S01]  /*12500*/  STS.U16 [R0+0x3ce00], R27 ;  /* 0x03ce001b00007388 */ /* 0x000fe20000000400 */
[----:B-----5:R-:W-:Y:S02]  /*12510*/  STS.U16 [R0+0x3de00], R28 ;  /* 0x03de001c00007388 */ /* 0x020fe40000000400 */
[----:B------:R-:W-:Y:S02]  /*12520*/  STS.U16 [R0+0x3ee00], R29 ;  /* 0x03ee001d00007388 */ /* 0x000fe40000000400 */
[----:B------:R0:W-:Y:S02]  /*12530*/  STS.U16 [R0+0x3fe00], R7 ;  /* 0x03fe000700007388 */ /* 0x0001e40000000400 */
[----:B0-----:R-:W-:-:S05]  /*12540*/  MOV R0, 0x3f800000 ;  /* 0x3f80000000007802 */ /* 0x001fca0000000f00 */
[----:B------:R0:W-:Y:S01]  /*12550*/  STL [R1+0xf78], R0 ;  /* 0x000f780001007387 */ /* 0x0001e20000100800 */
[----:B------:R-:W-:Y:S02]  /*12560*/  STL [R1+0xe20], R3 ;  /* 0x000e200301007387 */ /* 0x000fe40000100800 */
[----:B------:R-:W-:Y:S01]  /*12570*/  STL [R1+0xe1c], R2 ;  /* 0x000e1c0201007387 */ /* 0x000fe20000100800 */
[----:B0-----:R-:W-:-:S05]  /*12580*/  MOV R0, 0xff800000 ;  /* 0xff80000000007802 */ /* 0x001fca0000000f00 */
[----:B------:R-:W-:Y:S01]  /*12590*/  STL [R1+0xe18], R0 ;  /* 0x000e180001007387 */ /* 0x000fe20000100800 */
[----:B------:R-:W-:Y:S02]  /*125a0*/  STL [R1+0xe14], R3 ;  /* 0x000e140301007387 */ /* 0x000fe40000100800 */
[----:B------:R-:W-:Y:S02]  /*125b0*/  STL [R1+0xe0c], R2 ;  /* 0x000e0c0201007387 */ /* 0x000fe40000100800 */
[----:B------:R-:W-:Y:S01]  /*125c0*/  STL [R1+0xe08], R0 ;  /* 0x000e080001007387 */ /* 0x000fe20000100800 */
        /* <DEDUP_REMOVED lines=23> */
[----:B------:R0:W-:Y:S01]  /*12740*/  STL [R1+0xe28], R0 ;  /* 0x000e280001007387 */ /* 0x0001e20000100800 */
[----:B------:R1:W-:Y:S01]  /*12750*/  STL [R1+0xe24], R3 ;  /* 0x000e240301007387 */ /* 0x0003e20000100800 */
[----:B------:R2:W-:Y:S01]  /*12760*/  STL [R1+0xe10], R2 ;  /* 0x000e100201007387 */ /* 0x0005e20000100800 */
[----:B0-----:R-:W-:Y:S01]  /*12770*/  MOV R0, 0x3f800000 ;  /* 0x3f80000000007802 */ /* 0x001fe20000000f00 */
[----:B-1----:R-:W-:Y:S01]  /*12780*/  IMAD.MOV.U32 R3, RZ, RZ, 0x3f800000 ;  /* 0x3f800000ff037424 */ /* 0x002fe200078e00ff */
[----:B--2---:R-:W-:-:S03]  /*12790*/  MOV R2, 0x3f800000 ;  /* 0x3f80000000027802 */ /* 0x004fc60000000f00 */
        /* <DEDUP_REMOVED lines=30> */
[----:B------:R-:W-:Y:S02]  /*12980*/  STL [R1+0x860], RZ ;  /* 0x000860ff01007387 */ /* 0x000fe40000100800 */
[----:B------:R0:W-:Y:S01]  /*12990*/  STL [R1+0x1284], R0 ;  /* 0x0012840001007387 */ /* 0x0001e20000100800 */
[----:B------:R1:W-:Y:S01]  /*129a0*/  STL [R1+0x864], RZ ;  /* 0x000864ff01007387 */ /* 0x0003e20000100800 */
[----:B------:R1:W-:Y:S02]  /*129b0*/  STL [R1+0x868], RZ ;  /* 0x000868ff01007387 */ /* 0x0003e40000100800 */
[----:B------:R1:W-:Y:S02]  /*129c0*/  STL [R1+0x86c], RZ ;  /* 0x00086cff01007387 */ /* 0x0003e40000100800 */
[----:B------:R1:W-:Y:S01]  /*129d0*/  STL [R1+0x840], RZ ;  /* 0x000840ff01007387 */ /* 0x0003e20000100800 */
        /* <DEDUP_REMOVED lines=502> */
[----:B------:R1:W-:Y:S01]  /*14940*/  STL [R1+0xd4c], RZ ;  /* 0x000d4cff01007387 */ /* 0x0003e20000100800 */
[----:B0-----:R-:W0:Y:S01]  /*14950*/  S2R R0, SR_TID.X ;  /* 0x0000000000007919 */ /* 0x001e220000002100 */
[----:B------:R1:W-:Y:S02]  /*14960*/  STL [R1+0xd20], RZ ;  /* 0x000d20ff01007387 */ /* 0x0003e40000100800 */
[----:B------:R1:W-:Y:S02]  /*14970*/  STL [R1+0xd24], RZ ;  /* 0x000d24ff01007387 */ /* 0x0003e40000100800 */
[----:B------:R1:W-:Y:S01]  /*14980*/  STL [R1+0xd28], RZ ;  /* 0x000d28ff01007387 */ /* 0x0003e20000100800 */
[----:B------:R1:W-:Y:S01]  /*14990*/  STL [R1+0xd2c], RZ ;  /* 0x000d2cff01007387 */ /* 0x0003e20000100800 */
[----:B0-----:R-:W-:Y:S01]  /*149a0*/  SHF.L.U32 R2, R0, 0x2, RZ ;  /* 0x0000000200027819 */ /* 0x001fe200000006ff */
[----:B------:R-:W-:Y:S05]  /*149b0*/  @!P0 BRA `(.L_x_0) ;  /* 0x00063e4000008947 */ /* 0x000fea0003800000 */
[----:B-1----:R-:W-:Y:S01]  /*149c0*/  SHF.R.U32.HI R12, RZ, 0x6, R0 ;  /* 0x00000006ff0c7819 */ /* 0x002fe20000011600 */
[----:B------:R-:W-:Y:S01]  /*149d0*/  IMAD.MOV.U32 R3, RZ, RZ, c[0x0][0x1b8] ;  /* 0x00006e00ff037624 */ /* 0x000fe200078e00ff */
[----:B------:R-:W-:-:S02]  /*149e0*/  LOP3.LUT R2, R2, 0x7c, RZ, 0xc0, !PT ;  /* 0x0000007c02027812 */ /* 0x000fc400078ec0ff */
[----:B------:R-:W-:-:S05]  /*149f0*/  SGXT.U32 R12, R12, 0x2 ;  /* 0x000000020c0c781a */ /* 0x000fca0000000000 */
[----:B------:R-:W-:-:S05]  /*14a00*/  IMAD R12, R12, c[0x0][0x1b8], RZ ;  /* 0x00006e000c0c7a24 */ /* 0x000fca00078e02ff */
[----:B------:R-:W-:-:S04]  /*14a10*/  LEA R4, R3, R12, 0x2 ;  /* 0x0000000c03047211 */ /* 0x000fc800078e10ff */
[----:B------:R-:W-:-:S05]  /*14a20*/  LEA R28, R3, R4, 0x2 ;  /* 0x00000004031c7211 */ /* 0x000fca00078e10ff */
[----:B------:R-:W-:-:S05]  /*14a30*/  IMAD R4, R3, 0x4, R28 ;  /* 0x0000000403047824 */ /* 0x000fca00078e021c */
        /* <DEDUP_REMOVED lines=9> */
[C---:B------:R-:W-:Y:S01]  /*14ad0*/  LEA R7, R3.reuse, R26, 0x2 ;  /* 0x0000001a03077211 */ /* 0x040fe200078e10ff */
[----:B------:R0:W-:Y:S03]  /*14ae0*/  STL.64 [R1+0x18e8], R26 ;  /* 0x0018e81a01007387 */ /* 0x0001e60000100a00 */
[----:B------:R-:W-:-:S05]  /*14af0*/  LEA R13, R3, R7, 0x2 ;  /* 0x00000007030d7211 */ /* 0x000fca00078e10ff */
[C---:B------:R-:W-:Y:S01]  /*14b00*/  IMAD R22, R3.reuse, 0x4, R13 ;  /* 0x0000000403167824 */ /* 0x040fe200078e020d */
[----:B0-----:R-:W0:Y:S04]  /*14b10*/  S2R R26, SR_TID.X ;  /* 0x00000000001a7919 */ /* 0x001e280000002100 */
[C---:B------:R-:W-:Y:S01]  /*14b20*/  LEA R16, R3.reuse, R22, 0x2 ;  /* 0x0000001603107211 */ /* 0x040fe200078e10ff */
[----:B------:R1:W-:Y:S03]  /*14b30*/  STL.64 [R1+0x18f8], R22 ;  /* 0x0018f81601007387 */ /* 0x0003e60000100a00 */
[----:B------:R-:W-:-:S05]  /*14b40*/  LEA R10, R3, R16, 0x2 ;  /* 0x00000010030a7211 */ /* 0x000fca00078e10ff */
[----:B------:R-:W-:-:S05]  /*14b50*/  IMAD R9, R3, 0x4, R10 ;  /* 0x0000000403097824 */ /* 0x000fca00078e020a */
[C---:B------:R-:W-:Y:S01]  /*14b60*/  LEA R11, R3.reuse, R9, 0x2 ;  /* 0x00000009030b7211 */ /* 0x040fe200078e10ff */
[----:B-1----:R-:W1:Y:S01]  /*14b70*/  S2R R23, SR_CTAID.Y ;  /* 0x0000000000177919 */ /* 0x002e620000002600 */
[----:B------:R-:W-:Y:S02]  /*14b80*/  LOP3.LUT R22, R0, 0xff, RZ, 0xc0, !PT ;  /* 0x000000ff00167812 */ /* 0x000fe400078ec0ff */
[C---:B------:R-:W-:Y:S01]  /*14b90*/  LEA R17, R3.reuse, R11, 0x2 ;  /* 0x0000000b03117211 */ /* 0x040fe200078e10ff */
[----:B------:R-:W-:Y:S04]  /*14ba0*/  STL.64 [R1+0x18c8], R10 ;  /* 0x0018c80a01007387 */ /* 0x000fe80000100a00 */
[----:B------:R-:W-:Y:S01]  /*14bb0*/  IMAD R18, R3, 0x4, R17 ;  /* 0x0000000403127824 */ /* 0x000fe200078e0211 */
[----:B------:R2:W-:Y:S01]  /*14bc0*/  STL.64 [R1+0x18d0], R16 ;  /* 0x0018d01001007387 */ /* 0x0005e20000100a00 */
[----:B0-----:R-:W-:-:S03]  /*14bd0*/  LOP3.LUT R27, R26, 0xe0, RZ, 0xc0, !PT ;  /* 0x000000e01a1b7812 */ /* 0x001fc600078ec0ff */
[----:B------:R-:W-:-:S04]  /*14be0*/  LEA R5, R3, R18, 0x2 ;  /* 0x0000001203057211 */ /* 0x000fc800078e10ff */
[----:B------:R-:W-:Y:S01]  /*14bf0*/  LEA R8, R3, R5, 0x2 ;  /* 0x0000000503087211 */ /* 0x000fe200078e10ff */
[----:B------:R0:W-:Y:S01]  /*14c00*/  STL.64 [R1+0x18f0], R4 ;  /* 0x0018f00401007387 */ /* 0x0001e20000100a00 */
[----:B--2---:R-:W-:-:S03]  /*14c10*/  IMAD R17, R22, c[0x0][0x1a8], RZ ;  /* 0x00006a0016117a24 */ /* 0x004fc600078e02ff */
[----:B------:R2:W-:Y:S01]  /*14c20*/  STL.64 [R1+0x18d8], R8 ;  /* 0x0018d80801007387 */ /* 0x0005e20000100a00 */
[----:B------:R-:W-:Y:S02]  /*14c30*/  IMAD R14, R3, 0x4, R8 ;  /* 0x00000004030e7824 */ /* 0x000fe400078e0208 */
[----:B-1----:R-:W-:-:S03]  /*14c40*/  IMAD R10, R23, c[0x0][0x1b0], RZ ;  /* 0x00006c00170a7a24 */ /* 0x002fc600078e02ff */
[C---:B------:R-:W-:Y:S02]  /*14c50*/  LEA R19, R3.reuse, R14, 0x2 ;  /* 0x0000000e03137211 */ /* 0x040fe400078e10ff */
[----:B0-----:R-:W-:Y:S02]  /*14c60*/  SHF.R.U32.HI R5, RZ, 0x1, R27 ;  /* 0x00000001ff057819 */ /* 0x001fe4000001161b */
[----:B------:R-:W-:Y:S01]  /*14c70*/  LEA R25, R3, R19, 0x2 ;  /* 0x0000001303197211 */ /* 0x000fe200078e10ff */
[----:B------:R-:W-:Y:S01]  /*14c80*/  STL.64 [R1+0x18b0], R18 ;  /* 0x0018b01201007387 */ /* 0x000fe20000100a00 */
[----:B--2---:R-:W-:-:S03]  /*14c90*/  LOP3.LUT R9, R26, 0x1c, RZ, 0xc0, !PT ;  /* 0x0000001c1a097812 */ /* 0x004fc600078ec0ff */
[----:B------:R-:W-:Y:S01]  /*14ca0*/  IMAD R20, R3, 0x4, R25 ;  /* 0x0000000403147824 */ /* 0x000fe200078e0219 */
[C---:B------:R-:W-:Y:S01]  /*14cb0*/  SHF.L.U32 R8, R9.reuse, 0x3, RZ ;  /* 0x0000000309087819 */ /* 0x040fe200000006ff */
[----:B------:R-:W-:-:S03]  /*14cc0*/  IMAD R2, R9, 0x20, R2 ;  /* 0x0000002009027824 */ /* 0x000fc600078e0202 */
[C---:B------:R-:W-:Y:S02]  /*14cd0*/  LEA R0, R3.reuse, R20, 0x2 ;  /* 0x0000001403007211 */ /* 0x040fe400078e10ff */
[----:B------:R-:W-:Y:S02]  /*14ce0*/  LOP3.LUT R2, R2, R5, RZ, 0x3c, !PT ;  /* 0x0000000502027212 */ /* 0x000fe400078e3cff */
[----:B------:R-:W-:Y:S01]  /*14cf0*/  LEA R4, R3, R0, 0x2 ;  /* 0x0000000003047211 */ /* 0x000fe200078e10ff */
[----:B------:R0:W-:Y:S01]  /*14d00*/  STL [R1+0x4], R0 ;  /* 0x0000040001007387 */ /* 0x0001e20000100800 */
[----:B------:R-:W-:-:S03]  /*14d10*/  MOV R2, c[0x0][0x1a8] ;  /* 0x00006a0000027a02 */ /* 0x000fc60000000f00 */
[----:B------:R-:W-:Y:S01]  /*14d20*/  IMAD R29, R3, 0x4, R4 ;  /* 0x00000004031d7824 */ /* 0x000fe200078e0204 */
[----:B------:R1:W-:Y:S01]  /*14d30*/  STL [R1], R4 ;  /* 0x0000000401007387 */ /* 0x0003e20000100800 */
[----:B------:R-:W-:Y:S01]  /*14d40*/  IMAD R16, R2, 0x100, R17 ;  /* 0x0000010002107824 */ /* 0x000fe200078e0211 */
[----:B0-----:R-:W-:-:S04]  /*14d50*/  SHF.R.U32.HI R0, RZ, 0x3, R22 ;  /* 0x00000003ff007819 */ /* 0x001fc80000011616 */
[----:B------:R-:W-:Y:S02]  /*14d60*/  LOP3.LUT R0, R0, 0x1c, RZ, 0xc0, !PT ;  /* 0x0000001c00007812 */ /* 0x000fe400078ec0ff */
[----:B-1----:R-:W-:Y:S02]  /*14d70*/  LEA R4, R3, R29, 0x2 ;  /* 0x0000001d03047211 */ /* 0x002fe400078e10ff */
[----:B------:R-:W-:Y:S01]  /*14d80*/  IADD3 R8, R8, R0, RZ ;  /* 0x0000000008087210 */ /* 0x000fe20007ffe0ff */
[----:B------:R-:W-:Y:S01]  /*14d90*/  IMAD R0, R23, c[0x0][0x1a0], RZ ;  /* 0x0000680017007a24 */ /* 0x000fe200078e02ff */
[----:B------:R-:W-:-:S04]  /*14da0*/  LEA R4, R3, R4, 0x2 ;  /* 0x0000000403047211 */ /* 0x000fc800078e10ff */
[C---:B------:R-:W-:Y:S01]  /*14db0*/  LEA R2, P0, R0.reuse, c[0x0][0x168], 0x1 ;  /* 0x00005a0000027a11 */ /* 0x040fe200078008ff */
[C---:B------:R-:W-:Y:S01]  /*14dc0*/  IMAD R5, R3.reuse, 0x4, R4 ;  /* 0x0000000403057824 */ /* 0x040fe200078e0204 */
[----:B------:R0:W-:Y:S02]  /*14dd0*/  STL [R1+0x14], R4 ;  /* 0x0000140401007387 */ /* 0x0001e40000100800 */
[----:B------:R-:W-:Y:S02]  /*14de0*/  LEA.HI.X.SX32 R0, R0, c[0x0][0x16c], 0x1, P0 ;  /* 0x00005b0000007a11 */ /* 0x000fe400000f0eff */
[----:B------:R-:W-:Y:S02]  /*14df0*/  LEA R5, R3, R5, 0x2 ;  /* 0x0000000503057211 */ /* 0x000fe400078e10ff */
[----:B------:R-:W-:Y:S02]  /*14e00*/  LEA R22, P0, R17, R2, 0x1 ;  /* 0x0000000211167211 */ /* 0x000fe400078008ff */
[----:B------:R-:W-:-:S02]  /*14e10*/  LEA R8, R3, R5, 0x2 ;  /* 0x0000000503087211 */ /* 0x000fc400078e10ff */
[----:B------:R-:W-:Y:S02]  /*14e20*/  LEA.HI.X.SX32 R23, R17, R0, 0x1, P0 ;  /* 0x0000000011177211 */ /* 0x000fe400000f0eff */
[----:B0-----:R-:W-:Y:S01]  /*14e30*/  LOP3.LUT R4, R26, 0x3f, RZ, 0xc0, !PT ;  /* 0x0000003f1a047812 */ /* 0x001fe200078ec0ff */
[----:B------:R0:W-:Y:S01]  /*14e40*/  STL [R1+0x30], R8 ;  /* 0x0000300801007387 */ /* 0x0001e20000100800 */
[----:B------:R-:W-:-:S03]  /*14e50*/  IMAD R11, R3, 0x4, R8 ;  /* 0x00000004030b7824 */ /* 0x000fc600078e0208 */
[----:B------:R-:W-:Y:S01]  /*14e60*/  IMAD R5, R4, c[0x0][0x1b4], RZ ;  /* 0x00006d0004057a24 */ /* 0x000fe200078e02ff */
[----:B------:R-:W-:Y:S02]  /*14e70*/  SHF.L.U32 R4, R10, 0x1, RZ ;  /* 0x000000010a047819 */ /* 0x000fe400000006ff */
[----:B------:R-:W-:Y:S02]  /*14e80*/  LEA R19, R3, R11, 0x2 ;  /* 0x0000000b03137211 */ /* 0x000fe400078e10ff */
[C---:B0-----:R-:W-:Y:S02]  /*14e90*/  LEA R8, P1, R16.reuse, R2, 0x1 ;  /* 0x0000000210087211 */ /* 0x041fe400078208ff */
[C---:B------:R-:W-:Y:S01]  /*14ea0*/  SHF.L.U32 R2, R5.reuse, 0x1, RZ ;  /* 0x0000000105027819 */ /* 0x040fe200000006ff */
[----:B------:R-:W-:Y:S01]  /*14eb0*/  IMAD.HI R5, R5, 0x2, RZ ;  /* 0x0000000205057827 */ /* 0x000fe200078e02ff */
[----:B------:R-:W-:Y:S02]  /*14ec0*/  LEA.HI.X.SX32 R9, R16, R0, 0x1, P1 ;  /* 0x0000000010097211 */ /* 0x000fe400008f0eff */
[----:B------:R-:W-:Y:S01]  /*14ed0*/  IADD3 R2, P0, P1, R2, c[0x0][0x170], R4 ;  /* 0x00005c0002027a10 */ /* 0x000fe2000791e004 */
[----:B------:R-:W-:Y:S01]  /*14ee0*/  IMAD.HI R16, R10, 0x2, RZ ;  /* 0x000000020a107827 */ /* 0x000fe200078e02ff */
[C---:B------:R-:W-:Y:S01]  /*14ef0*/  LOP3.LUT R0, R26.reuse, 0x10, RZ, 0xc0, !PT ;  /* 0x000000101a007812 */ /* 0x040fe200078ec0ff */
[----:B------:R0:W-:Y:S01]  /*14f00*/  STL.64 [R1+0xcb0], R8 ;  /* 0x000cb00801007387 */ /* 0x0001e20000100a00 */
[----:B------:R-:W-:-:S03]  /*14f10*/  SHF.L.U32 R4, R26, 0x1, RZ ;  /* 0x000000011a047819 */ /* 0x000fc600000006ff */
[----:B------:R1:W-:Y:S01]  /*14f20*/  STL.64 [R1+0xcb8], R22 ;  /* 0x000cb81601007387 */ /* 0x0003e20000100a00 */
[----:B0-----:R-:W-:Y:S01]  /*14f30*/  IMAD R8, R3, 0x4, R19 ;  /* 0x0000000403087824 */ /* 0x001fe200078e0213 */
[C---:B------:R-:W-:Y:S01]  /*14f40*/  LOP3.LUT R9, R26.reuse, 0x7, RZ, 0xc0, !PT ;  /* 0x000000071a097812 */ /* 0x040fe200078ec0ff */
[----:B------:R-:W-:Y:S01]  /*14f50*/  IMAD.SHL.U32 R26, R26, 0x80, RZ ;  /* 0x000000801a1a7824 */ /* 0x000fe200078e00ff */
[----:B-1----:R-:W-:Y:S02]  /*14f60*/  SHF.L.U32 R22, R0, 0x8, RZ ;  /* 0x0000000800167819 */ /* 0x002fe400000006ff */
[----:B------:R0:W-:Y:S01]  /*14f70*/  STL [R1+0x28], R8 ;  /* 0x0000280801007387 */ /* 0x0001e20000100800 */
[C---:B------:R-:W-:Y:S01]  /*14f80*/  IMAD.SHL.U32 R17, R9.reuse, 0x10, RZ ;  /* 0x0000001009117824 */ /* 0x040fe200078e00ff */
[C---:B------:R-:W-:Y:S01]  /*14f90*/  LEA R23, R9.reuse, R27, 0x2 ;  /* 0x0000001b09177211 */ /* 0x040fe200078e10ff */
[----:B------:R-:W-:Y:S02]  /*14fa0*/  IMAD R10, R9, 0x210, RZ ;  /* 0x00000210090a7824 */ /* 0x000fe400078e02ff */
[----:B------:R-:W-:Y:S01]  /*14fb0*/  IMAD R0, R27, 0x100, R17 ;  /* 0x000001001b007824 */ /* 0x000fe200078e0211 */
[----:B------:R-:W-:-:S02]  /*14fc0*/  LOP3.LUT R26, R17, 0x780, R26, 0xf8, !PT ;  /* 0x00000780111a7812 */ /* 0x000fc400078ef81a */
[--C-:B------:R-:W-:Y:S02]  /*14fd0*/  LOP3.LUT R26, R17, 0x30, R4.reuse, 0x78, !PT ;  /* 0x00000030111a7812 */ /* 0x100fe400078e7804 */
[----:B0-----:R-:W-:Y:S02]  /*14fe0*/  LEA R8, R3, R8, 0x2 ;  /* 0x0000000803087211 */ /* 0x001fe400078e10ff */
[----:B------:R-:W-:Y:S01]  /*14ff0*/  LOP3.LUT R17, R10, 0x10, R4, 0x78, !PT ;  /* 0x000000100a117812 */ /* 0x000fe200078e7804 */
[----:B------:R-:W-:Y:S01]  /*15000*/  IMAD.U32 R23, R23, 0x20, R26 ;  /* 0x0000002017177824 */ /* 0x000fe200078e001a */
[----:B------:R-:W-:Y:S01]  /*15010*/  LOP3.LUT R10, R0, 0x30, R4, 0x78, !PT ;  /* 0x00000030000a7812 */ /* 0x000fe200078e7804 */
[----:B------:R0:W-:Y:S01]  /*15020*/  STL [R1+0x24], R8 ;  /* 0x0000240801007387 */ /* 0x0001e20000100800 */
[----:B------:R-:W-:Y:S02]  /*15030*/  IADD3.X R0, R5, c[0x0][0x174], R16, P0, P1 ;  /* 0x00005d0005007a10 */ /* 0x000fe400007e2410 */
[----:B------:R-:W-:Y:S01]  /*15040*/  LEA R26, R3, R12, 0x2 ;  /* 0x0000000c031a7211 */ /* 0x000fe200078e10ff */
[----:B------:R-:W-:Y:S01]  /*15050*/  IMAD R5, R9, 0x400, R10 ;  /* 0x0000040009057824 */ /* 0x000fe200078e020a */
[----:B------:R-:W-:-:S02]  /*15060*/  LOP3.LUT R17, R17, R22, RZ, 0xfc, !PT ;  /* 0x0000001611117212 */ /* 0x000fc400078efcff */
[C---:B------:R-:W-:Y:S02]  /*15070*/  LEA R27, R3.reuse, R28, 0x2 ;  /* 0x0000001c031b7211 */ /* 0x040fe400078e10ff */
[----:B------:R-:W-:Y:S02]  /*15080*/  LEA R22, P1, R26, R2, 0x1 ;  /* 0x000000021a167211 */ /* 0x000fe400078208ff */
[C---:B0-----:R-:W-:Y:S02]  /*15090*/  LEA R8, R3.reuse, R8, 0x2 ;  /* 0x0000000803087211 */ /* 0x041fe400078e10ff */
[C---:B------:R-:W-:Y:S02]  /*150a0*/  LEA R10, R3.reuse, R6, 0x2 ;  /* 0x00000006030a7211 */ /* 0x040fe400078e10ff */
[----:B------:R-:W-:-:S05]  /*150b0*/  LEA R18, R3, R8, 0x2 ;  /* 0x0000000803127211 */ /* 0x000fca00078e10ff */
[----:B------:R0:W-:Y:S04]  /*150c0*/  STL [R1+0x48], R18 ;  /* 0x0000481201007387 */ /* 0x0001e80000100800 */
[----:B------:R1:W-:Y:S01]  /*150d0*/  STL [R1+0xdb8], R23 ;  /* 0x000db81701007387 */ /* 0x0003e20000100800 */
[----:B0-----:R-:W-:-:S04]  /*150e0*/  LEA R18, R3, R18, 0x2 ;  /* 0x0000001203127211 */ /* 0x001fc800078e10ff */
[C---:B------:R-:W-:Y:S01]  /*150f0*/  LEA R4, R3.reuse, R18, 0x2 ;  /* 0x0000001203047211 */ /* 0x040fe200078e10ff */
[----:B------:R0:W-:Y:S01]  /*15100*/  STL.64 [R1+0x18e0], R18 ;  /* 0x0018e01201007387 */ /* 0x0001e20000100a00 */
[----:B-1----:R-:W-:Y:S02]  /*15110*/  LEA.HI.X.SX32 R23, R26, R0, 0x1, P1 ;  /* 0x000000001a177211 */ /* 0x002fe400008f0eff */
[C---:B------:R-:W-:Y:S02]  /*15120*/  LEA R16, R3.reuse, R4, 0x2 ;  /* 0x0000000403107211 */ /* 0x040fe400078e10ff */
[C---:B------:R-:W-:Y:S02]  /*15130*/  LEA R4, P0, R12.reuse, R2, 0x1 ;  /* 0x000000020c047211 */ /* 0x040fe400078008ff */
[----:B------:R-:W-:Y:S02]  /*15140*/  LEA R17, R3, R16, 0x2 ;  /* 0x0000001003117211 */ /* 0x000fe400078e10ff */
[----:B------:R-:W-:-:S02]  /*15150*/  LEA.HI.X.SX32 R5, R12, R0, 0x1, P0 ;  /* 0x000000000c057211 */ /* 0x000fc400000f0eff */
[-C--:B------:R-:W-:Y:S01]  /*15160*/  LEA R26, P1, R10, R2.reuse, 0x1 ;  /* 0x000000020a1a7211 */ /* 0x080fe200078208ff */
[----:B------:R-:W-:Y:S01]  /*15170*/  IMAD R9, R3, 0x4, R17 ;  /* 0x0000000403097824 */ /* 0x000fe200078e0211 */
[C---:B0-----:R-:W-:Y:S01]  /*15180*/  LEA R18, P0, R28.reuse, R2, 0x1 ;  /* 0x000000021c127211 */ /* 0x041fe200078008ff */
[----:B------:R0:W-:Y:S03]  /*15190*/  STL.64 [R1+0x13f0], R4 ;  /* 0x0013f00401007387 */ /* 0x0001e60000100a00 */
[----:B------:R-:W-:Y:S01]  /*151a0*/  LEA.HI.X.SX32 R19, R28, R0, 0x1, P0 ;  /* 0x000000001c137211 */ /* 0x000fe200000f0eff */
[----:B------:R1:W-:Y:S01]  /*151b0*/  STL.64 [R1+0x13e8], R22 ;  /* 0x0013e81601007387 */ /* 0x0003e20000100a00 */
[----:B0-----:R-:W-:-:S04]  /*151c0*/  LEA R4, P2, R27, R2, 0x1 ;  /* 0x000000021b047211 */ /* 0x001fc800078408ff */
[----:B------:R-:W-:Y:S02]  /*151d0*/  LEA.HI.X.SX32 R5, R27, R0, 0x1, P2 ;  /* 0x000000001b057211 */ /* 0x000fe400010f0eff */
[----:B-1----:R-:W-:-:S03]  /*151e0*/  LEA R22, P0, R6, R2, 0x1 ;  /* 0x0000000206167211 */ /* 0x002fc600078008ff */
[----:B------:R0:W-:Y:S01]  /*151f0*/  STL.64 [R1+0x13d8], R4 ;  /* 0x0013d80401007387 */ /* 0x0001e20000100a00 */
[----:B------:R-:W-:-:S03]  /*15200*/  LEA.HI.X.SX32 R23, R6, R0, 0x1, P0 ;  /* 0x0000000006177211 */ /* 0x000fc600000f0eff */
[----:B------:R1:W-:Y:S01]  /*15210*/  STL.64 [R1+0x13e0], R18 ;  /* 0x0013e01201007387 */ /* 0x0003e20000100a00 */
[----:B0-----:R-:W-:Y:S02]  /*15220*/  LEA R4, R3, R9, 0x2 ;  /* 0x0000000903047211 */ /* 0x001fe400078e10ff */
[----:B------:R-:W-:Y:S02]  /*15230*/  LEA.HI.X.SX32 R27, R10, R0, 0x1, P1 ;  /* 0x000000000a1b7211 */ /* 0x000fe400008f0eff */
[C---:B-1----:R-:W-:Y:S01]  /*15240*/  LEA R18, P2, R21.reuse, R2, 0x1 ;  /* 0x0000000215127211 */ /* 0x042fe200078408ff */
[----:B------:R0:W-:Y:S04]  /*15250*/  STL [R1+0x6c], R4 ;  /* 0x00006c0401007387 */ /* 0x0001e80000100800 */
[----:B------:R1:W-:Y:S01]  /*15260*/  STL.64 [R1+0x13d0], R22 ;  /* 0x0013d01601007387 */ /* 0x0003e20000100a00 */
[----:B------:R-:W-:Y:S01]  /*15270*/  LEA.HI.X.SX32 R19, R21, R0, 0x1, P2 ;  /* 0x0000000015137211 */ /* 0x000fe200010f0eff */
[----:B0-----:R-:W-:-:S02]  /*15280*/  IMAD R4, R3, 0x4, R4 ;  /* 0x0000000403047824 */ /* 0x001fc400078e0204 */
[----:B-1----:R-:W2:Y:S03]  /*15290*/  LDL.LU.64 R22, [R1+0x18f8] ;  /* 0x0018f80001167983 */ /* 0x002ea60000300a00 */
[----:B------:R-:W-:Y:S02]  /*152a0*/  MOV R21, R4 ;  /* 0x0000000400157202 */ /* 0x000fe40000000f00 */
[----:B------:R-:W-:Y:S01]  /*152b0*/  LEA R4, P0, R15, R2, 0x1 ;  /* 0x000000020f047211 */ /* 0x000fe200078008ff */
[----:B------:R0:W-:Y:S01]  /*152c0*/  STL.64 [R1+0x13c8], R26 ;  /* 0x0013c81a01007387 */ /* 0x0001e20000100a00 */
[----:B------:R-:W-:Y:S02]  /*152d0*/  LEA R28, R3, R21, 0x2 ;  /* 0x00000015031c7211 */ /* 0x000fe400078e10ff */
[----:B------:R-:W-:Y:S01]  /*152e0*/  LEA.HI.X.SX32 R5, R15, R0, 0x1, P0 ;  /* 0x000000000f057211 */ /* 0x000fe200000f0eff */
[----:B------:R-:W-:Y:S02]  /*152f0*/  STL.64 [R1+0x13c0], R18 ;  /* 0x0013c01201007387 */ /* 0x000fe40000100a00 */
[----:B------:R-:W-:-:S02]  /*15300*/  IMAD R6, R3, 0x4, R28 ;  /* 0x0000000403067824 */ /* 0x000fc400078e021c */
[----:B------:R1:W-:Y:S01]  /*15310*/  STL.64 [R1+0x13b8], R4 ;  /* 0x0013b80401007387 */ /* 0x0003e20000100a00 */
[----:B0-----:R-:W-:-:S04]  /*15320*/  LEA R26, P1, R24, R2, 0x1 ;  /* 0x00000002181a7211 */ /* 0x001fc800078208ff */
[----:B------:R-:W-:Y:S01]  /*15330*/  LEA.HI.X.SX32 R27, R24, R0, 0x1, P1 ;  /* 0x00000000181b7211 */ /* 0x000fe200008f0eff */
[----:B-1----:R-:W3:Y:S04]  /*15340*/  LDL.LU.64 R4, [R1+0x18f0] ;  /* 0x0018f00001047983 */ /* 0x002ee80000300a00 */
[----:B------:R0:W-:Y:S04]  /*15350*/  STL.64 [R1+0x13b0], R26 ;  /* 0x0013b01a01007387 */ /* 0x0001e80000100a00 */
[----:B0-----:R-:W4:Y:S04]  /*15360*/  LDL.LU.64 R26, [R1+0x18e8] ;  /* 0x0018e800011a7983 */ /* 0x001f280000300a00 */
[----:B------:R0:W-:Y:S01]  /*15370*/  STL [R1+0x18a0], R25 ;  /* 0x0018a01901007387 */ /* 0x0001e20000100800 */
[----:B------:R-:W-:-:S02]  /*15380*/  MOV R24, R17 ;  /* 0x0000001100187202 */ /* 0x000fc40000000f00 */
[----:B------:R-:W-:Y:S02]  /*15390*/  LEA R10, R3, R6, 0x2 ;  /* 0x00000006030a7211 */ /* 0x000fe400078e10ff */
[----:B------:R-:W-:Y:S01]  /*153a0*/  MOV R6, R8 ;  /* 0x0000000800067202 */ /* 0x000fe20000000f00 */
[----:B0-----:R-:W-:Y:S01]  /*153b0*/  IMAD.MOV.U32 R25, RZ, RZ, R16 ;  /* 0x000000ffff197224 */ /* 0x001fe200078e0010 */
[----:B------:R-:W-:Y:S02]  /*153c0*/  MOV R15, R9 ;  /* 0x00000009000f7202 */ /* 0x000fe40000000f00 */
[----:B--2---:R-:W-:-:S04]  /*153d0*/  LEA R18, P2, R23, R2, 0x1 ;  /* 0x0000000217127211 */ /* 0x004fc800078408ff */
[----:B------:R-:W-:-:S05]  /*153e0*/  LEA.HI.X.SX32 R19, R23, R0, 0x1, P2 ;  /* 0x0000000017137211 */ /* 0x000fca00010f0eff */
[----:B------:R0:W-:Y:S04]  /*153f0*/  STL.64 [R1+0x13a8], R18 ;  /* 0x0013a81201007387 */ /* 0x0001e80000100a00 */
[----:B0-----:R-:W2:Y:S01]  /*15400*/  LDL.LU.64 R18, [R1+0x18e0] ;  /* 0x0018e00001127983 */ /* 0x001ea20000300a00 */
[----:B---3--:R-:W-:-:S03]  /*15410*/  LEA R8, P0, R4, R2, 0x1 ;  /* 0x0000000204087211 */ /* 0x008fc600078008ff */
[----:B------:R4:W-:Y:S01]  /*15420*/  STL.64 [R1+0x18b8], R24 ;  /* 0x0018b81801007387 */ /* 0x0009e20000100a00 */
[----:B------:R-:W-:-:S03]  /*15430*/  LEA.HI.X.SX32 R9, R4, R0, 0x1, P0 ;  /* 0x0000000004097211 */ /* 0x000fc600000f0eff */
[----:B------:R-:W-:Y:S04]  /*15440*/  STL.64 [R1+0x18c0], R14 ;  /* 0x0018c00e01007387 */ /* 0x000fe80000100a00 */
[----:B------:R0:W-:Y:S01]  /*15450*/  STL.64 [R1+0x13a0], R8 ;  /* 0x0013a00801007387 */ /* 0x0001e20000100a00 */
[CC--:B----4-:R-:W-:Y:S02]  /*15460*/  LEA R24, P1, R27.reuse, R2.reuse, 0x1 ;  /* 0x000000021b187211 */ /* 0x0d0fe400078208ff */
[C---:B------:R-:W-:Y:S02]  /*15470*/  LEA R16, P2, R26.reuse, R2, 0x1 ;  /* 0x000000021a107211 */ /* 0x040fe400078408ff */
[-C--:B------:R-:W-:Y:S01]  /*15480*/  LEA.HI.X.SX32 R25, R27, R0.reuse, 0x1, P1 ;  /* 0x000000001b197211 */ /* 0x080fe200008f0eff */
[----:B0-----:R-:W3:Y:S01]  /*15490*/  LDL.LU.64 R8, [R1+0x18d8] ;  /* 0x0018d80001087983 */ /* 0x001ee20000300a00 */
[----:B------:R-:W-:-:S03]  /*154a0*/  LEA.HI.X.SX32 R17, R26, R0, 0x1, P2 ;  /* 0x000000001a117211 */ /* 0x000fc600010f0eff */
[----:B------:R-:W-:Y:S04]  /*154b0*/  STL.64 [R1+0x1398], R24 ;  /* 0x0013981801007387 */ /* 0x000fe80000100a00 */
[----:B------:R0:W-:Y:S02]  /*154c0*/  STL.64 [R1+0x1390], R16 ;  /* 0x0013901001007387 */ /* 0x0001e40000100a00 */
[----:B0-----:R-:W-:-:S04]  /*154d0*/  LEA R16, P0, R7, R2, 0x1 ;  /* 0x0000000207107211 */ /* 0x001fc800078008ff */
[----:B------:R-:W-:-:S05]  /*154e0*/  LEA.HI.X.SX32 R17, R7, R0, 0x1, P0 ;  /* 0x0000000007117211 */ /* 0x000fca00000f0eff */
[----:B------:R0:W-:Y:S04]  /*154f0*/  STL.64 [R1+0x1388], R16 ;  /* 0x0013881001007387 */ /* 0x0001e80000100a00 */
[----:B0-----:R-:W4:Y:S01]  /*15500*/  LDL.LU.64 R16, [R1+0x18d0] ;  /* 0x0018d00001107983 */ /* 0x001f220000300a00 */
[----:B------:R-:W-:Y:S01]  /*15510*/  IMAD R10, R3, 0x4, R10 ;  /* 0x00000004030a7824 */ /* 0x000fe200078e020a */
[----:B------:R-:W-:Y:S02]  /*15520*/  MOV R26, R11 ;  /* 0x0000000b001a7202 */ /* 0x000fe40000000f00 */
[----:B------:R-:W-:Y:S02]  /*15530*/  LEA R24, P2, R22, R2, 0x1 ;  /* 0x0000000216187211 */ /* 0x000fe400078408ff */
[----:B------:R-:W-:-:S02]  /*15540*/  MOV R4, R21 ;  /* 0x0000001500047202 */ /* 0x000fc40000000f00 */
[----:B------:R-:W-:Y:S02]  /*15550*/  LEA.HI.X.SX32 R25, R22, R0, 0x1, P2 ;  /* 0x0000000016197211 */ /* 0x000fe400010f0eff */
[----:B--2---:R-:W-:-:S05]  /*15560*/  LEA R12, R3, R18, 0x2 ;  /* 0x00000012030c7211 */ /* 0x004fca00078e10ff */
[----:B------:R-:W-:Y:S01]  /*15570*/  IMAD.MOV.U32 R27, RZ, RZ, R12 ;  /* 0x000000ffff1b7224 */ /* 0x000fe200078e000c */
[----:B------:R-:W-:Y:S02]  /*15580*/  LEA R12, R3, R10, 0x2 ;  /* 0x0000000a030c7211 */ /* 0x000fe400078e10ff */
[----:B------:R-:W-:-:S04]  /*15590*/  LEA R10, P1, R13, R2, 0x1 ;  /* 0x000000020d0a7211 */ /* 0x000fc800078208ff */
[----:B------:R-:W-:-:S05]  /*155a0*/  LEA.HI.X.SX32 R11, R13, R0, 0x1, P1 ;  /* 0x000000000d0b7211 */ /* 0x000fca00008f0eff */
[----:B------:R0:W-:Y:S04]  /*155b0*/  STL.64 [R1+0x1380], R10 ;  /* 0x0013800a01007387 */ /* 0x0001e80000100a00 */
[----:B0-----:R-:W2:Y:S01]  /*155c0*/  LDL.LU.64 R10, [R1+0x18c8] ;  /* 0x0018c800010a7983 */ /* 0x001ea20000300a00 */
[----:B------:R-:W-:Y:S01]  /*155d0*/  IMAD R21, R3, 0x4, R12 ;  /* 0x0000000403157824 */ /* 0x000fe200078e020c */
[----:B---3--:R-:W-:-:S04]  /*155e0*/  LEA R14, P2, R9, R2, 0x1 ;  /* 0x00000002090e7211 */ /* 0x008fc800078408ff */
[----:B------:R-:W-:Y:S04]  /*155f0*/  STL.64 [R1+0x18a8], R20 ;  /* 0x0018a81401007387 */ /* 0x000fe80000100a00 */
[----:B------:R-:W-:Y:S04]  /*15600*/  STL.64 [R1+0x1378], R24 ;  /* 0x0013781801007387 */ /* 0x000fe80000100a00 */
[----:B------:R0:W-:Y:S04]  /*15610*/  STL.64 [R1+0x1898], R28 ;  /* 0x0018981c01007387 */ /* 0x0001e80000100a00 */
[----:B------:R1:W-:Y:S01]  /*15620*/  STL [R1+0x1360], R14 ;  /* 0x0013600e01007387 */ /* 0x0003e20000100800 */
[----:B0-----:R-:W-:Y:S01]  /*15630*/  MOV R28, R14 ;  /* 0x0000000e001c7202 */ /* 0x001fe20000000f00 */
[----:B------:R-:W-:-:S02]  /*15640*/  IMAD.MOV.U32 R29, RZ, RZ, R15 ;  /* 0x000000ffff1d7224 */ /* 0x000fc400078e000f */
[----:B-1----:R-:W3:Y:S01]  /*15650*/  LDL.LU.64 R14, [R1+0x18c0] ;  /* 0x0018c000010e7983 */ /* 0x002ee20000300a00 */
[----:B----4-:R-:W-:-:S04]  /*15660*/  LEA R24, P0, R16, R2, 0x1 ;  /* 0x0000000210187211 */ /* 0x010fc800078008ff */
[----:B------:R-:W-:-:S05]  /*15670*/  LEA.HI.X.SX32 R25, R16, R0, 0x1, P0 ;  /* 0x0000000010197211 */ /* 0x000fca00000f0eff */
[----:B------:R0:W-:Y:S04]  /*15680*/  STL.64 [R1+0x1370], R24 ;  /* 0x0013701801007387 */ /* 0x0001e80000100a00 */
[----:B0-----:R-:W4:Y:S01]  /*15690*/  LDL.LU.64 R24, [R1+0x18b8] ;  /* 0x0018b80001187983 */ /* 0x001f220000300a00 */
[----:B------:R-:W-:Y:S02]  /*156a0*/  MOV R12, R18 ;  /* 0x00000012000c7202 */ /* 0x000fe40000000f00 */
[----:B------:R-:W-:Y:S01]  /*156b0*/  MOV R7, R19 ;  /* 0x0000001300077202 */ /* 0x000fe20000000f00 */
[----:B------:R-:W-:Y:S01]  /*156c0*/  IMAD R13, R3, 0x4, R21 ;  /* 0x00000004030d7824 */ /* 0x000fe200078e0215 */
[----:B------:R-:W-:Y:S02]  /*156d0*/  LEA.HI.X.SX32 R29, R9, R0, 0x1, P2 ;  /* 0x00000000091d7211 */ /* 0x000fe400010f0eff */
[----:B------:R-:W-:-:S02]  /*156e0*/  MOV R9, R7 ;  /* 0x0000000700097202 */ /* 0x000fc40000000f00 */
[----:B------:R-:W-:-:S04]  /*156f0*/  LEA R23, R3, R13, 0x2 ;  /* 0x0000000d03177211 */ /* 0x000fc800078e10ff */
[----:B------:R-:W-:Y:S02]  /*15700*/  LEA R22, R3, R23, 0x2 ;  /* 0x0000001703167211 */ /* 0x000fe400078e10ff */
[----:B--2---:R-:W-:-:S04]  /*15710*/  LEA R18, P1, R10, R2, 0x1 ;  /* 0x000000020a127211 */ /* 0x004fc800078208ff */
[----:B------:R-:W-:-:S05]  /*15720*/  LEA.HI.X.SX32 R19, R10, R0, 0x1, P1 ;  /* 0x000000000a137211 */ /* 0x000fca00008f0eff */
[----:B------:R0:W-:Y:S04]  /*15730*/  STL.64 [R1+0x1368], R18 ;  /* 0x0013681201007387 */ /* 0x0001e80000100a00 */
[----:B0-----:R-:W2:Y:S01]  /*15740*/  LDL.LU.64 R18, [R1+0x18b0] ;  /* 0x0018b00001127983 */ /* 0x001ea20000300a00 */
[----:B------:R-:W-:Y:S01]  /*15750*/  LEA R20, P1, R17, R2, 0x1 ;  /* 0x0000000211147211 */ /* 0x000fe200078208ff */
[----:B------:R-:W-:Y:S02]  /*15760*/  IMAD R10, R3, 0x4, R22 ;  /* 0x00000004030a7824 */ /* 0x000fe400078e0216 */
[----:B------:R-:W-:Y:S04]  /*15770*/  STL [R1+0x1364], R29 ;  /* 0x0013641d01007387 */ /* 0x000fe80000100800 */
[----:B------:R0:W-:Y:S04]  /*15780*/  STL.64 [R1+0x1858], R22 ;  /* 0x0018581601007387 */ /* 0x0001e80000100a00 */
[----:B------:R1:W-:Y:S01]  /*15790*/  STL [R1+0x1350], R20 ;  /* 0x0013501401007387 */ /* 0x0003e20000100800 */
[----:B0-----:R-:W-:-:S02]  /*157a0*/  MOV R22, R20 ;  /* 0x0000001400167202 */ /* 0x001fc40000000f00 */
[----:B------:R-:W-:Y:S02]  /*157b0*/  MOV R23, R21 ;  /* 0x0000001500177202 */ /* 0x000fe40000000f00 */
[----:B-1----:R-:W5:Y:S01]  /*157c0*/  LDL.LU.64 R20, [R1+0x18a8] ;  /* 0x0018a80001147983 */ /* 0x002f620000300a00 */
[----:B----4-:R-:W-:Y:S02]  /*157d0*/  MOV R7, R24 ;  /* 0x0000001800077202 */ /* 0x010fe40000000f00 */
[----:B------:R-:W-:Y:S01]  /*157e0*/  LEA R24, P0, R11, R2, 0x1 ;  /* 0x000000020b187211 */ /* 0x000fe200078008ff */
[----:B------:R-:W-:-:S03]  /*157f0*/  IMAD.MOV.U32 R13, RZ, RZ, R25 ;  /* 0x000000ffff0d7224 */ /* 0x000fc600078e0019 */
[----:B------:R-:W-:-:S05]  /*15800*/  LEA.HI.X.SX32 R25, R11, R0, 0x1, P0 ;  /* 0x000000000b197211 */ /* 0x000fca00000f0eff */
[----:B------:R0:W-:Y:S04]  /*15810*/  STL.64 [R1+0x1358], R24 ;  /* 0x0013581801007387 */ /* 0x0001e80000100a00 */
[----:B0-----:R-:W4:Y:S01]  /*15820*/  LDL.LU R25, [R1+0x18a0] ;  /* 0x0018a00001197983 */ /* 0x001f220000300800 */
[----:B------:R-:W-:Y:S01]  /*15830*/  LEA.HI.X.SX32 R23, R17, R0, 0x1, P1 ;  /* 0x0000000011177211 */ /* 0x000fe200008f0eff */
[----:B------:R-:W-:Y:S01]  /*15840*/  IMAD R17, R3, 0x4, R10 ;  /* 0x0000000403117824 */ /* 0x000fe200078e020a */
[----:B------:R-:W-:-:S04]  /*15850*/  LEA R22, P1, R8, R2, 0x1 ;  /* 0x0000000208167211 */ /* 0x000fc800078208ff */
[----:B------:R-:W-:Y:S02]  /*15860*/  LEA R24, R3, R17, 0x2 ;  /* 0x0000001103187211 */ /* 0x000fe400078e10ff */
[----:B--2---:R-:W-:-:S04]  /*15870*/  LEA R28, P2, R18, R2, 0x1 ;  /* 0x00000002121c7211 */ /* 0x004fc800078408ff */
[----:B------:R-:W-:-:S05]  /*15880*/  LEA.HI.X.SX32 R29, R18, R0, 0x1, P2 ;  /* 0x00000000121d7211 */ /* 0x000fca00010f0eff */
[----:B------:R0:W-:Y:S01]  /*15890*/  STL.64 [R1+0x1348], R28 ;  /* 0x0013481c01007387 */ /* 0x0001e20000100a00 */
[----:B---3--:R-:W-:-:S03]  /*158a0*/  LEA R10, P2, R14, R2, 0x1 ;  /* 0x000000020e0a7211 */ /* 0x008fc600078408ff */
[----:B------:R1:W-:Y:S01]  /*158b0*/  STL [R1+0x1354], R23 ;  /* 0x0013541701007387 */ /* 0x0003e20000100800 */
[----:B0-----:R-:W-:-:S04]  /*158c0*/  LEA R28, P0, R5, R2, 0x1 ;  /* 0x00000002051c7211 */ /* 0x001fc800078008ff */
[-C--:B------:R-:W-:Y:S02]  /*158d0*/  LEA.HI.X.SX32 R29, R5, R0.reuse, 0x1, P0 ;  /* 0x00000000051d7211 */ /* 0x080fe400000f0eff */
[----:B-1----:R-:W-:-:S03]  /*158e0*/  LEA.HI.X.SX32 R23, R8, R0, 0x1, P1 ;  /* 0x0000000008177211 */ /* 0x002fc600008f0eff */
[----:B------:R0:W-:Y:S01]  /*158f0*/  STL.64 [R1+0x1340], R28 ;  /* 0x0013401c01007387 */ /* 0x0001e20000100a00 */
[----:B------:R-:W-:Y:S02]  /*15900*/  LEA.HI.X.SX32 R11, R14, R0, 0x1, P2 ;  /* 0x000000000e0b7211 */ /* 0x000fe400010f0eff */
[----:B------:R-:W-:Y:S01]  /*15910*/  LEA R5, R3, R24, 0x2 ;  /* 0x0000001803057211 */ /* 0x000fe200078e10ff */
[----:B------:R1:W-:Y:S01]  /*15920*/  STL [R1+0x1890], R24 ;  /* 0x0018901801007387 */ /* 0x0003e20000100800 */
[----:B0-----:R-:W-:-:S03]  /*15930*/  LEA R28, P0, R19, R2, 0x1 ;  /* 0x00000002131c7211 */ /* 0x001fc600078008ff */
[----:B------:R-:W-:Y:S01]  /*15940*/  STL.64 [R1+0x1338], R22 ;  /* 0x0013381601007387 */ /* 0x000fe20000100a00 */
[----:B------:R-:W-:-:S03]  /*15950*/  LEA.HI.X.SX32 R29, R19, R0, 0x1, P0 ;  /* 0x00000000131d7211 */ /* 0x000fc600000f0eff */
[----:B-1----:R-:W2:Y:S04]  /*15960*/  LDL.LU R24, [R1+0x4] ;  /* 0x0000040001187983 */ /* 0x002ea80000300800 */
[----:B------:R-:W-:Y:S04]  /*15970*/  STL.64 [R1+0x1330], R10 ;  /* 0x0013300a01007387 */ /* 0x000fe80000100a00 */
[----:B------:R0:W-:Y:S04]  /*15980*/  STL.64 [R1+0x1328], R28 ;  /* 0x0013281c01007387 */ /* 0x0001e80000100a00 */
[----:B0-----:R-:W3:Y:S01]  /*15990*/  LDL.LU.64 R28, [R1+0x1898] ;  /* 0x00189800011c7983 */ /* 0x001ee20000300a00 */
[----:B----4-:R-:W-:-:S02]  /*159a0*/  LEA R22, P1, R25, R2, 0x1 ;  /* 0x0000000219167211 */ /* 0x010fc400078208ff */
[C---:B-----5:R-:W-:Y:S01]  /*159b0*/  LEA R10, P2, R20.reuse, R2, 0x1 ;  /* 0x00000002140a7211 */ /* 0x060fe200078408ff */
[----:B------:R-:W4:Y:S01]  /*159c0*/  LDL.LU R19, [R1] ;  /* 0x0000000001137983 */ /* 0x000f220000300800 */
[-C--:B------:R-:W-:Y:S02]  /*159d0*/  LEA.HI.X.SX32 R23, R25, R0.reuse, 0x1, P1 ;  /* 0x0000000019177211 */ /* 0x080fe400008f0eff */
[----:B------:R-:W-:-:S03]  /*159e0*/  LEA.HI.X.SX32 R11, R20, R0, 0x1, P2 ;  /* 0x00000000140b7211 */ /* 0x000fc600010f0eff */
[----:B------:R0:W-:Y:S04]  /*159f0*/  STL.64 [R1+0x1320], R22 ;  /* 0x0013201601007387 */ /* 0x0001e80000100a00 */
[----:B------:R1:W-:Y:S04]  /*15a00*/  STL.64 [R1+0x1318], R10 ;  /* 0x0013180a01007387 */ /* 0x0003e80000100a00 */
[----:B------:R-:W5:Y:S01]  /*15a10*/  LDL.LU R20, [R1+0x14] ;  /* 0x0000140001147983 */ /* 0x000f620000300800 */
[----:B------:R-:W-:Y:S02]  /*15a20*/  MOV R16, R27 ;  /* 0x0000001b00107202 */ /* 0x000fe40000000f00 */
[----:B------:R-:W-:-:S02]  /*15a30*/  MOV R17, R26 ;  /* 0x0000001a00117202 */ /* 0x000fc40000000f00 */
[----:B------:R-:W-:Y:S01]  /*15a40*/  MOV R14, R16 ;  /* 0x00000010000e7202 */ /* 0x000fe20000000f00 */
[----:B------:R-:W-:Y:S02]  /*15a50*/  IMAD.MOV.U32 R16, RZ, RZ, R7 ;  /* 0x000000ffff107224 */ /* 0x000fe400078e0007 */
[C---:B------:R-:W-:Y:S01]  /*15a60*/  IMAD R27, R3.reuse, 0x4, R5 ;  /* 0x00000004031b7824 */ /* 0x040fe200078e0205 */
[----:B------:R-:W-:Y:S01]  /*15a70*/  MOV R18, R13 ;  /* 0x0000000d00127202 */ /* 0x000fe20000000f00 */
[C---:B---3--:R-:W-:Y:S01]  /*15a80*/  IMAD R26, R3.reuse, 0x4, R29 ;  /* 0x00000004031a7824 */ /* 0x048fe200078e021d */
[----:B------:R-:W-:-:S04]  /*15a90*/  LEA R7, R3, R29, 0x2 ;  /* 0x0000001d03077211 */ /* 0x000fc800078e10ff */
[C---:B------:R-:W-:Y:S01]  /*15aa0*/  LEA R26, R3.reuse, R26, 0x2 ;  /* 0x0000001a031a7211 */ /* 0x040fe200078e10ff */
[----:B------:R-:W-:Y:S01]  /*15ab0*/  IMAD.MOV.U32 R5, RZ, RZ, R7 ;  /* 0x000000ffff057224 */ /* 0x000fe200078e0007 */
[C---:B------:R-:W-:Y:S02]  /*15ac0*/  LEA R7, R3.reuse, R28, 0x2 ;  /* 0x0000001c03077211 */ /* 0x040fe400078e10ff */
[C---:B------:R-:W-:Y:S02]  /*15ad0*/  LEA R26, R3.reuse, R26, 0x2 ;  /* 0x0000001a031a7211 */ /* 0x040fe400078e10ff */
[C---:B------:R-:W-:Y:S02]  /*15ae0*/  LEA R7, R3.reuse, R7, 0x2 ;  /* 0x0000000703077211 */ /* 0x040fe400078e10ff */
[----:B------:R-:W-:Y:S02]  /*15af0*/  MOV R25, R26 ;  /* 0x0000001a00197202 */ /* 0x000fe40000000f00 */
[----:B------:R-:W-:Y:S01]  /*15b00*/  LEA R26, R3, R28, 0x2 ;  /* 0x0000001c031a7211 */ /* 0x000fe200078e10ff */
[----:B0-----:R-:W-:-:S03]  /*15b10*/  IMAD.MOV.U32 R23, RZ, RZ, R7 ;  /* 0x000000ffff177224 */ /* 0x001fc600078e0007 */
[----:B------:R-:W-:Y:S01]  /*15b20*/  MOV R22, R26 ;  /* 0x0000001a00167202 */ /* 0x000fe20000000f00 */
[----:B-----5:R-:W-:Y:S01]  /*15b30*/  STL.64 [R1+0x1888], R20 ;  /* 0x0018881401007387 */ /* 0x020fe20000100a00 */
[----:B------:R-:W-:-:S03]  /*15b40*/  IMAD R26, R3, 0x4, R27 ;  /* 0x00000004031a7824 */ /* 0x000fc600078e021b */
[----:B------:R2:W-:Y:S01]  /*15b50*/  STL.64 [R1+0x1880], R22 ;  /* 0x0018801601007387 */ /* 0x0005e20000100a00 */
[C-C-:B-1----:R-:W-:Y:S01]  /*15b60*/  IMAD R10, R3.reuse, 0x4, R28.reuse ;  /* 0x00000004030a7824 */ /* 0x142fe200078e021c */
[----:B------:R-:W-:Y:S01]  /*15b70*/  MOV R11, R28 ;  /* 0x0000001c000b7202 */ /* 0x000fe20000000f00 */
[C---:B------:R-:W-:Y:S01]  /*15b80*/  IMAD R13, R3.reuse, 0x4, R28 ;  /* 0x00000004030d7824 */ /* 0x040fe200078e021c */
[----:B------:R-:W3:Y:S01]  /*15b90*/  LDL.LU R8, [R1+0x30] ;  /* 0x0000300001087983 */ /* 0x000ee20000300800 */
[----:B------:R-:W-:Y:S02]  /*15ba0*/  LEA R28, R3, R26, 0x2 ;  /* 0x0000001a031c7211 */ /* 0x000fe400078e10ff */
[----:B--2---:R-:W-:-:S05]  /*15bb0*/  LEA R22, P0, R24, R2, 0x1 ;  /* 0x0000000218167211 */ /* 0x004fca00078008ff */
[----:B------:R-:W-:Y:S04]  /*15bc0*/  STL [R1+0x1310], R22 ;  /* 0x0013101601007387 */ /* 0x000fe80000100800 */
[----:B------:R0:W-:Y:S04]  /*15bd0*/  STL.64 [R1+0x1860], R26 ;  /* 0x0018601a01007387 */ /* 0x0001e80000100a00 */
[----:B0-----:R0:W2:Y:S01]  /*15be0*/  LDL.64 R26, [R1+0x1310] ;  /* 0x00131000011a7983 */ /* 0x0010a20000100a00 */
[----:B----4-:R-:W-:-:S04]  /*15bf0*/  LEA R20, P1, R19, R2, 0x1 ;  /* 0x0000000213147211 */ /* 0x010fc800078208ff */
[----:B------:R-:W-:Y:S02]  /*15c00*/  LEA.HI.X.SX32 R21, R19, R0, 0x1, P1 ;  /* 0x0000000013157211 */ /* 0x000fe400008f0eff */
[C---:B------:R-:W-:Y:S02]  /*15c10*/  LEA R22, P2, R29.reuse, R2, 0x1 ;  /* 0x000000021d167211 */ /* 0x040fe400078408ff */
[-C--:B--2---:R-:W-:Y:S02]  /*15c20*/  LEA.HI.X.SX32 R27, R24, R0.reuse, 0x1, P0 ;  /* 0x00000000181b7211 */ /* 0x084fe400000f0eff */
[----:B------:R-:W2:Y:S04]  /*15c30*/  LDL.LU R24, [R1+0x1890] ;  /* 0x0018900001187983 */ /* 0x000ea80000300800 */
[----:B------:R1:W-:Y:S04]  /*15c40*/  STL.64 [R1+0x1308], R20 ;  /* 0x0013081401007387 */ /* 0x0003e80000100a00 */
[----:B------:R4:W-:Y:S04]  /*15c50*/  STL [R1+0x1314], R27 ;  /* 0x0013141b01007387 */ /* 0x0009e80000100800 */
[----:B-1----:R-:W5:Y:S01]  /*15c60*/  LDL.LU.64 R20, [R1+0x1888] ;  /* 0x0018880001147983 */ /* 0x002f620000300a00 */
[----:B------:R-:W-:Y:S01]  /*15c70*/  IMAD.MOV.U32 R19, RZ, RZ, R14 ;  /* 0x000000ffff137224 */ /* 0x000fe200078e000e */
[----:B------:R-:W-:-:S02]  /*15c80*/  LEA.HI.X.SX32 R23, R29, R0, 0x1, P2 ;  /* 0x000000001d177211 */ /* 0x000fc400010f0eff */
[----:B------:R-:W-:Y:S02]  /*15c90*/  MOV R14, R18 ;  /* 0x00000012000e7202 */ /* 0x000fe40000000f00 */
[----:B------:R-:W-:Y:S02]  /*15ca0*/  MOV R18, R16 ;  /* 0x0000001000127202 */ /* 0x000fe40000000f00 */
[C---:B------:R-:W-:Y:S01]  /*15cb0*/  LEA R7, R3.reuse, R29, 0x2 ;  /* 0x0000001d03077211 */ /* 0x040fe200078e10ff */
[----:B------:R1:W-:Y:S01]  /*15cc0*/  STL.64 [R1+0x1300], R22 ;  /* 0x0013001601007387 */ /* 0x0003e20000100a00 */
[----:B------:R-:W-:Y:S02]  /*15cd0*/  IMAD.MOV.U32 R16, RZ, RZ, R4 ;  /* 0x000000ffff107224 */ /* 0x000fe400078e0004 */
[C---:B------:R-:W-:Y:S01]  /*15ce0*/  LEA R7, R3.reuse, R7, 0x2 ;  /* 0x0000000703077211 */ /* 0x040fe200078e10ff */
[----:B------:R0:W-:Y:S01]  /*15cf0*/  STL.64 [R1+0x1878], R18 ;  /* 0x0018781201007387 */ /* 0x0001e20000100a00 */
[----:B------:R-:W-:-:S03]  /*15d00*/  LEA R4, R3, R28, 0x2 ;  /* 0x0000001c03047211 */ /* 0x000fc600078e10ff */
[----:B------:R-:W2:Y:S01]  /*15d10*/  LDL.LU R26, [R1+0x28] ;  /* 0x00002800011a7983 */ /* 0x000ea20000300800 */
[----:B------:R-:W-:-:S03]  /*15d20*/  IMAD R7, R3, 0x4, R7 ;  /* 0x0000000403077824 */ /* 0x000fc600078e0207 */
[----:B----4-:R-:W4:Y:S01]  /*15d30*/  LDL.LU R27, [R1+0x24] ;  /* 0x00002400011b7983 */ /* 0x010f220000300800 */
[-C--:B-1----:R-:W-:Y:S02]  /*15d40*/  LEA R22, P0, R5, R2.reuse, 0x1 ;  /* 0x0000000205167211 */ /* 0x082fe400078008ff */
[----:B------:R-:W-:Y:S01]  /*15d50*/  MOV R23, R5 ;  /* 0x0000000500177202 */ /* 0x000fe20000000f00 */
[----:B------:R-:W-:Y:S01]  /*15d60*/  STL [R1+0x1870], R28 ;  /* 0x0018701c01007387 */ /* 0x000fe20000100800 */
[----:B0-----:R-:W-:Y:S02]  /*15d70*/  LEA R18, P2, R25, R2, 0x1 ;  /* 0x0000000219127211 */ /* 0x001fe400078408ff */
[----:B------:R-:W-:Y:S02]  /*15d80*/  LEA.HI.X.SX32 R23, R23, R0, 0x1, P0 ;  /* 0x0000000017177211 */ /* 0x000fe400000f0eff */
[----:B------:R-:W-:Y:S02]  /*15d90*/  LEA R10, R3, R10, 0x2 ;  /* 0x0000000a030a7211 */ /* 0x000fe400078e10ff */
[----:B------:R-:W-:Y:S01]  /*15da0*/  LEA.HI.X.SX32 R19, R25, R0, 0x1, P2 ;  /* 0x0000000019137211 */ /* 0x000fe200010f0eff */
[----:B------:R0:W-:Y:S01]  /*15db0*/  STL.64 [R1+0x12f8], R22 ;  /* 0x0012f81601007387 */ /* 0x0001e20000100a00 */
[----:B------:R-:W-:-:S02]  /*15dc0*/  LEA R7, R3, R7, 0x2 ;  /* 0x0000000703077211 */ /* 0x000fc400078e10ff */
[C---:B------:R-:W-:Y:S02]  /*15dd0*/  LEA R10, R3.reuse, R10, 0x2 ;  /* 0x0000000a030a7211 */ /* 0x040fe400078e10ff */
[----:B------:R-:W-:-:S03]  /*15de0*/  LEA R13, R3, R13, 0x2 ;  /* 0x0000000d030d7211 */ /* 0x000fc600078e10ff */
[C---:B------:R-:W-:Y:S01]  /*15df0*/  IMAD R10, R3.reuse, 0x4, R10 ;  /* 0x00000004030a7824 */ /* 0x040fe200078e020a */
[----:B0-----:R-:W2:Y:S01]  /*15e00*/  LDL.LU.64 R22, [R1+0x1880] ;  /* 0x0018800001167983 */ /* 0x001ea20000300a00 */
[C---:B------:R-:W-:Y:S01]  /*15e10*/  LEA R13, R3.reuse, R13, 0x2 ;  /* 0x0000000d030d7211 */ /* 0x040fe200078e10ff */
[----:B------:R-:W-:Y:S02]  /*15e20*/  IMAD R5, R3, 0x4, R4 ;  /* 0x0000000403057824 */ /* 0x000fe400078e0204 */
[----:B------:R-:W-:Y:S02]  /*15e30*/  MOV R25, R10 ;  /* 0x0000000a00197202 */ /* 0x000fe40000000f00 */
[----:B------:R-:W-:Y:S01]  /*15e40*/  IMAD.MOV.U32 R10, RZ, RZ, R13 ;  /* 0x000000ffff0a7224 */ /* 0x000fe200078e000d */
[----:B-----5:R-:W-:-:S04]  /*15e50*/  LEA R28, P1, R20, R2, 0x1 ;  /* 0x00000002141c7211 */ /* 0x020fc800078208ff */
[----:B------:R-:W-:-:S05]  /*15e60*/  LEA.HI.X.SX32 R29, R20, R0, 0x1, P1 ;  /* 0x00000000141d7211 */ /* 0x000fca00008f0eff */
[----:B------:R-:W-:Y:S04]  /*15e70*/  STL.64 [R1+0x12f0], R28 ;  /* 0x0012f01c01007387 */ /* 0x000fe80000100a00 */
[----:B------:R0:W-:Y:S04]  /*15e80*/  STL.64 [R1+0x12e8], R18 ;  /* 0x0012e81201007387 */ /* 0x0001e80000100a00 */
[----:B------:R-:W5:Y:S01]  /*15e90*/  LDL.LU R13, [R1+0x48] ;  /* 0x00004800010d7983 */ /* 0x000f620000300800 */
[----:B0-----:R-:W-:Y:S01]  /*15ea0*/  IMAD.MOV.U32 R19, RZ, RZ, R7 ;  /* 0x000000ffff137224 */ /* 0x001fe200078e0007 */
[----:B------:R-:W-:-:S04]  /*15eb0*/  LEA R18, P0, R7, R2, 0x1 ;  /* 0x0000000207127211 */ /* 0x000fc800078008ff */
[----:B------:R-:W-:Y:S01]  /*15ec0*/  LEA.HI.X.SX32 R19, R19, R0, 0x1, P0 ;  /* 0x0000000013137211 */ /* 0x000fe200000f0eff */
[----:B------:R-:W-:Y:S04]  /*15ed0*/  STL.64 [R1+0x1868], R4 ;  /* 0x0018680401007387 */ /* 0x000fe80000100a00 */
[----:B------:R0:W-:Y:S01]  /*15ee0*/  STL.64 [R1+0x12e0], R18 ;  /* 0x0012e01201007387 */ /* 0x0001e20000100a00 */
[----:B------:R-:W-:Y:S02]  /*15ef0*/  MOV R20, R11 ;  /* 0x0000000b00147202 */ /* 0x000fe40000000f00 */
[----:B------:R-:W-:Y:S01]  /*15f00*/  MOV R11, R6 ;  /* 0x00000006000b7202 */ /* 0x000fe20000000f00 */
[----:B0-----:R-:W5:Y:S01]  /*15f10*/  LDL.LU.64 R18, [R1+0x1878] ;  /* 0x0018780001127983 */ /* 0x001f620000300a00 */
[----:B---3--:R-:W-:-:S02]  /*15f20*/  LEA R4, P1, R8, R2, 0x1 ;  /* 0x0000000208047211 */ /* 0x008fc400078208ff */
[----:B------:R-:W-:Y:S02]  /*15f30*/  LEA R6, R3, R5, 0x2 ;  /* 0x0000000503067211 */ /* 0x000fe400078e10ff */
[----:B------:R-:W-:Y:S02]  /*15f40*/  LEA.HI.X.SX32 R5, R8, R0, 0x1, P1 ;  /* 0x0000000008057211 */ /* 0x000fe400008f0eff */
[----:B------:R-:W-:-:S03]  /*15f50*/  LEA R28, P2, R17, R2, 0x1 ;  /* 0x00000002111c7211 */ /* 0x000fc600078408ff */
[----:B------:R4:W-:Y:S01]  /*15f60*/  STL.64 [R1+0x12d8], R4 ;  /* 0x0012d80401007387 */ /* 0x0009e20000100a00 */
[----:B------:R-:W-:-:S03]  /*15f70*/  LEA.HI.X.SX32 R29, R17, R0, 0x1, P2 ;  /* 0x00000000111d7211 */ /* 0x000fc600010f0eff */
[----:B------:R-:W3:Y:S01]  /*15f80*/  LDL.LU R17, [R1+0x6c] ;  /* 0x00006c0001117983 */ /* 0x000ee20000300800 */
[----:B------:R-:W-:-:S03]  /*15f90*/  LEA R7, R3, R6, 0x2 ;  /* 0x0000000603077211 */ /* 0x000fc600078e10ff */
[----:B------:R0:W-:Y:S04]  /*15fa0*/  STL.64 [R1+0x12d0], R28 ;  /* 0x0012d01c01007387 */ /* 0x0001e80000100a00 */
[----:B------:R2:W-:Y:S01]  /*15fb0*/  STL.64 [R1+0x1850], R6 ;  /* 0x0018500601007387 */ /* 0x0005e20000100a00 */
[-C--:B----4-:R-:W-:Y:S01]  /*15fc0*/  LEA R4, P2, R27, R2.reuse, 0x1 ;  /* 0x000000021b047211 */ /* 0x090fe200078408ff */
[----:B0-----:R-:W-:Y:S01]  /*15fd0*/  IMAD.MOV.U32 R29, RZ, RZ, R9 ;  /* 0x000000ffff1d7224 */ /* 0x001fe200078e0009 */
[-C--:B------:R-:W-:Y:S02]  /*15fe0*/  LEA R28, P0, R9, R2.reuse, 0x1 ;  /* 0x00000002091c7211 */ /* 0x080fe400078008ff */
[----:B--2---:R-:W-:Y:S02]  /*15ff0*/  LEA R6, P1, R26, R2, 0x1 ;  /* 0x000000021a067211 */ /* 0x004fe400078208ff */
[----:B------:R-:W-:-:S02]  /*16000*/  LEA.HI.X.SX32 R29, R29, R0, 0x1, P0 ;  /* 0x000000001d1d7211 */ /* 0x000fc400000f0eff */
[----:B------:R-:W-:Y:S02]  /*16010*/  LEA R8, R3, R7, 0x2 ;  /* 0x0000000703087211 */ /* 0x000fe400078e10ff */
[-C--:B------:R-:W-:Y:S02]  /*16020*/  LEA.HI.X.SX32 R7, R26, R0.reuse, 0x1, P1 ;  /* 0x000000001a077211 */ /* 0x080fe400008f0eff */
[----:B------:R-:W-:Y:S01]  /*16030*/  LEA.HI.X.SX32 R5, R27, R0, 0x1, P2 ;  /* 0x000000001b057211 */ /* 0x000fe200010f0eff */
[----:B------:R0:W-:Y:S01]  /*16040*/  STL.64 [R1+0x12c8], R28 ;  /* 0x0012c81c01007387 */ /* 0x0001e20000100a00 */
[----:B------:R-:W-:Y:S02]  /*16050*/  LEA R26, P0, R11, R2, 0x1 ;  /* 0x000000020b1a7211 */ /* 0x000fe400078008ff */
[----:B------:R-:W-:Y:S02]  /*16060*/  MOV R27, R11 ;  /* 0x0000000b001b7202 */ /* 0x000fe40000000f00 */
[----:B------:R-:W-:Y:S01]  /*16070*/  LEA R9, R3, R8, 0x2 ;  /* 0x0000000803097211 */ /* 0x000fe200078e10ff */
[----:B0-----:R-:W2:Y:S04]  /*16080*/  LDL.LU R28, [R1+0x1870] ;  /* 0x00187000011c7983 */ /* 0x001ea80000300800 */
[----:B------:R-:W-:Y:S01]  /*16090*/  STL.64 [R1+0x12c0], R6 ;  /* 0x0012c00601007387 */ /* 0x000fe20000100a00 */
[----:B------:R-:W-:-:S03]  /*160a0*/  MOV R29, R20 ;  /* 0x00000014001d7202 */ /* 0x000fc60000000f00 */
[----:B------:R0:W-:Y:S01]  /*160b0*/  STL.64 [R1+0x12b8], R4 ;  /* 0x0012b80401007387 */ /* 0x0001e20000100a00 */
[----:B------:R-:W-:Y:S01]  /*160c0*/  IMAD.MOV.U32 R20, RZ, RZ, R10 ;  /* 0x000000ffff147224 */ /* 0x000fe200078e000a */
[----:B------:R-:W-:Y:S02]  /*160d0*/  LEA.HI.X.SX32 R27, R27, R0, 0x1, P0 ;  /* 0x000000001b1b7211 */ /* 0x000fe400000f0eff */
[----:B------:R-:W-:Y:S02]  /*160e0*/  LEA R10, R3, R9, 0x2 ;  /* 0x00000009030a7211 */ /* 0x000fe400078e10ff */
[----:B0-----:R-:W-:-:S04]  /*160f0*/  LEA R4, P2, R12, R2, 0x1 ;  /* 0x000000020c047211 */ /* 0x001fc800078408ff */
[----:B------:R-:W-:Y:S01]  /*16100*/  LEA.HI.X.SX32 R5, R12, R0, 0x1, P2 ;  /* 0x000000000c057211 */ /* 0x000fe200010f0eff */
[----:B------:R0:W-:Y:S01]  /*16110*/  STL.64 [R1+0x12b0], R26 ;  /* 0x0012b01a01007387 */ /* 0x0001e20000100a00 */
[----:B------:R-:W-:-:S03]  /*16120*/  IMAD R11, R3, 0x4, R10 ;  /* 0x00000004030b7824 */ /* 0x000fc600078e020a */
[----:B------:R1:W-:Y:S02]  /*16130*/  STL.64 [R1+0x12a0], R4 ;  /* 0x0012a00401007387 */ /* 0x0003e40000100a00 */
[----:B------:R-:W-:Y:S02]  /*16140*/  LEA R12, R3, R11, 0x2 ;  /* 0x0000000b030c7211 */ /* 0x000fe400078e10ff */
[----:B-----5:R-:W-:-:S04]  /*16150*/  LEA R6, P1, R13, R2, 0x1 ;  /* 0x000000020d067211 */ /* 0x020fc800078208ff */
[----:B------:R-:W-:Y:S02]  /*16160*/  LEA.HI.X.SX32 R7, R13, R0, 0x1, P1 ;  /* 0x000000000d077211 */ /* 0x000fe400008f0eff */
[C---:B0-----:R-:W-:Y:S02]  /*16170*/  LEA R26, P1, R14.reuse, R2, 0x1 ;  /* 0x000000020e1a7211 */ /* 0x041fe400078208ff */
[C---:B------:R-:W-:Y:S02]  /*16180*/  LEA R13, R3.reuse, R12, 0x2 ;  /* 0x0000000c030d7211 */ /* 0x040fe400078e10ff */
[----:B------:R-:W-:Y:S01]  /*16190*/  LEA.HI.X.SX32 R27, R14, R0, 0x1, P1 ;  /* 0x000000000e1b7211 */ /* 0x000fe200008f0eff */
[----:B------:R0:W-:Y:S02]  /*161a0*/  STL.64 [R1+0x12a8], R6 ;  /* 0x0012a80601007387 */ /* 0x0001e40000100a00 */
[----:B------:R-:W-:Y:S01]  /*161b0*/  IMAD R14, R3, 0x4, R13 ;  /* 0x00000004030e7824 */ /* 0x000fe200078e020d */
[----:B-1----:R-:W-:-:S04]  /*161c0*/  LEA R4, P0, R19, R2, 0x1 ;  /* 0x0000000213047211 */ /* 0x002fc800078008ff */
[----:B------:R-:W-:Y:S02]  /*161d0*/  LEA.HI.X.SX32 R5, R19, R0, 0x1, P0 ;  /* 0x0000000013057211 */ /* 0x000fe400000f0eff */
[----:B0-----:R-:W-:-:S03]  /*161e0*/  LEA R6, P2, R18, R2, 0x1 ;  /* 0x0000000212067211 */ /* 0x001fc600078408ff */
[----:B------:R0:W-:Y:S01]  /*161f0*/  STL.64 [R1+0x1298], R4 ;  /* 0x0012980401007387 */ /* 0x0001e20000100a00 */
[----:B------:R-:W-:Y:S02]  /*16200*/  LEA.HI.X.SX32 R7, R18, R0, 0x1, P2 ;  /* 0x0000000012077211 */ /* 0x000fe400010f0eff */
[C---:B---3--:R-:W-:Y:S01]  /*16210*/  LEA R18, P1, R17.reuse, R2, 0x1 ;  /* 0x0000000211127211 */ /* 0x048fe200078208ff */
[----:B0-----:R-:W3:Y:S04]  /*16220*/  LDL.LU.64 R4, [R1+0x1868] ;  /* 0x0018680001047983 */ /* 0x001ee80000300a00 */
[----:B------:R0:W-:Y:S01]  /*16230*/  STL.64 [R1+0x1290], R26 ;  /* 0x0012901a01007387 */ /* 0x0001e20000100a00 */
[----:B------:R-:W-:-:S03]  /*16240*/  LEA.HI.X.SX32 R19, R17, R0, 0x1, P1 ;  /* 0x0000000011137211 */ /* 0x000fc600008f0eff */
[----:B0-----:R-:W4:Y:S04]  /*16250*/  LDL.LU.64 R26, [R1+0x1860] ;  /* 0x00186000011a7983 */ /* 0x001f280000300a00 */
[----:B------:R0:W-:Y:S04]  /*16260*/  STL.64 [R1+0x1848], R12 ;  /* 0x0018480c01007387 */ /* 0x0001e80000100a00 */
[----:B------:R1:W-:Y:S01]  /*16270*/  STL.64 [R1+0x1288], R6 ;  /* 0x0012880601007387 */ /* 0x0003e20000100a00 */
[----:B0-----:R-:W-:Y:S02]  /*16280*/  LEA R12, P0, R15, R2, 0x1 ;  /* 0x000000020f0c7211 */ /* 0x001fe400078008ff */
[----:B------:R-:W-:-:S02]  /*16290*/  MOV R13, R15 ;  /* 0x0000000f000d7202 */ /* 0x000fc40000000f00 */
[C---:B-1----:R-:W-:Y:S02]  /*162a0*/  LEA R6, P2, R16.reuse, R2, 0x1 ;  /* 0x0000000210067211 */ /* 0x042fe400078408ff */
[-C--:B------:R-:W-:Y:S02]  /*162b0*/  LEA.HI.X.SX32 R13, R13, R0.reuse, 0x1, P0 ;  /* 0x000000000d0d7211 */ /* 0x080fe400000f0eff */
[----:B------:R-:W-:-:S03]  /*162c0*/  LEA.HI.X.SX32 R7, R16, R0, 0x1, P2 ;  /* 0x0000000010077211 */ /* 0x000fc600010f0eff */
[----:B------:R0:W-:Y:S04]  /*162d0*/  STL.64 [R1+0x1278], R12 ;  /* 0x0012780c01007387 */ /* 0x0001e80000100a00 */
[----:B------:R1:W-:Y:S04]  /*162e0*/  STL.64 [R1+0x1270], R18 ;  /* 0x0012701201007387 */ /* 0x0003e80000100a00 */
[----:B------:R5:W-:Y:S01]  /*162f0*/  STL.64 [R1+0x1268], R6 ;  /* 0x0012680601007387 */ /* 0x000be20000100a00 */
[-C--:B0-----:R-:W-:Y:S02]  /*16300*/  LEA R12, P1, R22, R2.reuse, 0x1 ;  /* 0x00000002160c7211 */ /* 0x081fe400078208ff */
[----:B-1----:R-:W-:-:S02]  /*16310*/  LEA R18, P0, R29, R2, 0x1 ;  /* 0x000000021d127211 */ /* 0x002fc400078008ff */
[----:B------:R-:W-:Y:S02]  /*16320*/  LEA.HI.X.SX32 R13, R22, R0, 0x1, P1 ;  /* 0x00000000160d7211 */ /* 0x000fe400008f0eff */
[----:B-----5:R-:W-:Y:S02]  /*16330*/  LEA R6, P2, R23, R2, 0x1 ;  /* 0x0000000217067211 */ /* 0x020fe400078408ff */
[----:B------:R-:W-:Y:S02]  /*16340*/  LEA.HI.X.SX32 R19, R29, R0, 0x1, P0 ;  /* 0x000000001d137211 */ /* 0x000fe400000f0eff */
[C---:B------:R-:W-:Y:S02]  /*16350*/  LEA R22, P0, R20.reuse, R2, 0x1 ;  /* 0x0000000214167211 */ /* 0x040fe400078008ff */
[-C--:B------:R-:W-:Y:S02]  /*16360*/  LEA.HI.X.SX32 R7, R23, R0.reuse, 0x1, P2 ;  /* 0x0000000017077211 */ /* 0x080fe400010f0eff */
[----:B------:R-:W-:Y:S01]  /*16370*/  LEA.HI.X.SX32 R23, R20, R0, 0x1, P0 ;  /* 0x0000000014177211 */ /* 0x000fe200000f0eff */
[----:B------:R-:W-:Y:S04]  /*16380*/  STL.64 [R1+0x1260], R18 ;  /* 0x0012601201007387 */ /* 0x000fe80000100a00 */
[----:B------:R-:W-:Y:S04]  /*16390*/  STL.64 [R1+0x1258], R12 ;  /* 0x0012580c01007387 */ /* 0x000fe80000100a00 */
[----:B------:R-:W-:Y:S04]  /*163a0*/  STL.64 [R1+0x1250], R6 ;  /* 0x0012500601007387 */ /* 0x000fe80000100a00 */
[----:B------:R0:W-:Y:S04]  /*163b0*/  STL.64 [R1+0x1248], R22 ;  /* 0x0012481601007387 */ /* 0x0001e80000100a00 */
[----:B0-----:R-:W5:Y:S01]  /*163c0*/  LDL.LU.64 R22, [R1+0x1858] ;  /* 0x0018580001167983 */ /* 0x001f620000300a00 */
[----:B------:R-:W-:-:S05]  /*163d0*/  LEA R15, R3, R14, 0x2 ;  /* 0x0000000e030f7211 */ /* 0x000fca00078e10ff */
[----:B------:R-:W-:Y:S01]  /*163e0*/  IMAD R16, R3, 0x4, R15 ;  /* 0x0000000403107824 */ /* 0x000fe200078e020f */
[----:B------:R-:W-:-:S04]  /*163f0*/  LEA R12, P1, R25, R2, 0x1 ;  /* 0x00000002190c7211 */ /* 0x000fc800078208ff */
[----:B------:R-:W-:-:S04]  /*16400*/  LEA R17, R3, R16, 0x2 ;  /* 0x0000001003117211 */ /* 0x000fc800078e10ff */
[----:B------:R-:W-:Y:S02]  /*16410*/  LEA R18, R3, R17, 0x2 ;  /* 0x0000001103127211 */ /* 0x000fe400078e10ff */
[----:B------:R-:W-:-:S03]  /*16420*/  LEA.HI.X.SX32 R13, R25, R0, 0x1, P1 ;  /* 0x00000000190d7211 */ /* 0x000fc600008f0eff */
[----:B------:R-:W-:Y:S01]  /*16430*/  IMAD R19, R3, 0x4, R18 ;  /* 0x0000000403137824 */ /* 0x000fe200078e0212 */
[----:B------:R-:W-:Y:S02]  /*16440*/  LEA R6, P2, R21, R2, 0x1 ;  /* 0x0000000215067211 */ /* 0x000fe400078408ff */
[----:B------:R-:W-:Y:S01]  /*16450*/  LEA R25, R3, R21, 0x2 ;  /* 0x0000001503197211 */ /* 0x000fe200078e10ff */
[----:B------:R-:W-:Y:S01]  /*16460*/  STL.64 [R1+0x1240], R12 ;  /* 0x0012400c01007387 */ /* 0x000fe20000100a00 */
[----:B------:R-:W-:-:S03]  /*16470*/  LEA.HI.X.SX32 R7, R21, R0, 0x1, P2 ;  /* 0x0000000015077211 */ /* 0x000fc600010f0eff */
[----:B------:R0:W-:Y:S01]  /*16480*/  STL.64 [R1+0x1840], R18 ;  /* 0x0018401201007387 */ /* 0x0001e20000100a00 */
[----:B------:R-:W-:-:S03]  /*16490*/  LEA R20, R3, R19, 0x2 ;  /* 0x0000001303147211 */ /* 0x000fc600078e10ff */
[----:B------:R1:W-:Y:S01]  /*164a0*/  STL.64 [R1+0x1238], R6 ;  /* 0x0012380601007387 */ /* 0x0003e20000100a00 */
[----:B0-----:R-:W-:-:S04]  /*164b0*/  LEA R18, P0, R25, R2, 0x1 ;  /* 0x0000000219127211 */ /* 0x001fc800078008ff */
[----:B------:R-:W-:-:S05]  /*164c0*/  LEA.HI.X.SX32 R19, R25, R0, 0x1, P0 ;  /* 0x0000000019137211 */ /* 0x000fca00000f0eff */
[----:B------:R0:W-:Y:S01]  /*164d0*/  STL.64 [R1+0x1230], R18 ;  /* 0x0012301201007387 */ /* 0x0001e20000100a00 */
[----:B-----5:R-:W-:Y:S02]  /*164e0*/  LEA R12, P1, R23, R2, 0x1 ;  /* 0x00000002170c7211 */ /* 0x020fe400078208ff */
[----:B------:R-:W-:Y:S02]  /*164f0*/  LEA R25, R3, R22, 0x2 ;  /* 0x0000001603197211 */ /* 0x000fe400078e10ff */
[C---:B-1----:R-:W-:Y:S02]  /*16500*/  LEA R6, P2, R22.reuse, R2, 0x1 ;  /* 0x0000000216067211 */ /* 0x042fe400078408ff */
[----:B------:R-:W-:Y:S01]  /*16510*/  LEA.HI.X.SX32 R13, R23, R0, 0x1, P1 ;  /* 0x00000000170d7211 */ /* 0x000fe200008f0eff */
[C---:B------:R-:W-:Y:S01]  /*16520*/  IMAD R25, R3.reuse, 0x4, R25 ;  /* 0x0000000403197824 */ /* 0x040fe200078e0219 */
[----:B------:R-:W-:Y:S02]  /*16530*/  LEA R29, R3, R22, 0x2 ;  /* 0x00000016031d7211 */ /* 0x000fe400078e10ff */
[----:B------:R-:W-:Y:S01]  /*16540*/  LEA.HI.X.SX32 R7, R22, R0, 0x1, P2 ;  /* 0x0000000016077211 */ /* 0x000fe200010f0eff */
[----:B------:R1:W-:Y:S01]  /*16550*/  STL.64 [R1+0x1228], R12 ;  /* 0x0012280c01007387 */ /* 0x0003e20000100a00 */
[----:B0-----:R-:W-:-:S03]  /*16560*/  LEA R18, P0, R29, R2, 0x1 ;  /* 0x000000021d127211 */ /* 0x001fc600078008ff */
[----:B------:R0:W-:Y:S01]  /*16570*/  STL.64 [R1+0x1220], R6 ;  /* 0x0012200601007387 */ /* 0x0001e20000100a00 */
[----:B------:R-:W-:Y:S01]  /*16580*/  LEA.HI.X.SX32 R19, R29, R0, 0x1, P0 ;  /* 0x000000001d137211 */ /* 0x000fe200000f0eff */
[----:B------:R-:W-:Y:S01]  /*16590*/  IMAD R29, R3, 0x4, R24 ;  /* 0x00000004031d7824 */ /* 0x000fe200078e0218 */
[CC--:B-1----:R-:W-:Y:S02]  /*165a0*/  LEA R12, P1, R25.reuse, R2.reuse, 0x1 ;  /* 0x00000002190c7211 */ /* 0x0c2fe400078208ff */
[C---:B0-----:R-:W-:Y:S02]  /*165b0*/  LEA R6, P2, R24.reuse, R2, 0x1 ;  /* 0x0000000218067211 */ /* 0x041fe400078408ff */
[-C--:B------:R-:W-:Y:S02]  /*165c0*/  LEA.HI.X.SX32 R13, R25, R0.reuse, 0x1, P1 ;  /* 0x00000000190d7211 */ /* 0x080fe400008f0eff */
[----:B------:R-:W-:Y:S01]  /*165d0*/  LEA.HI.X.SX32 R7, R24, R0, 0x1, P2 ;  /* 0x0000000018077211 */ /* 0x000fe200010f0eff */
[----:B------:R0:W-:Y:S04]  /*165e0*/  STL.64 [R1+0x1210], R18 ;  /* 0x0012101201007387 */ /* 0x0001e80000100a00 */
[----:B------:R-:W-:Y:S04]  /*165f0*/  STL.64 [R1+0x1208], R12 ;  /* 0x0012080c01007387 */ /* 0x000fe80000100a00 */
[----:B------:R4:W-:Y:S01]  /*16600*/  STL.64 [R1+0x1200], R6 ;  /* 0x0012000601007387 */ /* 0x0009e20000100a00 */
[----:B0-----:R-:W-:-:S04]  /*16610*/  LEA R18, P0, R29, R2, 0x1 ;  /* 0x000000021d127211 */ /* 0x001fc800078008ff */
[----:B------:R-:W-:Y:S02]  /*16620*/  LEA.HI.X.SX32 R19, R29, R0, 0x1, P0 ;  /* 0x000000001d137211 */ /* 0x000fe400000f0eff */
[----:B----4-:R-:W-:-:S04]  /*16630*/  LEA R6, P2, R26, R2, 0x1 ;  /* 0x000000021a067211 */ /* 0x010fc800078408ff */
[----:B------:R-:W-:Y:S01]  /*16640*/  LEA.HI.X.SX32 R7, R26, R0, 0x1, P2 ;  /* 0x000000001a077211 */ /* 0x000fe200010f0eff */
[----:B------:R-:W-:Y:S01]  /*16650*/  STL.64 [R1+0x11f8], R18 ;  /* 0x0011f81201007387 */ /* 0x000fe20000100a00 */
[----:B------:R-:W-:-:S03]  /*16660*/  LEA R12, P1, R27, R2, 0x1 ;  /* 0x000000021b0c7211 */ /* 0x000fc600078208ff */
[----:B------:R2:W-:Y:S01]  /*16670*/  STL.64 [R1+0x11e8], R6 ;  /* 0x0011e80601007387 */ /* 0x0005e20000100a00 */
[----:B------:R-:W-:Y:S02]  /*16680*/  LEA.HI.X.SX32 R13, R27, R0, 0x1, P1 ;  /* 0x000000001b0d7211 */ /* 0x000fe400008f0eff */
[----:B--2---:R-:W-:-:S04]  /*16690*/  LEA R6, P0, R28, R2, 0x1 ;  /* 0x000000021c067211 */ /* 0x004fc800078008ff */
[----:B------:R-:W-:Y:S01]  /*166a0*/  LEA.HI.X.SX32 R7, R28, R0, 0x1, P0 ;  /* 0x000000001c077211 */ /* 0x000fe200000f0eff */
[----:B------:R-:W-:Y:S04]  /*166b0*/  STL.64 [R1+0x11f0], R12 ;  /* 0x0011f00c01007387 */ /* 0x000fe80000100a00 */
[----:B------:R0:W-:Y:S04]  /*166c0*/  STL.64 [R1+0x11e0], R6 ;  /* 0x0011e00601007387 */ /* 0x0001e80000100a00 */
[----:B0-----:R-:W2:Y:S01]  /*166d0*/  LDL.LU.64 R6, [R1+0x1850] ;  /* 0x0018500001067983 */ /* 0x001ea20000300a00 */
[----:B---3--:R-:W-:-:S02]  /*166e0*/  LEA R18, P1, R4, R2, 0x1 ;  /* 0x0000000204127211 */ /* 0x008fc400078208ff */
[C---:B------:R-:W-:Y:S02]  /*166f0*/  LEA R12, P2, R5.reuse, R2, 0x1 ;  /* 0x00000002050c7211 */ /* 0x040fe400078408ff */
[-C--:B------:R-:W-:Y:S02]  /*16700*/  LEA.HI.X.SX32 R19, R4, R0.reuse, 0x1, P1 ;  /* 0x0000000004137211 */ /* 0x080fe400008f0eff */
[----:B------:R-:W-:-:S03]  /*16710*/  LEA.HI.X.SX32 R13, R5, R0, 0x1, P2 ;  /* 0x00000000050d7211 */ /* 0x000fc600010f0eff */
[----:B------:R-:W-:Y:S04]  /*16720*/  STL.64 [R1+0x11d8], R18 ;  /* 0x0011d81201007387 */ /* 0x000fe80000100a00 */
[----:B------:R0:W-:Y:S02]  /*16730*/  STL.64 [R1+0x11d0], R12 ;  /* 0x0011d00c01007387 */ /* 0x0001e40000100a00 */
[----:B0-----:R-:W-:-:S04]  /*16740*/  LEA R12, P2, R8, R2, 0x1 ;  /* 0x00000002080c7211 */ /* 0x001fc800078408ff */
[----:B------:R-:W-:Y:S02]  /*16750*/  LEA.HI.X.SX32 R13, R8, R0, 0x1, P2 ;  /* 0x00000000080d7211 */ /* 0x000fe400010f0eff */
[----:B--2---:R-:W-:-:S04]  /*16760*/  LEA R28, P0, R6, R2, 0x1 ;  /* 0x00000002061c7211 */ /* 0x004fc800078008ff */
[----:B------:R-:W-:Y:S02]  /*16770*/  LEA.HI.X.SX32 R29, R6, R0, 0x1, P0 ;  /* 0x00000000061d7211 */ /* 0x000fe400000f0eff */
[----:B------:R-:W-:-:S03]  /*16780*/  LEA R18, P1, R7, R2, 0x1 ;  /* 0x0000000207127211 */ /* 0x000fc600078208ff */
[----:B------:R-:W-:Y:S04]  /*16790*/  STL.64 [R1+0x11c0], R28 ;  /* 0x0011c01c01007387 */ /* 0x000fe80000100a00 */
[----:B------:R0:W-:Y:S01]  /*167a0*/  STL.64 [R1+0x11b0], R12 ;  /* 0x0011b00c01007387 */ /* 0x0001e20000100a00 */
[----:B------:R-:W-:Y:S02]  /*167b0*/  LEA.HI.X.SX32 R19, R7, R0, 0x1, P1 ;  /* 0x0000000007137211 */ /* 0x000fe400008f0eff */
[----:B0-----:R-:W-:-:S04]  /*167c0*/  LEA R12, P0, R9, R2, 0x1 ;  /* 0x00000002090c7211 */ /* 0x001fc800078008ff */
[----:B------:R-:W-:Y:S01]  /*167d0*/  LEA.HI.X.SX32 R13, R9, R0, 0x1, P0 ;  /* 0x00000000090d7211 */ /* 0x000fe200000f0eff */
[----:B------:R-:W-:Y:S04]  /*167e0*/  STL.64 [R1+0x11b8], R18 ;  /* 0x0011b81201007387 */ /* 0x000fe80000100a00 */
[----:B------:R0:W-:Y:S04]  /*167f0*/  STL.64 [R1+0x11a8], R12 ;  /* 0x0011a80c01007387 */ /* 0x0001e80000100a00 */
[----:B0-----:R-:W2:Y:S01]  /*16800*/  LDL.LU.64 R12, [R1+0x1848] ;  /* 0x00184800010c7983 */ /* 0x001ea20000300a00 */
[----:B------:R-:W-:-:S02]  /*16810*/  LEA R28, P1, R10, R2, 0x1 ;  /* 0x000000020a1c7211 */ /* 0x000fc400078208ff */
[C---:B------:R-:W-:Y:S02]  /*16820*/  LEA R18, P2, R11.reuse, R2, 0x1 ;  /* 0x000000020b127211 */ /* 0x040fe400078408ff */
[-C--:B------:R-:W-:Y:S02]  /*16830*/  LEA.HI.X.SX32 R29, R10, R0.reuse, 0x1, P1 ;  /* 0x000000000a1d7211 */ /* 0x080fe400008f0eff */
[----:B------:R-:W-:-:S03]  /*16840*/  LEA.HI.X.SX32 R19, R11, R0, 0x1, P2 ;  /* 0x000000000b137211 */ /* 0x000fc600010f0eff */
[----:B------:R-:W-:Y:S04]  /*16850*/  STL.64 [R1+0x11a0], R28 ;  /* 0x0011a01c01007387 */ /* 0x000fe80000100a00 */
[----:B------:R0:W-:Y:S02]  /*16860*/  STL.64 [R1+0x1198], R18 ;  /* 0x0011981201007387 */ /* 0x0001e40000100a00 */
[----:B0-----:R-:W-:-:S04]  /*16870*/  LEA R18, P2, R14, R2, 0x1 ;  /* 0x000000020e127211 */ /* 0x001fc800078408ff */
[----:B------:R-:W-:Y:S01]  /*16880*/  LEA.HI.X.SX32 R19, R14, R0, 0x1, P2 ;  /* 0x000000000e137211 */ /* 0x000fe200010f0eff */
[----:B------:R-:W-:Y:S01]  /*16890*/  IMAD R21, R3, 0x4, R20 ;  /* 0x0000000403157824 */ /* 0x000fe200078e0214 */
        /* <DEDUP_REMOVED lines=11> */
[----:B------:R-:W-:-:S04]  /*16950*/  LEA R22, R3, R21, 0x2 ;  /* 0x0000001503167211 */ /* 0x000fc800078e10ff */
[----:B------:R-:W-:-:S04]  /*16960*/  LEA R23, R3, R22, 0x2 ;  /* 0x0000001603177211 */ /* 0x000fc800078e10ff */
[----:B------:R-:W-:-:S04]  /*16970*/  LEA R24, R3, R23, 0x2 ;  /* 0x0000001703187211 */ /* 0x000fc800078e10ff */
[----:B------:R-:W-:-:S05]  /*16980*/  LEA R25, R3, R24, 0x2 ;  /* 0x0000001803197211 */ /* 0x000fca00078e10ff */
[----:B------:R-:W-:-:S05]  /*16990*/  IMAD R26, R3, 0x4, R25 ;  /* 0x00000004031a7824 */ /* 0x000fca00078e0219 */
[----:B------:R-:W-:-:S04]  /*169a0*/  LEA R27, R3, R26, 0x2 ;  /* 0x0000001a031b7211 */ /* 0x000fc800078e10ff */
[----:B------:R-:W-:-:S05]  /*169b0*/  LEA R4, R3, R27, 0x2 ;  /* 0x0000001b03047211 */ /* 0x000fca00078e10ff */
[----:B------:R-:W-:Y:S01]  /*169c0*/  IMAD R5, R3, 0x4, R4 ;  /* 0x0000000403057824 */ /* 0x000fe200078e0204 */
[----:B------:R-:W-:-:S04]  /*169d0*/  LEA R12, P2, R17, R2, 0x1 ;  /* 0x00000002110c7211 */ /* 0x000fc800078408ff */
[C---:B------:R-:W-:Y:S02]  /*169e0*/  LEA R6, R3.reuse, R5, 0x2 ;  /* 0x0000000503067211 */ /* 0x040fe400078e10ff */
[C---:B------:R-:W-:Y:S02]  /*169f0*/  LEA R28, P1, R16.reuse, R2, 0x1 ;  /* 0x00000002101c7211 */ /* 0x040fe400078208ff */
[----:B------:R-:W-:Y:S02]  /*16a00*/  LEA R7, R3, R6, 0x2 ;  /* 0x0000000603077211 */ /* 0x000fe400078e10ff */
[-C--:B------:R-:W-:Y:S02]  /*16a10*/  LEA.HI.X.SX32 R13, R17, R0.reuse, 0x1, P2 ;  /* 0x00000000110d7211 */ /* 0x080fe400010f0eff */
[----:B------:R-:W-:Y:S01]  /*16a20*/  LEA.HI.X.SX32 R29, R16, R0, 0x1, P1 ;  /* 0x00000000101d7211 */ /* 0x000fe200008f0eff */
[C---:B------:R-:W-:Y:S01]  /*16a30*/  IMAD R8, R3.reuse, 0x4, R7 ;  /* 0x0000000403087824 */ /* 0x040fe200078e0207 */
[C---:B------:R-:W-:Y:S01]  /*16a40*/  LEA R14, P2, R20.reuse, R2, 0x1 ;  /* 0x00000002140e7211 */ /* 0x040fe200078408ff */
[----:B------:R0:W-:Y:S03]  /*16a50*/  STL.64 [R1+0x1160], R12 ;  /* 0x0011600c01007387 */ /* 0x0001e60000100a00 */
[----:B------:R-:W-:Y:S01]  /*16a60*/  LEA R9, R3, R8, 0x2 ;  /* 0x0000000803097211 */ /* 0x000fe200078e10ff */
[----:B------:R-:W-:Y:S01]  /*16a70*/  STL.64 [R1+0x1168], R28 ;  /* 0x0011681c01007387 */ /* 0x000fe20000100a00 */
[----:B------:R-:W-:-:S02]  /*16a80*/  LEA.HI.X.SX32 R15, R20, R0, 0x1, P2 ;  /* 0x00000000140f7211 */ /* 0x000fc400010f0eff */
[----:B------:R-:W-:-:S03]  /*16a90*/  LEA R10, R3, R9, 0x2 ;  /* 0x00000009030a7211 */ /* 0x000fc600078e10ff */
[----:B------:R1:W-:Y:S02]  /*16aa0*/  STL.64 [R1+0x1140], R14 ;  /* 0x0011400e01007387 */ /* 0x0003e40000100a00 */
[----:B------:R-:W-:-:S05]  /*16ab0*/  IMAD R11, R3, 0x4, R10 ;  /* 0x00000004030b7824 */ /* 0x000fca00078e020a */
[----:B0-----:R-:W-:-:S04]  /*16ac0*/  LEA R12, R3, R11, 0x2 ;  /* 0x0000000b030c7211 */ /* 0x001fc800078e10ff */
[----:B------:R-:W-:-:S05]  /*16ad0*/  LEA R13, R3, R12, 0x2 ;  /* 0x0000000c030d7211 */ /* 0x000fca00078e10ff */
[----:B-1----:R-:W-:-:S05]  /*16ae0*/  IMAD R14, R3, 0x4, R13 ;  /* 0x00000004030e7824 */ /* 0x002fca00078e020d */
[----:B------:R-:W-:Y:S02]  /*16af0*/  LEA R15, R3, R14, 0x2 ;  /* 0x0000000e030f7211 */ /* 0x000fe400078e10ff */
[CC--:B--2---:R-:W-:Y:S02]  /*16b00*/  LEA R16, P0, R18.reuse, R2.reuse, 0x1 ;  /* 0x0000000212107211 */ /* 0x0c4fe400078008ff */
[C---:B------:R-:W-:Y:S02]  /*16b10*/  LEA R28, P1, R19.reuse, R2, 0x1 ;  /* 0x00000002131c7211 */ /* 0x040fe400078208ff */
[-C--:B------:R-:W-:Y:S02]  /*16b20*/  LEA.HI.X.SX32 R17, R18, R0.reuse, 0x1, P0 ;  /* 0x0000000012117211 */ /* 0x080fe400000f0eff */
[----:B------:R-:W-:-:S03]  /*16b30*/  LEA.HI.X.SX32 R29, R19, R0, 0x1, P1 ;  /* 0x00000000131d7211 */ /* 0x000fc600008f0eff */
[----:B------:R0:W-:Y:S01]  /*16b40*/  STL.64 [R1+0x1150], R16 ;  /* 0x0011501001007387 */ /* 0x0001e20000100a00 */
[----:B------:R-:W-:-:S03]  /*16b50*/  LEA R18, P1, R22, R2, 0x1 ;  /* 0x0000000216127211 */ /* 0x000fc600078208ff */
[----:B------:R1:W-:Y:S01]  /*16b60*/  STL.64 [R1+0x1148], R28 ;  /* 0x0011481c01007387 */ /* 0x0003e20000100a00 */
[----:B------:R-:W-:Y:S02]  /*16b70*/  LEA.HI.X.SX32 R19, R22, R0, 0x1, P1 ;  /* 0x0000000016137211 */ /* 0x000fe400008f0eff */
[-C--:B0-----:R-:W-:Y:S02]  /*16b80*/  LEA R16, P2, R23, R2.reuse, 0x1 ;  /* 0x0000000217107211 */ /* 0x081fe400078408ff */
[----:B-1----:R-:W-:Y:S02]  /*16b90*/  LEA R28, P0, R21, R2, 0x1 ;  /* 0x00000002151c7211 */ /* 0x002fe400078008ff */
[-C--:B------:R-:W-:Y:S02]  /*16ba0*/  LEA.HI.X.SX32 R17, R23, R0.reuse, 0x1, P2 ;  /* 0x0000000017117211 */ /* 0x080fe400010f0eff */
[----:B------:R-:W-:-:S03]  /*16bb0*/  LEA.HI.X.SX32 R29, R21, R0, 0x1, P0 ;  /* 0x00000000151d7211 */ /* 0x000fc600000f0eff */
[----:B------:R-:W-:Y:S04]  /*16bc0*/  STL.64 [R1+0x1128], R16 ;  /* 0x0011281001007387 */ /* 0x000fe80000100a00 */
[----:B------:R0:W-:Y:S01]  /*16bd0*/  STL.64 [R1+0x1138], R28 ;  /* 0x0011381c01007387 */ /* 0x0001e20000100a00 */
[----:B------:R-:W-:-:S03]  /*16be0*/  LEA R20, P1, R25, R2, 0x1 ;  /* 0x0000000219147211 */ /* 0x000fc600078208ff */
[----:B------:R1:W-:Y:S01]  /*16bf0*/  STL.64 [R1+0x1130], R18 ;  /* 0x0011301201007387 */ /* 0x0003e20000100a00 */
[----:B------:R-:W-:Y:S02]  /*16c00*/  LEA.HI.X.SX32 R21, R25, R0, 0x1, P1 ;  /* 0x0000000019157211 */ /* 0x000fe400008f0eff */
[-C--:B0-----:R-:W-:Y:S02]  /*16c10*/  LEA R28, P0, R24, R2.reuse, 0x1 ;  /* 0x00000002181c7211 */ /* 0x081fe400078008ff */
[----:B-1----:R-:W-:Y:S02]  /*16c20*/  LEA R18, P2, R26, R2, 0x1 ;  /* 0x000000021a127211 */ /* 0x002fe400078408ff */
[-C--:B------:R-:W-:Y:S02]  /*16c30*/  LEA.HI.X.SX32 R29, R24, R0.reuse, 0x1, P0 ;  /* 0x00000000181d7211 */ /* 0x080fe400000f0eff */
[----:B------:R-:W-:Y:S02]  /*16c40*/  LEA.HI.X.SX32 R19, R26, R0, 0x1, P2 ;  /* 0x000000001a137211 */ /* 0x000fe400010f0eff */
[----:B------:R-:W-:-:S03]  /*16c50*/  LEA R24, P0, R27, R2, 0x1 ;  /* 0x000000021b187211 */ /* 0x000fc600078008ff */
[----:B------:R-:W-:Y:S01]  /*16c60*/  STL.64 [R1+0x1110], R18 ;  /* 0x0011101201007387 */ /* 0x000fe20000100a00 */
[----:B------:R-:W-:Y:S02]  /*16c70*/  LEA R16, R3, R15, 0x2 ;  /* 0x0000000f03107211 */ /* 0x000fe400078e10ff */
[----:B------:R-:W-:Y:S01]  /*16c80*/  LEA R22, P1, R4, R2, 0x1 ;  /* 0x0000000204167211 */ /* 0x000fe200078208ff */
[----:B------:R-:W-:Y:S01]  /*16c90*/  STL.64 [R1+0x1120], R28 ;  /* 0x0011201c01007387 */ /* 0x000fe20000100a00 */
[----:B------:R-:W-:-:S03]  /*16ca0*/  LEA.HI.X.SX32 R25, R27, R0, 0x1, P0 ;  /* 0x000000001b197211 */ /* 0x000fc600000f0eff */
[----:B------:R0:W-:Y:S01]  /*16cb0*/  STL.64 [R1+0x1118], R20 ;  /* 0x0011181401007387 */ /* 0x0001e20000100a00 */
[----:B------:R-:W-:Y:S01]  /*16cc0*/  LEA.HI.X.SX32 R23, R4, R0, 0x1, P1 ;  /* 0x0000000004177211 */ /* 0x000fe200008f0eff */
[----:B------:R-:W-:Y:S02]  /*16cd0*/  IMAD R17, R3, 0x4, R16 ;  /* 0x0000000403117824 */ /* 0x000fe400078e0210 */
[----:B------:R1:W-:Y:S01]  /*16ce0*/  STL.64 [R1+0x1108], R24 ;  /* 0x0011081801007387 */ /* 0x0003e20000100a00 */
[----:B0-----:R-:W-:-:S04]  /*16cf0*/  LEA R20, P2, R5, R2, 0x1 ;  /* 0x0000000205147211 */ /* 0x001fc800078408ff */
[----:B------:R-:W-:Y:S01]  /*16d00*/  LEA.HI.X.SX32 R21, R5, R0, 0x1, P2 ;  /* 0x0000000005157211 */ /* 0x000fe200010f0eff */
[----:B------:R0:W-:Y:S01]  /*16d10*/  STL.64 [R1+0x1100], R22 ;  /* 0x0011001601007387 */ /* 0x0001e20000100a00 */
[C---:B-1----:R-:W-:Y:S02]  /*16d20*/  LEA R24, P0, R6.reuse, R2, 0x1 ;  /* 0x0000000206187211 */ /* 0x042fe400078008ff */
[C---:B------:R-:W-:Y:S01]  /*16d30*/  LEA R18, R3.reuse, R17, 0x2 ;  /* 0x0000001103127211 */ /* 0x040fe200078e10ff */
[----:B------:R1:W-:Y:S01]  /*16d40*/  STL.64 [R1+0x10f8], R20 ;  /* 0x0010f81401007387 */ /* 0x0003e20000100a00 */
[----:B------:R-:W-:Y:S02]  /*16d50*/  LEA.HI.X.SX32 R25, R6, R0, 0x1, P0 ;  /* 0x0000000006197211 */ /* 0x000fe400000f0eff */
[----:B------:R-:W-:Y:S02]  /*16d60*/  LEA R19, R3, R18, 0x2 ;  /* 0x0000001203137211 */ /* 0x000fe400078e10ff */
[----:B0-----:R-:W-:-:S02]  /*16d70*/  LEA R22, P1, R7, R2, 0x1 ;  /* 0x0000000207167211 */ /* 0x001fc400078208ff */
[C---:B-1----:R-:W-:Y:S02]  /*16d80*/  LEA R20, P2, R8.reuse, R2, 0x1 ;  /* 0x0000000208147211 */ /* 0x042fe400078408ff */
[-C--:B------:R-:W-:Y:S02]  /*16d90*/  LEA.HI.X.SX32 R23, R7, R0.reuse, 0x1, P1 ;  /* 0x0000000007177211 */ /* 0x080fe400008f0eff */
[----:B------:R-:W-:Y:S01]  /*16da0*/  LEA.HI.X.SX32 R21, R8, R0, 0x1, P2 ;  /* 0x0000000008157211 */ /* 0x000fe200010f0eff */
[----:B------:R0:W-:Y:S01]  /*16db0*/  STL.64 [R1+0x10e8], R24 ;  /* 0x0010e81801007387 */ /* 0x0001e20000100a00 */
[----:B------:R-:W-:-:S03]  /*16dc0*/  IMAD R4, R3, 0x4, R19 ;  /* 0x0000000403047824 */ /* 0x000fc600078e0213 */
[----:B------:R1:W-:Y:S04]  /*16dd0*/  STL.64 [R1+0x10e0], R22 ;  /* 0x0010e01601007387 */ /* 0x0003e80000100a00 */
[----:B------:R2:W-:Y:S01]  /*16de0*/  STL.64 [R1+0x10d8], R20 ;  /* 0x0010d81401007387 */ /* 0x0005e20000100a00 */
[CC--:B0-----:R-:W-:Y:S02]  /*16df0*/  LEA R24, P0, R9.reuse, R2.reuse, 0x1 ;  /* 0x0000000209187211 */ /* 0x0c1fe400078008ff */
[----:B-1----:R-:W-:Y:S02]  /*16e00*/  LEA R22, P1, R10, R2, 0x1 ;  /* 0x000000020a167211 */ /* 0x002fe400078208ff */
[----:B------:R-:W-:Y:S02]  /*16e10*/  LEA.HI.X.SX32 R25, R9, R0, 0x1, P0 ;  /* 0x0000000009197211 */ /* 0x000fe400000f0eff */
[----:B--2---:R-:W-:-:S02]  /*16e20*/  LEA R20, P2, R11, R2, 0x1 ;  /* 0x000000020b147211 */ /* 0x004fc400078408ff */
[----:B------:R-:W-:Y:S02]  /*16e30*/  LEA R5, R3, R4, 0x2 ;  /* 0x0000000403057211 */ /* 0x000fe400078e10ff */
[-C--:B------:R-:W-:Y:S02]  /*16e40*/  LEA.HI.X.SX32 R23, R10, R0.reuse, 0x1, P1 ;  /* 0x000000000a177211 */ /* 0x080fe400008f0eff */
[----:B------:R-:W-:Y:S01]  /*16e50*/  LEA.HI.X.SX32 R21, R11, R0, 0x1, P2 ;  /* 0x000000000b157211 */ /* 0x000fe200010f0eff */
[----:B------:R0:W-:Y:S01]  /*16e60*/  STL.64 [R1+0x10d0], R24 ;  /* 0x0010d01801007387 */ /* 0x0001e20000100a00 */
[----:B------:R-:W-:-:S03]  /*16e70*/  LEA R6, R3, R5, 0x2 ;  /* 0x0000000503067211 */ /* 0x000fc600078e10ff */
[----:B------:R1:W-:Y:S04]  /*16e80*/  STL.64 [R1+0x10c8], R22 ;  /* 0x0010c81601007387 */ /* 0x0003e80000100a00 */
[----:B------:R2:W-:Y:S01]  /*16e90*/  STL.64 [R1+0x10c0], R20 ;  /* 0x0010c01401007387 */ /* 0x0005e20000100a00 */
[CC--:B0-----:R-:W-:Y:S01]  /*16ea0*/  LEA R24, P0, R12.reuse, R2.reuse, 0x1 ;  /* 0x000000020c187211 */ /* 0x0c1fe200078008ff */
[----:B------:R-:W-:Y:S01]  /*16eb0*/  IMAD R7, R3, 0x4, R6 ;  /* 0x0000000403077824 */ /* 0x000fe200078e0206 */
[----:B-1----:R-:W-:Y:S02]  /*16ec0*/  LEA R22, P1, R13, R2, 0x1 ;  /* 0x000000020d167211 */ /* 0x002fe400078208ff */
[----:B------:R-:W-:Y:S02]  /*16ed0*/  LEA.HI.X.SX32 R25, R12, R0, 0x1, P0 ;  /* 0x000000000c197211 */ /* 0x000fe400000f0eff */
[----:B--2---:R-:W-:-:S02]  /*16ee0*/  LEA R20, P2, R14, R2, 0x1 ;  /* 0x000000020e147211 */ /* 0x004fc400078408ff */
[-C--:B------:R-:W-:Y:S02]  /*16ef0*/  LEA.HI.X.SX32 R23, R13, R0.reuse, 0x1, P1 ;  /* 0x000000000d177211 */ /* 0x080fe400008f0eff */
[----:B------:R-:W-:Y:S01]  /*16f00*/  LEA.HI.X.SX32 R21, R14, R0, 0x1, P2 ;  /* 0x000000000e157211 */ /* 0x000fe200010f0eff */
[----:B------:R-:W-:Y:S01]  /*16f10*/  STL.64 [R1+0x10b0], R24 ;  /* 0x0010b01801007387 */ /* 0x000fe20000100a00 */
[----:B------:R-:W-:Y:S02]  /*16f20*/  LEA R9, R3, R7, 0x2 ;  /* 0x0000000703097211 */ /* 0x000fe400078e10ff */
[----:B------:R-:W-:Y:S01]  /*16f30*/  LEA R12, P2, R17, R2, 0x1 ;  /* 0x00000002110c7211 */ /* 0x000fe200078408ff */
[----:B------:R0:W-:Y:S01]  /*16f40*/  STL.64 [R1+0x10a8], R22 ;  /* 0x0010a81601007387 */ /* 0x0001e20000100a00 */
[----:B------:R-:W-:-:S03]  /*16f50*/  LEA R8, R3, R9, 0x2 ;  /* 0x0000000903087211 */ /* 0x000fc600078e10ff */
[----:B------:R1:W-:Y:S01]  /*16f60*/  STL.64 [R1+0x10a0], R20 ;  /* 0x0010a01401007387 */ /* 0x0003e20000100a00 */
[----:B------:R-:W-:Y:S02]  /*16f70*/  LEA.HI.X.SX32 R13, R17, R0, 0x1, P2 ;  /* 0x00000000110d7211 */ /* 0x000fe400010f0eff */
[CC--:B0-----:R-:W-:Y:S02]  /*16f80*/  LEA R22, P0, R15.reuse, R2.reuse, 0x1 ;  /* 0x000000020f167211 */ /* 0x0c1fe400078008ff */
[C---:B-1----:R-:W-:Y:S02]  /*16f90*/  LEA R20, P1, R16.reuse, R2, 0x1 ;  /* 0x0000000210147211 */ /* 0x042fe400078208ff */
[-C--:B------:R-:W-:Y:S02]  /*16fa0*/  LEA.HI.X.SX32 R23, R15, R0.reuse, 0x1, P0 ;  /* 0x000000000f177211 */ /* 0x080fe400000f0eff */
[----:B------:R-:W-:Y:S01]  /*16fb0*/  LEA.HI.X.SX32 R21, R16, R0, 0x1, P1 ;  /* 0x0000000010157211 */ /* 0x000fe200008f0eff */
[C---:B------:R-:W-:Y:S01]  /*16fc0*/  IMAD R11, R3.reuse, 0x4, R8 ;  /* 0x00000004030b7824 */ /* 0x040fe200078e0208 */
[----:B------:R-:W-:Y:S04]  /*16fd0*/  STL.64 [R1+0x1088], R12 ;  /* 0x0010880c01007387 */ /* 0x000fe80000100a00 */
[----:B------:R0:W-:Y:S01]  /*16fe0*/  STL.64 [R1+0x1098], R22 ;  /* 0x0010981601007387 */ /* 0x0001e20000100a00 */
[----:B------:R-:W-:-:S03]  /*16ff0*/  LEA R10, R3, R11, 0x2 ;  /* 0x0000000b030a7211 */ /* 0x000fc600078e10ff */
[----:B------:R1:W-:Y:S01]  /*17000*/  STL.64 [R1+0x1090], R20 ;  /* 0x0010901401007387 */ /* 0x0003e20000100a00 */
[CC--:B0-----:R-:W-:Y:S02]  /*17010*/  LEA R22, P0, R18.reuse, R2.reuse, 0x1 ;  /* 0x0000000212167211 */ /* 0x0c1fe400078008ff */
[C---:B-1----:R-:W-:Y:S02]  /*17020*/  LEA R20, P1, R19.reuse, R2, 0x1 ;  /* 0x0000000213147211 */ /* 0x042fe400078208ff */
[-C--:B------:R-:W-:Y:S02]  /*17030*/  LEA.HI.X.SX32 R23, R18, R0.reuse, 0x1, P0 ;  /* 0x0000000012177211 */ /* 0x080fe400000f0eff */
[----:B------:R-:W-:Y:S02]  /*17040*/  LEA.HI.X.SX32 R21, R19, R0, 0x1, P1 ;  /* 0x0000000013157211 */ /* 0x000fe400008f0eff */
[----:B------:R-:W-:Y:S01]  /*17050*/  LEA R12, R3, R10, 0x2 ;  /* 0x0000000a030c7211 */ /* 0x000fe200078e10ff */
[----:B------:R-:W-:Y:S01]  /*17060*/  STL.64 [R1+0x1080], R22 ;  /* 0x0010801601007387 */ /* 0x000fe20000100a00 */
[----:B------:R-:W-:-:S03]  /*17070*/  LEA R14, P2, R4, R2, 0x1 ;  /* 0x00000002040e7211 */ /* 0x000fc600078408ff */
[----:B------:R0:W-:Y:S01]  /*17080*/  STL.64 [R1+0x1078], R20 ;  /* 0x0010781401007387 */ /* 0x0001e20000100a00 */
[----:B------:R-:W-:Y:S01]  /*17090*/  IMAD R13, R3, 0x4, R12 ;  /* 0x00000004030d7824 */ /* 0x000fe200078e020c */
[----:B------:R-:W-:Y:S02]  /*170a0*/  LEA.HI.X.SX32 R15, R4, R0, 0x1, P2 ;  /* 0x00000000040f7211 */ /* 0x000fe400010f0eff */
[-C--:B------:R-:W-:Y:S02]  /*170b0*/  LEA R18, P1, R6, R2.reuse, 0x1 ;  /* 0x0000000206127211 */ /* 0x080fe400078208ff */
[-C--:B------:R-:W-:Y:S02]  /*170c0*/  LEA R16, P2, R7, R2.reuse, 0x1 ;  /* 0x0000000207107211 */ /* 0x080fe400078408ff */
[----:B0-----:R-:W-:Y:S02]  /*170d0*/  LEA R20, P0, R5, R2, 0x1 ;  /* 0x0000000205147211 */ /* 0x001fe400078008ff */
[----:B------:R-:W-:-:S02]  /*170e0*/  LEA R4, R3, R13, 0x2 ;  /* 0x0000000d03047211 */ /* 0x000fc400078e10ff */
[-C--:B------:R-:W-:Y:S02]  /*170f0*/  LEA.HI.X.SX32 R21, R5, R0.reuse, 0x1, P0 ;  /* 0x0000000005157211 */ /* 0x080fe400000f0eff */
[-C--:B------:R-:W-:Y:S02]  /*17100*/  LEA.HI.X.SX32 R19, R6, R0.reuse, 0x1, P1 ;  /* 0x0000000006137211 */ /* 0x080fe400008f0eff */
[----:B------:R-:W-:Y:S01]  /*17110*/  LEA.HI.X.SX32 R17, R7, R0, 0x1, P2 ;  /* 0x0000000007117211 */ /* 0x000fe200010f0eff */
[----:B------:R0:W-:Y:S04]  /*17120*/  STL.64 [R1+0x1070], R14 ;  /* 0x0010700e01007387 */ /* 0x0001e80000100a00 */
[----:B------:R1:W-:Y:S04]  /*17130*/  STL.64 [R1+0x1060], R20 ;  /* 0x0010601401007387 */ /* 0x0003e80000100a00 */
[----:B------:R2:W-:Y:S01]  /*17140*/  STL.64 [R1+0x1058], R18 ;  /* 0x0010581201007387 */ /* 0x0005e20000100a00 */
[----:B0-----:R-:W-:-:S03]  /*17150*/  LEA R14, R3, R4, 0x2 ;  /* 0x00000004030e7211 */ /* 0x001fc600078e10ff */
[----:B------:R0:W-:Y:S01]  /*17160*/  STL.64 [R1+0x1050], R16 ;  /* 0x0010501001007387 */ /* 0x0001e20000100a00 */
[-C--:B-1----:R-:W-:Y:S01]  /*17170*/  LEA R20, P0, R9, R2.reuse, 0x1 ;  /* 0x0000000209147211 */ /* 0x082fe200078008ff */
[----:B------:R-:W-:Y:S01]  /*17180*/  IMAD R15, R3, 0x4, R14 ;  /* 0x00000004030f7824 */ /* 0x000fe200078e020e */
[C---:B--2---:R-:W-:Y:S02]  /*17190*/  LEA R18, P1, R8.reuse, R2, 0x1 ;  /* 0x0000000208127211 */ /* 0x044fe400078208ff */
[----:B------:R-:W-:Y:S02]  /*171a0*/  LEA.HI.X.SX32 R21, R9, R0, 0x1, P0 ;  /* 0x0000000009157211 */ /* 0x000fe400000f0eff */
[C---:B0-----:R-:W-:Y:S02]  /*171b0*/  LEA R16, P2, R11.reuse, R2, 0x1 ;  /* 0x000000020b107211 */ /* 0x041fe400078408ff */
[-C--:B------:R-:W-:Y:S02]  /*171c0*/  LEA.HI.X.SX32 R19, R8, R0.reuse, 0x1, P1 ;  /* 0x0000000008137211 */ /* 0x080fe400008f0eff */
[----:B------:R-:W-:Y:S01]  /*171d0*/  LEA.HI.X.SX32 R17, R11, R0, 0x1, P2 ;  /* 0x000000000b117211 */ /* 0x000fe200010f0eff */
[----:B------:R-:W-:Y:S01]  /*171e0*/  STL.64 [R1+0x1048], R20 ;  /* 0x0010481401007387 */ /* 0x000fe20000100a00 */
[----:B------:R-:W-:-:S03]  /*171f0*/  LEA R5, R3, R15, 0x2 ;  /* 0x0000000f03057211 */ /* 0x000fc600078e10ff */
[----:B------:R0:W-:Y:S01]  /*17200*/  STL.64 [R1+0x1040], R18 ;  /* 0x0010401201007387 */ /* 0x0001e20000100a00 */
[----:B------:R-:W-:-:S03]  /*17210*/  LEA R6, R3, R5, 0x2 ;  /* 0x0000000503067211 */ /* 0x000fc600078e10ff */
[----:B------:R1:W-:Y:S01]  /*17220*/  STL.64 [R1+0x1038], R16 ;  /* 0x0010381001007387 */ /* 0x0003e20000100a00 */
[-C--:B------:R-:W-:Y:S02]  /*17230*/  LEA R8, P2, R13, R2.reuse, 0x1 ;  /* 0x000000020d087211 */ /* 0x080fe400078408ff */
[-C--:B0-----:R-:W-:Y:S02]  /*17240*/  LEA R18, P0, R10, R2.reuse, 0x1 ;  /* 0x000000020a127211 */ /* 0x081fe400078008ff */
[----:B-1----:R-:W-:Y:S02]  /*17250*/  LEA R16, P1, R12, R2, 0x1 ;  /* 0x000000020c107211 */ /* 0x002fe400078208ff */
[-C--:B------:R-:W-:Y:S02]  /*17260*/  LEA.HI.X.SX32 R19, R10, R0.reuse, 0x1, P0 ;  /* 0x000000000a137211 */ /* 0x080fe400000f0eff */
[----:B------:R-:W-:Y:S01]  /*17270*/  LEA.HI.X.SX32 R17, R12, R0, 0x1, P1 ;  /* 0x000000000c117211 */ /* 0x000fe200008f0eff */
[----:B------:R-:W-:Y:S01]  /*17280*/  IMAD R11, R3, 0x4, R6 ;  /* 0x00000004030b7824 */ /* 0x000fe200078e0206 */
[----:B------:R-:W-:Y:S01]  /*17290*/  LEA R20, P0, R4, R2, 0x1 ;  /* 0x0000000204147211 */ /* 0x000fe200078008ff */
[----:B------:R0:W-:Y:S01]  /*172a0*/  STL.64 [R1+0x1028], R18 ;  /* 0x0010281201007387 */ /* 0x0001e20000100a00 */
[----:B------:R-:W-:-:S03]  /*172b0*/  LEA.HI.X.SX32 R9, R13, R0, 0x1, P2 ;  /* 0x000000000d097211 */ /* 0x000fc600010f0eff */
[----:B------:R1:W-:Y:S01]  /*172c0*/  STL.64 [R1+0x1020], R16 ;  /* 0x0010201001007387 */ /* 0x0003e20000100a00 */
[----:B------:R-:W-:Y:S02]  /*172d0*/  LEA R7, R3, R11, 0x2 ;  /* 0x0000000b03077211 */ /* 0x000fe400078e10ff */
[----:B------:R-:W-:Y:S02]  /*172e0*/  LEA.HI.X.SX32 R21, R4, R0, 0x1, P0 ;  /* 0x0000000004157211 */ /* 0x000fe400000f0eff */
[CC--:B0-----:R-:W-:Y:S02]  /*172f0*/  LEA R18, P1, R14.reuse, R2.reuse, 0x1 ;  /* 0x000000020e127211 */ /* 0x0c1fe400078208ff */
[C---:B-1----:R-:W-:Y:S01]  /*17300*/  LEA R16, P2, R15.reuse, R2, 0x1 ;  /* 0x000000020f107211 */ /* 0x042fe200078408ff */
[----:B------:R0:W-:Y:S01]  /*17310*/  STL.64 [R1+0x1018], R8 ;  /* 0x0010180801007387 */ /* 0x0001e20000100a00 */
[-C--:B------:R-:W-:Y:S02]  /*17320*/  LEA.HI.X.SX32 R19, R14, R0.reuse, 0x1, P1 ;  /* 0x000000000e137211 */ /* 0x080fe400008f0eff */
[----:B------:R-:W-:Y:S01]  /*17330*/  LEA.HI.X.SX32 R17, R15, R0, 0x1, P2 ;  /* 0x000000000f117211 */ /* 0x000fe200010f0eff */
[----:B------:R-:W-:Y:S04]  /*17340*/  STL.64 [R1+0x1010], R20 ;  /* 0x0010101401007387 */ /* 0x000fe80000100a00 */
[----:B------:R1:W-:Y:S01]  /*17350*/  STL.64 [R1+0x1008], R18 ;  /* 0x0010081201007387 */ /* 0x0003e20000100a00 */
[----:B0-----:R-:W-:-:S03]  /*17360*/  LEA R8, R3, R7, 0x2 ;  /* 0x0000000703087211 */ /* 0x001fc600078e10ff */
[----:B------:R0:W-:Y:S01]  /*17370*/  STL.64 [R1+0x1000], R16 ;  /* 0x0010001001007387 */ /* 0x0001e20000100a00 */
[-C--:B------:R-:W-:Y:S01]  /*17380*/  LEA R12, P2, R11, R2.reuse, 0x1 ;  /* 0x000000020b0c7211 */ /* 0x080fe200078408ff */
[----:B------:R-:W-:Y:S01]  /*17390*/  IMAD R9, R3, 0x4, R8 ;  /* 0x0000000403097824 */ /* 0x000fe200078e0208 */
[CC--:B-1----:R-:W-:Y:S02]  /*173a0*/  LEA R18, P0, R5.reuse, R2.reuse, 0x1 ;  /* 0x0000000205127211 */ /* 0x0c2fe400078008ff */
[C---:B0-----:R-:W-:Y:S02]  /*173b0*/  LEA R16, P1, R6.reuse, R2, 0x1 ;  /* 0x0000000206107211 */ /* 0x041fe400078208ff */
[-C--:B------:R-:W-:Y:S02]  /*173c0*/  LEA.HI.X.SX32 R19, R5, R0.reuse, 0x1, P0 ;  /* 0x0000000005137211 */ /* 0x080fe400000f0eff */
[----:B------:R-:W-:Y:S02]  /*173d0*/  LEA.HI.X.SX32 R17, R6, R0, 0x1, P1 ;  /* 0x0000000006117211 */ /* 0x000fe400008f0eff */
[----:B------:R-:W-:-:S02]  /*173e0*/  LEA R4, R3, R9, 0x2 ;  /* 0x0000000903047211 */ /* 0x000fc400078e10ff */
[----:B------:R-:W-:Y:S01]  /*173f0*/  LEA.HI.X.SX32 R13, R11, R0, 0x1, P2 ;  /* 0x000000000b0d7211 */ /* 0x000fe200010f0eff */
[----:B------:R-:W-:Y:S01]  /*17400*/  STL.64 [R1+0xff0], R18 ;  /* 0x000ff01201007387 */ /* 0x000fe20000100a00 */
[----:B------:R-:W-:-:S03]  /*17410*/  LEA R5, R3, R4, 0x2 ;  /* 0x0000000403057211 */ /* 0x000fc600078e10ff */
[----:B------:R0:W-:Y:S01]  /*17420*/  STL.64 [R1+0xfe8], R16 ;  /* 0x000fe81001007387 */ /* 0x0001e20000100a00 */
[----:B------:R-:W-:-:S03]  /*17430*/  LEA R14, P1, R8, R2, 0x1 ;  /* 0x00000002080e7211 */ /* 0x000fc600078208ff */
[----:B------:R1:W-:Y:S01]  /*17440*/  STL.64 [R1+0xfe0], R12 ;  /* 0x000fe00c01007387 */ /* 0x0003e20000100a00 */
[----:B------:R-:W-:Y:S01]  /*17450*/  IMAD R6, R3, 0x4, R5 ;  /* 0x0000000403067824 */ /* 0x000fe200078e0205 */
[----:B------:R-:W-:Y:S02]  /*17460*/  LEA.HI.X.SX32 R15, R8, R0, 0x1, P1 ;  /* 0x00000000080f7211 */ /* 0x000fe400008f0eff */
[-C--:B0-----:R-:W-:Y:S02]  /*17470*/  LEA R16, P0, R7, R2.reuse, 0x1 ;  /* 0x0000000207107211 */ /* 0x081fe400078008ff */
[----:B-1----:R-:W-:Y:S02]  /*17480*/  LEA R12, P2, R9, R2, 0x1 ;  /* 0x00000002090c7211 */ /* 0x002fe400078408ff */
[-C--:B------:R-:W-:Y:S02]  /*17490*/  LEA.HI.X.SX32 R17, R7, R0.reuse, 0x1, P0 ;  /* 0x0000000007117211 */ /* 0x080fe400000f0eff */
[----:B------:R-:W-:-:S02]  /*174a0*/  LEA.HI.X.SX32 R13, R9, R0, 0x1, P2 ;  /* 0x00000000090d7211 */ /* 0x000fc400010f0eff */
[----:B------:R-:W-:Y:S01]  /*174b0*/  LEA R3, R3, R6, 0x2 ;  /* 0x0000000603037211 */ /* 0x000fe200078e10ff */
[----:B------:R0:W-:Y:S04]  /*174c0*/  STL.64 [R1+0xfd8], R16 ;  /* 0x000fd81001007387 */ /* 0x0001e80000100a00 */
[----:B------:R1:W-:Y:S01]  /*174d0*/  STL.64 [R1+0xfd0], R14 ;  /* 0x000fd00e01007387 */ /* 0x0003e20000100a00 */
[----:B------:R-:W-:-:S03]  /*174e0*/  LEA R10, P3, R3, R2, 0x1 ;  /* 0x00000002030a7211 */ /* 0x000fc600078608ff */
[----:B------:R2:W-:Y:S01]  /*174f0*/  STL.64 [R1+0xfc8], R12 ;  /* 0x000fc80c01007387 */ /* 0x0005e20000100a00 */
[CC--:B0-----:R-:W-:Y:S02]  /*17500*/  LEA R16, P0, R4.reuse, R2.reuse, 0x1 ;  /* 0x0000000204107211 */ /* 0x0c1fe400078008ff */
[C---:B-1----:R-:W-:Y:S02]  /*17510*/  LEA R14, P1, R5.reuse, R2, 0x1 ;  /* 0x00000002050e7211 */ /* 0x042fe400078208ff */
[----:B------:R-:W-:Y:S02]  /*17520*/  LEA.HI.X.SX32 R17, R4, R0, 0x1, P0 ;  /* 0x0000000004117211 */ /* 0x000fe400000f0eff */
[C---:B--2---:R-:W-:Y:S02]  /*17530*/  LEA R12, P2, R6.reuse, R2, 0x1 ;  /* 0x00000002060c7211 */ /* 0x044fe400078408ff */
[-C--:B------:R-:W-:Y:S02]  /*17540*/  LEA.HI.X.SX32 R15, R5, R0.reuse, 0x1, P1 ;  /* 0x00000000050f7211 */ /* 0x080fe400008f0eff */
[-C--:B------:R-:W-:Y:S01]  /*17550*/  LEA.HI.X.SX32 R13, R6, R0.reuse, 0x1, P2 ;  /* 0x00000000060d7211 */ /* 0x080fe200010f0eff */
[----:B------:R-:W-:Y:S01]  /*17560*/  IMAD.MOV.U32 R4, RZ, RZ, 0x3f800000 ;  /* 0x3f800000ff047424 */ /* 0x000fe200078e00ff */
[----:B------:R-:W-:Y:S01]  /*17570*/  LEA.HI.X.SX32 R11, R3, R0, 0x1, P3 ;  /* 0x00000000030b7211 */ /* 0x000fe200018f0eff */
[----:B------:R-:W-:Y:S01]  /*17580*/  STL.64 [R1+0xfc0], R16 ;  /* 0x000fc01001007387 */ /* 0x000fe20000100a00 */
[----:B------:R-:W-:-:S03]  /*17590*/  MOV R3, 0xff800000 ;  /* 0xff80000000037802 */ /* 0x000fc60000000f00 */
[----:B------:R-:W-:Y:S01]  /*175a0*/  STL.64 [R1+0xfb8], R14 ;  /* 0x000fb80e01007387 */ /* 0x000fe20000100a00 */
[----:B------:R-:W-:-:S03]  /*175b0*/  MOV R5, 0xff800000 ;  /* 0xff80000000057802 */ /* 0x000fc60000000f00 */
[----:B------:R-:W-:Y:S04]  /*175c0*/  STL.64 [R1+0xfb0], R12 ;  /* 0x000fb00c01007387 */ /* 0x000fe80000100a00 */
[----:B------:R-:W-:Y:S04]  /*175d0*/  STL.64 [R1+0xfa8], R10 ;  /* 0x000fa80a01007387 */ /* 0x000fe80000100a00 */
[----:B------:R0:W-:Y:S04]  /*175e0*/  STL [R1+0xf78], R4 ;  /* 0x000f780401007387 */ /* 0x0001e80000100800 */
[----:B------:R-:W-:Y:S04]  /*175f0*/  STL [R1+0x3c8], RZ ;  /* 0x0003c8ff01007387 */ /* 0x000fe80000100800 */
[----:B------:R-:W-:Y:S01]  /*17600*/  STL [R1+0x230], R3 ;  /* 0x0002300301007387 */ /* 0x000fe20000100800 */
[----:B0-----:R-:W-:-:S03]  /*17610*/  IMAD.MOV.U32 R4, RZ, RZ, -0x800000 ;  /* 0xff800000ff047424 */ /* 0x001fc600078e00ff */
[----:B------:R-:W-:Y:S04]  /*17620*/  STL [R1+0x3c4], RZ ;  /* 0x0003c4ff01007387 */ /* 0x000fe80000100800 */
[----:B------:R-:W-:Y:S04]  /*17630*/  STL [R1+0x234], R3 ;  /* 0x0002340301007387 */ /* 0x000fe80000100800 */
        /* <DEDUP_REMOVED lines=27> */
[----:B------:R0:W-:Y:S04]  /*177f0*/  STL [R1+0xf64], R5 ;  /* 0x000f640501007387 */ /* 0x0001e80000100800 */
[----:B------:R1:W-:Y:S04]  /*17800*/  STL [R1+0xf68], R4 ;  /* 0x000f680401007387 */ /* 0x0003e80000100800 */
[----:B------:R-:W-:Y:S01]  /*17810*/  STL [R1+0xf70], RZ ;  /* 0x000f70ff01007387 */ /* 0x000fe20000100800 */
[----:B0-----:R-:W-:-:S03]  /*17820*/  MOV R5, 0x3f800000 ;  /* 0x3f80000000057802 */ /* 0x001fc60000000f00 */
[----:B------:R0:W-:Y:S01]  /*17830*/  STL [R1+0xf6c], R3 ;  /* 0x000f6c0301007387 */ /* 0x0001e20000100800 */
[----:B-1----:R-:W-:Y:S01]  /*17840*/  IMAD.MOV.U32 R4, RZ, RZ, 0x3f800000 ;  /* 0x3f800000ff047424 */ /* 0x002fe200078e00ff */
[----:B0-----:R-:W-:-:S05]  /*17850*/  MOV R3, 0x3f800000 ;  /* 0x3f80000000037802 */ /* 0x001fca0000000f00 */
        /* <DEDUP_REMOVED lines=30> */
[----:B------:R-:W-:Y:S04]  /*17a40*/  STL [R1+0x860], RZ ;  /* 0x000860ff01007387 */ /* 0x000fe80000100800 */
[----:B------:R-:W-:Y:S04]  /*17a50*/  STL [R1+0x1284], R3 ;  /* 0x0012840301007387 */ /* 0x000fe80000100800 */
[----:B------:R-:W-:Y:S04]  /*17a60*/  STL [R1+0x864], RZ ;  /* 0x000864ff01007387 */ /* 0x000fe80000100800 */
        /* <DEDUP_REMOVED lines=496> */
[----:B------:R-:W-:Y:S01]  /*19970*/  STL [R1+0xc98], RZ ;  /* 0x000c98ff01007387 */ /* 0x000fe20000100800 */
[----:B------:R-:W-:-:S03]  /*19980*/  MOV R0, c[0x0][0x1a4] ;  /* 0x0000690000007a02 */ /* 0x000fc60000000f00 */
[----:B------:R-:W-:Y:S04]  /*19990*/  STL [R1+0xc9c], RZ ;  /* 0x000c9cff01007387 */ /* 0x000fe80000100800 */
[----:B------:R-:W-:Y:S04]  /*199a0*/  STL [R1+0xd30], RZ ;  /* 0x000d30ff01007387 */ /* 0x000fe80000100800 */
[----:B------:R-:W-:Y:S04]  /*199b0*/  STL [R1+0xd34], RZ ;  /* 0x000d34ff01007387 */ /* 0x000fe80000100800 */
[----:B------:R-:W-:Y:S04]  /*199c0*/  STL [R1+0xd38], RZ ;  /* 0x000d38ff01007387 */ /* 0x000fe80000100800 */
[----:B------:R-:W-:Y:S01]  /*199d0*/  STL [R1+0xd3c], RZ ;  /* 0x000d3cff01007387 */ /* 0x000fe20000100800 */
[----:B0-----:R-:W-:-:S03]  /*199e0*/  SHF.L.U32 R4, R0, 0x2, RZ ;  /* 0x0000000200047819 */ /* 0x001fc600000006ff */
[----:B------:R-:W-:Y:S01]  /*199f0*/  STL [R1+0xd40], RZ ;  /* 0x000d40ff01007387 */ /* 0x000fe20000100800 */
[----:B------:R-:W-:-:S03]  /*19a00*/  IMAD R5, R0, 0x5, RZ ;  /* 0x0000000500057824 */ /* 0x000fc600078e02ff */
[----:B------:R-:W-:Y:S01]  /*19a10*/  STL [R1+0xd44], RZ ;  /* 0x000d44ff01007387 */ /* 0x000fe20000100800 */
[C---:B------:R-:W-:Y:S01]  /*19a20*/  SHF.L.U32 R8, R0.reuse, 0x3, RZ ;  /* 0x0000000300087819 */ /* 0x040fe200000006ff */
[C---:B------:R-:W-:Y:S02]  /*19a30*/  IMAD R9, R0.reuse, 0x9, RZ ;  /* 0x0000000900097824 */ /* 0x040fe400078e02ff */
[----:B------:R-:W-:Y:S01]  /*19a40*/  STL [R1+0xd48], RZ ;  /* 0x000d48ff01007387 */ /* 0x000fe20000100800 */
[----:B------:R-:W-:-:S03]  /*19a50*/  IMAD R10, R0, 0xa, RZ ;  /* 0x0000000a000a7824 */ /* 0x000fc600078e02ff */
[----:B------:R-:W-:Y:S01]  /*19a60*/  STL [R1+0xd4c], RZ ;  /* 0x000d4cff01007387 */ /* 0x000fe20000100800 */
[----:B------:R-:W-:-:S03]  /*19a70*/  IMAD R11, R0, 0xb, RZ ;  /* 0x0000000b000b7824 */ /* 0x000fc600078e02ff */
[----:B------:R-:W-:Y:S04]  /*19a80*/  STL [R1+0xd20], RZ ;  /* 0x000d20ff01007387 */ /* 0x000fe80000100800 */
[----:B------:R-:W-:Y:S04]  /*19a90*/  STL [R1+0xd24], RZ ;  /* 0x000d24ff01007387 */ /* 0x000fe80000100800 */
[----:B------:R-:W-:Y:S04]  /*19aa0*/  STL [R1+0xd28], RZ ;  /* 0x000d28ff01007387 */ /* 0x000fe80000100800 */
[----:B------:R-:W-:Y:S04]  /*19ab0*/  STL [R1+0xd2c], RZ ;  /* 0x000d2cff01007387 */ /* 0x000fe80000100800 */
[----:B------:R0:W-:Y:S04]  /*19ac0*/  STL.64 [R1+0x1838], R4 ;  /* 0x0018380401007387 */ /* 0x0001e80000100a00 */
[----:B------:R1:W-:Y:S04]  /*19ad0*/  STL.64 [R1+0x1830], R8 ;  /* 0x0018300801007387 */ /* 0x0003e80000100a00 */
[----:B------:R2:W-:Y:S04]  /*19ae0*/  STL.64 [R1+0x1828], R10 ;  /* 0x0018280a01007387 */ /* 0x0005e80000100a00 */
[----:B0-----:R-:W3:Y:S04]  /*19af0*/  LDL R5, [R1+0xdb8] ;  /* 0x000db80001057983 */ /* 0x001ee80000100800 */
[----:B-1----:R-:W4:Y:S04]  /*19b00*/  LDL.64 R8, [R1+0xcb0] ;  /* 0x000cb00001087983 */ /* 0x002f280000100a00 */
[----:B--2---:R-:W2:Y:S04]  /*19b10*/  LDL.64 R10, [R1+0xcb8] ;  /* 0x000cb800010a7983 */ /* 0x004ea80000100a00 */
[----:B------:R-:W0:Y:S04]  /*19b20*/  S2R R6, SR_TID.X ;  /* 0x0000000000067919 */ /* 0x000e280000002100 */
[----:B------:R-:W1:Y:S04]  /*19b30*/  S2R R12, SR_TID.X ;  /* 0x00000000000c7919 */ /* 0x000e680000002100 */
[----:B------:R-:W5:Y:S01]  /*19b40*/  S2R R13, SR_TID.X ;  /* 0x00000000000d7919 */ /* 0x000f620000002100 */
[----:B0-----:R-:W-:-:S02]  /*19b50*/  LOP3.LUT R2, R6, 0xc0, RZ, 0xc0, !PT ;  /* 0x000000c006027812 */ /* 0x001fc400078ec0ff */
[C---:B-1----:R-:W-:Y:S02]  /*19b60*/  LOP3.LUT R7, R12.reuse, 0xff, RZ, 0xc0, !PT ;  /* 0x000000ff0c077812 */ /* 0x042fe400078ec0ff */
[----:B------:R-:W-:Y:S02]  /*19b70*/  SHF.R.U32.HI R2, RZ, 0x2, R2 ;  /* 0x00000002ff027819 */ /* 0x000fe40000011602 */
[----:B------:R-:W-:Y:S02]  /*19b80*/  SHF.L.U32 R7, R7, 0x1, RZ ;  /* 0x0000000107077819 */ /* 0x000fe400000006ff */
[----:B-----5:R-:W-:Y:S02]  /*19b90*/  LOP3.LUT R13, R13, 0x7, RZ, 0xc0, !PT ;  /* 0x000000070d0d7812 */ /* 0x020fe400078ec0ff */
[----:B------:R-:W-:Y:S02]  /*19ba0*/  LOP3.LUT R3, R7, R2, RZ, 0x3c, !PT ;  /* 0x0000000207037212 */ /* 0x000fe400078e3cff */
[C---:B------:R-:W-:Y:S01]  /*19bb0*/  SHF.L.U32 R4, R13.reuse, 0x4, RZ ;  /* 0x000000040d047819 */ /* 0x040fe200000006ff */
[----:B------:R-:W-:Y:S01]  /*19bc0*/  IMAD R2, R13, 0x210, RZ ;  /* 0x000002100d027824 */ /* 0x000fe200078e02ff */
[C---:B------:R-:W-:Y:S01]  /*19bd0*/  LOP3.LUT R7, R12.reuse, 0x10, RZ, 0xc0, !PT ;  /* 0x000000100c077812 */ /* 0x040fe200078ec0ff */
[C---:B------:R-:W-:Y:S01]  /*19be0*/  IMAD.SHL.U32 R13, R12.reuse, 0x2, RZ ;  /* 0x000000020c0d7824 */ /* 0x040fe200078e00ff */
[----:B------:R-:W-:-:S02]  /*19bf0*/  SHF.L.U32 R12, R12, 0x7, RZ ;  /* 0x000000070c0c7819 */ /* 0x000fc400000006ff */
[----:B------:R-:W-:Y:S02]  /*19c00*/  SHF.L.U32 R7, R7, 0x8, RZ ;  /* 0x0000000807077819 */ /* 0x000fe400000006ff */
[----:B------:R-:W-:Y:S02]  /*19c10*/  LOP3.LUT R2, R2, 0x10, R13, 0x78, !PT ;  /* 0x0000001002027812 */ /* 0x000fe400078e780d */
[----:B------:R-:W-:Y:S02]  /*19c20*/  LOP3.LUT R4, R4, 0x780, R12, 0xf8, !PT ;  /* 0x0000078004047812 */ /* 0x000fe400078ef80c */
[----:B------:R-:W-:Y:S02]  /*19c30*/  LOP3.LUT R2, R2, R7, RZ, 0xfc, !PT ;  /* 0x0000000702027212 */ /* 0x000fe400078efcff */
[----:B------:R-:W-:Y:S02]  /*19c40*/  LOP3.LUT R4, R4, 0x10, R6, 0x78, !PT ;  /* 0x0000001004047812 */ /* 0x000fe400078e7806 */
[----:B------:R-:W-:-:S02]  /*19c50*/  LOP3.LUT R3, R3, 0x40, RZ, 0x3c, !PT ;  /* 0x0000004003037812 */ /* 0x000fc400078e3cff */
[C---:B------:R-:W-:Y:S02]  /*19c60*/  LOP3.LUT R3, R2.reuse, 0x20, RZ, 0x3c, !PT ;  /* 0x0000002002037812 */ /* 0x040fe400078e3cff */
[C---:B------:R-:W-:Y:S02]  /*19c70*/  LOP3.LUT R3, R2.reuse, 0x40, RZ, 0x3c, !PT ;  /* 0x0000004002037812 */ /* 0x040fe400078e3cff */
[----:B------:R-:W-:Y:S02]  /*19c80*/  LOP3.LUT R2, R2, 0x60, RZ, 0x3c, !PT ;  /* 0x0000006002027812 */ /* 0x000fe400078e3cff */
[C---:B------:R-:W-:Y:S02]  /*19c90*/  LOP3.LUT R2, R4.reuse, 0x20, RZ, 0x3c, !PT ;  /* 0x0000002004027812 */ /* 0x040fe400078e3cff */
[C---:B------:R-:W-:Y:S02]  /*19ca0*/  LOP3.LUT R2, R4.reuse, 0x40, RZ, 0x3c, !PT ;  /* 0x0000004004027812 */ /* 0x040fe400078e3cff */
[----:B------:R-:W-:Y:S01]  /*19cb0*/  LOP3.LUT R4, R4, 0x60, RZ, 0x3c, !PT ;  /* 0x0000006004047812 */ /* 0x000fe200078e3cff */
[----:B------:R-:W-:-:S02]  /*19cc0*/  IMAD.SHL.U32 R2, R0, 0x2, RZ ;  /* 0x0000000200027824 */ /* 0x000fc400078e00ff */
[----:B------:R-:W-:Y:S01]  /*19cd0*/  IMAD R3, R0, 0x3, RZ ;  /* 0x0000000300037824 */ /* 0x000fe200078e02ff */
[----:B---3--:R-:W-:-:S03]  /*19ce0*/  LOP3.LUT R5, R5, 0x40, RZ, 0x3c, !PT ;  /* 0x0000004005057812 */ /* 0x008fc600078e3cff */
[----:B--2---:R-:W-:-:S05]  /*19cf0*/  IMAD.WIDE R4, R0, 0x2, R10 ;  /* 0x0000000200047825 */ /* 0x004fca00078e020a */
[----:B------:R4:W-:Y:S02]  /*19d00*/  STL.64 [R1+0x1818], R4 ;  /* 0x0018180401007387 */ /* 0x0009e40000100a00 */
[----:B----4-:R-:W-:-:S05]  /*19d10*/  IMAD.WIDE R4, R0, 0x2, R8 ;  /* 0x0000000200047825 */ /* 0x010fca00078e0208 */
[----:B------:R0:W-:Y:S02]  /*19d20*/  STL.64 [R1+0x1810], R4 ;  /* 0x0018100401007387 */ /* 0x0001e40000100a00 */
[----:B0-----:R-:W-:-:S05]  /*19d30*/  IMAD.WIDE R4, R2, 0x2, R10 ;  /* 0x0000000202047825 */ /* 0x001fca00078e020a */
[----:B------:R0:W-:Y:S02]  /*19d40*/  STL.64 [R1+0x1808], R4 ;  /* 0x0018080401007387 */ /* 0x0001e40000100a00 */
[----:B0-----:R-:W-:-:S05]  /*19d50*/  IMAD.WIDE R4, R2, 0x2, R8 ;  /* 0x0000000202047825 */ /* 0x001fca00078e0208 */
[----:B------:R0:W-:Y:S02]  /*19d60*/  STL.64 [R1+0x1800], R4 ;  /* 0x0018000401007387 */ /* 0x0001e40000100a00 */
[----:B0-----:R-:W-:-:S05]  /*19d70*/  IMAD.WIDE R4, R3, 0x2, R10 ;  /* 0x0000000203047825 */ /* 0x001fca00078e020a */
[----:B------:R0:W-:Y:S04]  /*19d80*/  STL.64 [R1+0x17f8], R4 ;  /* 0x0017f80401007387 */ /* 0x0001e80000100a00 */
[----:B0-----:R-:W2:Y:S01]  /*19d90*/  LDL.LU.64 R4, [R1+0x1838] ;  /* 0x0018380001047983 */ /* 0x001ea20000300a00 */
[----:B------:R-:W-:-:S05]  /*19da0*/  IMAD.WIDE R2, R3, 0x2, R8 ;  /* 0x0000000203027825 */ /* 0x000fca00078e0208 */
[----:B------:R2:W-:Y:S02]  /*19db0*/  STL.64 [R1+0x17f0], R2 ;  /* 0x0017f00201007387 */ /* 0x0005e40000100a00 */
[----:B--2---:R-:W-:-:S05]  /*19dc0*/  IMAD.WIDE R2, R4, 0x2, R10 ;  /* 0x0000000204027825 */ /* 0x004fca00078e020a */
[----:B------:R0:W-:Y:S02]  /*19dd0*/  STL.64 [R1+0x17e8], R2 ;  /* 0x0017e80201007387 */ /* 0x0001e40000100a00 */
[----:B0-----:R-:W-:-:S05]  /*19de0*/  IMAD.WIDE R2, R4, 0x2, R8 ;  /* 0x0000000204027825 */ /* 0x001fca00078e0208 */
[----:B------:R0:W-:Y:S02]  /*19df0*/  STL.64 [R1+0x17e0], R2 ;  /* 0x0017e00201007387 */ /* 0x0001e40000100a00 */
[----:B0-----:R-:W-:-:S05]  /*19e00*/  IMAD.WIDE R2, R5, 0x2, R10 ;  /* 0x0000000205027825 */ /* 0x001fca00078e020a */
[----:B------:R0:W-:Y:S02]  /*19e10*/  STL.64 [R1+0x17d8], R2 ;  /* 0x0017d80201007387 */ /* 0x0001e40000100a00 */
[----:B0-----:R-:W-:Y:S02]  /*19e20*/  IMAD.WIDE R2, R5, 0x2, R8 ;  /* 0x0000000205027825 */ /* 0x001fe400078e0208 */
[----:B------:R-:W2:Y:S04]  /*19e30*/  LDL.LU.64 R8, [R1+0x1830] ;  /* 0x0018300001087983 */ /* 0x000ea80000300a00 */
[----:B------:R-:W3:Y:S01]  /*19e40*/  LDL.64 R4, [R1+0xcb0] ;  /* 0x000cb00001047983 */ /* 0x000ee20000100a00 */
[C---:B------:R-:W-:Y:S02]  /*19e50*/  LOP3.LUT P0, RZ, R6.reuse, 0x7, RZ, 0xc0, !PT ;  /* 0x0000000706ff7812 */ /* 0x040fe4000780c0ff */
[----:B------:R-:W-:Y:S01]  /*19e60*/  LOP3.LUT P1, RZ, R6, 0x3, RZ, 0xc0, !PT ;  /* 0x0000000306ff7812 */ /* 0x000fe2000782c0ff */
[C---:B------:R-:W-:Y:S01]  /*19e70*/  IMAD R6, R0.reuse, 0x6, RZ ;  /* 0x0000000600067824 */ /* 0x040fe200078e02ff */
[----:B------:R0:W-:Y:S01]  /*19e80*/  STL.64 [R1+0x17d0], R2 ;  /* 0x0017d00201007387 */ /* 0x0001e20000100a00 */
[----:B------:R-:W-:-:S02]  /*19e90*/  IMAD R7, R0, 0x7, RZ ;  /* 0x0000000700077824 */ /* 0x000fc400078e02ff */
[----:B0-----:R-:W-:-:S05]  /*19ea0*/  IMAD.WIDE R2, R6, 0x2, R10 ;  /* 0x0000000206027825 */ /* 0x001fca00078e020a */
[----:B------:R3:W-:Y:S02]  /*19eb0*/  STL.64 [R1+0x17c8], R2 ;  /* 0x0017c80201007387 */ /* 0x0007e40000100a00 */
[----:B---3--:R-:W-:-:S05]  /*19ec0*/  IMAD.WIDE R2, R6, 0x2, R4 ;  /* 0x0000000206027825 */ /* 0x008fca00078e0204 */
[----:B------:R0:W-:Y:S02]  /*19ed0*/  STL.64 [R1+0x17c0], R2 ;  /* 0x0017c00201007387 */ /* 0x0001e40000100a00 */
[C---:B0-----:R-:W-:Y:S02]  /*19ee0*/  IMAD.WIDE R2, R7.reuse, 0x2, R10 ;  /* 0x0000000207027825 */ /* 0x041fe400078e020a */
[----:B------:R-:W3:Y:S04]  /*19ef0*/  LDL.LU.64 R10, [R1+0x1828] ;  /* 0x00182800010a7983 */ /* 0x000ee80000300a00 */
[----:B------:R0:W-:Y:S02]  /*19f00*/  STL.64 [R1+0x17b8], R2 ;  /* 0x0017b80201007387 */ /* 0x0001e40000100a00 */
[----:B0-----:R-:W-:-:S02]  /*19f10*/  IMAD.WIDE R2, R7, 0x2, R4 ;  /* 0x0000000207027825 */ /* 0x001fc400078e0204 */
[----:B------:R-:W2:Y:S04]  /*19f20*/  LDL.64 R6, [R1+0xcb8] ;  /* 0x000cb80001067983 */ /* 0x000ea80000100a00 */
[----:B------:R2:W-:Y:S01]  /*19f30*/  STL.64 [R1+0x17b0], R2 ;  /* 0x0017b00201007387 */ /* 0x0005e20000100a00 */
[C---:B------:R-:W-:Y:S02]  /*19f40*/  IMAD R12, R0.reuse, 0xc, RZ ;  /* 0x0000000c000c7824 */ /* 0x040fe400078e02ff */
[C---:B------:R-:W-:Y:S02]  /*19f50*/  IMAD R13, R0.reuse, 0xd, RZ ;  /* 0x0000000d000d7824 */ /* 0x040fe400078e02ff */
[C---:B------:R-:W-:Y:S02]  /*19f60*/  IMAD R14, R0.reuse, 0xe, RZ ;  /* 0x0000000e000e7824 */ /* 0x040fe400078e02ff */
[----:B------:R-:W-:-:S02]  /*19f70*/  IMAD R15, R0, 0xf, RZ ;  /* 0x0000000f000f7824 */ /* 0x000fc400078e02ff */
[C---:B------:R-:W-:Y:S02]  /*19f80*/  IMAD.SHL.U32 R16, R0.reuse, 0x10, RZ ;  /* 0x0000001000107824 */ /* 0x040fe400078e00ff */
[C---:B------:R-:W-:Y:S02]  /*19f90*/  IMAD R17, R0.reuse, 0x11, RZ ;  /* 0x0000001100117824 */ /* 0x040fe400078e02ff */
[C---:B------:R-:W-:Y:S02]  /*19fa0*/  IMAD R18, R0.reuse, 0x12, RZ ;  /* 0x0000001200127824 */ /* 0x040fe400078e02ff */
[C---:B------:R-:W-:Y:S02]  /*19fb0*/  IMAD R19, R0.reuse, 0x13, RZ ;  /* 0x0000001300137824 */ /* 0x040fe400078e02ff */
[C---:B------:R-:W-:Y:S02]  /*19fc0*/  IMAD R20, R0.reuse, 0x14, RZ ;  /* 0x0000001400147824 */ /* 0x040fe400078e02ff */
[----:B------:R-:W-:-:S02]  /*19fd0*/  IMAD R21, R0, 0x15, RZ ;  /* 0x0000001500157824 */ /* 0x000fc400078e02ff */
[C---:B------:R-:W-:Y:S02]  /*19fe0*/  IMAD R22, R0.reuse, 0x16, RZ ;  /* 0x0000001600167824 */ /* 0x040fe400078e02ff */
[C---:B------:R-:W-:Y:S02]  /*19ff0*/  IMAD R23, R0.reuse, 0x17, RZ ;  /* 0x0000001700177824 */ /* 0x040fe400078e02ff */
[C---:B------:R-:W-:Y:S02]  /*1a000*/  IMAD R24, R0.reuse, 0x18, RZ ;  /* 0x0000001800187824 */ /* 0x040fe400078e02ff */
[C---:B------:R-:W-:Y:S02]  /*1a010*/  IMAD R25, R0.reuse, 0x19, RZ ;  /* 0x0000001900197824 */ /* 0x040fe400078e02ff */
[C---:B------:R-:W-:Y:S02]  /*1a020*/  IMAD R26, R0.reuse, 0x1a, RZ ;  /* 0x0000001a001a7824 */ /* 0x040fe400078e02ff */
[----:B------:R-:W-:-:S02]  /*1a030*/  IMAD R27, R0, 0x1b, RZ ;  /* 0x0000001b001b7824 */ /* 0x000fc400078e02ff */
[C---:B------:R-:W-:Y:S02]  /*1a040*/  IMAD R28, R0.reuse, 0x1c, RZ ;  /* 0x0000001c001c7824 */ /* 0x040fe400078e02ff */
[C---:B------:R-:W-:Y:S02]  /*1a050*/  IMAD R29, R0.reuse, 0x1d, RZ ;  /* 0x0000001d001d7824 */ /* 0x040fe400078e02ff */
[----:B------:R-:W-:Y:S02]  /*1a060*/  IMAD R0, R0, 0x1f, RZ ;  /* 0x0000001f00007824 */ /* 0x000fe400078e02ff */
[----:B--2---:R-:W-:-:S05]  /*1a070*/  IMAD.WIDE R2, R8, 0x2, R6 ;  /* 0x0000000208027825 */ /* 0x004fca00078e0206 */
[----:B------:R0:W-:Y:S02]  /*1a080*/  STL.64 [R1+0x17a8], R2 ;  /* 0x0017a80201007387 */ /* 0x0001e40000100a00 */
[----:B0-----:R-:W-:-:S05]  /*1a090*/  IMAD.WIDE R2, R8, 0x2, R4 ;  /* 0x0000000208027825 */ /* 0x001fca00078e0204 */
[----:B------:R0:W-:Y:S02]  /*1a0a0*/  STL.64 [R1+0x17a0], R2 ;  /* 0x0017a00201007387 */ /* 0x0001e40000100a00 */
[----:B0-----:R-:W-:-:S04]  /*1a0b0*/  IMAD.WIDE R2, R9, 0x2, R6 ;  /* 0x0000000209027825 */ /* 0x001fc800078e0206 */
[----:B------:R-:W-:Y:S01]  /*1a0c0*/  IMAD.WIDE R8, R9, 0x2, R4 ;  /* 0x0000000209087825 */ /* 0x000fe200078e0204 */
[----:B------:R3:W-:Y:S04]  /*1a0d0*/  STL.64 [R1+0x1798], R2 ;  /* 0x0017980201007387 */ /* 0x0007e80000100a00 */
[----:B------:R0:W-:Y:S01]  /*1a0e0*/  STL.64 [R1+0x1790], R8 ;  /* 0x0017900801007387 */ /* 0x0001e20000100a00 */
[----:B---3--:R-:W-:-:S04]  /*1a0f0*/  IMAD.WIDE R2, R10, 0x2, R6 ;  /* 0x000000020a027825 */ /* 0x008fc800078e0206 */
[----:B0-----:R-:W-:Y:S01]  /*1a100*/  IMAD.WIDE R8, R10, 0x2, R4 ;  /* 0x000000020a087825 */ /* 0x001fe200078e0204 */
[----:B------:R0:W-:Y:S04]  /*1a110*/  STL.64 [R1+0x1788], R2 ;  /* 0x0017880201007387 */ /* 0x0001e80000100a00 */
[----:B------:R1:W-:Y:S01]  /*1a120*/  STL.64 [R1+0x1780], R8 ;  /* 0x0017800801007387 */ /* 0x0003e20000100a00 */
[----:B0-----:R-:W-:-:S04]  /*1a130*/  IMAD.WIDE R2, R11, 0x2, R6 ;  /* 0x000000020b027825 */ /* 0x001fc800078e0206 */
[--C-:B-1----:R-:W-:Y:S01]  /*1a140*/  IMAD.WIDE R8, R11, 0x2, R4.reuse ;  /* 0x000000020b087825 */ /* 0x102fe200078e0204 */
[----:B------:R0:W-:Y:S03]  /*1a150*/  STL.64 [R1+0x1778], R2 ;  /* 0x0017780201007387 */ /* 0x0001e60000100a00 */
[C---:B------:R-:W-:Y:S01]  /*1a160*/  IMAD.WIDE R10, R12.reuse, 0x2, R4 ;  /* 0x000000020c0a7825 */ /* 0x040fe200078e0204 */
[----:B------:R1:W-:Y:S03]  /*1a170*/  STL.64 [R1+0x1770], R8 ;  /* 0x0017700801007387 */ /* 0x0003e60000100a00 */
[----:B0-----:R-:W-:-:S04]  /*1a180*/  IMAD.WIDE R2, R12, 0x2, R6 ;  /* 0x000000020c027825 */ /* 0x001fc800078e0206 */
[C---:B-1----:R-:W-:Y:S01]  /*1a190*/  IMAD.WIDE R8, R13.reuse, 0x2, R6 ;  /* 0x000000020d087825 */ /* 0x042fe200078e0206 */
[----:B------:R0:W-:Y:S04]  /*1a1a0*/  STL.64 [R1+0x1768], R2 ;  /* 0x0017680201007387 */ /* 0x0001e80000100a00 */
[----:B------:R1:W-:Y:S04]  /*1a1b0*/  STL.64 [R1+0x1760], R10 ;  /* 0x0017600a01007387 */ /* 0x0003e80000100a00 */
[----:B------:R2:W-:Y:S01]  /*1a1c0*/  STL.64 [R1+0x1758], R8 ;  /* 0x0017580801007387 */ /* 0x0005e20000100a00 */
[----:B0-----:R-:W-:-:S04]  /*1a1d0*/  IMAD.WIDE R2, R13, 0x2, R4 ;  /* 0x000000020d027825 */ /* 0x001fc800078e0204 */
[C---:B-1----:R-:W-:Y:S01]  /*1a1e0*/  IMAD.WIDE R10, R14.reuse, 0x2, R6 ;  /* 0x000000020e0a7825 */ /* 0x042fe200078e0206 */
[----:B------:R0:W-:Y:S03]  /*1a1f0*/  STL.64 [R1+0x1750], R2 ;  /* 0x0017500201007387 */ /* 0x0001e60000100a00 */
[----:B--2---:R-:W-:Y:S01]  /*1a200*/  IMAD.WIDE R8, R14, 0x2, R4 ;  /* 0x000000020e087825 */ /* 0x004fe200078e0204 */
[----:B------:R1:W-:Y:S04]  /*1a210*/  STL.64 [R1+0x1748], R10 ;  /* 0x0017480a01007387 */ /* 0x0003e80000100a00 */
[----:B------:R2:W-:Y:S01]  /*1a220*/  STL.64 [R1+0x1740], R8 ;  /* 0x0017400801007387 */ /* 0x0005e20000100a00 */
[----:B0-----:R-:W-:-:S04]  /*1a230*/  IMAD.WIDE R2, R15, 0x2, R6 ;  /* 0x000000020f027825 */ /* 0x001fc800078e0206 */
[----:B-1----:R-:W-:Y:S01]  /*1a240*/  IMAD.WIDE R10, R15, 0x2, R4 ;  /* 0x000000020f0a7825 */ /* 0x002fe200078e0204 */
[----:B------:R0:W-:Y:S03]  /*1a250*/  STL.64 [R1+0x1738], R2 ;  /* 0x0017380201007387 */ /* 0x0001e60000100a00 */
[C---:B--2---:R-:W-:Y:S01]  /*1a260*/  IMAD.WIDE R8, R16.reuse, 0x2, R6 ;  /* 0x0000000210087825 */ /* 0x044fe200078e0206 */
        /* <DEDUP_REMOVED lines=47> */
[--C-:B--2---:R-:W-:Y:S01]  /*1a560*/  IMAD.WIDE R8, R28, 0x2, R6.reuse ;  /* 0x000000021c087825 */ /* 0x104fe200078e0206 */
[----:B------:R-:W-:Y:S04]  /*1a570*/  STL.64 [R1+0x1670], R10 ;  /* 0x0016700a01007387 */ /* 0x000fe80000100a00 */
[----:B------:R1:W-:Y:S01]  /*1a580*/  STL.64 [R1+0x1668], R8 ;  /* 0x0016680801007387 */ /* 0x0003e20000100a00 */
[----:B0-----:R-:W-:Y:S01]  /*1a590*/  MOV R2, c[0x0][0x1a4] ;  /* 0x0000690000027a02 */ /* 0x001fe20000000f00 */
[----:B------:R-:W-:-:S04]  /*1a5a0*/  IMAD.WIDE R12, R29, 0x2, R6 ;  /* 0x000000021d0c7825 */ /* 0x000fc800078e0206 */
[----:B------:R-:W-:Y:S02]  /*1a5b0*/  IMAD R2, R2, 0x1e, RZ ;  /* 0x0000001e02027824 */ /* 0x000fe400078e02ff */
[----:B-1----:R-:W-:-:S04]  /*1a5c0*/  IMAD.WIDE R8, R28, 0x2, R4 ;  /* 0x000000021c087825 */ /* 0x002fc800078e0204 */
[----:B------:R-:W-:Y:S01]  /*1a5d0*/  IMAD.WIDE R10, R29, 0x2, R4 ;  /* 0x000000021d0a7825 */ /* 0x000fe200078e0204 */
[----:B------:R0:W-:Y:S01]  /*1a5e0*/  STL.64 [R1+0x1660], R8 ;  /* 0x0016600801007387 */ /* 0x0001e20000100a00 */
[----:B------:R-:W-:-:S03]  /*1a5f0*/  MOV R3, c[0x0][0x1a4] ;  /* 0x0000690000037a02 */ /* 0x000fc60000000f00 */
[----:B------:R1:W-:Y:S04]  /*1a600*/  STL.64 [R1+0x1658], R12 ;  /* 0x0016580c01007387 */ /* 0x0003e80000100a00 */
[----:B------:R2:W-:Y:S01]  /*1a610*/  STL.64 [R1+0x1650], R10 ;  /* 0x0016500a01007387 */ /* 0x0005e20000100a00 */
[----:B0-----:R-:W-:-:S05]  /*1a620*/  IMAD.WIDE R8, R2, 0x2, R6 ;  /* 0x0000000202087825 */ /* 0x001fca00078e0206 */
[----:B------:R0:W-:Y:S01]  /*1a630*/  STL.64 [R1+0x1648], R8 ;  /* 0x0016480801007387 */ /* 0x0001e20000100a00 */
[----:B------:R-:W-:Y:S02]  /*1a640*/  IMAD.SHL.U32 R3, R3, 0x20, RZ ;  /* 0x0000002003037824 */ /* 0x000fe400078e00ff */
[----:B-1----:R-:W-:-:S04]  /*1a650*/  IMAD.WIDE R12, R0, 0x2, R6 ;  /* 0x00000002000c7825 */ /* 0x002fc800078e0206 */
[----:B--2---:R-:W-:-:S04]  /*1a660*/  IMAD.WIDE R10, R0, 0x2, R4 ;  /* 0x00000002000a7825 */ /* 0x004fc800078e0204 */
[----:B0-----:R-:W-:Y:S01]  /*1a670*/  IMAD.WIDE R8, R2, 0x2, R4 ;  /* 0x0000000202087825 */ /* 0x001fe200078e0204 */
[----:B------:R-:W-:-:S04]  /*1a680*/  MOV R0, c[0x0][0x1a4] ;  /* 0x0000690000007a02 */ /* 0x000fc80000000f00 */
[----:B------:R0:W-:Y:S01]  /*1a690*/  STL.64 [R1+0x1640], R8 ;  /* 0x0016400801007387 */ /* 0x0001e20000100a00 */
[----:B------:R-:W-:-:S03]  /*1a6a0*/  MOV R2, c[0x0][0x1a4] ;  /* 0x0000690000027a02 */ /* 0x000fc60000000f00 */
[----:B------:R1:W-:Y:S01]  /*1a6b0*/  STL.64 [R1+0x1638], R12 ;  /* 0x0016380c01007387 */ /* 0x0003e20000100a00 */
[----:B------:R-:W-:-:S03]  /*1a6c0*/  IMAD R0, R0, 0x21, RZ ;  /* 0x0000002100007824 */ /* 0x000fc600078e02ff */
[----:B------:R2:W-:Y:S01]  /*1a6d0*/  STL.64 [R1+0x1630], R10 ;  /* 0x0016300a01007387 */ /* 0x0005e20000100a00 */
[----:B0-----:R-:W-:-:S05]  /*1a6e0*/  IMAD.WIDE R8, R3, 0x2, R6 ;  /* 0x0000000203087825 */ /* 0x001fca00078e0206 */
[----:B------:R0:W-:Y:S01]  /*1a6f0*/  STL.64 [R1+0x1628], R8 ;  /* 0x0016280801007387 */ /* 0x0001e20000100a00 */
[----:B------:R-:W-:Y:S02]  /*1a700*/  IMAD R2, R2, 0x22, RZ ;  /* 0x0000002202027824 */ /* 0x000fe400078e02ff */
[----:B-1----:R-:W-:-:S04]  /*1a710*/  IMAD.WIDE R12, R0, 0x2, R6 ;  /* 0x00000002000c7825 */ /* 0x002fc800078e0206 */
[----:B--2---:R-:W-:-:S04]  /*1a720*/  IMAD.WIDE R10, R0, 0x2, R4 ;  /* 0x00000002000a7825 */ /* 0x004fc800078e0204 */
[----:B0-----:R-:W-:Y:S01]  /*1a730*/  IMAD.WIDE R8, R3, 0x2, R4 ;  /* 0x0000000203087825 */ /* 0x001fe200078e0204 */
[----:B------:R-:W-:-:S04]  /*1a740*/  MOV R3, c[0x0][0x1a4] ;  /* 0x0000690000037a02 */ /* 0x000fc80000000f00 */
[----:B------:R0:W-:Y:S01]  /*1a750*/  STL.64 [R1+0x1620], R8 ;  /* 0x0016200801007387 */ /* 0x0001e20000100a00 */
[----:B------:R-:W-:-:S03]  /*1a760*/  IMAD.MOV.U32 R0, RZ, RZ, c[0x0][0x1a4] ;  /* 0x00006900ff007624 */ /* 0x000fc600078e00ff */
        /* <DEDUP_REMOVED lines=105> */
[----:B------:R-:W-:-:S03]  /*1ae00*/  MOV R2, c[0x0][0x1a4] ;  /* 0x0000690000027a02 */ /* 0x000fc60000000f00 */
[----:B------:R-:W-:Y:S01]  /*1ae10*/  IMAD.MOV.U32 R0, RZ, RZ, c[0x0][0x1a4] ;  /* 0x00006900ff007624 */ /* 0x000fe200078e00ff */
[----:B------:R0:W-:Y:S03]  /*1ae20*/  STL.64 [R1+0x1500], R8 ;  /* 0x0015000801007387 */ /* 0x0001e60000100a00 */
[----:B------:R-:W-:Y:S01]  /*1ae30*/  IMAD R0, R0, 0x35, RZ ;  /* 0x0000003500007824 */ /* 0x000fe200078e02ff */
[----:B------:R1:W-:Y:S04]  /*1ae40*/  STL.64 [R1+0x14f8], R12 ;  /* 0x0014f80c01007387 */ /* 0x0003e80000100a00 */
[----:B------:R2:W-:Y:S01]  /*1ae50*/  STL.64 [R1+0x14f0], R10 ;  /* 0x0014f00a01007387 */ /* 0x0005e20000100a00 */
[----:B0-----:R-:W-:-:S05]  /*1ae60*/  IMAD.WIDE R8, R3, 0x2, R6 ;  /* 0x0000000203087825 */ /* 0x001fca00078e0206 */
[----:B------:R0:W-:Y:S01]  /*1ae70*/  STL.64 [R1+0x14e8], R8 ;  /* 0x0014e80801007387 */ /* 0x0001e20000100a00 */
[----:B------:R-:W-:Y:S02]  /*1ae80*/  IMAD R2, R2, 0x36, RZ ;  /* 0x0000003602027824 */ /* 0x000fe400078e02ff */
[----:B-1----:R-:W-:-:S04]  /*1ae90*/  IMAD.WIDE R12, R0, 0x2, R6 ;  /* 0x00000002000c7825 */ /* 0x002fc800078e0206 */
[----:B--2---:R-:W-:Y:S01]  /*1aea0*/  IMAD.WIDE R10, R0, 0x2, R4 ;  /* 0x00000002000a7825 */ /* 0x004fe200078e0204 */
[----:B------:R-:W-:-:S03]  /*1aeb0*/  MOV R0, c[0x0][0x1a4] ;  /* 0x0000690000007a02 */ /* 0x000fc60000000f00 */
[----:B0-----:R-:W-:-:S05]  /*1aec0*/  IMAD.WIDE R8, R3, 0x2, R4 ;  /* 0x0000000203087825 */ /* 0x001fca00078e0204 */
[----:B------:R0:W-:Y:S01]  /*1aed0*/  STL.64 [R1+0x14e0], R8 ;  /* 0x0014e00801007387 */ /* 0x0001e20000100a00 */
[----:B------:R-:W-:Y:S02]  /*1aee0*/  IMAD R0, R0, 0x37, RZ ;  /* 0x0000003700007824 */ /* 0x000fe400078e02ff */
[----:B------:R-:W-:Y:S01]  /*1aef0*/  IMAD.MOV.U32 R3, RZ, RZ, c[0x0][0x1a4] ;  /* 0x00006900ff037624 */ /* 0x000fe200078e00ff */
[----:B------:R1:W-:Y:S04]  /*1af00*/  STL.64 [R1+0x14d8], R12 ;  /* 0x0014d80c01007387 */ /* 0x0003e80000100a00 */
[----:B------:R2:W-:Y:S01]  /*1af10*/  STL.64 [R1+0x14d0], R10 ;  /* 0x0014d00a01007387 */ /* 0x0005e20000100a00 */
[----:B0-----:R-:W-:-:S04]  /*1af20*/  IMAD.WIDE R8, R2, 0x2, R6 ;  /* 0x0000000202087825 */ /* 0x001fc800078e0206 */
[C---:B-1----:R-:W-:Y:S01]  /*1af30*/  IMAD.WIDE R12, R0.reuse, 0x2, R6 ;  /* 0x00000002000c7825 */ /* 0x042fe200078e0206 */
[----:B------:R0:W-:Y:S03]  /*1af40*/  STL.64 [R1+0x14c8], R8 ;  /* 0x0014c80801007387 */ /* 0x0001e60000100a00 */
[----:B--2---:R-:W-:Y:S01]  /*1af50*/  IMAD.WIDE R10, R0, 0x2, R4 ;  /* 0x00000002000a7825 */ /* 0x004fe200078e0204 */
[----:B------:R-:W-:-:S03]  /*1af60*/  MOV R0, c[0x0][0x1a4] ;  /* 0x0000690000007a02 */ /* 0x000fc60000000f00 */
[----:B------:R-:W-:Y:S02]  /*1af70*/  IMAD R3, R3, 0x38, RZ ;  /* 0x0000003803037824 */ /* 0x000fe400078e02ff */
[----:B0-----:R-:W-:-:S04]  /*1af80*/  IMAD.WIDE R8, R2, 0x2, R4 ;  /* 0x0000000202087825 */ /* 0x001fc800078e0204 */
[----:B------:R-:W-:Y:S01]  /*1af90*/  IMAD R0, R0, 0x39, RZ ;  /* 0x0000003900007824 */ /* 0x000fe200078e02ff */
[----:B------:R0:W-:Y:S04]  /*1afa0*/  STL.64 [R1+0x14c0], R8 ;  /* 0x0014c00801007387 */ /* 0x0001e80000100a00 */
[----:B------:R1:W-:Y:S04]  /*1afb0*/  STL.64 [R1+0x14b8], R12 ;  /* 0x0014b80c01007387 */ /* 0x0003e80000100a00 */
[----:B------:R2:W-:Y:S01]  /*1afc0*/  STL.64 [R1+0x14b0], R10 ;  /* 0x0014b00a01007387 */ /* 0x0005e20000100a00 */
[----:B0-----:R-:W-:-:S04]  /*1afd0*/  IMAD.WIDE R8, R3, 0x2, R6 ;  /* 0x0000000203087825 */ /* 0x001fc800078e0206 */
[C---:B-1----:R-:W-:Y:S01]  /*1afe0*/  IMAD.WIDE R12, R0.reuse, 0x2, R6 ;  /* 0x00000002000c7825 */ /* 0x042fe200078e0206 */
[----:B------:R0:W-:Y:S03]  /*1aff0*/  STL.64 [R1+0x14a8], R8 ;  /* 0x0014a80801007387 */ /* 0x0001e60000100a00 */
[----:B--2---:R-:W-:-:S04]  /*1b000*/  IMAD.WIDE R10, R0, 0x2, R4 ;  /* 0x00000002000a7825 */ /* 0x004fc800078e0204 */
[----:B------:R-:W-:Y:S01]  /*1b010*/  IMAD.MOV.U32 R0, RZ, RZ, c[0x0][0x1a4] ;  /* 0x00006900ff007624 */ /* 0x000fe200078e00ff */
[----:B------:R-:W-:Y:S01]  /*1b020*/  MOV R2, c[0x0][0x1a4] ;  /* 0x0000690000027a02 */ /* 0x000fe20000000f00 */
[----:B0-----:R-:W-:-:S04]  /*1b030*/  IMAD.WIDE R8, R3, 0x2, R4 ;  /* 0x0000000203087825 */ /* 0x001fc800078e0204 */
[----:B------:R-:W-:Y:S01]  /*1b040*/  IMAD R0, R0, 0x3b, RZ ;  /* 0x0000003b00007824 */ /* 0x000fe200078e02ff */
[----:B------:R0:W-:Y:S01]  /*1b050*/  STL.64 [R1+0x14a0], R8 ;  /* 0x0014a00801007387 */ /* 0x0001e20000100a00 */
[----:B------:R-:W-:-:S03]  /*1b060*/  IMAD R2, R2, 0x3a, RZ ;  /* 0x0000003a02027824 */ /* 0x000fc600078e02ff */
[----:B------:R1:W-:Y:S04]  /*1b070*/  STL.64 [R1+0x1498], R12 ;  /* 0x0014980c01007387 */ /* 0x0003e80000100a00 */
[----:B------:R2:W-:Y:S01]  /*1b080*/  STL.64 [R1+0x1490], R10 ;  /* 0x0014900a01007387 */ /* 0x0005e20000100a00 */
[----:B0-----:R-:W-:-:S04]  /*1b090*/  IMAD.WIDE R8, R2, 0x2, R6 ;  /* 0x0000000202087825 */ /* 0x001fc800078e0206 */
[----:B-1----:R-:W-:-:S04]  /*1b0a0*/  IMAD.WIDE R12, R0, 0x2, R6 ;  /* 0x00000002000c7825 */ /* 0x002fc800078e0206 */
[--C-:B--2---:R-:W-:Y:S02]  /*1b0b0*/  IMAD.WIDE R10, R0, 0x2, R4.reuse ;  /* 0x00000002000a7825 */ /* 0x104fe400078e0204 */
[----:B------:R-:W0:Y:S04]  /*1b0c0*/  S2R R0, SR_TID.X ;  /* 0x0000000000007919 */ /* 0x000e280000002100 */
[----:B------:R1:W-:Y:S01]  /*1b0d0*/  STL.64 [R1+0x1488], R8 ;  /* 0x0014880801007387 */ /* 0x0003e20000100a00 */
[----:B------:R-:W-:Y:S01]  /*1b0e0*/  IMAD.WIDE R2, R2, 0x2, R4 ;  /* 0x0000000202027825 */ /* 0x000fe200078e0204 */
[----:B-1----:R-:W-:-:S04]  /*1b0f0*/  MOV R8, c[0x0][0x1a4] ;  /* 0x0000690000087a02 */ /* 0x002fc80000000f00 */
[----:B------:R1:W-:Y:S01]  /*1b100*/  STL.64 [R1+0x1480], R2 ;  /* 0x0014800201007387 */ /* 0x0003e20000100a00 */
[----:B------:R-:W-:-:S03]  /*1b110*/  IMAD R8, R8, 0x3c, RZ ;  /* 0x0000003c08087824 */ /* 0x000fc600078e02ff */
[----:B------:R2:W-:Y:S01]  /*1b120*/  STL.64 [R1+0x1478], R12 ;  /* 0x0014780c01007387 */ /* 0x0005e20000100a00 */
[----:B-1----:R-:W-:-:S03]  /*1b130*/  IMAD.WIDE R2, R8, 0x2, R6 ;  /* 0x0000000208027825 */ /* 0x002fc600078e0206 */
[----:B------:R-:W-:Y:S04]  /*1b140*/  STL.64 [R1+0x1470], R10 ;  /* 0x0014700a01007387 */ /* 0x000fe80000100a00 */
[----:B------:R0:W-:Y:S01]  /*1b150*/  STL.64 [R1+0x1468], R2 ;  /* 0x0014680201007387 */ /* 0x0001e20000100a00 */
[----:B--2---:R-:W-:Y:S01]  /*1b160*/  IMAD.WIDE R12, R8, 0x2, R4 ;  /* 0x00000002080c7825 */ /* 0x004fe200078e0204 */
[----:B0-----:R-:W-:-:S04]  /*1b170*/  LOP3.LUT R2, R0, 0x7, RZ, 0xc0, !PT ;  /* 0x0000000700027812 */ /* 0x001fc800078ec0ff */
[----:B------:R-:W-:Y:S02]  /*1b180*/  SHF.L.U32 R8, R2, 0x4, RZ ;  /* 0x0000000402087819 */ /* 0x000fe400000006ff */
[----:B------:R-:W0:Y:S01]  /*1b190*/  S2R R2, SR_TID.X ;  /* 0x0000000000027919 */ /* 0x000e220000002100 */
[----:B------:R-:W-:Y:S02]  /*1b1a0*/  MOV R9, c[0x0][0x1a4] ;  /* 0x0000690000097a02 */ /* 0x000fe40000000f00 */
[----:B------:R-:W-:-:S03]  /*1b1b0*/  LOP3.LUT R0, R0, 0xe0, RZ, 0xc0, !PT ;  /* 0x000000e000007812 */ /* 0x000fc600078ec0ff */
[----:B------:R-:W-:Y:S01]  /*1b1c0*/  IMAD R9, R9, 0x3d, RZ ;  /* 0x0000003d09097824 */ /* 0x000fe200078e02ff */
[----:B------:R1:W-:Y:S01]  /*1b1d0*/  STL.64 [R1+0x1460], R12 ;  /* 0x0014600c01007387 */ /* 0x0003e20000100a00 */
[----:B------:R-:W-:Y:S02]  /*1b1e0*/  LEA R0, R0, R8, 0x8 ;  /* 0x0000000800007211 */ /* 0x000fe400078e40ff */
[----:B------:R-:W-:-:S04]  /*1b1f0*/  IMAD.WIDE R10, R9, 0x2, R6 ;  /* 0x00000002090a7825 */ /* 0x000fc800078e0206 */
[----:B------:R-:W-:Y:S02]  /*1b200*/  IMAD.MOV.U32 R3, RZ, RZ, c[0x0][0x1a4] ;  /* 0x00006900ff037624 */ /* 0x000fe400078e00ff */
[----:B-1----:R-:W-:-:S04]  /*1b210*/  IMAD.WIDE R12, R9, 0x2, R4 ;  /* 0x00000002090c7825 */ /* 0x002fc800078e0204 */
[C---:B0-----:R-:W-:Y:S01]  /*1b220*/  IMAD.SHL.U32 R9, R2.reuse, 0x2, RZ ;  /* 0x0000000202097824 */ /* 0x041fe200078e00ff */
[----:B------:R-:W-:Y:S02]  /*1b230*/  LOP3.LUT R8, R2, 0x7, RZ, 0xc0, !PT ;  /* 0x0000000702087812 */ /* 0x000fe400078ec0ff */
[----:B------:R-:W-:Y:S01]  /*1b240*/  MOV R2, c[0x0][0x1a4] ;  /* 0x0000690000027a02 */ /* 0x000fe20000000f00 */
[----:B------:R-:W-:Y:S01]  /*1b250*/  IMAD R3, R3, 0x3e, RZ ;  /* 0x0000003e03037824 */ /* 0x000fe200078e02ff */
[----:B------:R-:W-:Y:S01]  /*1b260*/  LOP3.LUT R0, R0, 0x30, R9, 0x78, !PT ;  /* 0x0000003000007812 */ /* 0x000fe200078e7809 */
[----:B------:R0:W-:Y:S02]  /*1b270*/  STL.64 [R1+0x1458], R10 ;  /* 0x0014580a01007387 */ /* 0x0001e40000100a00 */
[----:B------:R-:W-:Y:S01]  /*1b280*/  IMAD R2, R2, 0x3f, RZ ;  /* 0x0000003f02027824 */ /* 0x000fe200078e02ff */
[----:B------:R-:W-:Y:S01]  /*1b290*/  LEA R0, R8, R0, 0xa ;  /* 0x0000000008007211 */ /* 0x000fe200078e50ff */
[C---:B------:R-:W-:Y:S01]  /*1b2a0*/  IMAD.WIDE R8, R3.reuse, 0x2, R4 ;  /* 0x0000000203087825 */ /* 0x040fe200078e0204 */
[----:B------:R1:W-:Y:S03]  /*1b2b0*/  STL.64 [R1+0x1450], R12 ;  /* 0x0014500c01007387 */ /* 0x0003e60000100a00 */
[----:B0-----:R-:W-:-:S04]  /*1b2c0*/  IMAD.WIDE R10, R3, 0x2, R6 ;  /* 0x00000002030a7825 */ /* 0x001fc800078e0206 */
[C---:B------:R-:W-:Y:S01]  /*1b2d0*/  IMAD.WIDE R6, R2.reuse, 0x2, R6 ;  /* 0x0000000202067825 */ /* 0x040fe200078e0206 */
[----:B------:R1:W-:Y:S03]  /*1b2e0*/  STL.64 [R1+0x1448], R10 ;  /* 0x0014480a01007387 */ /* 0x0003e60000100a00 */
[----:B------:R-:W-:Y:S01]  /*1b2f0*/  IMAD.WIDE R2, R2, 0x2, R4 ;  /* 0x0000000202027825 */ /* 0x000fe200078e0204 */
[----:B------:R1:W-:Y:S04]  /*1b300*/  STL.64 [R1+0x1440], R8 ;  /* 0x0014400801007387 */ /* 0x0003e80000100a00 */
[----:B------:R1:W-:Y:S04]  /*1b310*/  STL.64 [R1+0x1438], R6 ;  /* 0x0014380601007387 */ /* 0x0003e80000100a00 */
[----:B------:R1:W-:Y:S01]  /*1b320*/  STL.64 [R1+0x1430], R2 ;  /* 0x0014300201007387 */ /* 0x0003e20000100a00 */
[----:B------:R-:W-:-:S03]  /*1b330*/  LOP3.LUT R0, R0, 0x40, RZ, 0x3c, !PT ;  /* 0x0000004000007812 */ /* 0x000fc600078e3cff */
.L_x_1:
[----:B------:R-:W2:Y:S04]  /*1b340*/  LDL.64 R4, [R1+0xcb8] ;  /* 0x000cb80001047983 */ /* 0x000ea80000100a00 */
[----:B-1----:R-:W2:Y:S04]  /*1b350*/  LDL R0, [R1+0x3c8] ;  /* 0x0003c80001007983 */ /* 0x002ea80000100800 */
[----:B-1----:R-:W3:Y:S04]  /*1b360*/  LDL.64 R2, [R1+0xcb0] ;  /* 0x000cb00001027983 */ /* 0x002ee80000100a00 */
[----:B------:R-:W4:Y:S04]  /*1b370*/  LDL.64 R10, [R1+0x1818] ;  /* 0x00181800010a7983 */ /* 0x000f280000100a00 */
        /* <DEDUP_REMOVED lines=8> */
[----:B------:R-:W4:Y:S01]  /*1b400*/  LDL.64 R14, [R1+0x17d0] ;  /* 0x0017d000010e7983 */ /* 0x000f220000100a00 */
[----:B--2---:R-:W-:-:S04]  /*1b410*/  IMAD.WIDE R4, R0, 0x2, R4 ;  /* 0x0000000200047825 */ /* 0x004fc800078e0204 */
[C---:B---3--:R-:W-:Y:S01]  /*1b420*/  IMAD.WIDE R2, R0.reuse, 0x2, R2 ;  /* 0x0000000200027825 */ /* 0x048fe200078e0202 */
[----:B0-----:R0:W2:Y:S03]  /*1b430*/  LDG.E.U16 R26, [R4.64] ;  /* 0x00000004041a7981 */ /* 0x0010a6000c1e1500 */
[C---:B----4-:R-:W-:Y:S01]  /*1b440*/  IMAD.WIDE R10, R0.reuse, 0x2, R10 ;  /* 0x00000002000a7825 */ /* 0x050fe200078e020a */
[----:B------:R1:W3:Y:S03]  /*1b450*/  LDG.E.U16 R27, [R2.64] ;  /* 0x00000004021b7981 */ /* 0x0002e6000c1e1500 */
[C---:B0-----:R-:W-:Y:S02]  /*1b460*/  IMAD.WIDE R4, R0.reuse, 0x2, R20 ;  /* 0x0000000200047825 */ /* 0x041fe400078e0214 */
[----:B------:R0:W4:Y:S02]  /*1b470*/  LDG.E.U16 R21, [R10.64] ;  /* 0x000000040a157981 */ /* 0x000124000c1e1500 */
[----:B------:R-:W-:-:S04]  /*1b480*/  IMAD.WIDE R8, R0, 0x2, R8 ;  /* 0x0000000200087825 */ /* 0x000fc800078e0208 */
[C---:B------:R-:W-:Y:S01]  /*1b490*/  IMAD.WIDE R6, R0.reuse, 0x2, R6 ;  /* 0x0000000200067825 */ /* 0x040fe200078e0206 */
[----:B------:R0:W4:Y:S03]  /*1b4a0*/  LDG.E.U16 R28, [R8.64] ;  /* 0x00000004081c7981 */ /* 0x000126000c1e1500 */
[C---:B-1----:R-:W-:Y:S01]  /*1b4b0*/  IMAD.WIDE R2, R0.reuse, 0x2, R12 ;  /* 0x0000000200027825 */ /* 0x042fe200078e020c */
[----:B------:R1:W4:Y:S03]  /*1b4c0*/  LDG.E.U16 R29, [R6.64] ;  /* 0x00000004061d7981 */ /* 0x000326000c1e1500 */
[----:B0-----:R-:W-:-:S04]  /*1b4d0*/  IMAD.WIDE R10, R0, 0x2, R16 ;  /* 0x00000002000a7825 */ /* 0x001fc800078e0210 */
[C---:B------:R-:W-:Y:S01]  /*1b4e0*/  IMAD.WIDE R8, R0.reuse, 0x2, R24 ;  /* 0x0000000200087825 */ /* 0x040fe200078e0218 */
[----:B--2---:R0:W-:Y:S04]  /*1b4f0*/  STL [R1+0x18c], R26 ;  /* 0x00018c1a01007387 */ /* 0x0041e80000100800 */
[----:B------:R-:W2:Y:S04]  /*1b500*/  LDL.64 R12, [R1+0x17c8] ;  /* 0x0017c800010c7983 */ /* 0x000ea80000100a00 */
[----:B---3--:R3:W-:Y:S04]  /*1b510*/  STL [R1+0x188], R27 ;  /* 0x0001881b01007387 */ /* 0x0087e80000100800 */
[----:B0-----:R0:W2:Y:S04]  /*1b520*/  LDG.E.U16 R26, [R4.64] ;  /* 0x00000004041a7981 */ /* 0x0010a8000c1e1500 */
[----:B----4-:R4:W-:Y:S04]  /*1b530*/  STL [R1+0x184], R21 ;  /* 0x0001841501007387 */ /* 0x0109e80000100800 */
[----:B---3--:R3:W2:Y:S01]  /*1b540*/  LDG.E.U16 R27, [R2.64] ;  /* 0x00000004021b7981 */ /* 0x0086a2000c1e1500 */
[----:B0-----:R-:W-:-:S03]  /*1b550*/  IMAD.WIDE R4, R0, 0x2, R22 ;  /* 0x0000000200047825 */ /* 0x001fc600078e0216 */
[----:B------:R-:W2:Y:S04]  /*1b560*/  LDL.64 R24, [R1+0x17b0] ;  /* 0x0017b00001187983 */ /* 0x000ea80000100a00 */
[----:B----4-:R-:W4:Y:S04]  /*1b570*/  LDL.64 R20, [R1+0x17c0] ;  /* 0x0017c00001147983 */ /* 0x010f280000100a00 */
[----:B------:R2:W4:Y:S01]  /*1b580*/  LDG.E.U16 R23, [R10.64] ;  /* 0x000000040a177981 */ /* 0x000522000c1e1500 */
[----:B-1----:R-:W-:-:S03]  /*1b590*/  IMAD.WIDE R6, R0, 0x2, R18 ;  /* 0x0000000200067825 */ /* 0x002fc600078e0212 */
[----:B------:R-:W4:Y:S01]  /*1b5a0*/  LDL.64 R16, [R1+0x17b8] ;  /* 0x0017b80001107983 */ /* 0x000f220000100a00 */
[----:B---3--:R-:W-:-:S03]  /*1b5b0*/  IMAD.WIDE R2, R0, 0x2, R14 ;  /* 0x0000000200027825 */ /* 0x008fc600078e020e */
[----:B------:R-:W3:Y:S04]  /*1b5c0*/  LDL.64 R18, [R1+0x17a8] ;  /* 0x0017a80001127983 */ /* 0x000ee80000100a00 */
[----:B------:R0:W-:Y:S04]  /*1b5d0*/  STL [R1+0x180], R28 ;  /* 0x0001801c01007387 */ /* 0x0001e80000100800 */
[----:B------:R1:W-:Y:S04]  /*1b5e0*/  STL [R1+0x17c], R29 ;  /* 0x00017c1d01007387 */ /* 0x0003e80000100800 */
[----:B0-----:R4:W3:Y:S04]  /*1b5f0*/  LDG.E.U16 R28, [R8.64] ;  /* 0x00000004081c7981 */ /* 0x0018e8000c1e1500 */
[----:B-1----:R0:W3:Y:S01]  /*1b600*/  LDG.E.U16 R29, [R6.64] ;  /* 0x00000004061d7981 */ /* 0x0020e2000c1e1500 */
[----:B--2---:R-:W-:-:S03]  /*1b610*/  IMAD.WIDE R10, R0, 0x2, R12 ;  /* 0x00000002000a7825 */ /* 0x004fc600078e020c */
[----:B------:R1:W-:Y:S04]  /*1b620*/  STL [R1+0x178], R26 ;  /* 0x0001781a01007387 */ /* 0x0003e80000100800 */
[----:B------:R-:W2:Y:S04]  /*1b630*/  LDL.64 R14, [R1+0x17a0] ;  /* 0x0017a000010e7983 */ /* 0x000ea80000100a00 */
[----:B------:R0:W-:Y:S04]  /*1b640*/  STL [R1+0x174], R27 ;  /* 0x0001741b01007387 */ /* 0x0001e80000100800 */
[----:B-1----:R1:W2:Y:S01]  /*1b650*/  LDG.E.U16 R26, [R4.64] ;  /* 0x00000004041a7981 */ /* 0x0022a2000c1e1500 */
[----:B----4-:R-:W-:-:S03]  /*1b660*/  IMAD.WIDE R8, R0, 0x2, R20 ;  /* 0x0000000200087825 */ /* 0x010fc600078e0214 */
[----:B0-----:R3:W4:Y:S04]  /*1b670*/  LDG.E.U16 R27, [R2.64] ;  /* 0x00000004021b7981 */ /* 0x001728000c1e1500 */
[----:B------:R0:W-:Y:S01]  /*1b680*/  STL [R1+0x170], R23 ;  /* 0x0001701701007387 */ /* 0x0001e20000100800 */
[----:B-1----:R-:W-:-:S03]  /*1b690*/  IMAD.WIDE R4, R0, 0x2, R24 ;  /* 0x0000000200047825 */ /* 0x002fc600078e0218 */
[----:B------:R-:W4:Y:S04]  /*1b6a0*/  LDL.64 R20, [R1+0x1788] ;  /* 0x0017880001147983 */ /* 0x000f280000100a00 */
[----:B------:R2:W4:Y:S04]  /*1b6b0*/  LDG.E.U16 R25, [R10.64] ;  /* 0x000000040a197981 */ /* 0x000528000c1e1500 */
[----:B0-----:R-:W4:Y:S01]  /*1b6c0*/  LDL.64 R22, [R1+0x1798] ;  /* 0x0017980001167983 */ /* 0x001f220000100a00 */
[----:B------:R-:W-:-:S03]  /*1b6d0*/  IMAD.WIDE R6, R0, 0x2, R16 ;  /* 0x0000000200067825 */ /* 0x000fc600078e0210 */
[----:B------:R-:W4:Y:S01]  /*1b6e0*/  LDL.64 R12, [R1+0x1790] ;  /* 0x00179000010c7983 */ /* 0x000f220000100a00 */
[----:B---3--:R-:W-:-:S03]  /*1b6f0*/  IMAD.WIDE R2, R0, 0x2, R18 ;  /* 0x0000000200027825 */ /* 0x008fc600078e0212 */
[----:B------:R-:W4:Y:S04]  /*1b700*/  LDL.64 R16, [R1+0x1780] ;  /* 0x0017800001107983 */ /* 0x000f280000100a00 */
[----:B------:R0:W-:Y:S04]  /*1b710*/  STL [R1+0x16c], R28 ;  /* 0x00016c1c01007387 */ /* 0x0001e80000100800 */
[----:B------:R1:W-:Y:S04]  /*1b720*/  STL [R1+0x168], R29 ;  /* 0x0001681d01007387 */ /* 0x0003e80000100800 */
[----:B0-----:R0:W4:Y:S04]  /*1b730*/  LDG.E.U16 R28, [R8.64] ;  /* 0x00000004081c7981 */ /* 0x001128000c1e1500 */
[----:B-1----:R1:W4:Y:S01]  /*1b740*/  LDG.E.U16 R29, [R6.64] ;  /* 0x00000004061d7981 */ /* 0x002322000c1e1500 */
[----:B--2---:R-:W-:-:S03]  /*1b750*/  IMAD.WIDE R10, R0, 0x2, R14 ;  /* 0x00000002000a7825 */ /* 0x004fc600078e020e */
[----:B------:R2:W-:Y:S04]  /*1b760*/  STL [R1+0x164], R26 ;  /* 0x0001641a01007387 */ /* 0x0005e80000100800 */
[----:B------:R-:W3:Y:S04]  /*1b770*/  LDL.64 R18, [R1+0x1778] ;  /* 0x0017780001127983 */ /* 0x000ee80000100a00 */
[----:B----4-:R4:W-:Y:S04]  /*1b780*/  STL [R1+0x160], R27 ;  /* 0x0001601b01007387 */ /* 0x0109e80000100800 */
[----:B--2---:R2:W3:Y:S04]  /*1b790*/  LDG.E.U16 R26, [R4.64] ;  /* 0x00000004041a7981 */ /* 0x0044e8000c1e1500 */
[----:B----4-:R4:W3:Y:S04]  /*1b7a0*/  LDG.E.U16 R27, [R2.64] ;  /* 0x00000004021b7981 */ /* 0x0108e8000c1e1500 */
[----:B------:R1:W-:Y:S01]  /*1b7b0*/  STL [R1+0x15c], R25 ;  /* 0x00015c1901007387 */ /* 0x0003e20000100800 */
[----:B0-----:R-:W-:-:S03]  /*1b7c0*/  IMAD.WIDE R8, R0, 0x2, R22 ;  /* 0x0000000200087825 */ /* 0x001fc600078e0216 */
[----:B------:R-:W3:Y:S01]  /*1b7d0*/  LDL.64 R22, [R1+0x1760] ;  /* 0x0017600001167983 */ /* 0x000ee20000100a00 */
[----:B--2---:R-:W-:-:S03]  /*1b7e0*/  IMAD.WIDE R4, R0, 0x2, R20 ;  /* 0x0000000200047825 */ /* 0x004fc600078e0214 */
[----:B------:R3:W2:Y:S04]  /*1b7f0*/  LDG.E.U16 R21, [R10.64] ;  /* 0x000000040a157981 */ /* 0x0006a8000c1e1500 */
[----:B-1----:R-:W2:Y:S01]  /*1b800*/  LDL.64 R24, [R1+0x1770] ;  /* 0x0017700001187983 */ /* 0x002ea20000100a00 */
[----:B------:R-:W-:-:S03]  /*1b810*/  IMAD.WIDE R6, R0, 0x2, R12 ;  /* 0x0000000200067825 */ /* 0x000fc600078e020c */
[----:B------:R-:W2:Y:S01]  /*1b820*/  LDL.64 R14, [R1+0x1768] ;  /* 0x00176800010e7983 */ /* 0x000ea20000100a00 */
[----:B----4-:R-:W-:-:S03]  /*1b830*/  IMAD.WIDE R2, R0, 0x2, R16 ;  /* 0x0000000200027825 */ /* 0x010fc600078e0210 */
[----:B------:R-:W2:Y:S04]  /*1b840*/  LDL.64 R12, [R1+0x1758] ;  /* 0x00175800010c7983 */ /* 0x000ea80000100a00 */
[----:B------:R0:W-:Y:S04]  /*1b850*/  STL [R1+0x158], R28 ;  /* 0x0001581c01007387 */ /* 0x0001e80000100800 */
[----:B------:R1:W-:Y:S04]  /*1b860*/  STL [R1+0x154], R29 ;  /* 0x0001541d01007387 */ /* 0x0003e80000100800 */
[----:B0-----:R0:W2:Y:S04]  /*1b870*/  LDG.E.U16 R28, [R8.64] ;  /* 0x00000004081c7981 */ /* 0x0010a8000c1e1500 */
[----:B-1----:R1:W2:Y:S01]  /*1b880*/  LDG.E.U16 R29, [R6.64] ;  /* 0x00000004061d7981 */ /* 0x0022a2000c1e1500 */
[----:B---3--:R-:W-:-:S03]  /*1b890*/  IMAD.WIDE R10, R0, 0x2, R18 ;  /* 0x00000002000a7825 */ /* 0x008fc600078e0212 */
[----:B------:R3:W-:Y:S04]  /*1b8a0*/  STL [R1+0x150], R26 ;  /* 0x0001501a01007387 */ /* 0x0007e80000100800 */
[----:B------:R-:W4:Y:S04]  /*1b8b0*/  LDL.64 R16, [R1+0x1750] ;  /* 0x0017500001107983 */ /* 0x000f280000100a00 */
[----:B------:R0:W-:Y:S04]  /*1b8c0*/  STL [R1+0x14c], R27 ;  /* 0x00014c1b01007387 */ /* 0x0001e80000100800 */
[----:B---3--:R3:W4:Y:S04]  /*1b8d0*/  LDG.E.U16 R26, [R4.64] ;  /* 0x00000004041a7981 */ /* 0x008728000c1e1500 */
[----:B0-----:R0:W4:Y:S04]  /*1b8e0*/  LDG.E.U16 R27, [R2.64] ;  /* 0x00000004021b7981 */ /* 0x001128000c1e1500 */
[----:B--2---:R2:W-:Y:S01]  /*1b8f0*/  STL [R1+0x148], R21 ;  /* 0x0001481501007387 */ /* 0x0045e20000100800 */
[----:B------:R-:W-:-:S03]  /*1b900*/  IMAD.WIDE R8, R0, 0x2, R24 ;  /* 0x0000000200087825 */ /* 0x000fc600078e0218 */
[----:B------:R-:W4:Y:S01]  /*1b910*/  LDL.64 R18, [R1+0x1740] ;  /* 0x0017400001127983 */ /* 0x000f220000100a00 */
[----:B---3--:R-:W-:-:S03]  /*1b920*/  IMAD.WIDE R4, R0, 0x2, R22 ;  /* 0x0000000200047825 */ /* 0x008fc600078e0216 */
[----:B------:R-:W3:Y:S04]  /*1b930*/  LDL.64 R24, [R1+0x1738] ;  /* 0x0017380001187983 */ /* 0x000ee80000100a00 */
[----:B------:R4:W3:Y:S01]  /*1b940*/  LDG.E.U16 R23, [R10.64] ;  /* 0x000000040a177981 */ /* 0x0008e2000c1e1500 */
[----:B-1----:R-:W-:-:S03]  /*1b950*/  IMAD.WIDE R6, R0, 0x2, R14 ;  /* 0x0000000200067825 */ /* 0x002fc600078e020e */
[----:B--2---:R-:W2:Y:S01]  /*1b960*/  LDL.64 R20, [R1+0x1748] ;  /* 0x0017480001147983 */ /* 0x004ea20000100a00 */
[----:B0-----:R-:W-:-:S03]  /*1b970*/  IMAD.WIDE R2, R0, 0x2, R12 ;  /* 0x0000000200027825 */ /* 0x001fc600078e020c */
[----:B------:R-:W2:Y:S04]  /*1b980*/  LDL.64 R14, [R1+0x1730] ;  /* 0x00173000010e7983 */ /* 0x000ea80000100a00 */
[----:B------:R0:W-:Y:S04]  /*1b990*/  STL [R1+0x144], R28 ;  /* 0x0001441c01007387 */ /* 0x0001e80000100800 */
[----:B------:R1:W-:Y:S04]  /*1b9a0*/  STL [R1+0x140], R29 ;  /* 0x0001401d01007387 */ /* 0x0003e80000100800 */
[----:B0-----:R2:W2:Y:S04]  /*1b9b0*/  LDG.E.U16 R28, [R8.64] ;  /* 0x00000004081c7981 */ /* 0x0014a8000c1e1500 */
[----:B-1----:R0:W2:Y:S01]  /*1b9c0*/  LDG.E.U16 R29, [R6.64] ;  /* 0x00000004061d7981 */ /* 0x0020a2000c1e1500 */
[----:B----4-:R-:W-:-:S03]  /*1b9d0*/  IMAD.WIDE R10, R0, 0x2, R16 ;  /* 0x00000002000a7825 */ /* 0x010fc600078e0210 */
[----:B------:R1:W-:Y:S04]  /*1b9e0*/  STL [R1+0x13c], R26 ;  /* 0x00013c1a01007387 */ /* 0x0003e80000100800 */
[----:B------:R-:W4:Y:S04]  /*1b9f0*/  LDL.64 R12, [R1+0x1728] ;  /* 0x00172800010c7983 */ /* 0x000f280000100a00 */
[----:B------:R0:W-:Y:S04]  /*1ba00*/  STL [R1+0x138], R27 ;  /* 0x0001381b01007387 */ /* 0x0001e80000100800 */
[----:B-1----:R1:W4:Y:S01]  /*1ba10*/  LDG.E.U16 R26, [R4.64] ;  /* 0x00000004041a7981 */ /* 0x002322000c1e1500 */
[----:B0-----:R-:W-:-:S03]  /*1ba20*/  IMAD.WIDE R6, R0, 0x2, R18 ;  /* 0x0000000200067825 */ /* 0x001fc600078e0212 */
[----:B------:R0:W4:Y:S04]  /*1ba30*/  LDG.E.U16 R27, [R2.64] ;  /* 0x00000004021b7981 */ /* 0x000128000c1e1500 */
[----:B---3--:R3:W-:Y:S01]  /*1ba40*/  STL [R1+0x134], R23 ;  /* 0x0001341701007387 */ /* 0x0087e20000100800 */
[----:B-1----:R-:W-:-:S03]  /*1ba50*/  IMAD.WIDE R4, R0, 0x2, R24 ;  /* 0x0000000200047825 */ /* 0x002fc600078e0218 */
[----:B------:R-:W4:Y:S04]  /*1ba60*/  LDL.64 R18, [R1+0x1708] ;  /* 0x0017080001127983 */ /* 0x000f280000100a00 */
[----:B------:R4:W4:Y:S04]  /*1ba70*/  LDG.E.U16 R25, [R10.64] ;  /* 0x000000040a197981 */ /* 0x000928000c1e1500 */
[----:B---3--:R-:W3:Y:S01]  /*1ba80*/  LDL.64 R22, [R1+0x1720] ;  /* 0x0017200001167983 */ /* 0x008ee20000100a00 */
[----:B--2---:R-:W-:-:S03]  /*1ba90*/  IMAD.WIDE R8, R0, 0x2, R20 ;  /* 0x0000000200087825 */ /* 0x004fc600078e0214 */
[----:B------:R-:W2:Y:S01]  /*1baa0*/  LDL.64 R16, [R1+0x1718] ;  /* 0x0017180001107983 */ /* 0x000ea20000100a00 */
        /* <DEDUP_REMOVED lines=10> */
[----:B0-----:R0:W4:Y:S04]  /*1bb50*/  LDG.E.U16 R26, [R4.64] ;  /* 0x00000004041a7981 */ /* 0x001128000c1e1500 */
[----:B-1----:R1:W4:Y:S04]  /*1bb60*/  LDG.E.U16 R27, [R2.64] ;  /* 0x00000004021b7981 */ /* 0x002328000c1e1500 */
[----:B------:R0:W-:Y:S01]  /*1bb70*/  STL [R1+0x120], R25 ;  /* 0x0001201901007387 */ /* 0x0001e20000100800 */
[----:B---3--:R-:W-:-:S03]  /*1bb80*/  IMAD.WIDE R8, R0, 0x2, R22 ;  /* 0x0000000200087825 */ /* 0x008fc600078e0216 */
[----:B------:R-:W3:Y:S01]  /*1bb90*/  LDL.64 R22, [R1+0x16e8] ;  /* 0x0016e80001167983 */ /* 0x000ee20000100a00 */
[----:B-1----:R-:W-:-:S03]  /*1bba0*/  IMAD.WIDE R2, R0, 0x2, R18 ;  /* 0x0000000200027825 */ /* 0x002fc600078e0212 */
[----:B------:R4:W3:Y:S04]  /*1bbb0*/  LDG.E.U16 R19, [R10.64] ;  /* 0x000000040a137981 */ /* 0x0008e8000c1e1500 */
[----:B0-----:R-:W3:Y:S01]  /*1bbc0*/  LDL.64 R24, [R1+0x16f8] ;  /* 0x0016f80001187983 */ /* 0x001ee20000100a00 */
[----:B--2---:R-:W-:-:S03]  /*1bbd0*/  IMAD.WIDE R6, R0, 0x2, R16 ;  /* 0x0000000200067825 */ /* 0x004fc600078e0210 */
[----:B------:R-:W2:Y:S01]  /*1bbe0*/  LDL.64 R12, [R1+0x16f0] ;  /* 0x0016f000010c7983 */ /* 0x000ea20000100a00 */
[----:B------:R-:W-:-:S03]  /*1bbf0*/  IMAD.WIDE R4, R0, 0x2, R20 ;  /* 0x0000000200047825 */ /* 0x000fc600078e0214 */
        /* <DEDUP_REMOVED lines=9> */
[----:B-1----:R1:W4:Y:S04]  /*1bc90*/  LDG.E.U16 R26, [R4.64] ;  /* 0x00000004041a7981 */ /* 0x002328000c1e1500 */
[----:B0-----:R0:W4:Y:S04]  /*1bca0*/  LDG.E.U16 R27, [R2.64] ;  /* 0x00000004021b7981 */ /* 0x001128000c1e1500 */
[----:B---3--:R3:W-:Y:S01]  /*1bcb0*/  STL [R1+0x10c], R19 ;  /* 0x00010c1301007387 */ /* 0x0087e20000100800 */
[----:B------:R-:W-:-:S03]  /*1bcc0*/  IMAD.WIDE R8, R0, 0x2, R24 ;  /* 0x0000000200087825 */ /* 0x000fc600078e0218 */
[----:B------:R-:W4:Y:S01]  /*1bcd0*/  LDL.64 R24, [R1+0x16c0] ;  /* 0x0016c00001187983 */ /* 0x000f220000100a00 */
[----:B-1----:R-:W-:-:S03]  /*1bce0*/  IMAD.WIDE R4, R0, 0x2, R22 ;  /* 0x0000000200047825 */ /* 0x002fc600078e0216 */
        /* <DEDUP_REMOVED lines=19> */
[----:B0-----:R-:W-:-:S03]  /*1be20*/  IMAD.WIDE R4, R0, 0x2, R24 ;  /* 0x0000000200047825 */ /* 0x001fc600078e0218 */
[----:B------:R4:W3:Y:S04]  /*1be30*/  LDG.E.U16 R25, [R10.64] ;  /* 0x000000040a197981 */ /* 0x0008e8000c1e1500 */
[----:B-1----:R-:W3:Y:S01]  /*1be40*/  LDL.64 R22, [R1+0x16a8] ;  /* 0x0016a80001167983 */ /* 0x002ee20000100a00 */
        /* <DEDUP_REMOVED lines=55> */
[----:B-1----:R-:W-:-:S03]  /*1c1c0*/  IMAD.WIDE R4, R0, 0x2, R24 ;  /* 0x0000000200047825 */ /* 0x002fc600078e0218 */
[----:B------:R4:W4:Y:S01]  /*1c1d0*/  LDG.E.U16 R25, [R10.64] ;  /* 0x000000040a197981 */ /* 0x000922000c1e1500 */
[----:B------:R-:W-:-:S03]  /*1c1e0*/  IMAD.WIDE R8, R0, 0x2, R18 ;  /* 0x0000000200087825 */ /* 0x000fc600078e0212 */
[----:B------:R-:W4:Y:S04]  /*1c1f0*/  LDL.64 R18, [R1+0x1620] ;  /* 0x0016200001127983 */ /* 0x000f280000100a00 */
        /* <DEDUP_REMOVED lines=14> */
[----:B------:R0:W-:Y:S04]  /*1c2e0*/  STL [R1+0xa8], R25 ;  /* 0x0000a81901007387 */ /* 0x0001e80000100800 */
[----:B-1----:R1:W4:Y:S01]  /*1c2f0*/  LDG.E.U16 R27, [R2.64] ;  /* 0x00000004021b7981 */ /* 0x002322000c1e1500 */
[----:B---3--:R-:W-:-:S03]  /*1c300*/  IMAD.WIDE R8, R0, 0x2, R22 ;  /* 0x0000000200087825 */ /* 0x008fc600078e0216 */
[----:B------:R-:W3:Y:S01]  /*1c310*/  LDL.64 R22, [R1+0x15f8] ;  /* 0x0015f80001167983 */ /* 0x000ee20000100a00 */
[----:B0-----:R-:W-:-:S03]  /*1c320*/  IMAD.WIDE R4, R0, 0x2, R18 ;  /* 0x0000000200047825 */ /* 0x001fc600078e0212 */
[----:B------:R-:W3:Y:S04]  /*1c330*/  LDL.64 R20, [R1+0x1600] ;  /* 0x0016000001147983 */ /* 0x000ee80000100a00 */
[----:B------:R4:W3:Y:S04]  /*1c340*/  LDG.E.U16 R19, [R10.64] ;  /* 0x000000040a137981 */ /* 0x0008e8000c1e1500 */
[----:B------:R-:W3:Y:S01]  /*1c350*/  LDL.64 R24, [R1+0x1608] ;  /* 0x0016080001187983 */ /* 0x000ee20000100a00 */
[----:B--2---:R-:W-:-:S03]  /*1c360*/  IMAD.WIDE R6, R0, 0x2, R14 ;  /* 0x0000000200067825 */ /* 0x004fc600078e020e */
[----:B------:R-:W3:Y:S01]  /*1c370*/  LDL.64 R14, [R1+0x15f0] ;  /* 0x0015f000010e7983 */ /* 0x000ee20000100a00 */
[----:B-1----:R-:W-:-:S03]  /*1c380*/  IMAD.WIDE R2, R0, 0x2, R12 ;  /* 0x0000000200027825 */ /* 0x002fc600078e020c */
[----:B------:R0:W-:Y:S04]  /*1c390*/  STL [R1+0xa4], R28 ;  /* 0x0000a41c01007387 */ /* 0x0001e80000100800 */
[----:B------:R1:W-:Y:S04]  /*1c3a0*/  STL [R1+0xa0], R29 ;  /* 0x0000a01d01007387 */ /* 0x0003e80000100800 */
[----:B0-----:R0:W3:Y:S04]  /*1c3b0*/  LDG.E.U16 R28, [R8.64] ;  /* 0x00000004081c7981 */ /* 0x0010e8000c1e1500 */
[----:B-1----:R1:W3:Y:S01]  /*1c3c0*/  LDG.E.U16 R29, [R6.64] ;  /* 0x00000004061d7981 */ /* 0x0022e2000c1e1500 */
[----:B----4-:R-:W-:-:S03]  /*1c3d0*/  IMAD.WIDE R10, R0, 0x2, R16 ;  /* 0x00000002000a7825 */ /* 0x010fc600078e0210 */
[----:B------:R4:W-:Y:S04]  /*1c3e0*/  STL [R1+0x9c], R26 ;  /* 0x00009c1a01007387 */ /* 0x0009e80000100800 */
[----:B------:R-:W2:Y:S04]  /*1c3f0*/  LDL.64 R12, [R1+0x15e8] ;  /* 0x0015e800010c7983 */ /* 0x000ea80000100a00 */
[----:B------:R0:W-:Y:S04]  /*1c400*/  STL [R1+0x98], R27 ;  /* 0x0000981b01007387 */ /* 0x0001e80000100800 */
[----:B----4-:R3:W4:Y:S04]  /*1c410*/  LDG.E.U16 R26, [R4.64] ;  /* 0x00000004041a7981 */ /* 0x010728000c1e1500 */
[----:B0-----:R0:W4:Y:S01]  /*1c420*/  LDG.E.U16 R27, [R2.64] ;  /* 0x00000004021b7981 */ /* 0x001122000c1e1500 */
[----:B---3--:R-:W-:-:S03]  /*1c430*/  IMAD.WIDE R4, R0, 0x2, R22 ;  /* 0x0000000200047825 */ /* 0x008fc600078e0216 */
[----:B------:R2:W2:Y:S01]  /*1c440*/  LDG.E.U16 R23, [R10.64] ;  /* 0x000000040a177981 */ /* 0x0004a2000c1e1500 */
[----:B-1----:R-:W-:-:S03]  /*1c450*/  IMAD.WIDE R6, R0, 0x2, R20 ;  /* 0x0000000200067825 */ /* 0x002fc600078e0214 */
[----:B------:R1:W-:Y:S04]  /*1c460*/  STL [R1+0x94], R19 ;  /* 0x0000941301007387 */ /* 0x0003e80000100800 */
[----:B------:R-:W2:Y:S01]  /*1c470*/  LDL.64 R20, [R1+0x15c8] ;  /* 0x0015c80001147983 */ /* 0x000ea20000100a00 */
[----:B------:R-:W-:-:S03]  /*1c480*/  IMAD.WIDE R8, R0, 0x2, R24 ;  /* 0x0000000200087825 */ /* 0x000fc600078e0218 */
[----:B------:R-:W2:Y:S04]  /*1c490*/  LDL.64 R16, [R1+0x15d8] ;  /* 0x0015d80001107983 */ /* 0x000ea80000100a00 */
[----:B-1----:R-:W2:Y:S04]  /*1c4a0*/  LDL.64 R18, [R1+0x15e0] ;  /* 0x0015e00001127983 */ /* 0x002ea80000100a00 */
[----:B------:R-:W2:Y:S01]  /*1c4b0*/  LDL.64 R24, [R1+0x15d0] ;  /* 0x0015d00001187983 */ /* 0x000ea20000100a00 */
[----:B0-----:R-:W-:-:S03]  /*1c4c0*/  IMAD.WIDE R2, R0, 0x2, R14 ;  /* 0x0000000200027825 */ /* 0x001fc600078e020e */
[----:B------:R0:W-:Y:S04]  /*1c4d0*/  STL [R1+0x90], R28 ;  /* 0x0000901c01007387 */ /* 0x0001e80000100800 */
[----:B------:R1:W-:Y:S04]  /*1c4e0*/  STL [R1+0x8c], R29 ;  /* 0x00008c1d01007387 */ /* 0x0003e80000100800 */
[----:B------:R-:W2:Y:S04]  /*1c4f0*/  LDL.64 R14, [R1+0x15c0] ;  /* 0x0015c000010e7983 */ /* 0x000ea80000100a00 */
[----:B0-----:R0:W2:Y:S04]  /*1c500*/  LDG.E.U16 R28, [R8.64] ;  /* 0x00000004081c7981 */ /* 0x0010a8000c1e1500 */
[----:B-1----:R1:W2:Y:S02]  /*1c510*/  LDG.E.U16 R29, [R6.64] ;  /* 0x00000004061d7981 */ /* 0x0022a4000c1e1500 */
[----:B--2---:R-:W-:-:S02]  /*1c520*/  IMAD.WIDE R10, R0, 0x2, R12 ;  /* 0x00000002000a7825 */ /* 0x004fc400078e020c */
[----:B----4-:R2:W-:Y:S04]  /*1c530*/  STL [R1+0x88], R26 ;  /* 0x0000881a01007387 */ /* 0x0105e80000100800 */
[----:B------:R4:W-:Y:S04]  /*1c540*/  STL [R1+0x84], R27 ;  /* 0x0000841b01007387 */ /* 0x0009e80000100800 */
[----:B--2---:R2:W3:Y:S04]  /*1c550*/  LDG.E.U16 R26, [R4.64] ;  /* 0x00000004041a7981 */ /* 0x0044e8000c1e1500 */
[----:B--2---:R2:W-:Y:S04]  /*1c560*/  STL [R1+0x80], R23 ;  /* 0x0000801701007387 */ /* 0x0045e80000100800 */
[----:B------:R-:W3:Y:S04]  /*1c570*/  LDL.64 R12, [R1+0x15b0] ;  /* 0x0015b000010c7983 */ /* 0x000ee80000100a00 */
[----:B----4-:R4:W3:Y:S04]  /*1c580*/  LDG.E.U16 R27, [R2.64] ;  /* 0x00000004021b7981 */ /* 0x0108e8000c1e1500 */
[----:B--2---:R-:W2:Y:S01]  /*1c590*/  LDL.64 R22, [R1+0x15b8] ;  /* 0x0015b80001167983 */ /* 0x004ea20000100a00 */
[----:B-1----:R-:W-:-:S03]  /*1c5a0*/  IMAD.WIDE R6, R0, 0x2, R16 ;  /* 0x0000000200067825 */ /* 0x002fc600078e0210 */
[----:B------:R-:W2:Y:S01]  /*1c5b0*/  LDL.64 R16, [R1+0x15a0] ;  /* 0x0015a00001107983 */ /* 0x000ea20000100a00 */
[----:B----4-:R-:W-:-:S03]  /*1c5c0*/  IMAD.WIDE R2, R0, 0x2, R20 ;  /* 0x0000000200027825 */ /* 0x010fc600078e0214 */
[----:B------:R1:W4:Y:S01]  /*1c5d0*/  LDG.E.U16 R21, [R10.64] ;  /* 0x000000040a157981 */ /* 0x000322000c1e1500 */
[----:B0-----:R-:W-:-:S03]  /*1c5e0*/  IMAD.WIDE R8, R0, 0x2, R18 ;  /* 0x0000000200087825 */ /* 0x001fc600078e0212 */
[----:B------:R-:W4:Y:S01]  /*1c5f0*/  LDL.64 R18, [R1+0x15a8] ;  /* 0x0015a80001127983 */ /* 0x000f220000100a00 */
[----:B------:R-:W-:-:S03]  /*1c600*/  IMAD.WIDE R4, R0, 0x2, R24 ;  /* 0x0000000200047825 */ /* 0x000fc600078e0218 */
[----:B------:R3:W4:Y:S04]  /*1c610*/  LDG.E.U16 R25, [R6.64] ;  /* 0x0000000406197981 */ /* 0x000728000c1e1500 */
[----:B------:R2:W4:Y:S01]  /*1c620*/  LDG.E.U16 R24, [R8.64] ;  /* 0x0000000408187981 */ /* 0x000522000c1e1500 */
[----:B-1----:R-:W-:-:S03]  /*1c630*/  IMAD.WIDE R10, R0, 0x2, R14 ;  /* 0x00000002000a7825 */ /* 0x002fc600078e020e */
[----:B------:R0:W-:Y:S04]  /*1c640*/  STL [R1+0x7c], R28 ;  /* 0x00007c1c01007387 */ /* 0x0001e80000100800 */
[----:B------:R1:W-:Y:S04]  /*1c650*/  STL [R1+0x78], R29 ;  /* 0x0000781d01007387 */ /* 0x0003e80000100800 */
[----:B------:R-:W4:Y:S04]  /*1c660*/  LDG.E.U16 R11, [R10.64] ;  /* 0x000000040a0b7981 */ /* 0x000f28000c1e1500 */
[----:B0-----:R0:W4:Y:S04]  /*1c670*/  LDG.E.U16 R28, [R4.64] ;  /* 0x00000004041c7981 */ /* 0x001128000c1e1500 */
[----:B-1----:R1:W4:Y:S01]  /*1c680*/  LDG.E.U16 R29, [R2.64] ;  /* 0x00000004021d7981 */ /* 0x002322000c1e1500 */
[----:B---3--:R-:W-:-:S03]  /*1c690*/  IMAD.WIDE R6, R0, 0x2, R12 ;  /* 0x0000000200067825 */ /* 0x008fc600078e020c */
[----:B------:R-:W-:Y:S01]  /*1c6a0*/  STL [R1+0x70], R27 ;  /* 0x0000701b01007387 */ /* 0x000fe20000100800 */
[----:B--2---:R-:W-:-:S03]  /*1c6b0*/  IMAD.WIDE R8, R0, 0x2, R22 ;  /* 0x0000000200087825 */ /* 0x004fc600078e0216 */
[----:B------:R2:W-:Y:S04]  /*1c6c0*/  STL [R1+0x74], R26 ;  /* 0x0000741a01007387 */ /* 0x0005e80000100800 */
[----:B------:R-:W3:Y:S04]  /*1c6d0*/  LDG.E.U16 R7, [R6.64] ;  /* 0x0000000406077981 */ /* 0x000ee8000c1e1500 */
[----:B------:R-:W3:Y:S04]  /*1c6e0*/  LDG.E.U16 R9, [R8.64] ;  /* 0x0000000408097981 */ /* 0x000ee8000c1e1500 */
[----:B--2---:R-:W2:Y:S04]  /*1c6f0*/  LDL.64 R26, [R1+0x1598] ;  /* 0x00159800011a7983 */ /* 0x004ea80000100a00 */
[----:B----4-:R4:W-:Y:S04]  /*1c700*/  STL [R1+0x6c], R21 ;  /* 0x00006c1501007387 */ /* 0x0109e80000100800 */
[----:B------:R-:W2:Y:S04]  /*1c710*/  LDL.64 R14, [R1+0x1588] ;  /* 0x00158800010e7983 */ /* 0x000ea80000100a00 */
[----:B----4-:R-:W3:Y:S04]  /*1c720*/  LDL.64 R20, [R1+0x1590] ;  /* 0x0015900001147983 */ /* 0x010ee80000100a00 */
[----:B------:R-:W-:Y:S04]  /*1c730*/  STL [R1+0x64], R25 ;  /* 0x0000641901007387 */ /* 0x000fe80000100800 */
[----:B------:R1:W-:Y:S01]  /*1c740*/  STL [R1+0x68], R24 ;  /* 0x0000681801007387 */ /* 0x0003e20000100800 */
[----:B0-----:R-:W-:-:S03]  /*1c750*/  IMAD.WIDE R4, R0, 0x2, R18 ;  /* 0x0000000200047825 */ /* 0x001fc600078e0212 */
[----:B------:R-:W3:Y:S04]  /*1c760*/  LDL.64 R12, [R1+0x1578] ;  /* 0x00157800010c7983 */ /* 0x000ee80000100a00 */
[----:B-1----:R-:W3:Y:S01]  /*1c770*/  LDL.64 R24, [R1+0x1580] ;  /* 0x0015800001187983 */ /* 0x002ee20000100a00 */
[----:B------:R-:W-:-:S03]  /*1c780*/  IMAD.WIDE R2, R0, 0x2, R16 ;  /* 0x0000000200027825 */ /* 0x000fc600078e0210 */
[----:B------:R0:W-:Y:S04]  /*1c790*/  STL [R1+0x60], R28 ;  /* 0x0000601c01007387 */ /* 0x0001e80000100800 */
[----:B------:R-:W3:Y:S04]  /*1c7a0*/  LDL.64 R22, [R1+0x1570] ;  /* 0x0015700001167983 */ /* 0x000ee80000100a00 */
[----:B------:R-:W3:Y:S04]  /*1c7b0*/  LDL.64 R18, [R1+0x1568] ;  /* 0x0015680001127983 */ /* 0x000ee80000100a00 */
[----:B------:R1:W-:Y:S04]  /*1c7c0*/  STL [R1+0x5c], R29 ;  /* 0x00005c1d01007387 */ /* 0x0003e80000100800 */
[----:B0-----:R0:W3:Y:S04]  /*1c7d0*/  LDG.E.U16 R28, [R4.64] ;  /* 0x00000004041c7981 */ /* 0x0010e8000c1e1500 */
[----:B------:R-:W3:Y:S04]  /*1c7e0*/  LDL.64 R16, [R1+0x1560] ;  /* 0x0015600001107983 */ /* 0x000ee80000100a00 */
[----:B------:R2:W-:Y:S04]  /*1c7f0*/  STL [R1+0x58], R11 ;  /* 0x0000580b01007387 */ /* 0x0005e80000100800 */
[----:B-1----:R1:W3:Y:S04]  /*1c800*/  LDG.E.U16 R29, [R2.64] ;  /* 0x00000004021d7981 */ /* 0x0022e8000c1e1500 */
[----:B---3--:R-:W-:Y:S01]  /*1c810*/  STL [R1+0x54], R9 ;  /* 0x0000540901007387 */ /* 0x008fe20000100800 */
[----:B--2---:R-:W-:-:S03]  /*1c820*/  IMAD.WIDE R10, R0, 0x2, R26 ;  /* 0x00000002000a7825 */ /* 0x004fc600078e021a */
[----:B------:R2:W-:Y:S04]  /*1c830*/  STL [R1+0x50], R7 ;  /* 0x0000500701007387 */ /* 0x0005e80000100800 */
[----:B------:R3:W4:Y:S01]  /*1c840*/  LDG.E.U16 R27, [R10.64] ;  /* 0x000000040a1b7981 */ /* 0x000722000c1e1500 */
[----:B--2---:R-:W-:-:S03]  /*1c850*/  IMAD.WIDE R6, R0, 0x2, R14 ;  /* 0x0000000200067825 */ /* 0x004fc600078e020e */
[----:B------:R-:W2:Y:S01]  /*1c860*/  LDL.64 R14, [R1+0x1550] ;  /* 0x00155000010e7983 */ /* 0x000ea20000100a00 */
[----:B---3--:R-:W-:-:S03]  /*1c870*/  IMAD.WIDE R8, R0, 0x2, R20 ;  /* 0x0000000200087825 */ /* 0x008fc600078e0214 */
[----:B------:R-:W3:Y:S01]  /*1c880*/  LDL.64 R20, [R1+0x1558] ;  /* 0x0015580001147983 */ /* 0x000ee20000100a00 */
[----:B0-----:R-:W-:-:S03]  /*1c890*/  IMAD.WIDE R4, R0, 0x2, R24 ;  /* 0x0000000200047825 */ /* 0x001fc600078e0218 */
[----:B------:R0:W2:Y:S04]  /*1c8a0*/  LDG.E.U16 R25, [R6.64] ;  /* 0x0000000406197981 */ /* 0x0000a8000c1e1500 */
[----:B------:R0:W2:Y:S01]  /*1c8b0*/  LDG.E.U16 R24, [R8.64] ;  /* 0x0000000408187981 */ /* 0x0000a2000c1e1500 */
[----:B-1----:R-:W-:-:S04]  /*1c8c0*/  IMAD.WIDE R2, R0, 0x2, R12 ;  /* 0x0000000200027825 */ /* 0x002fc800078e020c */
[----:B------:R-:W-:-:S04]  /*1c8d0*/  IMAD.WIDE R10, R0, 0x2, R22 ;  /* 0x00000002000a7825 */ /* 0x000fc800078e0216 */
[C---:B0-----:R-:W-:Y:S01]  /*1c8e0*/  IMAD.WIDE R8, R0.reuse, 0x2, R18 ;  /* 0x0000000200087825 */ /* 0x041fe200078e0212 */
[----:B------:R0:W-:Y:S04]  /*1c8f0*/  STL [R1+0x4c], R28 ;  /* 0x00004c1c01007387 */ /* 0x0001e80000100800 */
[----:B------:R-:W2:Y:S01]  /*1c900*/  LDL.64 R12, [R1+0x1528] ;  /* 0x00152800010c7983 */ /* 0x000ea20000100a00 */
[----:B------:R-:W-:-:S03]  /*1c910*/  IMAD.WIDE R6, R0, 0x2, R16 ;  /* 0x0000000200067825 */ /* 0x000fc600078e0210 */
[----:B------:R-:W2:Y:S04]  /*1c920*/  LDG.E.U16 R9, [R8.64] ;  /* 0x0000000408097981 */ /* 0x000ea8000c1e1500 */
[----:B0-----:R3:W2:Y:S04]  /*1c930*/  LDG.E.U16 R28, [R4.64] ;  /* 0x00000004041c7981 */ /* 0x0016a8000c1e1500 */
[----:B------:R0:W-:Y:S04]  /*1c940*/  STL [R1+0x48], R29 ;  /* 0x0000481d01007387 */ /* 0x0001e80000100800 */
[----:B------:R-:W2:Y:S04]  /*1c950*/  LDL.64 R18, [R1+0x1520] ;  /* 0x0015200001127983 */ /* 0x000ea80000100a00 */
[----:B------:R-:W2:Y:S04]  /*1c960*/  LDG.E.U16 R7, [R6.64] ;  /* 0x0000000406077981 */ /* 0x000ea8000c1e1500 */
[----:B0-----:R0:W2:Y:S04]  /*1c970*/  LDG.E.U16 R29, [R2.64] ;  /* 0x00000004021d7981 */ /* 0x0010a8000c1e1500 */
[----:B----4-:R1:W-:Y:S04]  /*1c980*/  STL [R1+0x44], R27 ;  /* 0x0000441b01007387 */ /* 0x0103e80000100800 */
[----:B-1----:R-:W4:Y:S01]  /*1c990*/  LDL.64 R26, [R1+0x14a8] ;  /* 0x0014a800011a7983 */ /* 0x002f220000100a00 */
[----:B---3--:R-:W-:-:S03]  /*1c9a0*/  IMAD.WIDE R4, R0, 0x2, R20 ;  /* 0x0000000200047825 */ /* 0x008fc600078e0214 */
[----:B------:R1:W3:Y:S04]  /*1c9b0*/  LDG.E.U16 R21, [R10.64] ;  /* 0x000000040a157981 */ /* 0x0002e8000c1e1500 */
[----:B--2---:R-:W-:Y:S04]  /*1c9c0*/  STL [R1+0x3c], R25 ;  /* 0x00003c1901007387 */ /* 0x004fe80000100800 */
[----:B------:R2:W-:Y:S04]  /*1c9d0*/  STL [R1+0x40], R24 ;  /* 0x0000401801007387 */ /* 0x0005e80000100800 */
[----:B------:R-:W4:Y:S04]  /*1c9e0*/  LDL.64 R16, [R1+0x1548] ;  /* 0x0015480001107983 */ /* 0x000f280000100a00 */
[----:B--2---:R-:W2:Y:S01]  /*1c9f0*/  LDL.64 R24, [R1+0x14a0] ;  /* 0x0014a00001187983 */ /* 0x004ea20000100a00 */
[----:B0-----:R-:W-:-:S04]  /*1ca00*/  IMAD.WIDE R2, R0, 0x2, R14 ;  /* 0x0000000200027825 */ /* 0x001fc800078e020e */
[C---:B-1----:R-:W-:Y:S01]  /*1ca10*/  IMAD.WIDE R10, R0.reuse, 0x2, R12 ;  /* 0x00000002000a7825 */ /* 0x042fe200078e020c */
[----:B------:R0:W-:Y:S04]  /*1ca20*/  STL [R1+0x38], R28 ;  /* 0x0000381c01007387 */ /* 0x0001e80000100800 */
[----:B0-----:R2:W4:Y:S04]  /*1ca30*/  LDG.E.U16 R28, [R4.64] ;  /* 0x00000004041c7981 */ /* 0x001528000c1e1500 */
[----:B------:R0:W-:Y:S04]  /*1ca40*/  STL [R1+0x34], R29 ;  /* 0x0000341d01007387 */ /* 0x0001e80000100800 */
[----:B------:R-:W4:Y:S04]  /*1ca50*/  LDL.64 R14, [R1+0x1540] ;  /* 0x00154000010e7983 */ /* 0x000f280000100a00 */
[----:B------:R-:W4:Y:S04]  /*1ca60*/  LDL.64 R12, [R1+0x1518] ;  /* 0x00151800010c7983 */ /* 0x000f280000100a00 */
[----:B------:R-:W4:Y:S04]  /*1ca70*/  LDL.64 R22, [R1+0x1510] ;  /* 0x0015100001167983 */ /* 0x000f280000100a00 */
[----:B0-----:R4:W4:Y:S04]  /*1ca80*/  LDG.E.U16 R29, [R2.64] ;  /* 0x00000004021d7981 */ /* 0x001928000c1e1500 */
[----:B---3--:R0:W-:Y:S04]  /*1ca90*/  STL [R1+0x30], R21 ;  /* 0x0000301501007387 */ /* 0x0081e80000100800 */
[----:B0-----:R-:W3:Y:S04]  /*1caa0*/  LDL.64 R20, [R1+0x1498] ;  /* 0x0014980001147983 */ /* 0x001ee80000100a00 */
[----:B------:R0:W-:Y:S02]  /*1cab0*/  STL [R1+0x2c], R9 ;  /* 0x00002c0901007387 */ /* 0x0001e40000100800 */
[----:B0-----:R-:W-:-:S02]  /*1cac0*/  IMAD.WIDE R8, R0, 0x2, R18 ;  /* 0x0000000200087825 */ /* 0x001fc400078e0212 */
[----:B------:R-:W3:Y:S04]  /*1cad0*/  LDL.64 R18, [R1+0x1490] ;  /* 0x0014900001127983 */ /* 0x000ee80000100a00 */
[----:B------:R0:W-:Y:S01]  /*1cae0*/  STL [R1+0x28], R7 ;  /* 0x0000280701007387 */ /* 0x0001e20000100800 */
[----:B--2---:R-:W-:-:S03]  /*1caf0*/  IMAD.WIDE R4, R0, 0x2, R24 ;  /* 0x0000000200047825 */ /* 0x004fc600078e0218 */
[----:B------:R3:W2:Y:S01]  /*1cb00*/  LDG.E.U16 R25, [R8.64] ;  /* 0x0000000408197981 */ /* 0x0006a2000c1e1500 */
[----:B----4-:R-:W-:-:S03]  /*1cb10*/  IMAD.WIDE R2, R0, 0x2, R16 ;  /* 0x0000000200027825 */ /* 0x010fc600078e0210 */
[----:B------:R1:W4:Y:S01]  /*1cb20*/  LDG.E.U16 R5, [R4.64] ;  /* 0x0000000404057981 */ /* 0x000322000c1e1500 */
[----:B0-----:R-:W-:-:S03]  /*1cb30*/  IMAD.WIDE R6, R0, 0x2, R26 ;  /* 0x0000000200067825 */ /* 0x001fc600078e021a */
[----:B------:R-:W2:Y:S04]  /*1cb40*/  LDG.E.U16 R24, [R10.64] ;  /* 0x000000040a187981 */ /* 0x000ea8000c1e1500 */
[----:B------:R-:W2:Y:S04]  /*1cb50*/  LDG.E.U16 R6, [R6.64] ;  /* 0x0000000406067981 */ /* 0x000ea8000c1e1500 */
[----:B-1----:R0:W4:Y:S01]  /*1cb60*/  LDG.E.U16 R4, [R2.64] ;  /* 0x0000000402047981 */ /* 0x002122000c1e1500 */
[----:B---3--:R-:W-:-:S04]  /*1cb70*/  IMAD.WIDE R8, R0, 0x2, R20 ;  /* 0x0000000200087825 */ /* 0x008fc800078e0214 */
[----:B0-----:R-:W-:-:S06]  /*1cb80*/  IMAD.WIDE R2, R0, 0x2, R18 ;  /* 0x0000000200027825 */ /* 0x001fcc00078e0212 */
[----:B------:R-:W3:Y:S04]  /*1cb90*/  LDG.E.U16 R3, [R2.64] ;  /* 0x0000000402037981 */ /* 0x000ee8000c1e1500 */
[----:B--2---:R0:W-:Y:S04]  /*1cba0*/  STL [R1+0x6ba0], R6 ;  /* 0x006ba00601007387 */ /* 0x0041e80000100800 */
[----:B----4-:R-:W-:Y:S04]  /*1cbb0*/  STL [R1+0x6ba4], R5 ;  /* 0x006ba40501007387 */ /* 0x010fe80000100800 */
[----:B------:R-:W2:Y:S04]  /*1cbc0*/  LDL.64 R16, [R1+0x1538] ;  /* 0x0015380001107983 */ /* 0x000ea80000100a00 */
[----:B------:R-:W-:Y:S04]  /*1cbd0*/  STL [R1+0x20], R29 ;  /* 0x0000201d01007387 */ /* 0x000fe80000100800 */
[----:B------:R1:W-:Y:S04]  /*1cbe0*/  STL [R1+0x24], R28 ;  /* 0x0000241c01007387 */ /* 0x0003e80000100800 */
[----:B0-----:R-:W4:Y:S04]  /*1cbf0*/  LDL.64 R6, [R1+0x1508] ;  /* 0x0015080001067983 */ /* 0x001f280000100a00 */
[----:B------:R-:W2:Y:S04]  /*1cc00*/  LDL.64 R26, [R1+0x1500] ;  /* 0x00150000011a7983 */ /* 0x000ea80000100a00 */
[----:B-1----:R-:W2:Y:S04]  /*1cc10*/  LDL.64 R28, [R1+0x1530] ;  /* 0x00153000011c7983 */ /* 0x002ea80000100a00 */
[----:B------:R-:W-:Y:S04]  /*1cc20*/  STL [R1+0x8], R25 ;  /* 0x0000081901007387 */ /* 0x000fe80000100800 */
[----:B------:R0:W-:Y:S04]  /*1cc30*/  STL [R1+0xc], R24 ;  /* 0x00000c1801007387 */ /* 0x0001e80000100800 */
[----:B0-----:R-:W2:Y:S04]  /*1cc40*/  LDL.64 R24, [R1+0x14f8] ;  /* 0x0014f80001187983 */ /* 0x001ea80000100a00 */
[----:B------:R0:W-:Y:S04]  /*1cc50*/  STL [R1+0x1c], R4 ;  /* 0x00001c0401007387 */ /* 0x0001e80000100800 */
[----:B0-----:R-:W2:Y:S01]  /*1cc60*/  LDG.E.U16 R4, [R8.64] ;  /* 0x0000000408047981 */ /* 0x001ea2000c1e1500 */
[----:B------:R-:W-:-:S04]  /*1cc70*/  IMAD.WIDE R14, R0, 0x2, R14 ;  /* 0x00000002000e7825 */ /* 0x000fc800078e020e */
[C---:B------:R-:W-:Y:S01]  /*1cc80*/  IMAD.WIDE R12, R0.reuse, 0x2, R12 ;  /* 0x00000002000c7825 */ /* 0x040fe200078e020c */
[----:B------:R-:W4:Y:S03]  /*1cc90*/  LDG.E.U16 R5, [R14.64] ;  /* 0x000000040e057981 */ /* 0x000f26000c1e1500 */
[----:B------:R-:W-:Y:S02]  /*1cca0*/  IMAD.WIDE R10, R0, 0x2, R22 ;  /* 0x00000002000a7825 */ /* 0x000fe400078e0216 */
[----:B------:R-:W4:Y:S04]  /*1ccb0*/  LDG.E.U16 R13, [R12.64] ;  /* 0x000000040c0d7981 */ /* 0x000f28000c1e1500 */
[----:B------:R0:W4:Y:S04]  /*1ccc0*/  LDG.E.U16 R0, [R10.64] ;  /* 0x000000040a007981 */ /* 0x000128000c1e1500 */
[----:B--2---:R-:W-:Y:S04]  /*1ccd0*/  STL [R1+0x6ba8], R4 ;  /* 0x006ba80401007387 */ /* 0x004fe80000100800 */
[----:B---3--:R1:W-:Y:S04]  /*1cce0*/  STL [R1+0x6bac], R3 ;  /* 0x006bac0301007387 */ /* 0x0083e80000100800 */
[----:B------:R-:W2:Y:S04]  /*1ccf0*/  LDL.64 R22, [R1+0x14f0] ;  /* 0x0014f00001167983 */ /* 0x000ea80000100a00 */
[----:B------:R-:W3:Y:S04]  /*1cd00*/  LDL.64 R20, [R1+0x14e8] ;  /* 0x0014e80001147983 */ /* 0x000ee80000100a00 */
[----:B-1----:R-:W2:Y:S04]  /*1cd10*/  LDL R3, [R1+0x3c8] ;  /* 0x0003c80001037983 */ /* 0x002ea80000100800 */
[----:B------:R-:W3:Y:S04]  /*1cd20*/  LDL.64 R18, [R1+0x14e0] ;  /* 0x0014e00001127983 */ /* 0x000ee80000100a00 */
[----:B----4-:R1:W-:Y:S04]  /*1cd30*/  STL [R1+0x18], R5 ;  /* 0x0000180501007387 */ /* 0x0103e80000100800 */
[----:B-1----:R-:W2:Y:S04]  /*1cd40*/  LDL.64 R4, [R1+0x1488] ;  /* 0x0014880001047983 */ /* 0x002ea80000100a00 */
[----:B------:R1:W-:Y:S01]  /*1cd50*/  STL [R1+0x4], R13 ;  /* 0x0000040d01007387 */ /* 0x0003e20000100800 */
[----:B--2---:R-:W-:-:S04]  /*1cd60*/  IMAD.WIDE R16, R3, 0x2, R16 ;  /* 0x0000000203107825 */ /* 0x004fc800078e0210 */
[C---:B------:R-:W-:Y:S01]  /*1cd70*/  IMAD.WIDE R14, R3.reuse, 0x2, R28 ;  /* 0x00000002030e7825 */ /* 0x040fe200078e021c */
[----:B------:R2:W4:Y:S03]  /*1cd80*/  LDG.E.U16 R2, [R16.64] ;  /* 0x0000000410027981 */ /* 0x000526000c1e1500 */
[C---:B-1----:R-:W-:Y:S02]  /*1cd90*/  IMAD.WIDE R12, R3.reuse, 0x2, R6 ;  /* 0x00000002030c7825 */ /* 0x042fe400078e0206 */
[----:B------:R-:W4:Y:S02]  /*1cda0*/  LDL.64 R6, [R1+0x1480] ;  /* 0x0014800001067983 */ /* 0x000f240000100a00 */
[C---:B0-----:R-:W-:Y:S02]  /*1cdb0*/  IMAD.WIDE R10, R3.reuse, 0x2, R26 ;  /* 0x00000002030a7825 */ /* 0x041fe400078e021a */
[----:B------:R0:W-:Y:S02]  /*1cdc0*/  STL [R1], R0 ;  /* 0x0000000001007387 */ /* 0x0001e40000100800 */
[----:B------:R-:W-:-:S02]  /*1cdd0*/  IMAD.WIDE R8, R3, 0x2, R24 ;  /* 0x0000000203087825 */ /* 0x000fc400078e0218 */
[----:B------:R3:W4:Y:S02]  /*1cde0*/  LDG.E.U16 R29, [R12.64] ;  /* 0x000000040c1d7981 */ /* 0x000724000c1e1500 */
[C---:B--2---:R-:W-:Y:S02]  /*1cdf0*/  IMAD.WIDE R16, R3.reuse, 0x2, R22 ;  /* 0x0000000203107825 */ /* 0x044fe400078e0216 */
[----:B------:R1:W2:Y:S04]  /*1ce00*/  LDG.E.U16 R27, [R10.64] ;  /* 0x000000040a1b7981 */ /* 0x0002a8000c1e1500 */
[----:B0-----:R0:W2:Y:S01]  /*1ce10*/  LDG.E.U16 R0, [R14.64] ;  /* 0x000000040e007981 */ /* 0x0010a2000c1e1500 */
[----:B---3--:R-:W-:-:S03]  /*1ce20*/  IMAD.WIDE R12, R3, 0x2, R18 ;  /* 0x00000002030c7825 */ /* 0x008fc600078e0212 */
[----:B------:R4:W3:Y:S04]  /*1ce30*/  LDG.E.U16 R25, [R8.64] ;  /* 0x0000000408197981 */ /* 0x0008e8000c1e1500 */
[----:B------:R-:W3:Y:S01]  /*1ce40*/  LDG.E.U16 R23, [R16.64] ;  /* 0x0000000410177981 */ /* 0x000ee2000c1e1500 */
[----:B0-----:R-:W-:-:S03]  /*1ce50*/  IMAD.WIDE R14, R3, 0x2, R20 ;  /* 0x00000002030e7825 */ /* 0x001fc600078e0214 */
[----:B------:R-:W3:Y:S04]  /*1ce60*/  LDG.E.U16 R18, [R12.64] ;  /* 0x000000040c127981 */ /* 0x000ee8000c1e1500 */
[----:B------:R-:W3:Y:S01]  /*1ce70*/  LDG.E.U16 R21, [R14.64] ;  /* 0x000000040e157981 */ /* 0x000ee2000c1e1500 */
[----:B-1----:R-:W-:-:S04]  /*1ce80*/  IMAD.WIDE R10, R3, 0x2, R4 ;  /* 0x00000002030a7825 */ /* 0x002fc800078e0204 */
[C---:B----4-:R-:W-:Y:S01]  /*1ce90*/  IMAD.WIDE R8, R3.reuse, 0x2, R6 ;  /* 0x0000000203087825 */ /* 0x050fe200078e0206 */
[----:B------:R0:W-:Y:S04]  /*1cea0*/  STL [R1+0x6b84], R29 ;  /* 0x006b841d01007387 */ /* 0x0001e80000100800 */
[----:B--2---:R1:W-:Y:S04]  /*1ceb0*/  STL [R1+0x6b88], R27 ;  /* 0x006b881b01007387 */ /* 0x0043e80000100800 */
[----:B---3--:R2:W-:Y:S04]  /*1cec0*/  STL [R1+0x6b8c], R25 ;  /* 0x006b8c1901007387 */ /* 0x0085e80000100800 */
[----:B0-----:R-:W3:Y:S04]  /*1ced0*/  LDL.64 R28, [R1+0x14d8] ;  /* 0x0014d800011c7983 */ /* 0x001ee80000100a00 */
[----:B------:R-:W4:Y:S04]  /*1cee0*/  LDL.64 R4, [R1+0x14d0] ;  /* 0x0014d00001047983 */ /* 0x000f280000100a00 */
[----:B------:R-:W3:Y:S04]  /*1cef0*/  LDL.64 R6, [R1+0x14c8] ;  /* 0x0014c80001067983 */ /* 0x000ee80000100a00 */
[----:B-1----:R-:W3:Y:S04]  /*1cf00*/  LDL.64 R26, [R1+0x1478] ;  /* 0x00147800011a7983 */ /* 0x002ee80000100a00 */
[----:B--2---:R-:W2:Y:S04]  /*1cf10*/  LDL.64 R24, [R1+0x1470] ;  /* 0x0014700001187983 */ /* 0x004ea80000100a00 */
[----:B------:R-:W-:Y:S04]  /*1cf20*/  STL [R1+0x6b90], R23 ;  /* 0x006b901701007387 */ /* 0x000fe80000100800 */
[----:B------:R-:W-:Y:S04]  /*1cf30*/  STL [R1+0x6b60], R21 ;  /* 0x006b601501007387 */ /* 0x000fe80000100800 */
[----:B------:R-:W-:Y:S04]  /*1cf40*/  STL [R1+0x6b64], R18 ;  /* 0x006b641201007387 */ /* 0x000fe80000100800 */
[----:B------:R0:W-:Y:S04]  /*1cf50*/  STL [R1+0x14], R2 ;  /* 0x0000140201007387 */ /* 0x0001e80000100800 */
[----:B0-----:R-:W2:Y:S04]  /*1cf60*/  LDG.E.U16 R2, [R10.64] ;  /* 0x000000040a027981 */ /* 0x001ea8000c1e1500 */
[----:B--2---:R-:W-:Y:S04]  /*1cf70*/  STL [R1+0x6b94], R2 ;  /* 0x006b940201007387 */ /* 0x004fe80000100800 */
[----:B------:R0:W-:Y:S04]  /*1cf80*/  STL [R1+0x10], R0 ;  /* 0x0000100001007387 */ /* 0x0001e80000100800 */
[----:B0-----:R0:W2:Y:S01]  /*1cf90*/  LDG.E.U16 R0, [R8.64] ;  /* 0x0000000408007981 */ /* 0x0010a2000c1e1500 */
[----:B---3--:R-:W-:-:S04]  /*1cfa0*/  IMAD.WIDE R12, R3, 0x2, R28 ;  /* 0x00000002030c7825 */ /* 0x008fc800078e021c */
[C---:B----4-:R-:W-:Y:S01]  /*1cfb0*/  IMAD.WIDE R10, R3.reuse, 0x2, R4 ;  /* 0x00000002030a7825 */ /* 0x050fe200078e0204 */
[----:B------:R1:W3:Y:S03]  /*1cfc0*/  LDG.E.U16 R16, [R12.64] ;  /* 0x000000040c107981 */ /* 0x0002e6000c1e1500 */
[C---:B0-----:R-:W-:Y:S02]  /*1cfd0*/  IMAD.WIDE R8, R3.reuse, 0x2, R6 ;  /* 0x0000000203087825 */ /* 0x041fe400078e0206 */
[----:B------:R0:W4:Y:S04]  /*1cfe0*/  LDG.E.U16 R7, [R10.64] ;  /* 0x000000040a077981 */ /* 0x000128000c1e1500 */
[----:B------:R0:W3:Y:S04]  /*1cff0*/  LDG.E.U16 R8, [R8.64] ;  /* 0x0000000408087981 */ /* 0x0000e8000c1e1500 */
[----:B--2---:R-:W-:Y:S04]  /*1d000*/  STL [R1+0x6b98], R0 ;  /* 0x006b980001007387 */ /* 0x004fe80000100800 */
[----:B------:R-:W2:Y:S01]  /*1d010*/  LDL.64 R20, [R1+0x14c0] ;  /* 0x0014c00001147983 */ /* 0x000ea20000100a00 */
[----:B-1----:R-:W-:-:S03]  /*1d020*/  IMAD.WIDE R12, R3, 0x2, R26 ;  /* 0x00000002030c7825 */ /* 0x002fc600078e021a */
[----:B------:R-:W3:Y:S01]  /*1d030*/  LDL.64 R14, [R1+0x1468] ;  /* 0x00146800010e7983 */ /* 0x000ee20000100a00 */
[----:B0-----:R-:W-:-:S03]  /*1d040*/  IMAD.WIDE R10, R3, 0x2, R24 ;  /* 0x00000002030a7825 */ /* 0x001fc600078e0218 */
[----:B------:R2:W3:Y:S04]  /*1d050*/  LDG.E.U16 R9, [R12.64] ;  /* 0x000000040c097981 */ /* 0x0004e8000c1e1500 */
[----:B------:R0:W4:Y:S04]  /*1d060*/  LDG.E.U16 R10, [R10.64] ;  /* 0x000000040a0a7981 */ /* 0x000128000c1e1500 */
[----:B------:R-:W4:Y:S01]  /*1d070*/  LDL.64 R4, [R1+0x1460] ;  /* 0x0014600001047983 */ /* 0x000f220000100a00 */
[----:B--2---:R-:W-:-:S05]  /*1d080*/  IMAD.WIDE R12, R3, 0x2, R20 ;  /* 0x00000002030c7825 */ /* 0x004fca00078e0214 */
[----:B0-----:R0:W2:Y:S04]  /*1d090*/  LDG.E.U16 R11, [R12.64] ;  /* 0x000000040c0b7981 */ /* 0x0010a8000c1e1500 */
[----:B---3--:R1:W-:Y:S04]  /*1d0a0*/  STL [R1+0x6b68], R16 ;  /* 0x006b681001007387 */ /* 0x0083e80000100800 */
[----:B----4-:R3:W-:Y:S04]  /*1d0b0*/  STL [R1+0x6b6c], R7 ;  /* 0x006b6c0701007387 */ /* 0x0107e80000100800 */
[----:B------:R-:W-:Y:S04]  /*1d0c0*/  STL [R1+0x6b50], R8 ;  /* 0x006b500801007387 */ /* 0x000fe80000100800 */
[----:B-1----:R-:W4:Y:S01]  /*1d0d0*/  LDL.64 R16, [R1+0x1458] ;  /* 0x0014580001107983 */ /* 0x002f220000100a00 */
[----:B0-----:R-:W-:-:S03]  /*1d0e0*/  IMAD.WIDE R12, R3, 0x2, R14 ;  /* 0x00000002030c7825 */ /* 0x001fc600078e020e */
[----:B------:R-:W4:Y:S04]  /*1d0f0*/  LDL.64 R18, [R1+0x1450] ;  /* 0x0014500001127983 */ /* 0x000f280000100a00 */
[----:B------:R0:W-:Y:S04]  /*1d100*/  STL [R1+0x6b9c], R9 ;  /* 0x006b9c0901007387 */ /* 0x0001e80000100800 */
[----:B------:R-:W4:Y:S04]  /*1d110*/  LDL.64 R20, [R1+0x14b8] ;  /* 0x0014b80001147983 */ /* 0x000f280000100a00 */
[----:B------:R1:W4:Y:S04]  /*1d120*/  LDG.E.U16 R12, [R12.64] ;  /* 0x000000040c0c7981 */ /* 0x000328000c1e1500 */
[----:B--2---:R-:W-:Y:S04]  /*1d130*/  STL [R1+0x6b54], R11 ;  /* 0x006b540b01007387 */ /* 0x004fe80000100800 */
[----:B---3--:R-:W2:Y:S01]  /*1d140*/  LDL.64 R6, [R1+0x1448] ;  /* 0x0014480001067983 */ /* 0x008ea20000100a00 */
[----:B------:R-:W-:-:S05]  /*1d150*/  IMAD.WIDE R14, R3, 0x2, R4 ;  /* 0x00000002030e7825 */ /* 0x000fca00078e0204 */
[----:B-1----:R4:W3:Y:S02]  /*1d160*/  LDG.E.U16 R13, [R14.64] ;  /* 0x000000040e0d7981 */ /* 0x0028e4000c1e1500 */
[----:B----4-:R-:W-:-:S05]  /*1d170*/  IMAD.WIDE R14, R3, 0x2, R16 ;  /* 0x00000002030e7825 */ /* 0x010fca00078e0210 */
[----:B------:R1:W4:Y:S02]  /*1d180*/  LDG.E.U16 R17, [R14.64] ;  /* 0x000000040e117981 */ /* 0x000324000c1e1500 */
[C---:B-1----:R-:W-:Y:S02]  /*1d190*/  IMAD.WIDE R14, R3.reuse, 0x2, R18 ;  /* 0x00000002030e7825 */ /* 0x042fe400078e0212 */
[----:B------:R-:W-:Y:S04]  /*1d1a0*/  STL [R1+0x6b70], R12 ;  /* 0x006b700c01007387 */ /* 0x000fe80000100800 */
[----:B------:R1:W4:Y:S04]  /*1d1b0*/  LDG.E.U16 R19, [R14.64] ;  /* 0x000000040e137981 */ /* 0x000328000c1e1500 */
[----:B------:R-:W4:Y:S01]  /*1d1c0*/  LDL.64 R4, [R1+0x1440] ;  /* 0x0014400001047983 */ /* 0x000f220000100a00 */
[----:B-1----:R-:W-:-:S05]  /*1d1d0*/  IMAD.WIDE R14, R3, 0x2, R20 ;  /* 0x00000002030e7825 */ /* 0x002fca00078e0214 */
[----:B------:R2:W4:Y:S02]  /*1d1e0*/  LDG.E.U16 R20, [R14.64] ;  /* 0x000000040e147981 */ /* 0x000524000c1e1500 */
[----:B--2---:R-:W-:-:S05]  /*1d1f0*/  IMAD.WIDE R14, R3, 0x2, R6 ;  /* 0x00000002030e7825 */ /* 0x004fca00078e0206 */
[----:B------:R1:W2:Y:S04]  /*1d200*/  LDG.E.U16 R22, [R14.64] ;  /* 0x000000040e167981 */ /* 0x0002a8000c1e1500 */
[----:B---3--:R-:W-:Y:S04]  /*1d210*/  STL [R1+0x6b74], R13 ;  /* 0x006b740d01007387 */ /* 0x008fe80000100800 */
[----:B----4-:R-:W-:Y:S04]  /*1d220*/  STL [R1+0x6b78], R17 ;  /* 0x006b781101007387 */ /* 0x010fe80000100800 */
[----:B0-----:R-:W3:Y:S04]  /*1d230*/  LDL.64 R8, [R1+0x14b0] ;  /* 0x0014b00001087983 */ /* 0x001ee80000100a00 */
[----:B------:R-:W-:Y:S01]  /*1d240*/  STL [R1+0x6b7c], R19 ;  /* 0x006b7c1301007387 */ /* 0x000fe20000100800 */
[----:B-1----:R-:W-:-:S05]  /*1d250*/  IMAD.WIDE R14, R3, 0x2, R4 ;  /* 0x00000002030e7825 */ /* 0x002fca00078e0204 */
[----:B------:R3:W4:Y:S04]  /*1d260*/  LDG.E.U16 R24, [R14.64] ;  /* 0x000000040e187981 */ /* 0x000728000c1e1500 */
[----:B------:R0:W-:Y:S04]  /*1d270*/  STL [R1+0x6b58], R20 ;  /* 0x006b581401007387 */ /* 0x0001e80000100800 */
[----:B0-----:R-:W4:Y:S04]  /*1d280*/  LDL.64 R20, [R1+0x1438] ;  /* 0x0014380001147983 */ /* 0x001f280000100a00 */
[----:B--2---:R0:W-:Y:S04]  /*1d290*/  STL [R1+0x6b5c], R22 ;  /* 0x006b5c1601007387 */ /* 0x0041e80000100800 */
[----:B------:R-:W2:Y:S04]  /*1d2a0*/  LDL.64 R12, [R1+0x1430] ;  /* 0x00143000010c7983 */ /* 0x000ea80000100a00 */
[----:B------:R-:W1:Y:S04]  /*1d2b0*/  S2R R26, SR_TID.X ;  /* 0x00000000001a7919 */ /* 0x000e680000002100 */
[----:B------:R-:W2:Y:S04]  /*1d2c0*/  LDL.LU R4, [R1+0x18c] ;  /* 0x00018c0001047983 */ /* 0x000ea80000300800 */
[----:B------:R-:W2:Y:S01]  /*1d2d0*/  LDL.LU R5, [R1+0x188] ;  /* 0x0001880001057983 */ /* 0x000ea20000300800 */
[----:B---3--:R-:W-:-:S03]  /*1d2e0*/  IMAD.WIDE R14, R3, 0x2, R8 ;  /* 0x00000002030e7825 */ /* 0x008fc600078e0208 */
[----:B------:R-:W3:Y:S04]  /*1d2f0*/  LDL.LU R6, [R1+0x14c] ;  /* 0x00014c0001067983 */ /* 0x000ee80000300800 */
[----:B------:R-:W3:Y:S01]  /*1d300*/  LDL.LU R27, [R1+0x148] ;  /* 0x00014800011b7983 */ /* 0x000ee20000300800 */
[----:B-1----:R-:W-:-:S03]  /*1d310*/  LOP3.LUT R9, R26, 0xff, RZ, 0xc0, !PT ;  /* 0x000000ff1a097812 */ /* 0x002fc600078ec0ff */
[----:B------:R1:W3:Y:S04]  /*1d320*/  LDG.E.U16 R26, [R14.64] ;  /* 0x000000040e1a7981 */ /* 0x0002e8000c1e1500 */
[----:B----4-:R4:W-:Y:S04]  /*1d330*/  STL [R1+0x6b80], R24 ;  /* 0x006b801801007387 */ /* 0x0109e80000100800 */
[----:B------:R-:W3:Y:S04]  /*1d340*/  LDL.LU R11, [R1+0x108] ;  /* 0x00010800010b7983 */ /* 0x000ee80000300800 */
[----:B------:R-:W3:Y:S04]  /*1d350*/  LDL.LU R29, [R1+0xcc] ;  /* 0x0000cc00011d7983 */ /* 0x000ee80000300800 */
[----:B------:R-:W3:Y:S01]  /*1d360*/  LDL.LU R7, [R1+0xc8] ;  /* 0x0000c80001077983 */ /* 0x000ee20000300800 */
[----:B-1----:R-:W-:-:S03]  /*1d370*/  IMAD.WIDE R14, R3, 0x2, R20 ;  /* 0x00000002030e7825 */ /* 0x002fc600078e0214 */
[----:B------:R-:W3:Y:S04]  /*1d380*/  LDL.LU R16, [R1+0x8c] ;  /* 0x00008c0001107983 */ /* 0x000ee80000300800 */
[----:B------:R2:W3:Y:S04]  /*1d390*/  LDG.E.U16 R28, [R14.64] ;  /* 0x000000040e1c7981 */ /* 0x0004e8000c1e1500 */
[----:B------:R-:W3:Y:S01]  /*1d3a0*/  LDL.LU R18, [R1+0x88] ;  /* 0x0000880001127983 */ /* 0x000ee20000300800 */
[----:B--2---:R-:W-:-:S03]  /*1d3b0*/  IMAD.WIDE R14, R3, 0x2, R12 ;  /* 0x00000002030e7825 */ /* 0x004fc600078e020c */
[----:B------:R-:W2:Y:S04]  /*1d3c0*/  LDL.LU R3, [R1+0x6bac] ;  /* 0x006bac0001037983 */ /* 0x000ea80000300800 */
[----:B0-----:R-:W2:Y:S04]  /*1d3d0*/  LDL.LU R22, [R1+0x4c] ;  /* 0x00004c0001167983 */ /* 0x001ea80000300800 */
        /* <DEDUP_REMOVED lines=11> */
[----:B------:R0:W2:Y:S04]  /*1d490*/  LDG.E.U16 R14, [R14.64] ;  /* 0x000000040e0e7981 */ /* 0x0000a8000c1e1500 */
[----:B0-----:R-:W2:Y:S01]  /*1d4a0*/  LDL.LU R15, [R1+0x10c] ;  /* 0x00010c00010f7983 */ /* 0x001ea20000300800 */
[----:B----4-:R-:W-:-:S03]  /*1d4b0*/  IMAD.SHL.U32 R24, R9, 0x2, RZ ;  /* 0x0000000209187824 */ /* 0x010fc600078e00ff */
[----:B------:R-:W-:Y:S06]  /*1d4c0*/  BAR.SYNC.DEFER_BLOCKING 0x0 ;  /* 0x0000000000007b1d */ /* 0x000fec0000010000 */
[----:B------:R0:W-:Y:S04]  /*1d4d0*/  STS.U16 [R24+0x40000], R4 ;  /* 0x0400000418007388 */ /* 0x0001e80000000400 */
[----:B------:R1:W-:Y:S04]  /*1d4e0*/  STS.U16 [R24+0x40200], R5 ;  /* 0x0402000518007388 */ /* 0x0003e80000000400 */
[----:B---3--:R3:W-:Y:S04]  /*1d4f0*/  STS.U16 [R24+0x42000], R6 ;  /* 0x0420000618007388 */ /* 0x0087e80000000400 */
[----:B0-----:R-:W4:Y:S04]  /*1d500*/  LDL.LU R4, [R1+0x6ba8] ;  /* 0x006ba80001047983 */ /* 0x001f280000300800 */
[----:B-1----:R-:W4:Y:S04]  /*1d510*/  LDL.LU R5, [R1+0x6ba4] ;  /* 0x006ba40001057983 */ /* 0x002f280000300800 */
[----:B---3--:R-:W3:Y:S04]  /*1d520*/  LDL.LU R6, [R1+0x6ba0] ;  /* 0x006ba00001067983 */ /* 0x008ee80000300800 */
[----:B------:R0:W-:Y:S04]  /*1d530*/  STS.U16 [R24+0x42200], R27 ;  /* 0x0422001b18007388 */ /* 0x0001e80000000400 */
[----:B0-----:R-:W4:Y:S04]  /*1d540*/  LDL.LU R27, [R1+0x84] ;  /* 0x00008400011b7983 */ /* 0x001f280000300800 */
[----:B--2---:R-:W-:Y:S04]  /*1d550*/  STS.U16 [R24+0x44000], R15 ;  /* 0x0440000f18007388 */ /* 0x004fe80000000400 */
[----:B------:R-:W-:Y:S04]  /*1d560*/  STS.U16 [R24+0x44200], R11 ;  /* 0x0442000b18007388 */ /* 0x000fe80000000400 */
[----:B------:R0:W-:Y:S04]  /*1d570*/  STS.U16 [R24+0x46000], R29 ;  /* 0x0460001d18007388 */ /* 0x0001e80000000400 */
[----:B0-----:R-:W2:Y:S01]  /*1d580*/  LDL.LU R29, [R1+0x80] ;  /* 0x00008000011d7983 */ /* 0x001ea20000300800 */
[----:B------:R-:W-:-:S03]  /*1d590*/  SHF.L.U32 R9, R9, 0x1, RZ ;  /* 0x0000000109097819 */ /* 0x000fc600000006ff */
[----:B------:R0:W-:Y:S01]  /*1d5a0*/  STS.U16 [R24+0x46200], R7 ;  /* 0x0462000718007388 */ /* 0x0001e20000000400 */
[----:B------:R-:W-:-:S03]  /*1d5b0*/  LOP3.LUT R9, R9, 0x10, RZ, 0x3c, !PT ;  /* 0x0000001009097812 */ /* 0x000fc600078e3cff */
[----:B------:R1:W-:Y:S04]  /*1d5c0*/  STS.U16 [R24+0x48000], R16 ;  /* 0x0480001018007388 */ /* 0x0003e80000000400 */
[----:B------:R0:W-:Y:S04]  /*1d5d0*/  STS.U16 [R24+0x48200], R18 ;  /* 0x0482001218007388 */ /* 0x0001e80000000400 */
[----:B------:R-:W-:Y:S04]  /*1d5e0*/  STS.U16 [R24+0x4a000], R22 ;  /* 0x04a0001618007388 */ /* 0x000fe80000000400 */
[----:B------:R-:W-:Y:S04]  /*1d5f0*/  STS.U16 [R24+0x4a200], R20 ;  /* 0x04a2001418007388 */ /* 0x000fe80000000400 */
[----:B------:R-:W-:Y:S04]  /*1d600*/  STS.U16 [R24+0x4c000], R19 ;  /* 0x04c0001318007388 */ /* 0x000fe80000000400 */
[----:B------:R-:W-:Y:S04]  /*1d610*/  STS.U16 [R24+0x4c200], R17 ;  /* 0x04c2001118007388 */ /* 0x000fe80000000400 */
[----:B------:R-:W2:Y:S04]  /*1d620*/  LDL.LU R11, [R1+0x44] ;  /* 0x00004400010b7983 */ /* 0x000ea80000300800 */
[----:B---3--:R-:W-:Y:S04]  /*1d630*/  STS.U16 [R24+0x4e000], R6 ;  /* 0x04e0000618007388 */ /* 0x008fe80000000400 */
[----:B0-----:R-:W3:Y:S04]  /*1d640*/  LDL.LU R7, [R1+0x40] ;  /* 0x0000400001077983 */ /* 0x001ee80000300800 */
[----:B----4-:R-:W-:Y:S04]  /*1d650*/  STS.U16 [R24+0x4e200], R5 ;  /* 0x04e2000518007388 */ /* 0x010fe80000000400 */
[----:B-1----:R-:W4:Y:S04]  /*1d660*/  LDL.LU R16, [R1+0x4] ;  /* 0x0000040001107983 */ /* 0x002f280000300800 */
[----:B------:R-:W-:Y:S04]  /*1d670*/  STS.U16 [R9+0x40400], R13 ;  /* 0x0404000d09007388 */ /* 0x000fe80000000400 */
[----:B------:R-:W4:Y:S04]  /*1d680*/  LDL.LU R18, [R1] ;  /* 0x0000000001127983 */ /* 0x000f280000300800 */
[----:B------:R-:W-:Y:S04]  /*1d690*/  STS.U16 [R9+0x40600], R12 ;  /* 0x0406000c09007388 */ /* 0x000fe80000000400 */
[----:B------:R-:W-:Y:S04]  /*1d6a0*/  STS.U16 [R9+0x42400], R8 ;  /* 0x0424000809007388 */ /* 0x000fe80000000400 */
[----:B------:R0:W-:Y:S04]  /*1d6b0*/  STS.U16 [R9+0x42600], R0 ;  /* 0x0426000009007388 */ /* 0x0001e80000000400 */
[----:B------:R1:W-:Y:S04]  /*1d6c0*/  STS.U16 [R9+0x44400], R2 ;  /* 0x0444000209007388 */ /* 0x0003e80000000400 */
[----:B------:R-:W-:Y:S04]  /*1d6d0*/  STS.U16 [R9+0x44600], R21 ;  /* 0x0446001509007388 */ /* 0x000fe80000000400 */
[----:B0-----:R-:W4:Y:S04]  /*1d6e0*/  LDL.LU R0, [R1+0x17c] ;  /* 0x00017c0001007983 */ /* 0x001f280000300800 */
[----:B------:R0:W-:Y:S04]  /*1d6f0*/  STS.U16 [R9+0x46400], R23 ;  /* 0x0464001709007388 */ /* 0x0001e80000000400 */
[----:B-1----:R-:W4:Y:S04]  /*1d700*/  LDL.LU R2, [R1+0x178] ;  /* 0x0001780001027983 */ /* 0x002f280000300800 */
[----:B------:R1:W-:Y:S04]  /*1d710*/  STS.U16 [R9+0x46600], R25 ;  /* 0x0466001909007388 */ /* 0x0003e80000000400 */
[----:B0-----:R-:W4:Y:S04]  /*1d720*/  LDL.LU R23, [R1+0x13c] ;  /* 0x00013c0001177983 */ /* 0x001f280000300800 */
[----:B------:R-:W4:Y:S04]  /*1d730*/  LDL.LU R21, [R1+0x138] ;  /* 0x0001380001157983 */ /* 0x000f280000300800 */
[----:B------:R0:W-:Y:S04]  /*1d740*/  STS.U16 [R9+0x48400], R27 ;  /* 0x0484001b09007388 */ /* 0x0001e80000000400 */
[----:B-1----:R-:W4:Y:S04]  /*1d750*/  LDL.LU R25, [R1+0xfc] ;  /* 0x0000fc0001197983 */ /* 0x002f280000300800 */
[----:B0-----:R-:W4:Y:S04]  /*1d760*/  LDL.LU R27, [R1+0xf8] ;  /* 0x0000f800011b7983 */ /* 0x001f280000300800 */
[----:B------:R-:W4:Y:S04]  /*1d770*/  LDL.LU R8, [R1+0xbc] ;  /* 0x0000bc0001087983 */ /* 0x000f280000300800 */
[----:B--2---:R0:W-:Y:S04]  /*1d780*/  STS.U16 [R9+0x48600], R29 ;  /* 0x0486001d09007388 */ /* 0x0041e80000000400 */
[----:B0-----:R-:W2:Y:S04]  /*1d790*/  LDL.LU R29, [R1+0xb8] ;  /* 0x0000b800011d7983 */ /* 0x001ea80000300800 */
[----:B------:R-:W2:Y:S04]  /*1d7a0*/  LDL.LU R6, [R1+0x3c] ;  /* 0x00003c0001067983 */ /* 0x000ea80000300800 */
[----:B------:R-:W2:Y:S04]  /*1d7b0*/  LDL.LU R15, [R1+0x38] ;  /* 0x00003800010f7983 */ /* 0x000ea80000300800 */
[----:B------:R-:W2:Y:S04]  /*1d7c0*/  LDL.LU R22, [R1+0x174] ;  /* 0x0001740001167983 */ /* 0x000ea80000300800 */
[----:B------:R-:W2:Y:S04]  /*1d7d0*/  LDL.LU R20, [R1+0x170] ;  /* 0x0001700001147983 */ /* 0x000ea80000300800 */
[----:B------:R-:W2:Y:S04]  /*1d7e0*/  LDL.LU R19, [R1+0x134] ;  /* 0x0001340001137983 */ /* 0x000ea80000300800 */
[----:B------:R-:W2:Y:S01]  /*1d7f0*/  LDL.LU R17, [R1+0x130] ;  /* 0x0001300001117983 */ /* 0x000ea20000300800 */
[----:B------:R-:W-:-:S03]  /*1d800*/  LOP3.LUT R5, R24, 0x20, RZ, 0x3c, !PT ;  /* 0x0000002018057812 */ /* 0x000fc600078e3cff */
[----:B------:R-:W2:Y:S04]  /*1d810*/  LDL.LU R13, [R1+0xf4] ;  /* 0x0000f400010d7983 */ /* 0x000ea80000300800 */
[----:B------:R0:W-:Y:S04]  /*1d820*/  STS.U16 [R9+0x4a400], R11 ;  /* 0x04a4000b09007388 */ /* 0x0001e80000000400 */
[----:B------:R-:W2:Y:S04]  /*1d830*/  LDL.LU R12, [R1+0xf0] ;  /* 0x0000f000010c7983 */ /* 0x000ea80000300800 */
[----:B---3--:R1:W-:Y:S04]  /*1d840*/  STS.U16 [R9+0x4a600], R7 ;  /* 0x04a6000709007388 */ /* 0x0083e80000000400 */
[----:B0-----:R-:W3:Y:S04]  /*1d850*/  LDL.LU R11, [R1+0xb4] ;  /* 0x0000b400010b7983 */ /* 0x001ee80000300800 */
[----:B----4-:R0:W-:Y:S04]  /*1d860*/  STS.U16 [R9+0x4c400], R16 ;  /* 0x04c4001009007388 */ /* 0x0101e80000000400 */
[----:B-1----:R-:W4:Y:S04]  /*1d870*/  LDL.LU R7, [R1+0xb0] ;  /* 0x0000b00001077983 */ /* 0x002f280000300800 */
[----:B------:R1:W-:Y:S04]  /*1d880*/  STS.U16 [R9+0x4c600], R18 ;  /* 0x04c6001209007388 */ /* 0x0003e80000000400 */
[----:B0-----:R-:W3:Y:S04]  /*1d890*/  LDL.LU R16, [R1+0x74] ;  /* 0x0000740001107983 */ /* 0x001ee80000300800 */
[----:B------:R0:W-:Y:S04]  /*1d8a0*/  STS.U16 [R9+0x4e400], R4 ;  /* 0x04e4000409007388 */ /* 0x0001e80000000400 */
[----:B-1----:R-:W3:Y:S04]  /*1d8b0*/  LDL.LU R18, [R1+0x70] ;  /* 0x0000700001127983 */ /* 0x002ee80000300800 */
[----:B------:R1:W-:Y:S04]  /*1d8c0*/  STS.U16 [R9+0x4e600], R3 ;  /* 0x04e6000309007388 */ /* 0x0003e80000000400 */
[----:B0-----:R-:W3:Y:S04]  /*1d8d0*/  LDL.LU R4, [R1+0x78] ;  /* 0x0000780001047983 */ /* 0x001ee80000300800 */
[----:B------:R0:W-:Y:S04]  /*1d8e0*/  STS.U16 [R5+0x40800], R0 ;  /* 0x0408000005007388 */ /* 0x0001e80000000400 */
[----:B-1----:R-:W3:Y:S04]  /*1d8f0*/  LDL.LU R9, [R1+0x6b9c] ;  /* 0x006b9c0001097983 */ /* 0x002ee80000300800 */
[----:B------:R-:W3:Y:S04]  /*1d900*/  LDL.LU R3, [R1+0x7c] ;  /* 0x00007c0001037983 */ /* 0x000ee80000300800 */
[----:B0-----:R-:W4:Y:S04]  /*1d910*/  LDL.LU R0, [R1+0x6b98] ;  /* 0x006b980001007983 */ /* 0x001f280000300800 */
[----:B------:R0:W-:Y:S04]  /*1d920*/  STS.U16 [R5+0x40a00], R2 ;  /* 0x040a000205007388 */ /* 0x0001e80000000400 */
[----:B------:R1:W-:Y:S04]  /*1d930*/  STS.U16 [R5+0x42800], R23 ;  /* 0x0428001705007388 */ /* 0x0003e80000000400 */
[----:B------:R1:W-:Y:S04]  /*1d940*/  STS.U16 [R5+0x42a00], R21 ;  /* 0x042a001505007388 */ /* 0x0003e80000000400 */
[----:B0-----:R-:W4:Y:S04]  /*1d950*/  LDL.LU R2, [R1+0x6b94] ;  /* 0x006b940001027983 */ /* 0x001f280000300800 */
[----:B-1----:R-:W4:Y:S04]  /*1d960*/  LDL.LU R23, [R1+0x6b90] ;  /* 0x006b900001177983 */ /* 0x002f280000300800 */
[----:B------:R-:W4:Y:S04]  /*1d970*/  LDL.LU R21, [R1+0x34] ;  /* 0x0000340001157983 */ /* 0x000f280000300800 */
[----:B------:R0:W-:Y:S04]  /*1d980*/  STS.U16 [R5+0x44800], R25 ;  /* 0x0448001905007388 */ /* 0x0001e80000000400 */
[----:B------:R1:W-:Y:S04]  /*1d990*/  STS.U16 [R5+0x44a00], R27 ;  /* 0x044a001b05007388 */ /* 0x0003e80000000400 */
[----:B------:R1:W-:Y:S04]  /*1d9a0*/  STS.U16 [R5+0x46800], R8 ;  /* 0x0468000805007388 */ /* 0x0003e80000000400 */
[----:B0-----:R-:W4:Y:S04]  /*1d9b0*/  LDL.LU R25, [R1+0x6b8c] ;  /* 0x006b8c0001197983 */ /* 0x001f280000300800 */
[----:B-1----:R-:W4:Y:S04]  /*1d9c0*/  LDL.LU R27, [R1+0x6b88] ;  /* 0x006b8800011b7983 */ /* 0x002f280000300800 */
[----:B------:R-:W4:Y:S04]  /*1d9d0*/  LDL.LU R8, [R1+0x30] ;  /* 0x0000300001087983 */ /* 0x000f280000300800 */
[----:B--2---:R0:W-:Y:S04]  /*1d9e0*/  STS.U16 [R5+0x46a00], R29 ;  /* 0x046a001d05007388 */ /* 0x0041e80000000400 */
[----:B0-----:R-:W2:Y:S01]  /*1d9f0*/  LDL.LU R29, [R1+0x6b84] ;  /* 0x006b8400011d7983 */ /* 0x001ea20000300800 */
[----:B------:R-:W-:-:S03]  /*1da00*/  LOP3.LUT R24, R24, 0x30, RZ, 0x3c, !PT ;  /* 0x0000003018187812 */ /* 0x000fc600078e3cff */
[----:B---3--:R-:W-:Y:S04]  /*1da10*/  STS.U16 [R5+0x48800], R3 ;  /* 0x0488000305007388 */ /* 0x008fe80000000400 */
[----:B------:R-:W-:Y:S04]  /*1da20*/  STS.U16 [R5+0x48a00], R4 ;  /* 0x048a000405007388 */ /* 0x000fe80000000400 */
[----:B------:R-:W-:Y:S04]  /*1da30*/  STS.U16 [R5+0x4a800], R6 ;  /* 0x04a8000605007388 */ /* 0x000fe80000000400 */
[----:B------:R-:W-:Y:S04]  /*1da40*/  STS.U16 [R5+0x4aa00], R15 ;  /* 0x04aa000f05007388 */ /* 0x000fe80000000400 */
[----:B--2---:R-:W-:Y:S04]  /*1da50*/  STS.U16 [R5+0x4c800], R29 ;  /* 0x04c8001d05007388 */ /* 0x004fe80000000400 */
[----:B----4-:R-:W-:Y:S04]  /*1da60*/  STS.U16 [R5+0x4ca00], R27 ;  /* 0x04ca001b05007388 */ /* 0x010fe80000000400 */
[----:B------:R-:W-:Y:S04]  /*1da70*/  STS.U16 [R5+0x4e800], R2 ;  /* 0x04e8000205007388 */ /* 0x000fe80000000400 */
[----:B------:R-:W-:Y:S04]  /*1da80*/  STS.U16 [R5+0x4ea00], R0 ;  /* 0x04ea000005007388 */ /* 0x000fe80000000400 */
[----:B------:R-:W-:Y:S04]  /*1da90*/  STS.U16 [R24+0x40c00], R22 ;  /* 0x040c001618007388 */ /* 0x000fe80000000400 */
[----:B------:R-:W-:Y:S04]  /*1daa0*/  STS.U16 [R24+0x40e00], R20 ;  /* 0x040e001418007388 */ /* 0x000fe80000000400 */
[----:B------:R0:W-:Y:S04]  /*1dab0*/  STS.U16 [R24+0x42c00], R19 ;  /* 0x042c001318007388 */ /* 0x0001e80000000400 */
[----:B------:R1:W-:Y:S04]  /*1dac0*/  STS.U16 [R24+0x42e00], R17 ;  /* 0x042e001118007388 */ /* 0x0003e80000000400 */
[----:B------:R2:W-:Y:S04]  /*1dad0*/  STS.U16 [R24+0x44c00], R13 ;  /* 0x044c000d18007388 */ /* 0x0005e80000000400 */
[----:B0-----:R-:W3:Y:S04]  /*1dae0*/  LDL.LU R19, [R1+0x16c] ;  /* 0x00016c0001137983 */ /* 0x001ee80000300800 */
[----:B------:R0:W-:Y:S04]  /*1daf0*/  STS.U16 [R24+0x44e00], R12 ;  /* 0x044e000c18007388 */ /* 0x0001e80000000400 */
[----:B-1----:R-:W4:Y:S04]  /*1db00*/  LDL.LU R17, [R1+0x168] ;  /* 0x0001680001117983 */ /* 0x002f280000300800 */
[----:B------:R-:W-:Y:S04]  /*1db10*/  STS.U16 [R24+0x46c00], R11 ;  /* 0x046c000b18007388 */ /* 0x000fe80000000400 */
[----:B--2---:R-:W2:Y:S04]  /*1db20*/  LDL.LU R13, [R1+0x12c] ;  /* 0x00012c00010d7983 */ /* 0x004ea80000300800 */
[----:B------:R1:W-:Y:S04]  /*1db30*/  STS.U16 [R24+0x46e00], R7 ;  /* 0x046e000718007388 */ /* 0x0003e80000000400 */
[----:B0-----:R-:W2:Y:S04]  /*1db40*/  LDL.LU R12, [R1+0x128] ;  /* 0x00012800010c7983 */ /* 0x001ea80000300800 */
[----:B------:R0:W-:Y:S04]  /*1db50*/  STS.U16 [R24+0x48c00], R16 ;  /* 0x048c001018007388 */ /* 0x0001e80000000400 */
[----:B-1----:R-:W2:Y:S04]  /*1db60*/  LDL.LU R7, [R1+0xec] ;  /* 0x0000ec0001077983 */ /* 0x002ea80000300800 */
[----:B------:R-:W2:Y:S04]  /*1db70*/  LDL.LU R15, [R1+0xe8] ;  /* 0x0000e800010f7983 */ /* 0x000ea80000300800 */
[----:B------:R1:W-:Y:S04]  /*1db80*/  STS.U16 [R24+0x48e00], R18 ;  /* 0x048e001218007388 */ /* 0x0003e80000000400 */
[----:B0-----:R-:W2:Y:S04]  /*1db90*/  LDL.LU R16, [R1+0xac] ;  /* 0x0000ac0001107983 */ /* 0x001ea80000300800 */
[----:B------:R0:W-:Y:S04]  /*1dba0*/  STS.U16 [R24+0x4ac00], R21 ;  /* 0x04ac001518007388 */ /* 0x0001e80000000400 */
[----:B-1----:R-:W2:Y:S04]  /*1dbb0*/  LDL.LU R18, [R1+0xa8] ;  /* 0x0000a80001127983 */ /* 0x002ea80000300800 */
[----:B0-----:R-:W2:Y:S04]  /*1dbc0*/  LDL.LU R21, [R1+0x6c] ;  /* 0x00006c0001157983 */ /* 0x001ea80000300800 */
[----:B------:R0:W-:Y:S04]  /*1dbd0*/  STS.U16 [R24+0x4ae00], R8 ;  /* 0x04ae000818007388 */ /* 0x0001e80000000400 */
[----:B------:R-:W2:Y:S04]  /*1dbe0*/  LDL.LU R0, [R1+0x164] ;  /* 0x0001640001007983 */ /* 0x000ea80000300800 */
[----:B------:R-:W2:Y:S04]  /*1dbf0*/  LDL.LU R2, [R1+0x160] ;  /* 0x0001600001027983 */ /* 0x000ea80000300800 */
[----:B0-----:R-:W0:Y:S04]  /*1dc00*/  S2R R8, SR_TID.X ;  /* 0x0000000000087919 */ /* 0x001e280000002100 */
[----:B------:R-:W2:Y:S04]  /*1dc10*/  LDL.LU R27, [R1+0x124] ;  /* 0x00012400011b7983 */ /* 0x000ea80000300800 */
[----:B------:R-:W2:Y:S04]  /*1dc20*/  LDL.LU R29, [R1+0x120] ;  /* 0x00012000011d7983 */ /* 0x000ea80000300800 */
[----:B------:R-:W2:Y:S04]  /*1dc30*/  LDL.LU R3, [R1+0xe4] ;  /* 0x0000e40001037983 */ /* 0x000ea80000300800 */
[----:B------:R-:W2:Y:S04]  /*1dc40*/  LDL.LU R4, [R1+0xe0] ;  /* 0x0000e00001047983 */ /* 0x000ea80000300800 */
[----:B------:R-:W2:Y:S01]  /*1dc50*/  LDL.LU R6, [R1+0xa4] ;  /* 0x0000a40001067983 */ /* 0x000ea20000300800 */
[----:B0-----:R-:W-:-:S03]  /*1dc60*/  LOP3.LUT R8, R8, 0xff, RZ, 0xc0, !PT ;  /* 0x000000ff08087812 */ /* 0x001fc600078ec0ff */
[----:B------:R-:W2:Y:S01]  /*1dc70*/  LDL.LU R22, [R1+0xa0] ;  /* 0x0000a00001167983 */ /* 0x000ea20000300800 */
[----:B------:R-:W-:-:S03]  /*1dc80*/  SHF.L.U32 R5, R8, 0x1, RZ ;  /* 0x0000000108057819 */ /* 0x000fc600000006ff */
[----:B------:R-:W2:Y:S04]  /*1dc90*/  LDL.LU R20, [R1+0x64] ;  /* 0x0000640001147983 */ /* 0x000ea80000300800 */
[----:B------:R0:W-:Y:S04]  /*1dca0*/  STS.U16 [R24+0x4cc00], R25 ;  /* 0x04cc001918007388 */ /* 0x0001e80000000400 */
[----:B------:R-:W2:Y:S04]  /*1dcb0*/  LDL.LU R11, [R1+0x60] ;  /* 0x00006000010b7983 */ /* 0x000ea80000300800 */
[----:B------:R-:W2:Y:S01]  /*1dcc0*/  LDL.LU R8, [R1+0x24] ;  /* 0x0000240001087983 */ /* 0x000ea20000300800 */
[----:B0-----:R-:W-:-:S03]  /*1dcd0*/  LOP3.LUT R25, R5, 0x40, RZ, 0x3c, !PT ;  /* 0x0000004005197812 */ /* 0x001fc600078e3cff */
[----:B------:R0:W-:Y:S04]  /*1dce0*/  STS.U16 [R24+0x4ce00], R23 ;  /* 0x04ce001718007388 */ /* 0x0001e80000000400 */
[----:B------:R1:W-:Y:S04]  /*1dcf0*/  STS.U16 [R24+0x4ec00], R9 ;  /* 0x04ec000918007388 */ /* 0x0003e80000000400 */
[----:B------:R1:W-:Y:S04]  /*1dd00*/  STS.U16 [R24+0x4ee00], R10 ;  /* 0x04ee000a18007388 */ /* 0x0003e80000000400 */
[----:B0-----:R-:W2:Y:S04]  /*1dd10*/  LDL.LU R23, [R1+0x28] ;  /* 0x0000280001177983 */ /* 0x001ea80000300800 */
[----:B-1----:R-:W2:Y:S04]  /*1dd20*/  LDL.LU R9, [R1+0x2c] ;  /* 0x00002c0001097983 */ /* 0x002ea80000300800 */
[----:B------:R-:W2:Y:S04]  /*1dd30*/  LDL.LU R24, [R1+0x6b80] ;  /* 0x006b800001187983 */ /* 0x000ea80000300800 */
[----:B------:R-:W2:Y:S04]  /*1dd40*/  LDL.LU R10, [R1+0x68] ;  /* 0x00006800010a7983 */ /* 0x000ea80000300800 */
[----:B---3--:R0:W-:Y:S04]  /*1dd50*/  STS.U16 [R25+0x41000], R19 ;  /* 0x0410001319007388 */ /* 0x0081e80000000400 */
[----:B----4-:R1:W-:Y:S04]  /*1dd60*/  STS.U16 [R25+0x41200], R17 ;  /* 0x0412001119007388 */ /* 0x0103e80000000400 */
[----:B0-----:R-:W3:Y:S04]  /*1dd70*/  LDL.LU R19, [R1+0x6b7c] ;  /* 0x006b7c0001137983 */ /* 0x001ee80000300800 */
[----:B--2---:R0:W-:Y:S04]  /*1dd80*/  STS.U16 [R25+0x43000], R13 ;  /* 0x0430000d19007388 */ /* 0x0041e80000000400 */
[----:B-1----:R-:W2:Y:S04]  /*1dd90*/  LDL.LU R17, [R1+0x6b78] ;  /* 0x006b780001117983 */ /* 0x002ea80000300800 */
[----:B------:R1:W-:Y:S04]  /*1dda0*/  STS.U16 [R25+0x43200], R12 ;  /* 0x0432000c19007388 */ /* 0x0003e80000000400 */
[----:B0-----:R-:W4:Y:S04]  /*1ddb0*/  LDL.LU R13, [R1+0x6b74] ;  /* 0x006b7400010d7983 */ /* 0x001f280000300800 */
[----:B------:R0:W-:Y:S04]  /*1ddc0*/  STS.U16 [R25+0x45000], R7 ;  /* 0x0450000719007388 */ /* 0x0001e80000000400 */
[----:B-1----:R-:W2:Y:S04]  /*1ddd0*/  LDL.LU R12, [R1+0x6b70] ;  /* 0x006b7000010c7983 */ /* 0x002ea80000300800 */
[----:B------:R1:W-:Y:S04]  /*1dde0*/  STS.U16 [R25+0x45200], R15 ;  /* 0x0452000f19007388 */ /* 0x0003e80000000400 */
[----:B0-----:R-:W2:Y:S04]  /*1ddf0*/  LDL.LU R7, [R1+0x6b6c] ;  /* 0x006b6c0001077983 */ /* 0x001ea80000300800 */
[----:B------:R0:W-:Y:S04]  /*1de00*/  STS.U16 [R25+0x47000], R16 ;  /* 0x0470001019007388 */ /* 0x0001e80000000400 */
[----:B-1----:R-:W2:Y:S04]  /*1de10*/  LDL.LU R15, [R1+0x20] ;  /* 0x00002000010f7983 */ /* 0x002ea80000300800 */
[----:B------:R1:W-:Y:S04]  /*1de20*/  STS.U16 [R25+0x47200], R18 ;  /* 0x0472001219007388 */ /* 0x0003e80000000400 */
[----:B0-----:R-:W2:Y:S04]  /*1de30*/  LDL.LU R16, [R1+0x6b68] ;  /* 0x006b680001107983 */ /* 0x001ea80000300800 */
[----:B------:R0:W-:Y:S04]  /*1de40*/  STS.U16 [R25+0x49000], R21 ;  /* 0x0490001519007388 */ /* 0x0001e80000000400 */
[----:B-1----:R-:W2:Y:S04]  /*1de50*/  LDL.LU R18, [R1+0x6b64] ;  /* 0x006b640001127983 */ /* 0x002ea80000300800 */
[----:B0-----:R-:W2:Y:S01]  /*1de60*/  LDL.LU R21, [R1+0x6b60] ;  /* 0x006b600001157983 */ /* 0x001ea20000300800 */
[----:B------:R-:W-:-:S03]  /*1de70*/  LOP3.LUT R5, R5, 0x50, RZ, 0x3c, !PT ;  /* 0x0000005005057812 */ /* 0x000fc600078e3cff */
[----:B------:R-:W-:Y:S04]  /*1de80*/  STS.U16 [R25+0x49200], R10 ;  /* 0x0492000a19007388 */ /* 0x000fe80000000400 */
[----:B------:R-:W-:Y:S04]  /*1de90*/  STS.U16 [R25+0x4b000], R9 ;  /* 0x04b0000919007388 */ /* 0x000fe80000000400 */
[----:B------:R-:W-:Y:S04]  /*1dea0*/  STS.U16 [R25+0x4b200], R23 ;  /* 0x04b2001719007388 */ /* 0x000fe80000000400 */
[----:B--2---:R-:W-:Y:S04]  /*1deb0*/  STS.U16 [R25+0x4d000], R21 ;  /* 0x04d0001519007388 */ /* 0x004fe80000000400 */
[----:B------:R-:W-:Y:S04]  /*1dec0*/  STS.U16 [R25+0x4d200], R18 ;  /* 0x04d2001219007388 */ /* 0x000fe80000000400 */
[----:B------:R-:W-:Y:S04]  /*1ded0*/  STS.U16 [R25+0x4f000], R12 ;  /* 0x04f0000c19007388 */ /* 0x000fe80000000400 */
[----:B----4-:R-:W-:Y:S04]  /*1dee0*/  STS.U16 [R25+0x4f200], R13 ;  /* 0x04f2000d19007388 */ /* 0x010fe80000000400 */
[----:B------:R-:W-:Y:S04]  /*1def0*/  STS.U16 [R5+0x41400], R0 ;  /* 0x0414000005007388 */ /* 0x000fe80000000400 */
[----:B------:R-:W-:Y:S04]  /*1df00*/  STS.U16 [R5+0x41600], R2 ;  /* 0x0416000205007388 */ /* 0x000fe80000000400 */
[----:B------:R-:W-:Y:S04]  /*1df10*/  STS.U16 [R5+0x43400], R27 ;  /* 0x0434001b05007388 */ /* 0x000fe80000000400 */
[----:B------:R-:W-:Y:S04]  /*1df20*/  STS.U16 [R5+0x43600], R29 ;  /* 0x0436001d05007388 */ /* 0x000fe80000000400 */
[----:B------:R-:W-:Y:S04]  /*1df30*/  STS.U16 [R5+0x45400], R3 ;  /* 0x0454000305007388 */ /* 0x000fe80000000400 */
[----:B------:R-:W-:Y:S04]  /*1df40*/  STS.U16 [R5+0x45600], R4 ;  /* 0x0456000405007388 */ /* 0x000fe80000000400 */
[----:B------:R0:W-:Y:S04]  /*1df50*/  STS.U16 [R5+0x47400], R6 ;  /* 0x0474000605007388 */ /* 0x0001e80000000400 */
[----:B------:R1:W-:Y:S04]  /*1df60*/  STS.U16 [R5+0x47600], R22 ;  /* 0x0476001605007388 */ /* 0x0003e80000000400 */
[----:B------:R2:W-:Y:S04]  /*1df70*/  STS.U16 [R5+0x49400], R20 ;  /* 0x0494001405007388 */ /* 0x0005e80000000400 */
[----:B0-----:R-:W4:Y:S04]  /*1df80*/  LDL.LU R6, [R1+0x15c] ;  /* 0x00015c0001067983 */ /* 0x001f280000300800 */
[----:B-1----:R-:W4:Y:S04]  /*1df90*/  LDL.LU R22, [R1+0x158] ;  /* 0x0001580001167983 */ /* 0x002f280000300800 */
[----:B------:R0:W-:Y:S04]  /*1dfa0*/  STS.U16 [R5+0x49600], R11 ;  /* 0x0496000b05007388 */ /* 0x0001e80000000400 */
[----:B--2---:R-:W2:Y:S04]  /*1dfb0*/  LDL.LU R20, [R1+0x11c] ;  /* 0x00011c0001147983 */ /* 0x004ea80000300800 */
[----:B------:R1:W-:Y:S04]  /*1dfc0*/  STS.U16 [R5+0x4b400], R8 ;  /* 0x04b4000805007388 */ /* 0x0003e80000000400 */
[----:B0-----:R-:W2:Y:S04]  /*1dfd0*/  LDL.LU R11, [R1+0x118] ;  /* 0x00011800010b7983 */ /* 0x001ea80000300800 */
[----:B-1----:R-:W2:Y:S04]  /*1dfe0*/  LDL.LU R8, [R1+0xdc] ;  /* 0x0000dc0001087983 */ /* 0x002ea80000300800 */
        /* <DEDUP_REMOVED lines=10> */
[----:B------:R-:W2:Y:S02]  /*1e090*/  LDL.LU R0, [R1+0xd4] ;  /* 0x0000d40001007983 */ /* 0x000ea40000300800 */
[----:B------:R-:W-:Y:S02]  /*1e0a0*/  IMAD.SHL.U32 R4, R15, 0x2, RZ ;  /* 0x000000020f047824 */ /* 0x000fe400078e00ff */
[----:B------:R-:W2:Y:S04]  /*1e0b0*/  LDL.LU R2, [R1+0xd0] ;  /* 0x0000d00001027983 */ /* 0x000ea80000300800 */
[----:B------:R-:W2:Y:S01]  /*1e0c0*/  LDL.LU R27, [R1+0x94] ;  /* 0x00009400011b7983 */ /* 0x000ea20000300800 */
[----:B------:R-:W-:-:S03]  /*1e0d0*/  LOP3.LUT R12, R4, 0x60, RZ, 0x3c, !PT ;  /* 0x00000060040c7812 */ /* 0x000fc600078e3cff */
[----:B------:R-:W2:Y:S04]  /*1e0e0*/  LDL.LU R29, [R1+0x90] ;  /* 0x00009000011d7983 */ /* 0x000ea80000300800 */
[----:B------:R-:W2:Y:S04]  /*1e0f0*/  LDL.LU R3, [R1+0x54] ;  /* 0x0000540001037983 */ /* 0x000ea80000300800 */
[----:B------:R0:W-:Y:S04]  /*1e100*/  STS.U16 [R5+0x4d400], R16 ;  /* 0x04d4001005007388 */ /* 0x0001e80000000400 */
[----:B------:R1:W-:Y:S04]  /*1e110*/  STS.U16 [R5+0x4d600], R7 ;  /* 0x04d6000705007388 */ /* 0x0003e80000000400 */
[----:B------:R3:W-:Y:S04]  /*1e120*/  STS.U16 [R5+0x4f400], R17 ;  /* 0x04f4001105007388 */ /* 0x0007e80000000400 */
[----:B0-----:R-:W2:Y:S04]  /*1e130*/  LDL.LU R16, [R1+0x5c] ;  /* 0x00005c0001107983 */ /* 0x001ea80000300800 */
[----:B-1----:R-:W2:Y:S04]  /*1e140*/  LDL.LU R7, [R1+0x98] ;  /* 0x0000980001077983 */ /* 0x002ea80000300800 */
[----:B---3--:R-:W3:Y:S04]  /*1e150*/  LDL.LU R17, [R1+0x9c] ;  /* 0x00009c0001117983 */ /* 0x008ee80000300800 */
[----:B------:R0:W-:Y:S04]  /*1e160*/  STS.U16 [R5+0x4f600], R19 ;  /* 0x04f6001305007388 */ /* 0x0001e80000000400 */
[----:B0-----:R-:W3:Y:S04]  /*1e170*/  LDL.LU R19, [R1+0xd8] ;  /* 0x0000d80001137983 */ /* 0x001ee80000300800 */
[----:B------:R-:W3:Y:S04]  /*1e180*/  LDL.LU R5, [R1+0x50] ;  /* 0x0000500001057983 */ /* 0x000ee80000300800 */
[----:B------:R-:W3:Y:S04]  /*1e190*/  LDL.LU R15, [R1+0x14] ;  /* 0x00001400010f7983 */ /* 0x000ee80000300800 */
[----:B----4-:R0:W-:Y:S04]  /*1e1a0*/  STS.U16 [R12+0x41800], R6 ;  /* 0x041800060c007388 */ /* 0x0101e80000000400 */
[----:B------:R1:W-:Y:S04]  /*1e1b0*/  STS.U16 [R12+0x41a00], R22 ;  /* 0x041a00160c007388 */ /* 0x0003e80000000400 */
[----:B0-----:R-:W4:Y:S04]  /*1e1c0*/  LDL.LU R6, [R1+0x10] ;  /* 0x0000100001067983 */ /* 0x001f280000300800 */
[----:B-1----:R-:W4:Y:S04]  /*1e1d0*/  LDL.LU R22, [R1+0x6b5c] ;  /* 0x006b5c0001167983 */ /* 0x002f280000300800 */
[----:B--2---:R0:W-:Y:S04]  /*1e1e0*/  STS.U16 [R12+0x43800], R20 ;  /* 0x043800140c007388 */ /* 0x0041e80000000400 */
[----:B------:R1:W-:Y:S04]  /*1e1f0*/  STS.U16 [R12+0x43a00], R11 ;  /* 0x043a000b0c007388 */ /* 0x0003e80000000400 */
[----:B------:R2:W-:Y:S04]  /*1e200*/  STS.U16 [R12+0x45800], R8 ;  /* 0x045800080c007388 */ /* 0x0005e80000000400 */
[----:B0-----:R-:W4:Y:S04]  /*1e210*/  LDL.LU R20, [R1+0x6b58] ;  /* 0x006b580001147983 */ /* 0x001f280000300800 */
[----:B-1----:R-:W4:Y:S04]  /*1e220*/  LDL.LU R11, [R1+0x6b54] ;  /* 0x006b5400010b7983 */ /* 0x002f280000300800 */
[----:B--2---:R-:W2:Y:S01]  /*1e230*/  LDL.LU R8, [R1+0x6b50] ;  /* 0x006b500001087983 */ /* 0x004ea20000300800 */
[----:B------:R-:W-:-:S03]  /*1e240*/  LOP3.LUT R4, R4, 0x70, RZ, 0x3c, !PT ;  /* 0x0000007004047812 */ /* 0x000fc600078e3cff */
[----:B---3--:R-:W-:Y:S04]  /*1e250*/  STS.U16 [R12+0x45a00], R19 ;  /* 0x045a00130c007388 */ /* 0x008fe80000000400 */
[----:B------:R-:W-:Y:S04]  /*1e260*/  STS.U16 [R12+0x47800], R17 ;  /* 0x047800110c007388 */ /* 0x000fe80000000400 */
[----:B------:R-:W-:Y:S04]  /*1e270*/  STS.U16 [R12+0x47a00], R7 ;  /* 0x047a00070c007388 */ /* 0x000fe80000000400 */
[----:B------:R-:W-:Y:S04]  /*1e280*/  STS.U16 [R12+0x49800], R16 ;  /* 0x049800100c007388 */ /* 0x000fe80000000400 */
        /* <DEDUP_REMOVED lines=15> */
[----:B0-----:R-:W0:Y:S04]  /*1e380*/  S2R R27, SR_TID.X ;  /* 0x00000000001b7919 */ /* 0x001e280000002100 */
[----:B-1----:R-:W1:Y:S04]  /*1e390*/  S2R R29, SR_TID.X ;  /* 0x00000000001d7919 */ /* 0x002e680000002100 */
[----:B------:R-:W-:Y:S04]  /*1e3a0*/  STS.U16 [R4+0x49c00], R3 ;  /* 0x049c000304007388 */ /* 0x000fe80000000400 */
[----:B------:R-:W-:Y:S04]  /*1e3b0*/  STS.U16 [R4+0x49e00], R5 ;  /* 0x049e000504007388 */ /* 0x000fe80000000400 */
[----:B------:R0:W-:Y:S04]  /*1e3c0*/  STS.U16 [R4+0x4bc00], R15 ;  /* 0x04bc000f04007388 */ /* 0x0001e80000000400 */
[----:B------:R2:W-:Y:S04]  /*1e3d0*/  STS.U16 [R4+0x4be00], R6 ;  /* 0x04be000604007388 */ /* 0x0005e80000000400 */
[----:B------:R-:W-:Y:S04]  /*1e3e0*/  STS.U16 [R4+0x4dc00], R20 ;  /* 0x04dc001404007388 */ /* 0x000fe80000000400 */
[----:B------:R-:W-:Y:S04]  /*1e3f0*/  STS.U16 [R4+0x4de00], R26 ;  /* 0x04de001a04007388 */ /* 0x000fe80000000400 */
[----:B------:R-:W-:Y:S04]  /*1e400*/  STS.U16 [R4+0x4fc00], R28 ;  /* 0x04fc001c04007388 */ /* 0x000fe80000000400 */
[----:B------:R3:W-:Y:S01]  /*1e410*/  STS.U16 [R4+0x4fe00], R14 ;  /* 0x04fe000e04007388 */ /* 0x0007e20000000400 */
[----:B0-----:R-:W-:-:S02]  /*1e420*/  LOP3.LUT R15, R27, 0x7, RZ, 0xc0, !PT ;  /* 0x000000071b0f7812 */ /* 0x001fc400078ec0ff */
[----:B-1----:R-:W-:Y:S02]  /*1e430*/  LOP3.LUT R3, R29, 0x10, RZ, 0xc0, !PT ;  /* 0x000000101d037812 */ /* 0x002fe400078ec0ff */
[----:B------:R-:W-:Y:S01]  /*1e440*/  SHF.L.U32 R23, R27, 0x1, RZ ;  /* 0x000000011b177819 */ /* 0x000fe200000006ff */
[----:B------:R-:W-:Y:S01]  /*1e450*/  IMAD R2, R15, 0x210, RZ ;  /* 0x000002100f027824 */ /* 0x000fe200078e02ff */
[----:B------:R-:W0:Y:S01]  /*1e460*/  S2R R5, SR_TID.X ;  /* 0x0000000000057919 */ /* 0x000e220000002100 */
[----:B------:R-:W-:-:S03]  /*1e470*/  SHF.L.U32 R3, R3, 0x8, RZ ;  /* 0x0000000803037819 */ /* 0x000fc600000006ff */
[----:B------:R-:W-:Y:S01]  /*1e480*/  LOP3.LUT R0, R2, 0x10, R23, 0x78, !PT ;  /* 0x0000001002007812 */ /* 0x000fe200078e7817 */
[----:B--2---:R-:W3:Y:S03]  /*1e490*/  S2R R6, SR_TID.X ;  /* 0x0000000000067919 */ /* 0x004ee60000002100 */
[----:B------:R-:W-:Y:S01]  /*1e4a0*/  LOP3.LUT R0, R0, R3, RZ, 0xfc, !PT ;  /* 0x0000000300007212 */ /* 0x000fe200078efcff */
[----:B------:R-:W-:Y:S06]  /*1e4b0*/  BAR.SYNC.DEFER_BLOCKING 0x0 ;  /* 0x0000000000007b1d */ /* 0x000fec0000010000 */
[----:B------:R-:W1:Y:S01]  /*1e4c0*/  LDSM.16.MT88.4 R8, [R0] ;  /* 0x000000000008783b */ /* 0x000e620000004200 */
[----:B0-----:R-:W-:-:S02]  /*1e4d0*/  LOP3.LUT R5, R5, 0x7, RZ, 0xc0, !PT ;  /* 0x0000000705057812 */ /* 0x001fc400078ec0ff */
[C---:B---3--:R-:W-:Y:S01]  /*1e4e0*/  LOP3.LUT R4, R6.reuse, 0xe0, RZ, 0xc0, !PT ;  /* 0x000000e006047812 */ /* 0x048fe200078ec0ff */
[----:B------:R-:W-:Y:S02]  /*1e4f0*/  STL [R1+0x3f40], R29 ;  /* 0x003f401d01007387 */ /* 0x000fe40000100800 */
[----:B------:R-:W-:Y:S01]  /*1e500*/  IMAD.SHL.U32 R25, R5, 0x10, RZ ;  /* 0x0000001005197824 */ /* 0x000fe200078e00ff */
[----:B------:R-:W-:Y:S01]  /*1e510*/  SHF.L.U32 R5, R6, 0x1, RZ ;  /* 0x0000000106057819 */ /* 0x000fe200000006ff */
[----:B------:R-:W0:Y:S03]  /*1e520*/  S2R R28, SR_TID.X ;  /* 0x00000000001c7919 */ /* 0x000e260000002100 */
[----:B------:R-:W-:Y:S01]  /*1e530*/  LEA R4, R4, R25, 0x8 ;  /* 0x0000001904047211 */ /* 0x000fe200078e40ff */
[----:B------:R-:W-:Y:S01]  /*1e540*/  LDSM.16.MT88.4 R16, [R0+0x180] ;  /* 0x000180000010783b */ /* 0x000fe20000004200 */
[----:B------:R-:W-:-:S02]  /*1e550*/  LOP3.LUT R6, R6, 0x7, RZ, 0xc0, !PT ;  /* 0x0000000706067812 */ /* 0x000fc400078ec0ff */
[----:B------:R-:W-:-:S05]  /*1e560*/  LOP3.LUT R4, R4, 0x30, R5, 0x78, !PT ;  /* 0x0000003004047812 */ /* 0x000fca00078e7805 */
[----:B------:R-:W-:Y:S01]  /*1e570*/  IMAD R4, R6, 0x400, R4 ;  /* 0x0000040006047824 */ /* 0x000fe200078e0204 */
[----:B------:R-:W-:Y:S04]  /*1e580*/  STL [R1+0x3da8], R2 ;  /* 0x003da80201007387 */ /* 0x000fe80000100800 */
[----:B------:R2:W-:Y:S04]  /*1e590*/  STL [R1+0x3cd0], R3 ;  /* 0x003cd00301007387 */ /* 0x0005e80000100800 */
[----:B------:R-:W3:Y:S01]  /*1e5a0*/  LDSM.16.M88.4 R4, [R4+0x40000] ;  /* 0x040000000404783b */ /* 0x000ee20000000200 */
[----:B-1----:R-:W-:Y:S01]  /*1e5b0*/  MOV R13, R8 ;  /* 0x00000008000d7202 */ /* 0x002fe20000000f00 */
[----:B--2---:R-:W-:Y:S01]  /*1e5c0*/  IMAD.MOV.U32 R3, RZ, RZ, R10 ;  /* 0x000000ffff037224 */ /* 0x004fe200078e000a */
[----:B------:R-:W-:-:S02]  /*1e5d0*/  MOV R12, R9 ;  /* 0x00000009000c7202 */ /* 0x000fc40000000f00 */
[----:B------:R-:W-:Y:S02]  /*1e5e0*/  MOV R2, R11 ;  /* 0x0000000b00027202 */ /* 0x000fe40000000f00 */
[----:B------:R-:W1:Y:S01]  /*1e5f0*/  LDSM.16.MT88.4 R8, [R0+0x80] ;  /* 0x000080000008783b */ /* 0x000e620000004200 */
[----:B------:R-:W-:-:S03]  /*1e600*/  IMAD R25, R15, 0x210, RZ ;  /* 0x000002100f197824 */ /* 0x000fc600078e02ff */
[----:B---3--:R-:W-:Y:S04]  /*1e610*/  STL [R1+0x6ab4], R6 ;  /* 0x006ab40601007387 */ /* 0x008fe80000100800 */
[----:B------:R-:W-:Y:S04]  /*1e620*/  STL [R1+0x6ab0], R7 ;  /* 0x006ab00701007387 */ /* 0x000fe80000100800 */
[----:B-1----:R-:W-:Y:S04]  /*1e630*/  STL.64 [R1+0x6b48], R10 ;  /* 0x006b480a01007387 */ /* 0x002fe80000100a00 */
[----:B------:R1:W-:Y:S02]  /*1e640*/  STL.64 [R1+0x6b40], R8 ;  /* 0x006b400801007387 */ /* 0x0003e40000100a00 */
[----:B-1----:R-:W-:Y:S01]  /*1e650*/  MOV R8, R13 ;  /* 0x0000000d00087202 */ /* 0x002fe20000000f00 */
[----:B------:R-:W-:-:S02]  /*1e660*/  IMAD.MOV.U32 R9, RZ, RZ, R12 ;  /* 0x000000ffff097224 */ /* 0x000fc400078e000c */
[----:B------:R-:W1:Y:S01]  /*1e670*/  LDSM.16.MT88.4 R12, [R0+0x100] ;  /* 0x00010000000c783b */ /* 0x000e620000004200 */
[----:B------:R-:W-:Y:S02]  /*1e680*/  LOP3.LUT R27, R27, 0x10, RZ, 0xc0, !PT ;  /* 0x000000101b1b7812 */ /* 0x000fe400078ec0ff */
[----:B------:R-:W-:Y:S02]  /*1e690*/  LOP3.LUT R29, R25, 0x10, R23, 0x78, !PT ;  /* 0x00000010191d7812 */ /* 0x000fe400078e7817 */
[----:B------:R-:W-:-:S04]  /*1e6a0*/  SHF.L.U32 R27, R27, 0x8, RZ ;  /* 0x000000081b1b7819 */ /* 0x000fc800000006ff */
[----:B------:R-:W-:-:S04]  /*1e6b0*/  LOP3.LUT R29, R29, R27, RZ, 0xfc, !PT ;  /* 0x0000001b1d1d7212 */ /* 0x000fc800078efcff */
[----:B------:R-:W-:Y:S01]  /*1e6c0*/  LOP3.LUT R29, R29, 0x20, RZ, 0x3c, !PT ;  /* 0x000000201d1d7812 */ /* 0x000fe200078e3cff */
[----:B------:R-:W-:Y:S01]  /*1e6d0*/  IMAD.MOV.U32 R11, RZ, RZ, R2 ;  /* 0x000000ffff0b7224 */ /* 0x000fe200078e0002 */
[----:B------:R-:W-:-:S03]  /*1e6e0*/  MOV R10, R3 ;  /* 0x00000003000a7202 */ /* 0x000fc60000000f00 */
[----:B------:R-:W-:Y:S04]  /*1e6f0*/  LDSM.16.MT88.4 R20, [R29] ;  /* 0x000000001d14783b */ /* 0x000fe80000004200 */
[----:B-1----:R-:W-:Y:S04]  /*1e700*/  STL.64 [R1+0x6b38], R14 ;  /* 0x006b380e01007387 */ /* 0x002fe80000100a00 */
[----:B------:R-:W-:Y:S04]  /*1e710*/  STL.64 [R1+0x6b30], R12 ;  /* 0x006b300c01007387 */ /* 0x000fe80000100a00 */
[----:B------:R-:W1:Y:S01]  /*1e720*/  LDSM.16.MT88.4 R12, [R29+0x100] ;  /* 0x000100001d0c783b */ /* 0x000e620000004200 */
[----:B------:R-:W-:Y:S03]  /*1e730*/  HMMA.16816.F32.BF16 R8, R8, R4, RZ ;  /* 0x000000040808723c */ /* 0x000fe600000418ff */
[----:B------:R-:W2:Y:S04]  /*1e740*/  S2R R2, SR_TID.X ;  /* 0x0000000000027919 */ /* 0x000ea80000002100 */
[----:B------:R-:W-:Y:S11]  /*1e750*/  LDSM.16.MT88.4 R24, [R29+0x80] ;  /* 0x000080001d18783b */ /* 0x000ff60000004200 */
[----:B------:R-:W-:Y:S06]  /*1e760*/  @!UPT UIADD3 URZ, URZ, URZ, URZ ;  /* 0x0000003f3f3ff290 */ /* 0x000fec000fffe03f */
[----:B------:R-:W-:Y:S02]  /*1e770*/  MOV R6, R10 ;  /* 0x0000000a00067202 */ /* 0x000fe40000000f00 */
[----:B------:R-:W-:Y:S01]  /*1e780*/  MOV R7, R11 ;  /* 0x0000000b00077202 */ /* 0x000fe20000000f00 */
[----:B-1----:R-:W-:Y:S04]  /*1e790*/  STL.64 [R1+0xe0], R12 ;  /* 0x0000e00c01007387 */ /* 0x002fe80000100a00 */
[----:B------:R1:W-:Y:S04]  /*1e7a0*/  STL.64 [R1+0xe8], R14 ;  /* 0x0000e80e01007387 */ /* 0x0003e80000100a00 */
[----:B------:R-:W-:Y:S04]  /*1e7b0*/  STL.64 [R1+0xf0], R8 ;  /* 0x0000f00801007387 */ /* 0x000fe80000100a00 */
[----:B------:R-:W3:Y:S01]  /*1e7c0*/  LDSM.16.MT88.4 R8, [R29+0x180] ;  /* 0x000180001d08783b */ /* 0x000ee20000004200 */
[----:B--2---:R-:W-:-:S02]  /*1e7d0*/  LOP3.LUT R2, R2, 0x7, RZ, 0xc0, !PT ;  /* 0x0000000702027812 */ /* 0x004fc400078ec0ff */
[C---:B0-----:R-:W-:Y:S02]  /*1e7e0*/  LOP3.LUT R3, R28.reuse, 0x10, RZ, 0xc0, !PT ;  /* 0x000000101c037812 */ /* 0x041fe400078ec0ff */
[----:B-1----:R-:W-:Y:S01]  /*1e7f0*/  LOP3.LUT R14, R28, 0x7, RZ, 0xc0, !PT ;  /* 0x000000071c0e7812 */ /* 0x002fe200078ec0ff */
[----:B------:R-:W-:Y:S02]  /*1e800*/  IMAD R2, R2, 0x210, RZ ;  /* 0x0000021002027824 */ /* 0x000fe400078e02ff */
[----:B------:R-:W-:Y:S01]  /*1e810*/  IMAD.SHL.U32 R28, R28, 0x2, RZ ;  /* 0x000000021c1c7824 */ /* 0x000fe200078e00ff */
[----:B------:R-:W-:-:S04]  /*1e820*/  SHF.L.U32 R3, R3, 0x8, RZ ;  /* 0x0000000803037819 */ /* 0x000fc800000006ff */
[----:B------:R-:W-:-:S04]  /*1e830*/  LOP3.LUT R2, R2, 0x10, R28, 0x78, !PT ;  /* 0x0000001002027812 */ /* 0x000fc800078e781c */
[----:B------:R-:W-:Y:S01]  /*1e840*/  LOP3.LUT R2, R2, R3, RZ, 0xfc, !PT ;  /* 0x0000000302027212 */ /* 0x000fe200078efcff */
[----:B------:R-:W-:Y:S03]  /*1e850*/  STL [R1+0x6abc], R6 ;  /* 0x006abc0601007387 */ /* 0x000fe60000100800 */
[----:B------:R-:W-:Y:S01]  /*1e860*/  LOP3.LUT R2, R2, 0x40, RZ, 0x3c, !PT ;  /* 0x0000004002027812 */ /* 0x000fe200078e3cff */
[----:B------:R-:W-:Y:S04]  /*1e870*/  STL [R1+0x6ab8], R7 ;  /* 0x006ab80701007387 */ /* 0x000fe80000100800 */
[----:B---3--:R-:W-:Y:S04]  /*1e880*/  STL.64 [R1+0xd0], R8 ;  /* 0x0000d00801007387 */ /* 0x008fe80000100a00 */
[----:B------:R-:W-:Y:S04]  /*1e890*/  STL.64 [R1+0xd8], R10 ;  /* 0x0000d80a01007387 */ /* 0x000fe80000100a00 */
[----:B------:R-:W0:Y:S04]  /*1e8a0*/  LDSM.16.MT88.4 R8, [R2] ;  /* 0x000000000208783b */ /* 0x000e280000004200 */
[----:B0-----:R-:W-:Y:S01]  /*1e8b0*/  STL [R1+0x100], R8 ;  /* 0x0001000801007387 */ /* 0x001fe20000100800 */
[----:B------:R-:W-:-:S02]  /*1e8c0*/  MOV R7, R10 ;  /* 0x0000000a00077202 */ /* 0x000fc40000000f00 */
[----:B------:R-:W-:Y:S01]  /*1e8d0*/  MOV R6, R9 ;  /* 0x0000000900067202 */ /* 0x000fe20000000f00 */
[----:B------:R0:W-:Y:S04]  /*1e8e0*/  STL [R1+0x10c], R11 ;  /* 0x00010c0b01007387 */ /* 0x0001e80000100800 */
[----:B0-----:R-:W2:Y:S04]  /*1e8f0*/  LDL.LU.64 R10, [R1+0x6b48] ;  /* 0x006b4800010a7983 */ /* 0x001ea80000300a00 */
[----:B------:R-:W2:Y:S04]  /*1e900*/  LDL.LU.64 R8, [R1+0x6b40] ;  /* 0x006b400001087983 */ /* 0x000ea80000300a00 */
[----:B------:R-:W0:Y:S01]  /*1e910*/  S2R R13, SR_TID.X ;  /* 0x00000000000d7919 */ /* 0x000e220000002100 */
[----:B------:R-:W-:-:S02]  /*1e920*/  IMAD R3, R14, 0x210, RZ ;  /* 0x000002100e037824 */ /* 0x000fc400078e02ff */
[----:B------:R-:W-:Y:S01]  /*1e930*/  IMAD R14, R14, 0x210, RZ ;  /* 0x000002100e0e7824 */ /* 0x000fe200078e02ff */
[----:B------:R-:W-:Y:S04]  /*1e940*/  STL [R1+0x6ac4], R6 ;  /* 0x006ac40601007387 */ /* 0x000fe80000100800 */
[----:B------:R-:W-:Y:S01]  /*1e950*/  STL [R1+0x6ac0], R7 ;  /* 0x006ac00701007387 */ /* 0x000fe20000100800 */
[C---:B0-----:R-:W-:Y:S02]  /*1e960*/  LOP3.LUT R29, R13.reuse, 0x10, RZ, 0xc0, !PT ;  /* 0x000000100d1d7812 */ /* 0x041fe400078ec0ff */
[C---:B------:R-:W-:Y:S02]  /*1e970*/  SHF.L.U32 R28, R13.reuse, 0x1, RZ ;  /* 0x000000010d1c7819 */ /* 0x040fe400000006ff */
[C---:B------:R-:W-:Y:S01]  /*1e980*/  LOP3.LUT R15, R13.reuse, 0x10, RZ, 0xc0, !PT ;  /* 0x000000100d0f7812 */ /* 0x040fe200078ec0ff */
[----:B------:R-:W-:-:S03]  /*1e990*/  IMAD.SHL.U32 R13, R13, 0x2, RZ ;  /* 0x000000020d0d7824 */ /* 0x000fc600078e00ff */
[----:B------:R-:W-:Y:S01]  /*1e9a0*/  SHF.L.U32 R15, R15, 0x8, RZ ;  /* 0x000000080f0f7819 */ /* 0x000fe200000006ff */
[----:B------:R-:W-:Y:S01]  /*1e9b0*/  IMAD.SHL.U32 R29, R29, 0x100, RZ ;  /* 0x000001001d1d7824 */ /* 0x000fe200078e00ff */
[----:B------:R-:W-:-:S04]  /*1e9c0*/  LOP3.LUT R2, R3, 0x10, R28, 0x78, !PT ;  /* 0x0000001003027812 */ /* 0x000fc800078e781c */
[----:B------:R-:W-:-:S04]  /*1e9d0*/  LOP3.LUT R2, R2, R29, RZ, 0xfc, !PT ;  /* 0x0000001d02027212 */ /* 0x000fc800078efcff */
[----:B------:R-:W-:Y:S01]  /*1e9e0*/  LOP3.LUT R2, R2, 0x60, RZ, 0x3c, !PT ;  /* 0x0000006002027812 */ /* 0x000fe200078e3cff */
[----:B--2---:R-:W-:Y:S11]  /*1e9f0*/  HMMA.16816.F32.BF16 R8, R8, R4, RZ ;  /* 0x000000040808723c */ /* 0x004ff600000418ff */
[----:B------:R-:W-:Y:S11]  /*1ea00*/  @!UPT UIADD3 URZ, URZ, URZ, URZ ;  /* 0x0000003f3f3ff290 */ /* 0x000ff6000fffe03f */
[----:B------:R-:W-:Y:S01]  /*1ea10*/  @!UPT UIADD3 URZ, URZ, URZ, URZ ;  /* 0x0000003f3f3ff290 */ /* 0x000fe2000fffe03f */
[----:B------:R-:W-:Y:S04]  /*1ea20*/  STL.64 [R1+0x120], R8 ;  /* 0x0001200801007387 */ /* 0x000fe80000100a00 */
[----:B------:R0:W-:Y:S02]  /*1ea30*/  STL.64 [R1+0x128], R10 ;  /* 0x0001280a01007387 */ /* 0x0001e40000100a00 */
[----:B0-----:R-:W-:-:S04]  /*1ea40*/  LOP3.LUT R11, R14, 0x10, R13, 0x78, !PT ;  /* 0x000000100e0b7812 */ /* 0x001fc800078e780d */
[----:B------:R-:W-:-:S04]  /*1ea50*/  LOP3.LUT R11, R11, R15, RZ, 0xfc, !PT ;  /* 0x0000000f0b0b7212 */ /* 0x000fc800078efcff */
[----:B------:R-:W-:-:S05]  /*1ea60*/  LOP3.LUT R11, R11, 0x40, RZ, 0x3c, !PT ;  /* 0x000000400b0b7812 */ /* 0x000fca00078e3cff */
[----:B------:R-:W0:Y:S04]  /*1ea70*/  LDSM.16.MT88.4 R12, [R11+0x80] ;  /* 0x000080000b0c783b */ /* 0x000e280000004200 */
[----:B------:R-:W-:Y:S04]  /*1ea80*/  STL [R1+0x6acc], R3 ;  /* 0x006acc0301007387 */ /* 0x000fe80000100800 */
[----:B------:R-:W-:Y:S04]  /*1ea90*/  STL [R1+0x6ac8], R28 ;  /* 0x006ac81c01007387 */ /* 0x000fe80000100800 */
[----:B------:R-:W-:Y:S01]  /*1eaa0*/  STL [R1+0x6ad0], R29 ;  /* 0x006ad01d01007387 */ /* 0x000fe20000100800 */
[----:B0-----:R-:W-:-:S03]  /*1eab0*/  MOV R6, R12 ;  /* 0x0000000c00067202 */ /* 0x001fc60000000f00 */
[----:B------:R-:W-:Y:S01]  /*1eac0*/  STL.64 [R1+0xc8], R14 ;  /* 0x0000c80e01007387 */ /* 0x000fe20000100a00 */
[----:B------:R-:W-:-:S03]  /*1ead0*/  IMAD.MOV.U32 R7, RZ, RZ, R13 ;  /* 0x000000ffff077224 */ /* 0x000fc600078e000d */
[----:B------:R-:W0:Y:S04]  /*1eae0*/  LDSM.16.MT88.4 R12, [R11+0x100] ;  /* 0x000100000b0c783b */ /* 0x000e280000004200 */
[----:B------:R-:W-:Y:S04]  /*1eaf0*/  STL [R1+0x6ad8], R7 ;  /* 0x006ad80701007387 */ /* 0x000fe80000100800 */
[----:B------:R-:W-:Y:S04]  /*1eb00*/  STL [R1+0x6ad4], R6 ;  /* 0x006ad40601007387 */ /* 0x000fe80000100800 */
[----:B------:R-:W1:Y:S01]  /*1eb10*/  LDSM.16.MT88.4 R8, [R11+0x180] ;  /* 0x000180000b08783b */ /* 0x000e620000004200 */
[----:B0-----:R-:W-:-:S03]  /*1eb20*/  MOV R3, R14 ;  /* 0x0000000e00037202 */ /* 0x001fc60000000f00 */
[----:B------:R0:W-:Y:S01]  /*1eb30*/  STL [R1+0xb0], R12 ;  /* 0x0000b00c01007387 */ /* 0x0001e20000100800 */
[----:B------:R-:W-:Y:S01]  /*1eb40*/  IMAD.MOV.U32 R28, RZ, RZ, R15 ;  /* 0x000000ffff1c7224 */ /* 0x000fe200078e000f */
[----:B------:R-:W-:Y:S02]  /*1eb50*/  MOV R29, R13 ;  /* 0x0000000d001d7202 */ /* 0x000fe40000000f00 */
[----:B------:R-:W2:Y:S04]  /*1eb60*/  LDL.LU.64 R14, [R1+0x6b38] ;  /* 0x006b3800010e7983 */ /* 0x000ea80000300a00 */
[----:B0-----:R-:W2:Y:S01]  /*1eb70*/  LDL.LU.64 R12, [R1+0x6b30] ;  /* 0x006b3000010c7983 */ /* 0x001ea20000300a00 */
[----:B-1----:R-:W-:-:S03]  /*1eb80*/  MOV R7, R10 ;  /* 0x0000000a00077202 */ /* 0x002fc60000000f00 */
[----:B------:R-:W-:Y:S01]  /*1eb90*/  STL [R1+0x6ae4], R28 ;  /* 0x006ae41c01007387 */ /* 0x000fe20000100800 */
[----:B------:R-:W-:-:S03]  /*1eba0*/  MOV R6, R11 ;  /* 0x0000000b00067202 */ /* 0x000fc60000000f00 */
[----:B------:R-:W-:Y:S04]  /*1ebb0*/  STL [R1+0x6ae0], R3 ;  /* 0x006ae00301007387 */ /* 0x000fe80000100800 */
[----:B------:R-:W-:Y:S04]  /*1ebc0*/  STL [R1+0x6adc], R29 ;  /* 0x006adc1d01007387 */ /* 0x000fe80000100800 */
[----:B------:R-:W-:Y:S04]  /*1ebd0*/  STL.64 [R1+0xa0], R8 ;  /* 0x0000a00801007387 */ /* 0x000fe80000100a00 */
[----:B------:R-:W0:Y:S04]  /*1ebe0*/  LDSM.16.MT88.4 R8, [R2] ;  /* 0x000000000208783b */ /* 0x000e280000004200 */
[----:B------:R-:W-:Y:S04]  /*1ebf0*/  STL [R1+0x6aec], R6 ;  /* 0x006aec0601007387 */ /* 0x000fe80000100800 */
[----:B------:R-:W-:Y:S01]  /*1ec00*/  STL [R1+0x6ae8], R7 ;  /* 0x006ae80701007387 */ /* 0x000fe20000100800 */
[----:B0-----:R-:W-:Y:S01]  /*1ec10*/  IMAD.MOV.U32 R28, RZ, RZ, R9 ;  /* 0x000000ffff1c7224 */ /* 0x001fe200078e0009 */
[----:B------:R-:W-:-:S02]  /*1ec20*/  MOV R3, R10 ;  /* 0x0000000a00037202 */ /* 0x000fc40000000f00 */
[----:B------:R-:W-:Y:S01]  /*1ec30*/  STL [R1+0x90], R8 ;  /* 0x0000900801007387 */ /* 0x000fe20000100800 */
[----:B------:R-:W-:-:S03]  /*1ec40*/  MOV R29, R11 ;  /* 0x0000000b001d7202 */ /* 0x000fc60000000f00 */
[----:B------:R-:W0:Y:S04]  /*1ec50*/  LDSM.16.MT88.4 R8, [R2+0x80] ;  /* 0x000080000208783b */ /* 0x000e280000004200 */
[----:B------:R-:W-:Y:S04]  /*1ec60*/  STL [R1+0x6af8], R29 ;  /* 0x006af81d01007387 */ /* 0x000fe80000100800 */
[----:B------:R-:W-:Y:S04]  /*1ec70*/  STL [R1+0x6af4], R3 ;  /* 0x006af40301007387 */ /* 0x000fe80000100800 */
[----:B------:R-:W-:Y:S01]  /*1ec80*/  STL [R1+0x6af0], R28 ;  /* 0x006af01c01007387 */ /* 0x000fe20000100800 */
[----:B0-----:R-:W-:-:S03]  /*1ec90*/  IMAD.MOV.U32 R6, RZ, RZ, R10 ;  /* 0x000000ffff067224 */ /* 0x001fc600078e000a */
[----:B------:R-:W-:Y:S01]  /*1eca0*/  STL.64 [R1+0x80], R8 ;  /* 0x0000800801007387 */ /* 0x000fe20000100a00 */
[----:B------:R-:W-:-:S03]  /*1ecb0*/  MOV R7, R11 ;  /* 0x0000000b00077202 */ /* 0x000fc60000000f00 */
[----:B------:R-:W0:Y:S04]  /*1ecc0*/  LDSM.16.MT88.4 R8, [R2+0x100] ;  /* 0x000100000208783b */ /* 0x000e280000004200 */
[----:B------:R-:W-:Y:S04]  /*1ecd0*/  STL [R1+0x6b00], R7 ;  /* 0x006b000701007387 */ /* 0x000fe80000100800 */
[----:B------:R-:W-:Y:S01]  /*1ece0*/  STL [R1+0x6afc], R6 ;  /* 0x006afc0601007387 */ /* 0x000fe20000100800 */
[----:B0-----:R-:W-:Y:S01]  /*1ecf0*/  MOV R29, R9 ;  /* 0x00000009001d7202 */ /* 0x001fe20000000f00 */
[----:B------:R-:W-:-:S02]  /*1ed00*/  IMAD.MOV.U32 R3, RZ, RZ, R10 ;  /* 0x000000ffff037224 */ /* 0x000fc400078e000a */
[----:B------:R-:W-:Y:S01]  /*1ed10*/  STL [R1+0x70], R8 ;  /* 0x0000700801007387 */ /* 0x000fe20000100800 */
[----:B------:R-:W-:-:S03]  /*1ed20*/  MOV R28, R11 ;  /* 0x0000000b001c7202 */ /* 0x000fc60000000f00 */
[----:B------:R-:W0:Y:S04]  /*1ed30*/  LDSM.16.MT88.4 R8, [R2+0x180] ;  /* 0x000180000208783b */ /* 0x000e280000004200 */
[----:B------:R-:W-:Y:S04]  /*1ed40*/  STL [R1+0x6b0c], R28 ;  /* 0x006b0c1c01007387 */ /* 0x000fe80000100800 */
[----:B------:R-:W-:Y:S04]  /*1ed50*/  STL [R1+0x6b08], R3 ;  /* 0x006b080301007387 */ /* 0x000fe80000100800 */
[----:B------:R-:W-:Y:S01]  /*1ed60*/  STL [R1+0x6b04], R29 ;  /* 0x006b041d01007387 */ /* 0x000fe20000100800 */
[----:B0-----:R-:W-:-:S03]  /*1ed70*/  MOV R7, R10 ;  /* 0x0000000a00077202 */ /* 0x001fc60000000f00 */
[----:B------:R-:W-:Y:S01]  /*1ed80*/  STL.64 [R1+0x60], R8 ;  /* 0x0000600801007387 */ /* 0x000fe20000100a00 */
[----:B------:R-:W-:-:S05]  /*1ed90*/  IMAD.MOV.U32 R6, RZ, RZ, R11 ;  /* 0x000000ffff067224 */ /* 0x000fca00078e000b */
[----:B------:R-:W-:Y:S04]  /*1eda0*/  STL [R1+0x6b14], R6 ;  /* 0x006b140601007387 */ /* 0x000fe80000100800 */
[----:B------:R-:W-:Y:S04]  /*1edb0*/  STL [R1+0x6b10], R7 ;  /* 0x006b100701007387 */ /* 0x000fe80000100800 */
[----:B------:R0:W-:Y:S04]  /*1edc0*/  STL [R1+0x697c], R2 ;  /* 0x00697c0201007387 */ /* 0x0001e80000100800 */
[----:B0-----:R-:W0:Y:S01]  /*1edd0*/  S2R R2, SR_TID.X ;  /* 0x0000000000027919 */ /* 0x001e220000002100 */
[----:B--2---:R-:W-:Y:S11]  /*1ede0*/  HMMA.16816.F32.BF16 R8, R12, R4, RZ ;  /* 0x000000040c08723c */ /* 0x004ff600000418ff */
[----:B------:R-:W-:Y:S11]  /*1edf0*/  @!UPT UIADD3 URZ, URZ, URZ, URZ ;  /* 0x0000003f3f3ff290 */ /* 0x000ff6000fffe03f */
[----:B------:R-:W-:Y:S01]  /*1ee00*/  @!UPT UIADD3 URZ, URZ, URZ, URZ ;  /* 0x0000003f3f3ff290 */ /* 0x000fe2000fffe03f */
[----:B------:R-:W-:Y:S01]  /*1ee10*/  STL [R1+0x110], R8 ;  /* 0x0001100801007387 */ /* 0x000fe20000100800 */
[----:B------:R-:W-:Y:S01]  /*1ee20*/  MOV R13, R9 ;  /* 0x00000009000d7202 */ /* 0x000fe20000000f00 */
[----:B------:R-:W-:Y:S01]  /*1ee30*/  IMAD.MOV.U32 R6, RZ, RZ, R11 ;  /* 0x000000ffff067224 */ /* 0x000fe200078e000b */
[----:B------:R-:W-:Y:S02]  /*1ee40*/  MOV R12, R10 ;  /* 0x0000000a000c7202 */ /* 0x000fe40000000f00 */
[----:B------:R-:W1:Y:S04]  /*1ee50*/  LDSM.16.MT88.4 R8, [R0+0x2000] ;  /* 0x002000000008783b */ /* 0x000e680000004200 */
[----:B------:R-:W2:Y:S01]  /*1ee60*/  S2R R14, SR_TID.X ;  /* 0x00000000000e7919 */ /* 0x000ea20000002100 */
[----:B0-----:R-:W-:-:S05]  /*1ee70*/  LOP3.LUT R2, R2, 0x7, RZ, 0xc0, !PT ;  /* 0x0000000702027812 */ /* 0x001fca00078ec0ff */
[----:B------:R-:W-:Y:S01]  /*1ee80*/  IMAD R2, R2, 0x210, RZ ;  /* 0x0000021002027824 */ /* 0x000fe200078e02ff */
[----:B-1----:R-:W-:Y:S01]  /*1ee90*/  MOV R7, R8 ;  /* 0x0000000800077202 */ /* 0x002fe20000000f00 */
[----:B------:R-:W-:Y:S01]  /*1eea0*/  IMAD.MOV.U32 R3, RZ, RZ, R10 ;  /* 0x000000ffff037224 */ /* 0x000fe200078e000a */
[----:B------:R-:W-:Y:S02]  /*1eeb0*/  MOV R28, R9 ;  /* 0x00000009001c7202 */ /* 0x000fe40000000f00 */
[----:B------:R-:W-:Y:S02]  /*1eec0*/  MOV R29, R11 ;  /* 0x0000000b001d7202 */ /* 0x000fe40000000f00 */
[----:B------:R-:W-:Y:S01]  /*1eed0*/  HMMA.16816.F32.BF16 R8, R20, R4, RZ ;  /* 0x000000041408723c */ /* 0x000fe200000418ff */
[C---:B--2---:R-:W-:Y:S02]  /*1eee0*/  LOP3.LUT R15, R14.reuse, 0x10, RZ, 0xc0, !PT ;  /* 0x000000100e0f7812 */ /* 0x044fe400078ec0ff */
[----:B------:R-:W-:-:S03]  /*1eef0*/  SHF.L.U32 R14, R14, 0x1, RZ ;  /* 0x000000010e0e7819 */ /* 0x000fc600000006ff */
[----:B------:R-:W-:Y:S01]  /*1ef00*/  IMAD.SHL.U32 R15, R15, 0x100, RZ ;  /* 0x000001000f0f7824 */ /* 0x000fe200078e00ff */
[----:B------:R-:W-:-:S04]  /*1ef10*/  LOP3.LUT R2, R2, 0x10, R14, 0x78, !PT ;  /* 0x0000001002027812 */ /* 0x000fc800078e780e */
[----:B------:R-:W-:Y:S11]  /*1ef20*/  LOP3.LUT R2, R2, R15, RZ, 0xfc, !PT ;  /* 0x0000000f02027212 */ /* 0x000ff600078efcff */
[----:B------:R-:W-:Y:S02]  /*1ef30*/  @!UPT UIADD3 URZ, URZ, URZ, URZ ;  /* 0x0000003f3f3ff290 */ /* 0x000fe4000fffe03f */
[----:B------:R-:W-:Y:S01]  /*1ef40*/  MOV R23, R8 ;  /* 0x0000000800177202 */ /* 0x000fe20000000f00 */
[----:B------:R-:W-:Y:S01]  /*1ef50*/  IMAD.MOV.U32 R22, RZ, RZ, R9 ;  /* 0x000000ffff167224 */ /* 0x000fe200078e0009 */
[----:B------:R-:W-:Y:S02]  /*1ef60*/  MOV R21, R10 ;  /* 0x0000000a00157202 */ /* 0x000fe40000000f00 */
[----:B------:R-:W-:Y:S02]  /*1ef70*/  MOV R20, R11 ;  /* 0x0000000b00147202 */ /* 0x000fe40000000f00 */
[----:B------:R-:W-:Y:S07]  /*1ef80*/  HMMA.16816.F32.BF16 R8, R24, R4, RZ ;  /* 0x000000041808723c */ /* 0x000fee00000418ff */
[----:B------:R-:W-:Y:S01]  /*1ef90*/  IMAD.MOV.U32 R25, RZ, RZ, R13 ;  /* 0x000000ffff197224 */ /* 0x000fe200078e000d */
[----:B------:R-:W-:-:S02]  /*1efa0*/  MOV R26, R12 ;  /* 0x0000000c001a7202 */ /* 0x000fc40000000f00 */
[----:B------:R-:W0:Y:S01]  /*1efb0*/  LDSM.16.MT88.4 R12, [R0+0x2100] ;  /* 0x00210000000c783b */ /* 0x000e220000004200 */
[----:B------:R-:W-:Y:S03]  /*1efc0*/  HMMA.16816.F32.BF16 R16, R16, R4, RZ ;  /* 0x000000041010723c */ /* 0x000fe600000418ff */
[----:B------:R-:W-:Y:S01]  /*1efd0*/  STL [R1+0x6b24], R29 ;  /* 0x006b241d01007387 */ /* 0x000fe20000100800 */
[----:B------:R-:W-:-:S03]  /*1efe0*/  MOV R27, R6 ;  /* 0x00000006001b7202 */ /* 0x000fc60000000f00 */
[----:B------:R-:W-:Y:S04]  /*1eff0*/  STL [R1+0x6b20], R3 ;  /* 0x006b200301007387 */ /* 0x000fe80000100800 */
[----:B------:R0:W-:Y:S04]  /*1f000*/  STL [R1+0x6b1c], R28 ;  /* 0x006b1c1c01007387 */ /* 0x0001e80000100800 */
[----:B------:R1:W-:Y:S08]  /*1f010*/  STL [R1+0x6b18], R7 ;  /* 0x006b180701007387 */ /* 0x0003f00000100800 */
[----:B------:R-:W-:Y:S04]  /*1f020*/  STL.64 [R1+0x40], R16 ;  /* 0x0000401001007387 */ /* 0x000fe80000100a00 */
[----:B------:R-:W-:Y:S04]  /*1f030*/  STL.64 [R1+0x48], R18 ;  /* 0x0000481201007387 */ /* 0x000fe80000100a00 */
[----:B------:R-:W2:Y:S01]  /*1f040*/  LDSM.16.MT88.4 R16, [R0+0x2080] ;  /* 0x002080000010783b */ /* 0x000ea20000004200 */
[----:B0-----:R-:W-:Y:S01]  /*1f050*/  IMAD.MOV.U32 R28, RZ, RZ, R12 ;  /* 0x000000ffff1c7224 */ /* 0x001fe200078e000c */
[----:B-1----:R-:W-:Y:S01]  /*1f060*/  MOV R7, R13 ;  /* 0x0000000d00077202 */ /* 0x002fe20000000f00 */
[----:B------:R-:W-:Y:S01]  /*1f070*/  IMAD.MOV.U32 R24, RZ, RZ, R15 ;  /* 0x000000ffff187224 */ /* 0x000fe200078e000f */
[----:B------:R-:W-:-:S02]  /*1f080*/  MOV R6, R14 ;  /* 0x0000000e00067202 */ /* 0x000fc40000000f00 */
[----:B------:R-:W0:Y:S01]  /*1f090*/  LDSM.16.MT88.4 R12, [R0+0x2180] ;  /* 0x00218000000c783b */ /* 0x000e220000004200 */
[----:B------:R-:W-:-:S03]  /*1f0a0*/  LOP3.LUT R2, R2, 0x20, RZ, 0x3c, !PT ;  /* 0x0000002002027812 */ /* 0x000fc600078e3cff */
[----:B------:R-:W-:Y:S04]  /*1f0b0*/  STL [R1+0x6b2c], R22 ;  /* 0x006b2c1601007387 */ /* 0x000fe80000100800 */
[----:B------:R-:W-:Y:S04]  /*1f0c0*/  STL [R1+0x6b28], R23 ;  /* 0x006b281701007387 */ /* 0x000fe80000100800 */
[----:B------:R2:W-:Y:S04]  /*1f0d0*/  STL.64 [R1+0x6998], R10 ;  /* 0x0069980a01007387 */ /* 0x0005e80000100a00 */
[----:B------:R1:W-:Y:S01]  /*1f0e0*/  STL.64 [R1+0x6990], R8 ;  /* 0x0069900801007387 */ /* 0x0003e20000100a00 */
[----:B--2---:R-:W-:Y:S01]  /*1f0f0*/  MOV R11, R16 ;  /* 0x00000010000b7202 */ /* 0x004fe20000000f00 */
[----:B------:R-:W-:Y:S01]  /*1f100*/  IMAD.MOV.U32 R10, RZ, RZ, R17 ;  /* 0x000000ffff0a7224 */ /* 0x000fe200078e0011 */
[----:B-1----:R-:W-:-:S02]  /*1f110*/  MOV R9, R18 ;  /* 0x0000001200097202 */ /* 0x002fc40000000f00 */
[----:B------:R-:W-:Y:S02]  /*1f120*/  MOV R8, R19 ;  /* 0x0000001300087202 */ /* 0x000fe40000000f00 */
[----:B------:R-:W-:Y:S01]  /*1f130*/  LDSM.16.MT88.4 R16, [R2+0x2080] ;  /* 0x002080000210783b */ /* 0x000fe20000004200 */
[----:B0-----:R-:W-:Y:S01]  /*1f140*/  MOV R22, R12 ;  /* 0x0000000c00167202 */ /* 0x001fe20000000f00 */
[----:B------:R-:W-:Y:S01]  /*1f150*/  IMAD.MOV.U32 R29, RZ, RZ, R14 ;  /* 0x000000ffff1d7224 */ /* 0x000fe200078e000e */
[----:B------:R-:W-:Y:S02]  /*1f160*/  MOV R23, R13 ;  /* 0x0000000d00177202 */ /* 0x000fe40000000f00 */
[----:B------:R-:W-:Y:S02]  /*1f170*/  MOV R3, R15 ;  /* 0x0000000f00037202 */ /* 0x000fe40000000f00 */
[----:B------:R-:W0:Y:S04]  /*1f180*/  LDSM.16.MT88.4 R12, [R2+0x2000] ;  /* 0x00200000020c783b */ /* 0x000e280000004200 */
[----:B------:R-:W-:Y:S04]  /*1f190*/  STL [R1+0x6978], R0 ;  /* 0x0069780001007387 */ /* 0x000fe80000100800 */
[----:B0-----:R-:W-:Y:S04]  /*1f1a0*/  STL.64 [R1+0x69a8], R14 ;  /* 0x0069a80e01007387 */ /* 0x001fe80000100a00 */
[----:B------:R0:W-:Y:S04]  /*1f1b0*/  STL.64 [R1+0x69a0], R12 ;  /* 0x0069a00c01007387 */ /* 0x0001e80000100a00 */
[----:B------:R-:W-:Y:S04]  /*1f1c0*/  STL.64 [R1+0x69b8], R18 ;  /* 0x0069b81201007387 */ /* 0x000fe80000100a00 */
[----:B------:R-:W-:Y:S04]  /*1f1d0*/  STL.64 [R1+0x69b0], R16 ;  /* 0x0069b01001007387 */ /* 0x000fe80000100a00 */
[----:B------:R-:W1:Y:S01]  /*1f1e0*/  LDSM.16.MT88.4 R16, [R2+0x2100] ;  /* 0x002100000210783b */ /* 0x000e620000004200 */
[----:B0-----:R-:W-:Y:S01]  /*1f1f0*/  MOV R12, R22 ;  /* 0x00000016000c7202 */ /* 0x001fe20000000f00 */
[----:B------:R-:W-:Y:S01]  /*1f200*/  IMAD.MOV.U32 R13, RZ, RZ, R23 ;  /* 0x000000ffff0d7224 */ /* 0x000fe200078e0017 */
[----:B------:R-:W-:Y:S01]  /*1f210*/  MOV R14, R29 ;  /* 0x0000001d000e7202 */ /* 0x000fe20000000f00 */
[----:B------:R-:W2:Y:S01]  /*1f220*/  LDL.LU R22, [R1+0x6b2c] ;  /* 0x006b2c0001167983 */ /* 0x000ea20000300800 */
[----:B------:R-:W-:-:S03]  /*1f230*/  MOV R15, R3 ;  /* 0x00000003000f7202 */ /* 0x000fc60000000f00 */
[----:B-1----:R0:W-:Y:S04]  /*1f240*/  STL.64 [R1+0x140], R16 ;  /* 0x0001401001007387 */ /* 0x0021e80000100a00 */
[----:B------:R1:W-:Y:S04]  /*1f250*/  STL.64 [R1+0x148], R18 ;  /* 0x0001481201007387 */ /* 0x0003e80000100a00 */
[----:B------:R-:W3:Y:S04]  /*1f260*/  LDL.LU R23, [R1+0x6b28] ;  /* 0x006b280001177983 */ /* 0x000ee80000300800 */
[----:B------:R-:W4:Y:S04]  /*1f270*/  LDL.LU R29, [R1+0x6b24] ;  /* 0x006b2400011d7983 */ /* 0x000f280000300800 */
[----:B------:R-:W2:Y:S04]  /*1f280*/  LDL.LU R3, [R1+0x6b20] ;  /* 0x006b200001037983 */ /* 0x000ea80000300800 */
[----:B------:R1:W-:Y:S04]  /*1f290*/  STL.64 [R1+0x69c8], R14 ;  /* 0x0069c80e01007387 */ /* 0x0003e80000100a00 */
[----:B------:R1:W-:Y:S04]  /*1f2a0*/  STL.64 [R1+0x69c0], R12 ;  /* 0x0069c00c01007387 */ /* 0x0003e80000100a00 */
[----:B0-----:R-:W2:Y:S04]  /*1f2b0*/  LDL.LU R16, [R1+0x40] ;  /* 0x0000400001107983 */ /* 0x001ea80000300800 */
[----:B------:R-:W2:Y:S04]  /*1f2c0*/  LDL.LU R17, [R1+0x44] ;  /* 0x0000440001117983 */ /* 0x000ea80000300800 */
[----:B-1----:R-:W2:Y:S04]  /*1f2d0*/  LDL.LU R18, [R1+0x48] ;  /* 0x0000480001127983 */ /* 0x002ea80000300800 */
[----:B------:R-:W2:Y:S01]  /*1f2e0*/  LDL.LU R19, [R1+0x4c] ;  /* 0x00004c0001137983 */ /* 0x000ea20000300800 */
[----:B------:R-:W-:Y:S01]  /*1f2f0*/  MOV R14, R6 ;  /* 0x00000006000e7202 */ /* 0x000fe20000000f00 */
[----:B------:R-:W-:Y:S01]  /*1f300*/  IMAD.MOV.U32 R15, RZ, RZ, R24 ;  /* 0x000000ffff0f7224 */ /* 0x000fe200078e0018 */
[----:B------:R-:W-:Y:S01]  /*1f310*/  MOV R13, R7 ;  /* 0x00000007000d7202 */ /* 0x000fe20000000f00 */
[----:B------:R-:W-:Y:S01]  /*1f320*/  IMAD.MOV.U32 R12, RZ, RZ, R28 ;  /* 0x000000ffff0c7224 */ /* 0x000fe200078e001c */
[----:B--2---:R-:W-:Y:S04]  /*1f330*/  STL.64 [R1+0x69d8], R18 ;  /* 0x0069d81201007387 */ /* 0x004fe80000100a00 */
[----:B------:R0:W-:Y:S04]  /*1f340*/  STL.64 [R1+0x69d0], R16 ;  /* 0x0069d01001007387 */ /* 0x0001e80000100a00 */
[----:B------:R-:W2:Y:S04]  /*1f350*/  LDL.LU R28, [R1+0x6b1c] ;  /* 0x006b1c00011c7983 */ /* 0x000ea80000300800 */
[----:B------:R-:W2:Y:S04]  /*1f360*/  LDL.LU R7, [R1+0x6b18] ;  /* 0x006b180001077983 */ /* 0x000ea80000300800 */
[----:B------:R-:W2:Y:S04]  /*1f370*/  LDL.LU R6, [R1+0x6b14] ;  /* 0x006b140001067983 */ /* 0x000ea80000300800 */
[----:B------:R1:W-:Y:S04]  /*1f380*/  STL.64 [R1+0x69e8], R14 ;  /* 0x0069e80e01007387 */ /* 0x0003e80000100a00 */
[----:B------:R3:W-:Y:S04]  /*1f390*/  STL.64 [R1+0x69e0], R12 ;  /* 0x0069e00c01007387 */ /* 0x0007e80000100a00 */
[----:B0-----:R-:W2:Y:S01]  /*1f3a0*/  LDL.LU R16, [R1+0x110] ;  /* 0x0001100001107983 */ /* 0x001ea20000300800 */
[----:B------:R-:W-:Y:S01]  /*1f3b0*/  MOV R18, R26 ;  /* 0x0000001a00127202 */ /* 0x000fe20000000f00 */
[----:B------:R-:W-:Y:S01]  /*1f3c0*/  IMAD.MOV.U32 R19, RZ, RZ, R27 ;  /* 0x000000ffff137224 */ /* 0x000fe200078e001b */
[----:B------:R-:W-:Y:S01]  /*1f3d0*/  MOV R17, R25 ;  /* 0x0000001900117202 */ /* 0x000fe20000000f00 */
[----:B-1----:R-:W-:Y:S01]  /*1f3e0*/  IMAD.MOV.U32 R14, RZ, RZ, R9 ;  /* 0x000000ffff0e7224 */ /* 0x002fe200078e0009 */
[----:B------:R-:W-:-:S02]  /*1f3f0*/  MOV R15, R8 ;  /* 0x00000008000f7202 */ /* 0x000fc40000000f00 */
[----:B---3--:R-:W-:Y:S02]  /*1f400*/  MOV R12, R11 ;  /* 0x0000000b000c7202 */ /* 0x008fe40000000f00 */
[----:B------:R-:W-:Y:S01]  /*1f410*/  MOV R13, R10 ;  /* 0x0000000a000d7202 */ /* 0x000fe20000000f00 */
[----:B------:R-:W-:Y:S04]  /*1f420*/  STL.64 [R1+0x69f8], R18 ;  /* 0x0069f81201007387 */ /* 0x000fe80000100a00 */
[----:B--2---:R0:W-:Y:S04]  /*1f430*/  STL.64 [R1+0x69f0], R16 ;  /* 0x0069f01001007387 */ /* 0x0041e80000100a00 */
[----:B------:R-:W-:Y:S04]  /*1f440*/  STL.64 [R1+0x6a08], R14 ;  /* 0x006a080e01007387 */ /* 0x000fe80000100a00 */
[----:B------:R-:W-:Y:S04]  /*1f450*/  STL.64 [R1+0x6a00], R12 ;  /* 0x006a000c01007387 */ /* 0x000fe80000100a00 */
[----:B0-----:R-:W2:Y:S04]  /*1f460*/  LDL.LU R16, [R1+0x120] ;  /* 0x0001200001107983 */ /* 0x001ea80000300800 */
[----:B------:R-:W2:Y:S04]  /*1f470*/  LDL.LU R17, [R1+0x124] ;  /* 0x0001240001117983 */ /* 0x000ea80000300800 */
[----:B------:R-:W3:Y:S04]  /*1f480*/  LDL.LU R18, [R1+0x128] ;  /* 0x0001280001127983 */ /* 0x000ee80000300800 */
[----:B------:R-:W3:Y:S01]  /*1f490*/  LDL.LU R19, [R1+0x12c] ;  /* 0x00012c0001137983 */ /* 0x000ee20000300800 */
[----:B------:R-:W-:Y:S01]  /*1f4a0*/  IMAD.MOV.U32 R11, RZ, RZ, R20 ;  /* 0x000000ffff0b7224 */ /* 0x000fe200078e0014 */
[----:B------:R-:W-:Y:S01]  /*1f4b0*/  MOV R10, R21 ;  /* 0x00000015000a7202 */ /* 0x000fe20000000f00 */
[----:B------:R-:W-:Y:S01]  /*1f4c0*/  IMAD.MOV.U32 R8, RZ, RZ, R23 ;  /* 0x000000ffff087224 */ /* 0x000fe200078e0017 */
[----:B------:R-:W-:Y:S01]  /*1f4d0*/  MOV R9, R22 ;  /* 0x0000001600097202 */ /* 0x000fe20000000f00 */
[----:B------:R-:W0:Y:S04]  /*1f4e0*/  LDSM.16.MT88.4 R12, [R2+0x2180] ;  /* 0x00218000020c783b */ /* 0x000e280000004200 */
[----:B---3--:R1:W-:Y:S04]  /*1f4f0*/  STL.64 [R1+0x6a18], R18 ;  /* 0x006a181201007387 */ /* 0x0083e80000100a00 */
[----:B--2---:R2:W-:Y:S01]  /*1f500*/  STL.64 [R1+0x6a10], R16 ;  /* 0x006a101001007387 */ /* 0x0045e20000100a00 */
[----:B-1----:R-:W-:-:S02]  /*1f510*/  MOV R18, R3 ;  /* 0x0000000300127202 */ /* 0x002fc40000000f00 */
[----:B----4-:R-:W-:Y:S02]  /*1f520*/  MOV R19, R29 ;  /* 0x0000001d00137202 */ /* 0x010fe40000000f00 */
[----:B--2---:R-:W-:Y:S01]  /*1f530*/  MOV R16, R7 ;  /* 0x0000000700107202 */ /* 0x004fe20000000f00 */
[----:B------:R-:W-:Y:S01]  /*1f540*/  IMAD.MOV.U32 R17, RZ, RZ, R28 ;  /* 0x000000ffff117224 */ /* 0x000fe200078e001c */
[----:B------:R-:W2:Y:S04]  /*1f550*/  LDL.LU R7, [R1+0x6b10] ;  /* 0x006b100001077983 */ /* 0x000ea80000300800 */
[----:B------:R-:W3:Y:S04]  /*1f560*/  LDL.LU R28, [R1+0x6b0c] ;  /* 0x006b0c00011c7983 */ /* 0x000ee80000300800 */
[----:B------:R-:W4:Y:S04]  /*1f570*/  LDL.LU R3, [R1+0x6b08] ;  /* 0x006b080001037983 */ /* 0x000f280000300800 */
[----:B------:R-:W3:Y:S04]  /*1f580*/  LDL.LU R29, [R1+0x6b04] ;  /* 0x006b0400011d7983 */ /* 0x000ee80000300800 */
[----:B------:R-:W-:Y:S04]  /*1f590*/  STL.64 [R1+0x6a38], R18 ;  /* 0x006a381201007387 */ /* 0x000fe80000100a00 */
[----:B------:R1:W-:Y:S04]  /*1f5a0*/  STL.64 [R1+0x6a30], R16 ;  /* 0x006a301001007387 */ /* 0x0003e80000100a00 */
[----:B-1----:R-:W3:Y:S04]  /*1f5b0*/  LDL.LU R16, [R1+0x60] ;  /* 0x0000600001107983 */ /* 0x002ee80000300800 */
[----:B------:R-:W3:Y:S01]  /*1f5c0*/  LDL.LU R17, [R1+0x64] ;  /* 0x0000640001117983 */ /* 0x000ee20000300800 */
[----:B------:R-:W-:-:S02]  /*1f5d0*/  MOV R19, R6 ;  /* 0x0000000600137202 */ /* 0x000fc40000000f00 */
[----:B--2---:R-:W-:Y:S02]  /*1f5e0*/  MOV R18, R7 ;  /* 0x0000000700127202 */ /* 0x004fe40000000f00 */
[----:B------:R-:W2:Y:S04]  /*1f5f0*/  LDL.LU R7, [R1+0x6b00] ;  /* 0x006b000001077983 */ /* 0x000ea80000300800 */
[----:B------:R-:W2:Y:S04]  /*1f600*/  LDL.LU R6, [R1+0x6afc] ;  /* 0x006afc0001067983 */ /* 0x000ea80000300800 */
[----:B------:R-:W-:Y:S04]  /*1f610*/  STL.64 [R1+0x6a48], R18 ;  /* 0x006a481201007387 */ /* 0x000fe80000100a00 */
[----:B---3--:R1:W-:Y:S04]  /*1f620*/  STL.64 [R1+0x6a40], R16 ;  /* 0x006a401001007387 */ /* 0x0083e80000100a00 */
[----:B-1----:R-:W3:Y:S01]  /*1f630*/  LDL.LU R16, [R1+0x70] ;  /* 0x0000700001107983 */ /* 0x002ee20000300800 */
[----:B----4-:R-:W-:Y:S01]  /*1f640*/  MOV R18, R3 ;  /* 0x0000000300127202 */ /* 0x010fe20000000f00 */
[----:B------:R-:W-:Y:S01]  /*1f650*/  IMAD.MOV.U32 R17, RZ, RZ, R29 ;  /* 0x000000ffff117224 */ /* 0x000fe200078e001d */
[----:B------:R-:W-:Y:S01]  /*1f660*/  MOV R19, R28 ;  /* 0x0000001c00137202 */ /* 0x000fe20000000f00 */
[----:B------:R-:W4:Y:S04]  /*1f670*/  LDL.LU R29, [R1+0x6af8] ;  /* 0x006af800011d7983 */ /* 0x000f280000300800 */
[----:B------:R-:W2:Y:S04]  /*1f680*/  LDL.LU R3, [R1+0x6af4] ;  /* 0x006af40001037983 */ /* 0x000ea80000300800 */
[----:B------:R-:W2:Y:S04]  /*1f690*/  LDL.LU R28, [R1+0x6af0] ;  /* 0x006af000011c7983 */ /* 0x000ea80000300800 */
[----:B------:R-:W-:Y:S04]  /*1f6a0*/  STL.64 [R1+0x6a58], R18 ;  /* 0x006a581201007387 */ /* 0x000fe80000100a00 */
[----:B---3--:R1:W-:Y:S04]  /*1f6b0*/  STL.64 [R1+0x6a50], R16 ;  /* 0x006a501001007387 */ /* 0x0083e80000100a00 */
[----:B-1----:R-:W3:Y:S04]  /*1f6c0*/  LDL.LU R16, [R1+0x80] ;  /* 0x0000800001107983 */ /* 0x002ee80000300800 */
[----:B------:R-:W3:Y:S01]  /*1f6d0*/  LDL.LU R17, [R1+0x84] ;  /* 0x0000840001117983 */ /* 0x000ee20000300800 */
[----:B--2---:R-:W-:Y:S01]  /*1f6e0*/  IMAD.MOV.U32 R18, RZ, RZ, R6 ;  /* 0x000000ffff127224 */ /* 0x004fe200078e0006 */
[----:B------:R-:W-:-:S02]  /*1f6f0*/  MOV R19, R7 ;  /* 0x0000000700137202 */ /* 0x000fc40000000f00 */
[----:B------:R-:W2:Y:S04]  /*1f700*/  LDL.LU R6, [R1+0x6aec] ;  /* 0x006aec0001067983 */ /* 0x000ea80000300800 */
[----:B------:R-:W2:Y:S04]  /*1f710*/  LDL.LU R7, [R1+0x6ae8] ;  /* 0x006ae80001077983 */ /* 0x000ea80000300800 */
[----:B------:R-:W-:Y:S04]  /*1f720*/  STL.64 [R1+0x6a68], R18 ;  /* 0x006a681201007387 */ /* 0x000fe80000100a00 */
[----:B---3--:R1:W-:Y:S04]  /*1f730*/  STL.64 [R1+0x6a60], R16 ;  /* 0x006a601001007387 */ /* 0x0083e80000100a00 */
[----:B-1----:R-:W3:Y:S01]  /*1f740*/  LDL.LU R16, [R1+0x90] ;  /* 0x0000900001107983 */ /* 0x002ee20000300800 */
[----:B------:R-:W-:Y:S01]  /*1f750*/  MOV R17, R28 ;  /* 0x0000001c00117202 */ /* 0x000fe20000000f00 */
[----:B------:R-:W-:Y:S01]  /*1f760*/  IMAD.MOV.U32 R18, RZ, RZ, R3 ;  /* 0x000000ffff127224 */ /* 0x000fe200078e0003 */
[----:B----4-:R-:W-:Y:S01]  /*1f770*/  MOV R19, R29 ;  /* 0x0000001d00137202 */ /* 0x010fe20000000f00 */
[----:B------:R-:W4:Y:S04]  /*1f780*/  LDL.LU R28, [R1+0x6ae4] ;  /* 0x006ae400011c7983 */ /* 0x000f280000300800 */
[----:B------:R-:W2:Y:S04]  /*1f790*/  LDL.LU R3, [R1+0x6ae0] ;  /* 0x006ae00001037983 */ /* 0x000ea80000300800 */
[----:B------:R-:W2:Y:S04]  /*1f7a0*/  LDL.LU R29, [R1+0x6adc] ;  /* 0x006adc00011d7983 */ /* 0x000ea80000300800 */
[----:B------:R-:W2:Y:S04]  /*1f7b0*/  LDL.LU R24, [R1+0xd0] ;  /* 0x0000d00001187983 */ /* 0x000ea80000300800 */
[----:B------:R-:W4:Y:S04]  /*1f7c0*/  LDL.LU R25, [R1+0xd4] ;  /* 0x0000d40001197983 */ /* 0x000f280000300800 */
[----:B------:R-:W4:Y:S04]  /*1f7d0*/  LDL.LU R26, [R1+0xd8] ;  /* 0x0000d800011a7983 */ /* 0x000f280000300800 */
[----:B------:R-:W4:Y:S04]  /*1f7e0*/  LDL.LU R27, [R1+0xdc] ;  /* 0x0000dc00011b7983 */ /* 0x000f280000300800 */
[----:B------:R-:W4:Y:S04]  /*1f7f0*/  LDL.LU R20, [R1+0xe0] ;  /* 0x0000e00001147983 */ /* 0x000f280000300800 */
[----:B------:R-:W4:Y:S04]  /*1f800*/  LDL.LU R21, [R1+0xe4] ;  /* 0x0000e40001157983 */ /* 0x000f280000300800 */
[----:B------:R-:W4:Y:S04]  /*1f810*/  LDL.LU R22, [R1+0xe8] ;  /* 0x0000e80001167983 */ /* 0x000f280000300800 */
[----:B------:R-:W4:Y:S04]  /*1f820*/  LDL.LU R23, [R1+0xec] ;  /* 0x0000ec0001177983 */ /* 0x000f280000300800 */
[----:B------:R-:W-:Y:S04]  /*1f830*/  STL.64 [R1+0x6a78], R18 ;  /* 0x006a781201007387 */ /* 0x000fe80000100a00 */
[----:B---3--:R1:W-:Y:S04]  /*1f840*/  STL.64 [R1+0x6a70], R16 ;  /* 0x006a701001007387 */ /* 0x0083e80000100a00 */
[----:B-1----:R-:W3:Y:S04]  /*1f850*/  LDL.LU R16, [R1+0xa0] ;  /* 0x0000a00001107983 */ /* 0x002ee80000300800 */
[----:B------:R-:W3:Y:S01]  /*1f860*/  LDL.LU R17, [R1+0xa4] ;  /* 0x0000a40001117983 */ /* 0x000ee20000300800 */
[----:B--2---:R-:W-:Y:S01]  /*1f870*/  MOV R18, R7 ;  /* 0x0000000700127202 */ /* 0x004fe20000000f00 */
[----:B------:R-:W-:-:S02]  /*1f880*/  IMAD.MOV.U32 R19, RZ, RZ, R6 ;  /* 0x000000ffff137224 */ /* 0x000fc400078e0006 */
[----:B------:R-:W2:Y:S04]  /*1f890*/  LDL.LU R7, [R1+0x6ad8] ;  /* 0x006ad80001077983 */ /* 0x000ea80000300800 */
[----:B------:R-:W2:Y:S04]  /*1f8a0*/  LDL.LU R6, [R1+0x6ad4] ;  /* 0x006ad40001067983 */ /* 0x000ea80000300800 */
[----:B------:R-:W-:Y:S04]  /*1f8b0*/  STL.64 [R1+0x6a88], R18 ;  /* 0x006a881201007387 */ /* 0x000fe80000100a00 */
[----:B---3--:R1:W-:Y:S04]  /*1f8c0*/  STL.64 [R1+0x6a80], R16 ;  /* 0x006a801001007387 */ /* 0x0083e80000100a00 */
[----:B-1----:R-:W3:Y:S01]  /*1f8d0*/  LDL.LU R16, [R1+0xb0] ;  /* 0x0000b00001107983 */ /* 0x002ee20000300800 */
[----:B------:R-:W-:Y:S01]  /*1f8e0*/  MOV R18, R3 ;  /* 0x0000000300127202 */ /* 0x000fe20000000f00 */
[----:B----4-:R-:W-:Y:S01]  /*1f8f0*/  IMAD.MOV.U32 R19, RZ, RZ, R28 ;  /* 0x000000ffff137224 */ /* 0x010fe200078e001c */
[----:B------:R-:W-:-:S02]  /*1f900*/  MOV R17, R29 ;  /* 0x0000001d00117202 */ /* 0x000fc40000000f00 */
[----:B------:R-:W4:Y:S04]  /*1f910*/  LDL.LU R29, [R1+0x6ad0] ;  /* 0x006ad000011d7983 */ /* 0x000f280000300800 */
[----:B------:R-:W2:Y:S04]  /*1f920*/  LDL.LU R3, [R1+0x6acc] ;  /* 0x006acc0001037983 */ /* 0x000ea80000300800 */
[----:B------:R-:W4:Y:S04]  /*1f930*/  LDL.LU R28, [R1+0x6ac8] ;  /* 0x006ac800011c7983 */ /* 0x000f280000300800 */
[----:B------:R-:W-:Y:S04]  /*1f940*/  STL.64 [R1+0x6a98], R18 ;  /* 0x006a981201007387 */ /* 0x000fe80000100a00 */
[----:B---3--:R2:W-:Y:S02]  /*1f950*/  STL.64 [R1+0x6a90], R16 ;  /* 0x006a901001007387 */ /* 0x0085e40000100a00 */
[----:B--2---:R-:W-:-:S02]  /*1f960*/  MOV R16, R6 ;  /* 0x0000000600107202 */ /* 0x004fc40000000f00 */
[----:B------:R-:W2:Y:S01]  /*1f970*/  LDL.LU R6, [R1+0x6ac4] ;  /* 0x006ac40001067983 */ /* 0x000ea20000300800 */
[----:B------:R-:W-:-:S03]  /*1f980*/  MOV R17, R7 ;  /* 0x0000000700117202 */ /* 0x000fc60000000f00 */
[----:B------:R-:W3:Y:S04]  /*1f990*/  LDL.LU R7, [R1+0x6ac0] ;  /* 0x006ac00001077983 */ /* 0x000ee80000300800 */
[----:B------:R-:W2:Y:S04]  /*1f9a0*/  LDL.LU R18, [R1+0xc8] ;  /* 0x0000c80001127983 */ /* 0x000ea80000300800 */
[----:B------:R-:W2:Y:S01]  /*1f9b0*/  LDL.LU R19, [R1+0xcc] ;  /* 0x0000cc0001137983 */ /* 0x000ea20000300800 */
[----:B------:R-:W-:Y:S03]  /*1f9c0*/  HMMA.16816.F32.BF16 R24, R24, R4, RZ ;  /* 0x000000041818723c */ /* 0x000fe600000418ff */
[----:B--2---:R3:W-:Y:S04]  /*1f9d0*/  STL.64 [R1+0x6aa8], R18 ;  /* 0x006aa81201007387 */ /* 0x0047e80000100a00 */
[----:B------:R1:W-:Y:S01]  /*1f9e0*/  STL.64 [R1+0x6aa0], R16 ;  /* 0x006aa01001007387 */ /* 0x0003e20000100a00 */
[----:B---3--:R-:W-:-:S03]  /*1f9f0*/  MOV R18, R7 ;  /* 0x0000000700127202 */ /* 0x008fc60000000f00 */
[----:B-1----:R-:W2:Y:S01]  /*1fa00*/  LDL.LU R16, [R1+0x100] ;  /* 0x0001000001107983 */ /* 0x002ea20000300800 */
[----:B------:R-:W-:-:S03]  /*1fa10*/  IMAD.MOV.U32 R17, RZ, RZ, R6 ;  /* 0x000000ffff117224 */ /* 0x000fc600078e0006 */
[----:B------:R-:W3:Y:S04]  /*1fa20*/  LDL.LU R6, [R1+0x6abc] ;  /* 0x006abc0001067983 */ /* 0x000ee80000300800 */
[----:B------:R-:W2:Y:S04]  /*1fa30*/  LDL.LU R7, [R1+0x6ab8] ;  /* 0x006ab80001077983 */ /* 0x000ea80000300800 */
[----:B------:R-:W2:Y:S04]  /*1fa40*/  LDL.LU R19, [R1+0x10c] ;  /* 0x00010c0001137983 */ /* 0x000ea80000300800 */
[----:B------:R-:W-:Y:S04]  /*1fa50*/  STL.64 [R1+0x6a28], R10 ;  /* 0x006a280a01007387 */ /* 0x000fe80000100a00 */
[----:B------:R1:W-:Y:S04]  /*1fa60*/  STL.64 [R1+0x6a20], R8 ;  /* 0x006a200801007387 */ /* 0x0003e80000100a00 */
[----:B-1----:R-:W4:Y:S04]  /*1fa70*/  LDL.LU R8, [R1+0xf0] ;  /* 0x0000f00001087983 */ /* 0x002f280000300800 */
[----:B------:R-:W4:Y:S01]  /*1fa80*/  LDL.LU R9, [R1+0xf4] ;  /* 0x0000f40001097983 */ /* 0x000f220000300800 */
[----:B---3--:R-:W-:-:S03]  /*1fa90*/  MOV R10, R6 ;  /* 0x00000006000a7202 */ /* 0x008fc60000000f00 */
[----:B------:R-:W3:Y:S01]  /*1faa0*/  LDL.LU R6, [R1+0x6ab4] ;  /* 0x006ab40001067983 */ /* 0x000ee20000300800 */
[----:B--2---:R-:W-:Y:S01]  /*1fab0*/  HMMA.16816.F32.BF16 R16, R16, R4, RZ ;  /* 0x000000041010723c */ /* 0x004fe200000418ff */
[----:B------:R-:W-:Y:S02]  /*1fac0*/  IMAD.MOV.U32 R11, RZ, RZ, R7 ;  /* 0x000000ffff0b7224 */ /* 0x000fe400078e0007 */
[----:B------:R-:W3:Y:S04]  /*1fad0*/  LDL.LU R7, [R1+0x6ab0] ;  /* 0x006ab00001077983 */ /* 0x000ee80000300800 */
[----:B------:R-:W-:Y:S04]  /*1fae0*/  STL [R1+0x6988], R25 ;  /* 0x0069881901007387 */ /* 0x000fe80000100800 */
[----:B0-----:R-:W-:Y:S04]  /*1faf0*/  STL.64 [R1+0x130], R12 ;  /* 0x0001300c01007387 */ /* 0x001fe80000100a00 */
[----:B------:R4:W-:Y:S02]  /*1fb00*/  STL.64 [R1+0x138], R14 ;  /* 0x0001380e01007387 */ /* 0x0009e40000100a00 */
[----:B----4-:R-:W-:-:S04]  /*1fb10*/  LOP3.LUT R15, R3, 0x10, R28, 0x78, !PT ;  /* 0x00000010030f7812 */ /* 0x010fc800078e781c */
[----:B------:R-:W-:-:S04]  /*1fb20*/  LOP3.LUT R15, R15, R29, RZ, 0xfc, !PT ;  /* 0x0000001d0f0f7212 */ /* 0x000fc800078efcff */
[----:B------:R-:W-:Y:S01]  /*1fb30*/  LOP3.LUT R15, R15, 0x40, RZ, 0x3c, !PT ;  /* 0x000000400f0f7812 */ /* 0x000fe200078e3cff */
[----:B------:R-:W-:Y:S01]  /*1fb40*/  IMAD.MOV.U32 R28, RZ, RZ, R18 ;  /* 0x000000ffff1c7224 */ /* 0x000fe200078e0012 */
[----:B------:R-:W-:Y:S02]  /*1fb50*/  MOV R0, R16 ;  /* 0x0000001000007202 */ /* 0x000fe40000000f00 */
[----:B------:R-:W-:Y:S02]  /*1fb60*/  MOV R29, R17 ;  /* 0x00000011001d7202 */ /* 0x000fe40000000f00 */
[----:B------:R-:W-:Y:S02]  /*1fb70*/  MOV R3, R19 ;  /* 0x0000001300037202 */ /* 0x000fe40000000f00 */
[----:B------:R-:W0:Y:S04]  /*1fb80*/  LDSM.16.MT88.4 R16, [R15+0x2000] ;  /* 0x002000000f10783b */ /* 0x000e280000004200 */
[----:B------:R-:W-:Y:S04]  /*1fb90*/  STL [R1+0x6984], R26 ;  /* 0x0069841a01007387 */ /* 0x000fe80000100800 */
[----:B------:R0:W-:Y:S02]  /*1fba0*/  STL [R1+0x6980], R27 ;  /* 0x0069801b01007387 */ /* 0x0001e40000100800 */
[----:B0-----:R-:W-:Y:S01]  /*1fbb0*/  MOV R27, R18 ;  /* 0x00000012001b7202 */ /* 0x001fe20000000f00 */
[----:B------:R-:W-:Y:S01]  /*1fbc0*/  IMAD.MOV.U32 R26, RZ, RZ, R17 ;  /* 0x000000ffff1a7224 */ /* 0x000fe200078e0011 */
[----:B------:R-:W-:-:S02]  /*1fbd0*/  MOV R2, R19 ;  /* 0x0000001300027202 */ /* 0x000fc40000000f00 */
[----:B------:R-:W-:Y:S01]  /*1fbe0*/  MOV R25, R16 ;  /* 0x0000001000197202 */ /* 0x000fe20000000f00 */
[----:B------:R-:W2:Y:S04]  /*1fbf0*/  LDL.LU.64 R18, [R1+0x6aa8] ;  /* 0x006aa80001127983 */ /* 0x000ea80000300a00 */
[----:B------:R-:W2:Y:S02]  /*1fc00*/  LDL.LU.64 R16, [R1+0x6aa0] ;  /* 0x006aa00001107983 */ /* 0x000ea40000300a00 */
[-C--:B--2---:R-:W-:Y:S11]  /*1fc10*/  HMMA.16816.F32.BF16 R16, R16, R4.reuse, RZ ;  /* 0x000000041010723c */ /* 0x084ff600000418ff */
[----:B------:R-:W-:Y:S11]  /*1fc20*/  @!UPT UIADD3 URZ, URZ, URZ, URZ ;  /* 0x0000003f3f3ff290 */ /* 0x000ff6000fffe03f */
[----:B------:R-:W-:Y:S01]  /*1fc30*/  @!UPT UIADD3 URZ, URZ, URZ, URZ ;  /* 0x0000003f3f3ff290 */ /* 0x000fe2000fffe03f */
[----:B------:R-:W-:Y:S04]  /*1fc40*/  STL.64 [R1+0x180], R16 ;  /* 0x0001801001007387 */ /* 0x000fe80000100a00 */
[----:B------:R0:W-:Y:S04]  /*1fc50*/  STL.64 [R1+0x188], R18 ;  /* 0x0001881201007387 */ /* 0x0001e80000100a00 */
[----:B0-----:R-:W2:Y:S04]  /*1fc60*/  LDL.LU.64 R18, [R1+0x6a98] ;  /* 0x006a980001127983 */ /* 0x001ea80000300a00 */
        /* <DEDUP_REMOVED lines=36> */
[----:B--2---:R-:W-:Y:S11]  /*1feb0*/  HMMA.16816.F32.BF16 R16, R16, R4, RZ ;  /* 0x000000041010723c */ /* 0x004ff600000418ff */
[----:B------:R-:W-:Y:S11]  /*1fec0*/  @!UPT UIADD3 URZ, URZ, URZ, URZ ;  /* 0x0000003f3f3ff290 */ /* 0x000ff6000fffe03f */
[----:B------:R-:W-:Y:S01]  /*1fed0*/  @!UPT UIADD3 URZ, URZ, URZ, URZ ;  /* 0x0000003f3f3ff290 */ /* 0x000fe2000fffe03f */
[----:B------:R-:W-:Y:S04]  /*1fee0*/  STL.64 [R1+0x190], R16 ;  /* 0x0001901001007387 */ /* 0x000fe80000100a00 */
[----:B------:R0:W-:Y:S04]  /*1fef0*/  STL.64 [R1+0x198], R18 ;  /* 0x0001981201007387 */ /* 0x0001e80000100a00 */
[----:B0-----:R-:W3:Y:S04]  /*1ff00*/  LDL.LU.64 R18, [R1+0x6a38] ;  /* 0x006a380001127983 */ /* 0x001ee80000300a00 */
[----:B------:R-:W3:Y:S02]  /*1ff10*/  LDL.LU.64 R16, [R1+0x6a30] ;  /* 0x006a300001107983 */ /* 0x000ee40000300a00 */
[-C--:B---3--:R-:W-:Y:S02]  /*1ff20*/  HMMA.16816.F32.BF16 R16, R16, R6.reuse, R8 ;  /* 0x000000061010723c */ /* 0x088fe40000041808 */
[----:B------:R-:W2:Y:S04]  /*1ff30*/  LDL.LU.64 R10, [R1+0x6a28] ;  /* 0x006a2800010a7983 */ /* 0x000ea80000300a00 */
[----:B------:R-:W2:Y:S11]  /*1ff40*/  LDL.LU.64 R8, [R1+0x6a20] ;  /* 0x006a200001087983 */ /* 0x000eb60000300a00 */
[----:B------:R-:W-:Y:S06]  /*1ff50*/  @!UPT UIADD3 URZ, URZ, URZ, URZ ;  /* 0x0000003f3f3ff290 */ /* 0x000fec000fffe03f */
[----:B------:R-:W-:Y:S04]  /*1ff60*/  STL.64 [R1+0x160], R16 ;  /* 0x0001601001007387 */ /* 0x000fe80000100a00 */
[----:B------:R-:W-:Y:S04]  /*1ff70*/  STL.64 [R1+0x168], R18 ;  /* 0x0001681201007387 */ /* 0x000fe80000100a00 */
[----:B------:R-:W0:Y:S04]  /*1ff80*/  LDSM.16.MT88.4 R16, [R15+0x2080] ;  /* 0x002080000f10783b */ /* 0x000e280000004200 */
[----:B0-----:R-:W-:Y:S04]  /*1ff90*/  STL.64 [R1+0x80], R16 ;  /* 0x0000801001007387 */ /* 0x001fe80000100a00 */
[----:B------:R-:W-:Y:S04]  /*1ffa0*/  STL.64 [R1+0x88], R18 ;  /* 0x0000881201007387 */ /* 0x000fe80000100a00 */
[----:B------:R-:W0:Y:S04]  /*1ffb0*/  LDSM.16.MT88.4 R16, [R15+0x2100] ;  /* 0x002100000f10783b */ /* 0x000e280000004200 */
[----:B------:R-:W1:Y:S04]  /*1ffc0*/  LDSM.16.MT88.4 R12, [R15+0x2180] ;  /* 0x002180000f0c783b */ /* 0x000e680000004200 */
[----:B0-----:R-:W-:Y:S04]  /*1ffd0*/  STL.64 [R1+0x70], R16 ;  /* 0x0000701001007387 */ /* 0x001fe80000100a00 */
[----:B------:R0:W-:Y:S04]  /*1ffe0*/  STL.64 [R1+0x78], R18 ;  /* 0x0000781201007387 */ /* 0x0001e80000100a00 */
[----:B0-----:R-:W3:Y:S04]  /*1fff0*/  LDL.LU.64 R18, [R1+0x6a18] ;  /* 0x006a180001127983 */ /* 0x001ee80000300a00 */
[----:B------:R-:W3:Y:S04]  /*20000*/  LDL.LU.64 R16, [R1+0x6a10] ;  /* 0x006a100001107983 */ /* 0x000ee80000300a00 */
[----:B-1----:R-:W-:Y:S04]  /*20010*/  STL.64 [R1+0x60], R12 ;  /* 0x0000600c01007387 */ /* 0x002fe80000100a00 */
[----:B------:R0:W-:Y:S04]  /*20020*/  STL.64 [R1+0x68], R14 ;  /* 0x0000680e01007387 */ /* 0x0001e80000100a00 */
[----:B0-----:R-:W3:Y:S04]  /*20030*/  LDL.LU.64 R14, [R1+0x6a08] ;  /* 0x006a0800010e7983 */ /* 0x001ee80000300a00 */
[----:B------:R-:W3:Y:S02]  /*20040*/  LDL.LU.64 R12, [R1+0x6a00] ;  /* 0x006a0000010c7983 */ /* 0x000ee40000300a00 */
[-C--:B---3--:R-:W-:Y:S02]  /*20050*/  HMMA.16816.F32.BF16 R12, R12, R6.reuse, R16 ;  /* 0x000000060c0c723c */ /* 0x088fe40000041810 */
[----:B------:R-:W3:Y:S04]  /*20060*/  LDL.LU.64 R18, [R1+0x69f8] ;  /* 0x0069f80001127983 */ /* 0x000ee80000300a00 */
[----:B------:R-:W3:Y:S11]  /*20070*/  LDL.LU.64 R16, [R1+0x69f0] ;  /* 0x0069f00001107983 */ /* 0x000ef60000300a00 */
[----:B------:R-:W-:Y:S06]  /*20080*/  @!UPT UIADD3 URZ, URZ, URZ, URZ ;  /* 0x0000003f3f3ff290 */ /* 0x000fec000fffe03f */
[----:B------:R-:W-:Y:S04]  /*20090*/  STL.64 [R1+0xf0], R12 ;  /* 0x0000f00c01007387 */ /* 0x000fe80000100a00 */
        /* <DEDUP_REMOVED lines=17> */
[----:B0-----:R-:W2:Y:S04]  /*201b0*/  LDL.LU.64 R14, [R1+0x69a8] ;  /* 0x0069a800010e7983 */ /* 0x001ea80000300a00 */
[----:B------:R-:W2:Y:S02]  /*201c0*/  LDL.LU.64 R12, [R1+0x69a0] ;  /* 0x0069a000010c7983 */ /* 0x000ea40000300a00 */
[-C--:B--2---:R-:W-:Y:S02]  /*201d0*/  HMMA.16816.F32.BF16 R12, R12, R6.reuse, R8 ;  /* 0x000000060c0c723c */ /* 0x084fe40000041808 */
[----:B------:R-:W3:Y:S04]  /*201e0*/  LDL.LU.64 R10, [R1+0x6998] ;  /* 0x00699800010a7983 */ /* 0x000ee80000300a00 */
[----:B------:R-:W3:Y:S11]  /*201f0*/  LDL.LU.64 R8, [R1+0x6990] ;  /* 0x0069900001087983 */ /* 0x000ef60000300a00 */
[----:B------:R-:W-:Y:S06]  /*20200*/  @!UPT UIADD3 URZ, URZ, URZ, URZ ;  /* 0x0000003f3f3ff290 */ /* 0x000fec000fffe03f */
[----:B------:R0:W-:Y:S04]  /*20210*/  STL.64 [R1+0xe0], R12 ;  /* 0x0000e00c01007387 */ /* 0x0001e80000100a00 */
[----:B------:R1:W-:Y:S04]  /*20220*/  STL.64 [R1+0xe8], R14 ;  /* 0x0000e80e01007387 */ /* 0x0003e80000100a00 */
[----:B0-----:R-:W2:Y:S04]  /*20230*/  LDL.LU R12, [R1+0x130] ;  /* 0x00013000010c7983 */ /* 0x001ea80000300800 */
[----:B------:R-:W2:Y:S04]  /*20240*/  LDL.LU R13, [R1+0x134] ;  /* 0x00013400010d7983 */ /* 0x000ea80000300800 */
[----:B-1----:R-:W2:Y:S04]  /*20250*/  LDL.LU R14, [R1+0x138] ;  /* 0x00013800010e7983 */ /* 0x002ea80000300800 */
[----:B------:R-:W2:Y:S01]  /*20260*/  LDL.LU R15, [R1+0x13c] ;  /* 0x00013c00010f7983 */ /* 0x000ea20000300800 */
[----:B---3--:R-:W-:Y:S03]  /*20270*/  HMMA.16816.F32.BF16 R16, R16, R6, R8 ;  /* 0x000000061010723c */ /* 0x008fe60000041808 */
[----:B------:R-:W3:Y:S11]  /*20280*/  LDL.LU R8, [R1+0x140] ;  /* 0x0001400001087983 */ /* 0x000ef60000300800 */
[----:B------:R-:W-:Y:S09]  /*20290*/  @!UPT UIADD3 URZ, URZ, URZ, URZ ;  /* 0x0000003f3f3ff290 */ /* 0x000ff2000fffe03f */
[----:B------:R0:W-:Y:S04]  /*202a0*/  STL.64 [R1+0xd0], R16 ;  /* 0x0000d01001007387 */ /* 0x0001e80000100a00 */
[----:B------:R1:W-:Y:S04]  /*202b0*/  STL.64 [R1+0xd8], R18 ;  /* 0x0000d81201007387 */ /* 0x0003e80000100a00 */
[----:B------:R-:W3:Y:S04]  /*202c0*/  LDL.LU R9, [R1+0x144] ;  /* 0x0001440001097983 */ /* 0x000ee80000300800 */
[----:B------:R-:W3:Y:S04]  /*202d0*/  LDL.LU R10, [R1+0x148] ;  /* 0x00014800010a7983 */ /* 0x000ee80000300800 */
[----:B------:R-:W3:Y:S01]  /*202e0*/  LDL.LU R11, [R1+0x14c] ;  /* 0x00014c00010b7983 */ /* 0x000ee20000300800 */
[----:B0-----:R-:W-:Y:S01]  /*202f0*/  IMAD.MOV.U32 R16, RZ, RZ, R25 ;  /* 0x000000ffff107224 */ /* 0x001fe200078e0019 */
[----:B------:R-:W-:-:S02]  /*20300*/  MOV R17, R26 ;  /* 0x0000001a00117202 */ /* 0x000fc40000000f00 */
[----:B------:R-:W2:Y:S01]  /*20310*/  LDL.LU R25, [R1+0x6988] ;  /* 0x0069880001197983 */ /* 0x000ea20000300800 */
[----:B-1----:R-:W-:Y:S01]  /*20320*/  MOV R18, R27 ;  /* 0x0000001b00127202 */ /* 0x002fe20000000f00 */
[----:B------:R-:W-:Y:S02]  /*20330*/  IMAD.MOV.U32 R19, RZ, RZ, R2 ;  /* 0x000000ffff137224 */ /* 0x000fe400078e0002 */
[----:B------:R-:W2:Y:S04]  /*20340*/  LDL.LU R26, [R1+0x6984] ;  /* 0x00698400011a7983 */ /* 0x000ea80000300800 */
[----:B------:R-:W2:Y:S04]  /*20350*/  LDL.LU R27, [R1+0x6980] ;  /* 0x00698000011b7983 */ /* 0x000ea80000300800 */
[----:B------:R-:W4:Y:S01]  /*20360*/  LDL.LU R2, [R1+0x697c] ;  /* 0x00697c0001027983 */ /* 0x000f220000300800 */
[----:B------:R-:W-:Y:S03]  /*20370*/  HMMA.16816.F32.BF16 R20, R20, R4, RZ ;  /* 0x000000041414723c */ /* 0x000fe600000418ff */
[----:B------:R-:W0:Y:S04]  /*20380*/  S2R R4, SR_TID.X ;  /* 0x0000000000047919 */ /* 0x000e280000002100 */
[----:B------:R-:W1:Y:S11]  /*20390*/  S2R R5, SR_TID.X ;  /* 0x0000000000057919 */ /* 0x000e760000002100 */
[----:B------:R-:W-:Y:S06]  /*203a0*/  @!UPT UIADD3 URZ, URZ, URZ, URZ ;  /* 0x0000003f3f3ff290 */ /* 0x000fec000fffe03f */
[-C--:B---3--:R-:W-:Y:S07]  /*203b0*/  HMMA.16816.F32.BF16 R8, R8, R6.reuse, R20 ;  /* 0x000000060808723c */ /* 0x088fee0000041814 */
[----:B------:R-:W-:Y:S02]  /*203c0*/  MOV R20, R0 ;  /* 0x0000000000147202 */ /* 0x000fe40000000f00 */
[----:B------:R-:W3:Y:S11]  /*203d0*/  LDL.LU R0, [R1+0x6978] ;  /* 0x0069780001007983 */ /* 0x000ef60000300800 */
[----:B------:R-:W-:Y:S03]  /*203e0*/  @!UPT UIADD3 URZ, URZ, URZ, URZ ;  /* 0x0000003f3f3ff290 */ /* 0x000fe6000fffe03f */
[----:B------:R-:W-:Y:S04]  /*203f0*/  STL.64 [R1+0xb0], R8 ;  /* 0x0000b00801007387 */ /* 0x000fe80000100a00 */
[----:B------:R2:W-:Y:S02]  /*20400*/  STL.64 [R1+0xb8], R10 ;  /* 0x0000b80a01007387 */ /* 0x0005e40000100a00 */
[-C--:B--2---:R-:W-:Y:S02]  /*20410*/  HMMA.16816.F32.BF16 R8, R12, R6.reuse, R24 ;  /* 0x000000060c08723c */ /* 0x084fe40000041818 */
[----:B----4-:R-:W2:Y:S11]  /*20420*/  LDSM.16.MT88.4 R12, [R2+0x2000] ;  /* 0x00200000020c783b */ /* 0x010eb60000004200 */
[----:B------:R-:W-:Y:S10]  /*20430*/  @!UPT UIADD3 URZ, URZ, URZ, URZ ;  /* 0x0000003f3f3ff290 */ /* 0x000ff4000fffe03f */
[----:B------:R2:W-:Y:S04]  /*20440*/  STL.64 [R1+0x6800], R10 ;  /* 0x0068000a01007387 */ /* 0x0005e80000100a00 */
[----:B------:R4:W-:Y:S01]  /*20450*/  STL.64 [R1+0x67f8], R8 ;  /* 0x0067f80801007387 */ /* 0x0009e20000100a00 */
[----:B--2---:R-:W-:Y:S01]  /*20460*/  MOV R11, R13 ;  /* 0x0000000d000b7202 */ /* 0x004fe20000000f00 */
[----:B------:R-:W-:Y:S01]  /*20470*/  IMAD.MOV.U32 R10, RZ, RZ, R14 ;  /* 0x000000ffff0a7224 */ /* 0x000fe200078e000e */
[----:B----4-:R-:W-:Y:S02]  /*20480*/  MOV R9, R15 ;  /* 0x0000000f00097202 */ /* 0x010fe40000000f00 */
[----:B------:R-:W-:Y:S02]  /*20490*/  MOV R8, R12 ;  /* 0x0000000c00087202 */ /* 0x000fe40000000f00 */
[----:B------:R2:W4:Y:S04]  /*204a0*/  LDSM.16.MT88.4 R12, [R2+0x2080] ;  /* 0x00208000020c783b */ /* 0x0005280000004200 */
[----:B--2---:R-:W2:Y:S01]  /*204b0*/  S2R R2, SR_TID.X ;  /* 0x0000000000027919 */ /* 0x004ea20000002100 */
[----:B------:R-:W-:Y:S01]  /*204c0*/  MOV R21, R29 ;  /* 0x0000001d00157202 */ /* 0x000fe20000000f00 */
[----:B------:R-:W-:Y:S01]  /*204d0*/  IMAD.MOV.U32 R22, RZ, RZ, R28 ;  /* 0x000000ffff167224 */ /* 0x000fe200078e001c */
[----:B------:R-:W-:Y:S01]  /*204e0*/  MOV R23, R3 ;  /* 0x0000000300177202 */ /* 0x000fe20000000f00 */
[----:B------:R-:W0:Y:S04]  /*204f0*/  S2R R29, SR_TID.X ;  /* 0x00000000001d7919 */ /* 0x000e280000002100 */
[----:B----4-:R-:W-:Y:S04]  /*20500*/  STL.64 [R1+0x6920], R14 ;  /* 0x0069200e01007387 */ /* 0x010fe80000100a00 */
[----:B------:R4:W-:Y:S01]  /*20510*/  STL.64 [R1+0x6918], R12 ;  /* 0x0069180c01007387 */ /* 0x0009e20000100a00 */
[----:B--2---:R-:W-:Y:S01]  /*20520*/  LOP3.LUT R28, R2, 0x7, RZ, 0xc0, !PT ;  /* 0x00000007021c7812 */ /* 0x004fe200078ec0ff */
[----:B----4-:R-:W-:Y:S04]  /*20530*/  HMMA.16816.F32.BF16 R12, R16, R6, R20 ;  /* 0x00000006100c723c */ /* 0x010fe80000041814 */
[----:B------:R-:W-:Y:S01]  /*20540*/  IMAD.SHL.U32 R28, R28, 0x10, RZ ;  /* 0x000000101c1c7824 */ /* 0x000fe200078e00ff */
[----:B0-----:R-:W-:Y:S01]  /*20550*/  LOP3.LUT R2, R4, 0xe0, RZ, 0xc0, !PT ;  /* 0x000000e004027812 */ /* 0x001fe200078ec0ff */
[----:B------:R1:W-:Y:S01]  /*20560*/  STL [R1+0x5168], R29 ;  /* 0x0051681d01007387 */ /* 0x0003e20000100800 */
[----:B------:R-:W-:-:S02]  /*20570*/  LOP3.LUT R3, R29, 0x7, RZ, 0xc0, !PT ;  /* 0x000000071d037812 */ /* 0x000fc400078ec0ff */
[----:B------:R-:W-:Y:S02]  /*20580*/  LOP3.LUT R4, R4, 0x7, RZ, 0xc0, !PT ;  /* 0x0000000704047812 */ /* 0x000fe400078ec0ff */
[----:B------:R-:W-:Y:S02]  /*20590*/  LEA R28, R2, R28, 0x8 ;  /* 0x0000001c021c7211 */ /* 0x000fe400078e40ff */
[C---:B-1----:R-:W-:Y:S01]  /*205a0*/  SHF.L.U32 R29, R5.reuse, 0x1, RZ ;  /* 0x00000001051d7819 */ /* 0x042fe200000006ff */
[----:B------:R-:W-:Y:S01]  /*205b0*/  IMAD R4, R4, 0x210, RZ ;  /* 0x0000021004047824 */ /* 0x000fe200078e02ff */
[----:B------:R-:W-:Y:S02]  /*205c0*/  LOP3.LUT R2, R5, 0x10, RZ, 0xc0, !PT ;  /* 0x0000001005027812 */ /* 0x000fe400078ec0ff */
[----:B------:R-:W-:Y:S02]  /*205d0*/  LOP3.LUT R28, R28, 0x30, R29, 0x78, !PT ;  /* 0x000000301c1c7812 */ /* 0x000fe400078e781d */
[----:B------:R-:W-:-:S02]  /*205e0*/  SHF.L.U32 R2, R2, 0x8, RZ ;  /* 0x0000000802027819 */ /* 0x000fc400000006ff */
[----:B------:R-:W-:Y:S02]  /*205f0*/  LEA R28, R3, R28, 0xa ;  /* 0x0000001c031c7211 */ /* 0x000fe400078e50ff */
[----:B------:R-:W-:Y:S04]  /*20600*/  STL.64 [R1+0x120], R12 ;  /* 0x0001200c01007387 */ /* 0x000fe80000100a00 */
[----:B------:R-:W-:Y:S04]  /*20610*/  STL.64 [R1+0x128], R14 ;  /* 0x0001280e01007387 */ /* 0x000fe80000100a00 */
[----:B------:R0:W-:Y:S02]  /*20620*/  STL [R1+0x3f60], R3 ;  /* 0x003f600301007387 */ /* 0x0001e40000100800 */
[----:B0-----:R-:W-:-:S04]  /*20630*/  LOP3.LUT R3, R4, 0x10, R29, 0x78, !PT ;  /* 0x0000001004037812 */ /* 0x001fc800078e781d */
[----:B------:R-:W-:-:S04]  /*20640*/  LOP3.LUT R3, R3, R2, RZ, 0xfc, !PT ;  /* 0x0000000203037212 */ /* 0x000fc800078efcff */
[----:B------:R-:W-:Y:S02]  /*20650*/  LOP3.LUT R3, R3, 0x60, RZ, 0x3c, !PT ;  /* 0x0000006003037812 */ /* 0x000fe400078e3cff */
[----:B------:R-:W-:-:S03]  /*20660*/  LOP3.LUT R28, R28, 0x40, RZ, 0x3c, !PT ;  /* 0x000000401c1c7812 */ /* 0x000fc600078e3cff */
[----:B------:R-:W0:Y:S04]  /*20670*/  LDSM.16.MT88.4 R16, [R3+0x2100] ;  /* 0x002100000310783b */ /* 0x000e280000004200 */
[----:B------:R-:W1:Y:S04]  /*20680*/  LDSM.16.MT88.4 R20, [R3+0x2180] ;  /* 0x002180000314783b */ /* 0x000e680000004200 */
[----:B------:R-:W-:Y:S04]  /*20690*/  STL.64 [R1+0x6970], R6 ;  /* 0x0069700601007387 */ /* 0x000fe80000100a00 */
[----:B------:R-:W-:Y:S04]  /*206a0*/  STL.64 [R1+0x6968], R4 ;  /* 0x0069680401007387 */ /* 0x000fe80000100a00 */
[----:B------:R-:W2:Y:S04]  /*206b0*/  LDSM.16.M88.4 R24, [R28+0x40000] ;  /* 0x040000001c18783b */ /* 0x000ea80000000200 */
[----:B------:R-:W-:Y:S04]  /*206c0*/  STL [R1+0x516c], R2 ;  /* 0x00516c0201007387 */ /* 0x000fe80000100800 */
[----:B0-----:R-:W-:Y:S04]  /*206d0*/  STL.64 [R1+0x6900], R18 ;  /* 0x0069001201007387 */ /* 0x001fe80000100a00 */
[----:B------:R-:W-:Y:S04]  /*206e0*/  STL.64 [R1+0x68f8], R16 ;  /* 0x0068f81001007387 */ /* 0x000fe80000100a00 */
[----:B-1----:R-:W-:Y:S04]  /*206f0*/  STL [R1+0x68d0], R20 ;  /* 0x0068d01401007387 */ /* 0x002fe80000100800 */
[----:B------:R-:W-:Y:S04]  /*20700*/  STL [R1+0x68cc], R21 ;  /* 0x0068cc1501007387 */ /* 0x000fe80000100800 */
[----:B------:R-:W-:Y:S04]  /*20710*/  STL [R1+0x68c8], R22 ;  /* 0x0068c81601007387 */ /* 0x000fe80000100800 */
[----:B------:R-:W-:Y:S04]  /*20720*/  STL [R1+0x68c4], R23 ;  /* 0x0068c41701007387 */ /* 0x000fe80000100800 */
[----:B------:R-:W-:Y:S04]  /*20730*/  STL [R1+0x68c0], R3 ;  /* 0x0068c00301007387 */ /* 0x000fe80000100800 */
[----:B--2---:R-:W-:Y:S04]  /*20740*/  STL [R1+0x6754], R26 ;  /* 0x0067541a01007387 */ /* 0x004fe80000100800 */
[----:B---3--:R-:W0:Y:S04]  /*20750*/  LDSM.16.MT88.4 R4, [R0+0x4000] ;  /* 0x004000000004783b */ /* 0x008e280000004200 */
[----:B0-----:R-:W-:Y:S04]  /*20760*/  STL.64 [R1+0x40], R4 ;  /* 0x0000400401007387 */ /* 0x001fe80000100a00 */
[----:B------:R-:W-:Y:S04]  /*20770*/  STL.64 [R1+0x48], R6 ;  /* 0x0000480601007387 */ /* 0x000fe80000100a00 */
[----:B------:R-:W0:Y:S04]  /*20780*/  LDSM.16.MT88.4 R4, [R0+0x4080] ;  /* 0x004080000004783b */ /* 0x000e280000004200 */
[----:B------:R-:W-:Y:S04]  /*20790*/  STL [R1+0x6750], R27 ;  /* 0x0067501b01007387 */ /* 0x000fe80000100800 */
[----:B------:R0:W-:Y:S04]  /*207a0*/  STL.64 [R1+0x68b8], R24 ;  /* 0x0068b81801007387 */ /* 0x0001e80000100a00 */
[----:B------:R-:W-:Y:S01]  /*207b0*/  STL [R1+0x6388], R28 ;  /* 0x0063881c01007387 */ /* 0x000fe20000100800 */
[----:B------:R-:W-:Y:S01]  /*207c0*/  IMAD.MOV.U32 R12, RZ, RZ, R8 ;  /* 0x000000ffff0c7224 */ /* 0x000fe200078e0008 */
[----:B------:R-:W-:Y:S01]  /*207d0*/  MOV R15, R9 ;  /* 0x00000009000f7202 */ /* 0x000fe20000000f00 */
[----:B------:R-:W-:Y:S01]  /*207e0*/  IMAD.MOV.U32 R13, RZ, RZ, R11 ;  /* 0x000000ffff0d7224 */ /* 0x000fe200078e000b */
[----:B------:R-:W-:Y:S01]  /*207f0*/  MOV R14, R10 ;  /* 0x0000000a000e7202 */ /* 0x000fe20000000f00 */
[----:B0-----:R-:W-:Y:S01]  /*20800*/  IMAD.MOV.U32 R24, RZ, RZ, R7 ;  /* 0x000000ffff187224 */ /* 0x001fe200078e0007 */
[----:B------:R-:W-:Y:S01]  /*20810*/  MOV R25, R6 ;  /* 0x0000000600197202 */ /* 0x000fe20000000f00 */
[----:B------:R-:W-:Y:S01]  /*20820*/  IMAD.MOV.U32 R27, RZ, RZ, R4 ;  /* 0x000000ffff1b7224 */ /* 0x000fe200078e0004 */
[----:B------:R-:W-:-:S02]  /*20830*/  MOV R26, R5 ;  /* 0x00000005001a7202 */ /* 0x000fc40000000f00 */
[----:B------:R-:W-:Y:S04]  /*20840*/  STL [R1+0x68e0], R24 ;  /* 0x0068e01801007387 */ /* 0x000fe80000100800 */
[----:B------:R-:W-:Y:S04]  /*20850*/  STL [R1+0x68dc], R25 ;  /* 0x0068dc1901007387 */ /* 0x000fe80000100800 */
[----:B------:R-:W-:Y:S04]  /*20860*/  STL [R1+0x68d8], R26 ;  /* 0x0068d81a01007387 */ /* 0x000fe80000100800 */
[----:B------:R-:W-:Y:S04]  /*20870*/  STL [R1+0x68d4], R27 ;  /* 0x0068d41b01007387 */ /* 0x000fe80000100800 */
[----:B------:R-:W2:Y:S04]  /*20880*/  LDL.LU R8, [R1+0x60] ;  /* 0x0000600001087983 */ /* 0x000ea80000300800 */
[----:B------:R-:W2:Y:S04]  /*20890*/  LDL.LU R9, [R1+0x64] ;  /* 0x0000640001097983 */ /* 0x000ea80000300800 */
[----:B------:R-:W3:Y:S04]  /*208a0*/  LDL.LU R10, [R1+0x68] ;  /* 0x00006800010a7983 */ /* 0x000ee80000300800 */
[----:B------:R-:W3:Y:S04]  /*208b0*/  LDL.LU R11, [R1+0x6c] ;  /* 0x00006c00010b7983 */ /* 0x000ee80000300800 */
[----:B------:R-:W0:Y:S04]  /*208c0*/  LDSM.16.MT88.4 R4, [R0+0x4100] ;  /* 0x004100000004783b */ /* 0x000e280000004200 */
[----:B---3--:R-:W-:Y:S04]  /*208d0*/  STL.64 [R1+0x6950], R10 ;  /* 0x0069500a01007387 */ /* 0x008fe80000100a00 */
[----:B--2---:R-:W-:Y:S04]  /*208e0*/  STL.64 [R1+0x6948], R8 ;  /* 0x0069480801007387 */ /* 0x004fe80000100a00 */
[----:B------:R-:W2:Y:S04]  /*208f0*/  LDL.LU R16, [R1+0xa0] ;  /* 0x0000a00001107983 */ /* 0x000ea80000300800 */
[----:B------:R-:W2:Y:S04]  /*20900*/  LDL.LU R17, [R1+0xa4] ;  /* 0x0000a40001117983 */ /* 0x000ea80000300800 */
[----:B------:R-:W3:Y:S04]  /*20910*/  LDL.LU R18, [R1+0xa8] ;  /* 0x0000a80001127983 */ /* 0x000ee80000300800 */
[----:B------:R-:W3:Y:S01]  /*20920*/  LDL.LU R19, [R1+0xac] ;  /* 0x0000ac0001137983 */ /* 0x000ee20000300800 */
[----:B0-----:R-:W-:Y:S01]  /*20930*/  MOV R20, R4 ;  /* 0x0000000400147202 */ /* 0x001fe20000000f00 */
[----:B------:R-:W-:Y:S01]  /*20940*/  IMAD.MOV.U32 R22, RZ, RZ, R6 ;  /* 0x000000ffff167224 */ /* 0x000fe200078e0006 */
[----:B------:R-:W-:-:S02]  /*20950*/  MOV R21, R5 ;  /* 0x0000000500157202 */ /* 0x000fc40000000f00 */
[----:B------:R-:W-:Y:S02]  /*20960*/  MOV R23, R7 ;  /* 0x0000000700177202 */ /* 0x000fe40000000f00 */
[----:B------:R-:W0:Y:S02]  /*20970*/  LDSM.16.MT88.4 R4, [R0+0x4180] ;  /* 0x004180000004783b */ /* 0x000e240000004200 */
[----:B0-----:R-:W-:Y:S02]  /*20980*/  MOV R26, R6 ;  /* 0x00000006001a7202 */ /* 0x001fe40000000f00 */
[----:B------:R-:W-:Y:S01]  /*20990*/  MOV R27, R7 ;  /* 0x00000007001b7202 */ /* 0x000fe20000000f00 */
[----:B------:R-:W-:Y:S01]  /*209a0*/  IMAD.MOV.U32 R25, RZ, RZ, R5 ;  /* 0x000000ffff197224 */ /* 0x000fe200078e0005 */
[----:B------:R-:W-:Y:S01]  /*209b0*/  MOV R24, R4 ;  /* 0x0000000400187202 */ /* 0x000fe20000000f00 */
[----:B---3--:R-:W-:Y:S04]  /*209c0*/  STL.64 [R1+0x6960], R18 ;  /* 0x0069601201007387 */ /* 0x008fe80000100a00 */
[----:B--2---:R-:W-:Y:S04]  /*209d0*/  STL.64 [R1+0x6958], R16 ;  /* 0x0069581001007387 */ /* 0x004fe80000100a00 */
[----:B------:R-:W-:Y:S04]  /*209e0*/  STL [R1+0x68f0], R23 ;  /* 0x0068f01701007387 */ /* 0x000fe80000100800 */
[----:B------:R-:W-:Y:S04]  /*209f0*/  STL [R1+0x68ec], R22 ;  /* 0x0068ec1601007387 */ /* 0x000fe80000100800 */
[----:B------:R-:W-:Y:S04]  /*20a00*/  STL [R1+0x68e8], R21 ;  /* 0x0068e81501007387 */ /* 0x000fe80000100800 */
[----:B------:R0:W-:Y:S04]  /*20a10*/  STL [R1+0x68e4], R20 ;  /* 0x0068e41401007387 */ /* 0x0001e80000100800 */
[----:B0-----:R-:W2:Y:S04]  /*20a20*/  LDL.LU R20, [R1+0x70] ;  /* 0x0000700001147983 */ /* 0x001ea80000300800 */
[----:B------:R-:W2:Y:S04]  /*20a30*/  LDL.LU R21, [R1+0x74] ;  /* 0x0000740001157983 */ /* 0x000ea80000300800 */
[----:B------:R-:W2:Y:S04]  /*20a40*/  LDL.LU R22, [R1+0x78] ;  /* 0x0000780001167983 */ /* 0x000ea80000300800 */
[----:B------:R-:W2:Y:S04]  /*20a50*/  LDL.LU R23, [R1+0x7c] ;  /* 0x00007c0001177983 */ /* 0x000ea80000300800 */
[----:B------:R-:W3:Y:S04]  /*20a60*/  LDL.LU R8, [R1+0x80] ;  /* 0x0000800001087983 */ /* 0x000ee80000300800 */
[----:B------:R-:W3:Y:S04]  /*20a70*/  LDL.LU R9, [R1+0x84] ;  /* 0x0000840001097983 */ /* 0x000ee80000300800 */
[----:B------:R-:W3:Y:S04]  /*20a80*/  LDL.LU R10, [R1+0x88] ;  /* 0x00008800010a7983 */ /* 0x000ee80000300800 */
[----:B------:R-:W3:Y:S04]  /*20a90*/  LDL.LU R11, [R1+0x8c] ;  /* 0x00008c00010b7983 */ /* 0x000ee80000300800 */
[----:B------:R-:W3:Y:S04]  /*20aa0*/  LDL.LU R16, [R1+0x180] ;  /* 0x0001800001107983 */ /* 0x000ee80000300800 */
[----:B------:R-:W3:Y:S04]  /*20ab0*/  LDL.LU R17, [R1+0x184] ;  /* 0x0001840001117983 */ /* 0x000ee80000300800 */
[----:B------:R-:W3:Y:S04]  /*20ac0*/  LDL.LU R18, [R1+0x188] ;  /* 0x0001880001127983 */ /* 0x000ee80000300800 */
[----:B------:R-:W3:Y:S04]  /*20ad0*/  LDL.LU R19, [R1+0x18c] ;  /* 0x00018c0001137983 */ /* 0x000ee80000300800 */
[----:B------:R-:W3:Y:S04]  /*20ae0*/  LDL.LU.64 R6, [R1+0x6970] ;  /* 0x0069700001067983 */ /* 0x000ee80000300a00 */
[----:B------:R-:W4:Y:S04]  /*20af0*/  LDL.LU.64 R4, [R1+0x6968] ;  /* 0x0069680001047983 */ /* 0x000f280000300a00 */
[----:B------:R-:W-:Y:S04]  /*20b00*/  STL.64 [R1+0x6940], R14 ;  /* 0x0069400e01007387 */ /* 0x000fe80000100a00 */
[----:B------:R0:W-:Y:S04]  /*20b10*/  STL.64 [R1+0x6938], R12 ;  /* 0x0069380c01007387 */ /* 0x0001e80000100a00 */
[----:B0-----:R-:W2:Y:S04]  /*20b20*/  LDL.LU R12, [R1+0x170] ;  /* 0x00017000010c7983 */ /* 0x001ea80000300800 */
[----:B------:R-:W2:Y:S04]  /*20b30*/  LDL.LU R13, [R1+0x174] ;  /* 0x00017400010d7983 */ /* 0x000ea80000300800 */
[----:B------:R-:W2:Y:S04]  /*20b40*/  LDL.LU R14, [R1+0x178] ;  /* 0x00017800010e7983 */ /* 0x000ea80000300800 */
[----:B------:R-:W2:Y:S04]  /*20b50*/  LDL.LU R15, [R1+0x17c] ;  /* 0x00017c00010f7983 */ /* 0x000ea80000300800 */
[----:B------:R-:W-:Y:S04]  /*20b60*/  STL.64 [R1+0x6910], R26 ;  /* 0x0069101a01007387 */ /* 0x000fe80000100a00 */
[----:B------:R0:W-:Y:S04]  /*20b70*/  STL.64 [R1+0x6908], R24 ;  /* 0x0069081801007387 */ /* 0x0001e80000100a00 */
[----:B0-----:R-:W2:Y:S04]  /*20b80*/  LDL.LU R24, [R1+0x1b0] ;  /* 0x0001b00001187983 */ /* 0x001ea80000300800 */
[----:B------:R-:W2:Y:S04]  /*20b90*/  LDL.LU R25, [R1+0x1b4] ;  /* 0x0001b40001197983 */ /* 0x000ea80000300800 */
[----:B------:R-:W2:Y:S04]  /*20ba0*/  LDL.LU R26, [R1+0x1b8] ;  /* 0x0001b800011a7983 */ /* 0x000ea80000300800 */
[----:B------:R-:W2:Y:S01]  /*20bb0*/  LDL.LU R27, [R1+0x1bc] ;  /* 0x0001bc00011b7983 */ /* 0x000ea20000300800 */
[-C--:B---3--:R-:W-:Y:S03]  /*20bc0*/  HMMA.16816.F32.BF16 R8, R8, R6.reuse, R16 ;  /* 0x000000060808723c */ /* 0x088fe60000041810 */
[----:B--2---:R-:W-:Y:S04]  /*20bd0*/  STL.64 [R1+0x6930], R26 ;  /* 0x0069301a01007387 */ /* 0x004fe80000100a00 */
[----:B------:R0:W-:Y:S04]  /*20be0*/  STL.64 [R1+0x6928], R24 ;  /* 0x0069281801007387 */ /* 0x0001e80000100a00 */
[----:B0-----:R-:W2:Y:S04]  /*20bf0*/  LDL.LU R24, [R1+0x1c0] ;  /* 0x0001c00001187983 */ /* 0x001ea80000300800 */
[----:B------:R-:W2:Y:S04]  /*20c00*/  LDL.LU R25, [R1+0x1c4] ;  /* 0x0001c40001197983 */ /* 0x000ea80000300800 */
[----:B------:R-:W2:Y:S04]  /*20c10*/  LDL.LU R26, [R1+0x1c8] ;  /* 0x0001c800011a7983 */ /* 0x000ea80000300800 */
[----:B------:R-:W2:Y:S04]  /*20c20*/  LDL.LU R27, [R1+0x1cc] ;  /* 0x0001cc00011b7983 */ /* 0x000ea80000300800 */
[----:B------:R-:W-:Y:S04]  /*20c30*/  STL [R1+0x67f4], R0 ;  /* 0x0067f40001007387 */ /* 0x000fe80000100800 */
[----:B------:R-:W3:Y:S04]  /*20c40*/  LDL.LU.64 R18, [R1+0x6960] ;  /* 0x0069600001127983 */ /* 0x000ee80000300a00 */
[----:B------:R-:W3:Y:S04]  /*20c50*/  LDL.LU.64 R16, [R1+0x6958] ;  /* 0x0069580001107983 */ /* 0x000ee80000300a00 */
[----:B------:R-:W-:Y:S04]  /*20c60*/  STL.64 [R1+0x1d0], R8 ;  /* 0x0001d00801007387 */ /* 0x000fe80000100a00 */
[----:B------:R0:W-:Y:S04]  /*20c70*/  STL.64 [R1+0x1d8], R10 ;  /* 0x0001d80a01007387 */ /* 0x0001e80000100a00 */
[----:B0-----:R-:W3:Y:S04]  /*20c80*/  LDL.LU.64 R10, [R1+0x6950] ;  /* 0x00695000010a7983 */ /* 0x001ee80000300a00 */
[----:B------:R-:W3:Y:S01]  /*20c90*/  LDL.LU.64 R8, [R1+0x6948] ;  /* 0x0069480001087983 */ /* 0x000ee20000300a00 */
[----:B------:R-:W-:Y:S01]  /*20ca0*/  HMMA.16816.F32.BF16 R20, R20, R6, R12 ;  /* 0x000000061414723c */ /* 0x000fe2000004180c */
[----:B----4-:R-:W-:-:S02]  /*20cb0*/  LOP3.LUT R5, R5, 0x10, RZ, 0xc0, !PT ;  /* 0x0000001005057812 */ /* 0x010fc400078ec0ff */
[----:B------:R-:W-:-:S03]  /*20cc0*/  LOP3.LUT R2, R4, 0x10, R29, 0x78, !PT ;  /* 0x0000001004027812 */ /* 0x000fc600078e781d */
[----:B------:R-:W-:-:S05]  /*20cd0*/  IMAD.SHL.U32 R5, R5, 0x100, RZ ;  /* 0x0000010005057824 */ /* 0x000fca00078e00ff */
[----:B------:R-:W-:-:S04]  /*20ce0*/  LOP3.LUT R2, R2, R5, RZ, 0xfc, !PT ;  /* 0x0000000502027212 */ /* 0x000fc800078efcff */
[----:B------:R-:W-:-:S08]  /*20cf0*/  LOP3.LUT R2, R2, 0x20, RZ, 0x3c, !PT ;  /* 0x0000002002027812 */ /* 0x000fd000078e3cff */
[----:B------:R-:W-:Y:S04]  /*20d00*/  STL.64 [R1+0x170], R20 ;  /* 0x0001701401007387 */ /* 0x000fe80000100a00 */
[----:B------:R-:W-:Y:S01]  /*20d10*/  STL.64 [R1+0x178], R22 ;  /* 0x0001781601007387 */ /* 0x000fe20000100a00 */
[----:B------:R-:W-:-:S04]  /*20d20*/  LOP3.LUT R29, R4, 0x10, R29, 0x78, !PT ;  /* 0x00000010041d7812 */ /* 0x000fc800078e781d */
[----:B------:R-:W-:Y:S01]  /*20d30*/  LOP3.LUT R29, R29, R5, RZ, 0xfc, !PT ;  /* 0x000000051d1d7212 */ /* 0x000fe200078efcff */
[----:B---3--:R-:W-:Y:S01]  /*20d40*/  HMMA.16816.F32.BF16 R12, R8, R6, R16 ;  /* 0x00000006080c723c */ /* 0x008fe20000041810 */
[----:B------:R-:W0:Y:S11]  /*20d50*/  LDSM.16.MT88.4 R8, [R2+0x4000] ;  /* 0x004000000208783b */ /* 0x000e360000004200 */
[----:B------:R-:W-:Y:S11]  /*20d60*/  @!UPT UIADD3 URZ, URZ, URZ, URZ ;  /* 0x0000003f3f3ff290 */ /* 0x000ff6000fffe03f */
[----:B------:R-:W-:Y:S04]  /*20d70*/  STL.64 [R1+0x140], R12 ;  /* 0x0001400c01007387 */ /* 0x000fe80000100a00 */
[----:B------:R-:W-:Y:S04]  /*20d80*/  STL.64 [R1+0x148], R14 ;  /* 0x0001480e01007387 */ /* 0x000fe80000100a00 */
[----:B------:R-:W1:Y:S01]  /*20d90*/  LDSM.16.MT88.4 R12, [R2+0x4080] ;  /* 0x00408000020c783b */ /* 0x000e620000004200 */
[----:B0-----:R-:W-:Y:S01]  /*20da0*/  MOV R23, R8 ;  /* 0x0000000800177202 */ /* 0x001fe20000000f00 */
[----:B------:R-:W-:Y:S01]  /*20db0*/  IMAD.MOV.U32 R21, RZ, RZ, R10 ;  /* 0x000000ffff157224 */ /* 0x000fe200078e000a */
[----:B------:R-:W-:-:S02]  /*20dc0*/  MOV R22, R9 ;  /* 0x0000000900167202 */ /* 0x000fc40000000f00 */
[----:B------:R-:W-:Y:S02]  /*20dd0*/  MOV R20, R11 ;  /* 0x0000000b00147202 */ /* 0x000fe40000000f00 */
[----:B-1----:R-:W-:Y:S01]  /*20de0*/  MOV R11, R12 ;  /* 0x0000000c000b7202 */ /* 0x002fe20000000f00 */
[----:B------:R-:W-:Y:S01]  /*20df0*/  IMAD.MOV.U32 R10, RZ, RZ, R13 ;  /* 0x000000ffff0a7224 */ /* 0x000fe200078e000d */
[----:B------:R-:W-:Y:S02]  /*20e00*/  MOV R9, R14 ;  /* 0x0000000e00097202 */ /* 0x000fe40000000f00 */
[----:B------:R-:W-:Y:S02]  /*20e10*/  MOV R8, R15 ;  /* 0x0000000f00087202 */ /* 0x000fe40000000f00 */
[----:B------:R-:W0:Y:S02]  /*20e20*/  LDSM.16.MT88.4 R12, [R2+0x4100] ;  /* 0x00410000020c783b */ /* 0x000e240000004200 */
[----:B0-----:R-:W-:-:S02]  /*20e30*/  IMAD.MOV.U32 R3, RZ, RZ, R14 ;  /* 0x000000ffff037224 */ /* 0x001fc400078e000e */
[----:B------:R-:W-:Y:S01]  /*20e40*/  STL.64 [R1+0x80], R12 ;  /* 0x0000800c01007387 */ /* 0x000fe20000100a00 */
[----:B------:R-:W-:-:S03]  /*20e50*/  MOV R28, R15 ;  /* 0x0000000f001c7202 */ /* 0x000fc60000000f00 */
[----:B------:R-:W0:Y:S02]  /*20e60*/  LDSM.16.MT88.4 R12, [R2+0x4180] ;  /* 0x00418000020c783b */ /* 0x000e240000004200 */
[----:B0-----:R-:W-:Y:S01]  /*20e70*/  MOV R4, R14 ;  /* 0x0000000e00047202 */ /* 0x001fe20000000f00 */
[----:B------:R-:W-:Y:S01]  /*20e80*/  IMAD.MOV.U32 R5, RZ, RZ, R13 ;  /* 0x000000ffff057224 */ /* 0x000fe200078e000d */
[----:B------:R-:W-:Y:S02]  /*20e90*/  MOV R0, R15 ;  /* 0x0000000f00007202 */ /* 0x000fe40000000f00 */
[----:B------:R-:W-:Y:S01]  /*20ea0*/  MOV R16, R12 ;  /* 0x0000000c00107202 */ /* 0x000fe20000000f00 */
[----:B------:R-:W2:Y:S04]  /*20eb0*/  LDL.LU.64 R14, [R1+0x6940] ;  /* 0x00694000010e7983 */ /* 0x000ea80000300a00 */
[----:B------:R-:W2:Y:S04]  /*20ec0*/  LDL.LU.64 R12, [R1+0x6938] ;  /* 0x00693800010c7983 */ /* 0x000ea80000300a00 */
[----:B------:R-:W-:Y:S01]  /*20ed0*/  STL [R1+0x67f0], R2 ;  /* 0x0067f00201007387 */ /* 0x000fe20000100800 */
[-C--:B--2---:R-:W-:Y:S03]  /*20ee0*/  HMMA.16816.F32.BF16 R12, R12, R6.reuse, R24 ;  /* 0x000000060c0c723c */ /* 0x084fe60000041818 */
[----:B------:R-:W2:Y:S04]  /*20ef0*/  LDL.LU.64 R26, [R1+0x6930] ;  /* 0x00693000011a7983 */ /* 0x000ea80000300a00 */
[----:B------:R-:W2:Y:S11]  /*20f00*/  LDL.LU.64 R24, [R1+0x6928] ;  /* 0x0069280001187983 */ /* 0x000eb60000300a00 */
[----:B------:R-:W-:Y:S05]  /*20f10*/  @!UPT UIADD3 URZ, URZ, URZ, URZ ;  /* 0x0000003f3f3ff290 */ /* 0x000fea000fffe03f */
[----:B------:R-:W-:Y:S04]  /*20f20*/  STL.64 [R1+0x1c0], R12 ;  /* 0x0001c00c01007387 */ /* 0x000fe80000100a00 */
[----:B------:R0:W-:Y:S04]  /*20f30*/  STL.64 [R1+0x1c8], R14 ;  /* 0x0001c80e01007387 */ /* 0x0001e80000100a00 */
[----:B0-----:R-:W2:Y:S04]  /*20f40*/  LDL.LU.64 R14, [R1+0x6920] ;  /* 0x00692000010e7983 */ /* 0x001ea80000300a00 */
[----:B------:R-:W2:Y:S01]  /*20f50*/  LDL.LU.64 R12, [R1+0x6918] ;  /* 0x00691800010c7983 */ /* 0x000ea20000300a00 */
[----:B------:R-:W-:Y:S01]  /*20f60*/  LOP3.LUT R29, R29, 0x40, RZ, 0x3c, !PT ;  /* 0x000000401d1d7812 */ /* 0x000fe200078e3cff */
[----:B--2---:R-:W-:Y:S02]  /*20f70*/  HMMA.16816.F32.BF16 R12, R12, R6, R24 ;  /* 0x000000060c0c723c */ /* 0x004fe40000041818 */
[----:B------:R-:W2:Y:S04]  /*20f80*/  LDL.LU.64 R26, [R1+0x6910] ;  /* 0x00691000011a7983 */ /* 0x000ea80000300a00 */
[----:B------:R-:W3:Y:S11]  /*20f90*/  LDL.LU.64 R24, [R1+0x6908] ;  /* 0x0069080001187983 */ /* 0x000ef60000300a00 */
[----:B------:R-:W-:Y:S06]  /*20fa0*/  @!UPT UIADD3 URZ, URZ, URZ, URZ ;  /* 0x0000003f3f3ff290 */ /* 0x000fec000fffe03f */
[----:B------:R0:W-:Y:S02]  /*20fb0*/  STL.64 [R1+0x1b0], R12 ;  /* 0x0001b00c01007387 */ /* 0x0001e40000100a00 */
[----:B0-----:R-:W-:Y:S02]  /*20fc0*/  IMAD.MOV.U32 R12, RZ, RZ, R16 ;  /* 0x000000ffff0c7224 */ /* 0x001fe400078e0010 */
[----:B------:R-:W0:Y:S01]  /*20fd0*/  LDSM.16.MT88.4 R16, [R29+0x4000] ;  /* 0x004000001d10783b */ /* 0x000e220000004200 */
[----:B------:R-:W-:-:S03]  /*20fe0*/  MOV R13, R5 ;  /* 0x00000005000d7202 */ /* 0x000fc60000000f00 */
[----:B------:R1:W-:Y:S02]  /*20ff0*/  STL.64 [R1+0x1b8], R14 ;  /* 0x0001b80e01007387 */ /* 0x0003e40000100a00 */
[----:B-1----:R-:W-:Y:S01]  /*21000*/  MOV R14, R4 ;  /* 0x00000004000e7202 */ /* 0x002fe20000000f00 */
[----:B------:R-:W-:-:S05]  /*21010*/  IMAD.MOV.U32 R15, RZ, RZ, R0 ;  /* 0x000000ffff0f7224 */ /* 0x000fca00078e0000 */
[----:B------:R-:W-:Y:S04]  /*21020*/  STL.64 [R1+0x6810], R14 ;  /* 0x0068100e01007387 */ /* 0x000fe80000100a00 */
[----:B------:R1:W-:Y:S04]  /*21030*/  STL.64 [R1+0x6808], R12 ;  /* 0x0068080c01007387 */ /* 0x0003e80000100a00 */
[----:B-1----:R-:W4:Y:S04]  /*21040*/  LDL.LU R12, [R1+0x1a0] ;  /* 0x0001a000010c7983 */ /* 0x002f280000300800 */
[----:B------:R-:W4:Y:S01]  /*21050*/  LDL.LU R13, [R1+0x1a4] ;  /* 0x0001a400010d7983 */ /* 0x000f220000300800 */
[----:B0-----:R-:W-:Y:S01]  /*21060*/  MOV R5, R18 ;  /* 0x0000001200057202 */ /* 0x001fe20000000f00 */
[----:B------:R-:W-:-:S02]  /*21070*/  IMAD.MOV.U32 R4, RZ, RZ, R19 ;  /* 0x000000ffff047224 */ /* 0x000fc400078e0013 */
[----:B------:R-:W4:Y:S01]  /*21080*/  LDL.LU R14, [R1+0x1a8] ;  /* 0x0001a800010e7983 */ /* 0x000f220000300800 */
[----:B------:R-:W-:-:S03]  /*21090*/  MOV R0, R17 ;  /* 0x0000001100007202 */ /* 0x000fc60000000f00 */
[----:B------:R-:W4:Y:S04]  /*210a0*/  LDL.LU R15, [R1+0x1ac] ;  /* 0x0001ac00010f7983 */ /* 0x000f280000300800 */
[----:B------:R0:W-:Y:S04]  /*210b0*/  STL [R1], R16 ;  /* 0x0000001001007387 */ /* 0x0001e80000100800 */
[----:B------:R-:W4:Y:S04]  /*210c0*/  LDL.LU.64 R18, [R1+0x6900] ;  /* 0x0069000001127983 */ /* 0x000f280000300a00 */
[----:B0-----:R-:W4:Y:S02]  /*210d0*/  LDL.LU.64 R16, [R1+0x68f8] ;  /* 0x0068f80001107983 */ /* 0x001f240000300a00 */
[----:B----4-:R-:W-:Y:S07]  /*210e0*/  HMMA.16816.F32.BF16 R16, R16, R6, R12 ;  /* 0x000000061010723c */ /* 0x010fee000004180c */
[----:B------:R-:W-:Y:S01]  /*210f0*/  IMAD.MOV.U32 R14, RZ, RZ, R9 ;  /* 0x000000ffff0e7224 */ /* 0x000fe200078e0009 */
[----:B------:R-:W-:-:S02]  /*21100*/  MOV R15, R8 ;  /* 0x00000008000f7202 */ /* 0x000fc40000000f00 */
[----:B------:R-:W-:Y:S02]  /*21110*/  MOV R12, R11 ;  /* 0x0000000b000c7202 */ /* 0x000fe40000000f00 */
[----:B------:R-:W-:-:S11]  /*21120*/  MOV R13, R10 ;  /* 0x0000000a000d7202 */ /* 0x000fd60000000f00 */
[----:B------:R-:W-:Y:S04]  /*21130*/  STL.64 [R1+0x180], R16 ;  /* 0x0001801001007387 */ /* 0x000fe80000100a00 */
[----:B------:R-:W-:Y:S04]  /*21140*/  STL.64 [R1+0x188], R18 ;  /* 0x0001881201007387 */ /* 0x000fe80000100a00 */
[----:B------:R0:W-:Y:S04]  /*21150*/  STL.64 [R1+0x6830], R14 ;  /* 0x0068300e01007387 */ /* 0x0001e80000100a00 */
[----:B------:R1:W-:Y:S04]  /*21160*/  STL.64 [R1+0x6828], R12 ;  /* 0x0068280c01007387 */ /* 0x0003e80000100a00 */
[----:B------:R-:W4:Y:S04]  /*21170*/  LDL.LU R8, [R1+0xb0] ;  /* 0x0000b00001087983 */ /* 0x000f280000300800 */
[----:B------:R-:W4:Y:S01]  /*21180*/  LDL.LU R9, [R1+0xb4] ;  /* 0x0000b40001097983 */ /* 0x000f220000300800 */
[----:B0-----:R-:W-:-:S02]  /*21190*/  MOV R14, R21 ;  /* 0x00000015000e7202 */ /* 0x001fc40000000f00 */
[----:B------:R-:W-:Y:S01]  /*211a0*/  MOV R15, R20 ;  /* 0x00000014000f7202 */ /* 0x000fe20000000f00 */
[----:B------:R-:W4:Y:S01]  /*211b0*/  LDL.LU R10, [R1+0xb8] ;  /* 0x0000b800010a7983 */ /* 0x000f220000300800 */
[----:B-1----:R-:W-:Y:S01]  /*211c0*/  MOV R12, R23 ;  /* 0x00000017000c7202 */ /* 0x002fe20000000f00 */
[----:B------:R-:W-:Y:S02]  /*211d0*/  IMAD.MOV.U32 R13, RZ, RZ, R22 ;  /* 0x000000ffff0d7224 */ /* 0x000fe400078e0016 */
[----:B------:R-:W4:Y:S04]  /*211e0*/  LDL.LU R11, [R1+0xbc] ;  /* 0x0000bc00010b7983 */ /* 0x000f280000300800 */
[----:B------:R-:W4:Y:S04]  /*211f0*/  LDL.LU R23, [R1+0x68f0] ;  /* 0x0068f00001177983 */ /* 0x000f280000300800 */
[----:B------:R-:W4:Y:S04]  /*21200*/  LDL.LU R22, [R1+0x68ec] ;  /* 0x0068ec0001167983 */ /* 0x000f280000300800 */
[----:B------:R-:W4:Y:S04]  /*21210*/  LDL.LU R21, [R1+0x68e8] ;  /* 0x0068e80001157983 */ /* 0x000f280000300800 */
[----:B------:R-:W4:Y:S04]  /*21220*/  LDL.LU R20, [R1+0x68e4] ;  /* 0x0068e40001147983 */ /* 0x000f280000300800 */
[----:B------:R2:W-:Y:S04]  /*21230*/  STL.64 [R1+0x6850], R14 ;  /* 0x0068500e01007387 */ /* 0x0005e80000100a00 */
[----:B------:R3:W-:Y:S01]  /*21240*/  STL.64 [R1+0x6848], R12 ;  /* 0x0068480c01007387 */ /* 0x0007e20000100a00 */
[----:B--2---:R-:W-:Y:S01]  /*21250*/  MOV R14, R26 ;  /* 0x0000001a000e7202 */ /* 0x004fe20000000f00 */
[----:B------:R-:W-:-:S02]  /*21260*/  IMAD.MOV.U32 R15, RZ, RZ, R27 ;  /* 0x000000ffff0f7224 */ /* 0x000fc400078e001b */
[----:B---3--:R-:W-:Y:S01]  /*21270*/  IMAD.MOV.U32 R12, RZ, RZ, R24 ;  /* 0x000000ffff0c7224 */ /* 0x008fe200078e0018 */
[----:B------:R-:W-:Y:S01]  /*21280*/  MOV R13, R25 ;  /* 0x00000019000d7202 */ /* 0x000fe20000000f00 */
[----:B------:R-:W2:Y:S04]  /*21290*/  LDL.LU R24, [R1+0x68e0] ;  /* 0x0068e00001187983 */ /* 0x000ea80000300800 */
[----:B------:R-:W3:Y:S04]  /*212a0*/  LDL.LU R25, [R1+0x68dc] ;  /* 0x0068dc0001197983 */ /* 0x000ee80000300800 */
[----:B------:R-:W2:Y:S04]  /*212b0*/  LDL.LU R26, [R1+0x68d8] ;  /* 0x0068d800011a7983 */ /* 0x000ea80000300800 */
[----:B------:R-:W2:Y:S04]  /*212c0*/  LDL.LU R27, [R1+0x68d4] ;  /* 0x0068d400011b7983 */ /* 0x000ea80000300800 */
[----:B------:R4:W-:Y:S04]  /*212d0*/  STL.64 [R1+0x6860], R14 ;  /* 0x0068600e01007387 */ /* 0x0009e80000100a00 */
[----:B------:R0:W-:Y:S01]  /*212e0*/  STL.64 [R1+0x6858], R12 ;  /* 0x0068580c01007387 */ /* 0x0001e20000100a00 */
[----:B----4-:R-:W-:Y:S01]  /*212f0*/  MOV R15, R23 ;  /* 0x00000017000f7202 */ /* 0x010fe20000000f00 */
[----:B------:R-:W-:Y:S01]  /*21300*/  IMAD.MOV.U32 R14, RZ, RZ, R22 ;  /* 0x000000ffff0e7224 */ /* 0x000fe200078e0016 */
[----:B0-----:R-:W-:-:S02]  /*21310*/  MOV R13, R21 ;  /* 0x00000015000d7202 */ /* 0x001fc40000000f00 */
[----:B------:R-:W-:Y:S02]  /*21320*/  MOV R12, R20 ;  /* 0x00000014000c7202 */ /* 0x000fe40000000f00 */
[----:B------:R-:W4:Y:S04]  /*21330*/  LDL.LU R20, [R1+0x68d0] ;  /* 0x0068d00001147983 */ /* 0x000f280000300800 */
[----:B------:R-:W4:Y:S04]  /*21340*/  LDL.LU R21, [R1+0x68cc] ;  /* 0x0068cc0001157983 */ /* 0x000f280000300800 */
[----:B------:R-:W4:Y:S04]  /*21350*/  LDL.LU R22, [R1+0x68c8] ;  /* 0x0068c80001167983 */ /* 0x000f280000300800 */
[----:B------:R-:W4:Y:S04]  /*21360*/  LDL.LU R23, [R1+0x68c4] ;  /* 0x0068c40001177983 */ /* 0x000f280000300800 */
[----:B------:R3:W-:Y:S04]  /*21370*/  STL.64 [R1+0x6880], R14 ;  /* 0x0068800e01007387 */ /* 0x0007e80000100a00 */
[----:B------:R0:W-:Y:S01]  /*21380*/  STL.64 [R1+0x6878], R12 ;  /* 0x0068780c01007387 */ /* 0x0001e20000100a00 */
[----:B---3--:R-:W-:-:S02]  /*21390*/  MOV R14, R25 ;  /* 0x00000019000e7202 */ /* 0x008fc40000000f00 */
[----:B--2---:R-:W-:Y:S02]  /*213a0*/  MOV R15, R24 ;  /* 0x00000018000f7202 */ /* 0x004fe40000000f00 */
[----:B0-----:R-:W-:Y:S01]  /*213b0*/  MOV R12, R27 ;  /* 0x0000001b000c7202 */ /* 0x001fe20000000f00 */
[----:B------:R-:W-:Y:S02]  /*213c0*/  IMAD.MOV.U32 R13, RZ, RZ, R26 ;  /* 0x000000ffff0d7224 */ /* 0x000fe400078e001a */
[----:B------:R-:W-:Y:S04]  /*213d0*/  STL.64 [R1+0x68a0], R14 ;  /* 0x0068a00e01007387 */ /* 0x000fe80000100a00 */
[----:B------:R0:W-:Y:S04]  /*213e0*/  STL.64 [R1+0x6898], R12 ;  /* 0x0068980c01007387 */ /* 0x0001e80000100a00 */
[----:B0-----:R-:W2:Y:S04]  /*213f0*/  LDL.LU R12, [R1+0x40] ;  /* 0x00004000010c7983 */ /* 0x001ea80000300800 */
[----:B------:R-:W2:Y:S04]  /*21400*/  LDL.LU R13, [R1+0x44] ;  /* 0x00004400010d7983 */ /* 0x000ea80000300800 */
[----:B------:R-:W2:Y:S04]  /*21410*/  LDL.LU R14, [R1+0x48] ;  /* 0x00004800010e7983 */ /* 0x000ea80000300800 */
[----:B------:R-:W2:Y:S04]  /*21420*/  LDL.LU R15, [R1+0x4c] ;  /* 0x00004c00010f7983 */ /* 0x000ea80000300800 */
[----:B------:R-:W4:Y:S04]  /*21430*/  LDL.LU R24, [R1+0x190] ;  /* 0x0001900001187983 */ /* 0x000f280000300800 */
[----:B------:R-:W4:Y:S04]  /*21440*/  LDL.LU R25, [R1+0x194] ;  /* 0x0001940001197983 */ /* 0x000f280000300800 */
[----:B------:R-:W4:Y:S04]  /*21450*/  LDL.LU R26, [R1+0x198] ;  /* 0x00019800011a7983 */ /* 0x000f280000300800 */
[----:B------:R-:W4:Y:S04]  /*21460*/  LDL.LU R27, [R1+0x19c] ;  /* 0x00019c00011b7983 */ /* 0x000f280000300800 */
[----:B------:R-:W-:Y:S04]  /*21470*/  STL.64 [R1+0x6820], R10 ;  /* 0x0068200a01007387 */ /* 0x000fe80000100a00 */
[----:B------:R0:W-:Y:S04]  /*21480*/  STL.64 [R1+0x6818], R8 ;  /* 0x0068180801007387 */ /* 0x0001e80000100a00 */
[----:B0-----:R-:W3:Y:S04]  /*21490*/  LDL.LU R8, [R1+0xd0] ;  /* 0x0000d00001087983 */ /* 0x001ee80000300800 */
[----:B------:R-:W3:Y:S04]  /*214a0*/  LDL.LU R9, [R1+0xd4] ;  /* 0x0000d40001097983 */ /* 0x000ee80000300800 */
[----:B------:R-:W2:Y:S04]  /*214b0*/  LDL.LU R10, [R1+0xd8] ;  /* 0x0000d800010a7983 */ /* 0x000ea80000300800 */
[----:B------:R-:W2:Y:S04]  /*214c0*/  LDL.LU R11, [R1+0xdc] ;  /* 0x0000dc00010b7983 */ /* 0x000ea80000300800 */
[----:B--2---:R-:W-:Y:S04]  /*214d0*/  STL.64 [R1+0x6840], R10 ;  /* 0x0068400a01007387 */ /* 0x004fe80000100a00 */
[----:B---3--:R0:W-:Y:S04]  /*214e0*/  STL.64 [R1+0x6838], R8 ;  /* 0x0068380801007387 */ /* 0x0081e80000100a00 */
[----:B0-----:R-:W2:Y:S04]  /*214f0*/  LDL.LU R8, [R1+0xe0] ;  /* 0x0000e00001087983 */ /* 0x001ea80000300800 */
[----:B------:R-:W2:Y:S04]  /*21500*/  LDL.LU R9, [R1+0xe4] ;  /* 0x0000e40001097983 */ /* 0x000ea80000300800 */
[----:B------:R-:W3:Y:S04]  /*21510*/  LDL.LU R10, [R1+0xe8] ;  /* 0x0000e800010a7983 */ /* 0x000ee80000300800 */
[----:B------:R-:W3:Y:S04]  /*21520*/  LDL.LU R11, [R1+0xec] ;  /* 0x0000ec00010b7983 */ /* 0x000ee80000300800 */
[----:B---3--:R-:W-:Y:S04]  /*21530*/  STL.64 [R1+0x6870], R10 ;  /* 0x0068700a01007387 */ /* 0x008fe80000100a00 */
[----:B--2---:R0:W-:Y:S04]  /*21540*/  STL.64 [R1+0x6868], R8 ;  /* 0x0068680801007387 */ /* 0x0041e80000100a00 */
        /* <DEDUP_REMOVED lines=9> */
[----:B------:R-:W3:Y:S01]  /*215e0*/  LDL.LU R11, [R1+0xfc] ;  /* 0x0000fc00010b7983 */ /* 0x000ee20000300800 */
[----:B------:R-:W-:Y:S01]  /*215f0*/  IMAD.MOV.U32 R18, RZ, RZ, R3 ;  /* 0x000000ffff127224 */ /* 0x000fe200078e0003 */
[----:B----4-:R-:W-:Y:S02]  /*21600*/  HMMA.16816.F32.BF16 R20, R20, R6, R24 ;  /* 0x000000061414723c */ /* 0x010fe40000041818 */
[----:B---3--:R-:W-:Y:S04]  /*21610*/  STL.64 [R1+0x68b0], R10 ;  /* 0x0068b00a01007387 */ /* 0x008fe80000100a00 */
[----:B--2---:R0:W-:Y:S04]  /*21620*/  STL.64 [R1+0x68a8], R8 ;  /* 0x0068a80801007387 */ /* 0x0041e80000100a00 */
[----:B0-----:R-:W2:Y:S04]  /*21630*/  LDL.LU R8, [R1+0x160] ;  /* 0x0001600001087983 */ /* 0x001ea80000300800 */
[----:B------:R-:W2:Y:S04]  /*21640*/  LDL.LU R9, [R1+0x164] ;  /* 0x0001640001097983 */ /* 0x000ea80000300800 */
[----:B------:R-:W2:Y:S04]  /*21650*/  LDL.LU R10, [R1+0x168] ;  /* 0x00016800010a7983 */ /* 0x000ea80000300800 */
[----:B------:R-:W2:Y:S04]  /*21660*/  LDL.LU R11, [R1+0x16c] ;  /* 0x00016c00010b7983 */ /* 0x000ea80000300800 */
[----:B------:R-:W3:Y:S04]  /*21670*/  LDL.LU R16, [R1+0x80] ;  /* 0x0000800001107983 */ /* 0x000ee80000300800 */
[----:B------:R-:W3:Y:S04]  /*21680*/  LDL.LU R17, [R1+0x84] ;  /* 0x0000840001117983 */ /* 0x000ee80000300800 */
[----:B------:R-:W4:Y:S04]  /*21690*/  LDL.LU R3, [R1+0x68c0] ;  /* 0x0068c00001037983 */ /* 0x000f280000300800 */
[----:B------:R-:W2:Y:S04]  /*216a0*/  LDL.LU.64 R24, [R1+0x68b8] ;  /* 0x0068b80001187983 */ /* 0x000ea80000300a00 */
[----:B------:R0:W-:Y:S04]  /*216b0*/  STL.64 [R1+0x150], R20 ;  /* 0x0001501401007387 */ /* 0x0001e80000100a00 */
[----:B------:R1:W-:Y:S04]  /*216c0*/  STL.64 [R1+0x158], R22 ;  /* 0x0001581601007387 */ /* 0x0003e80000100a00 */
[----:B0-----:R-:W3:Y:S04]  /*216d0*/  LDL.LU R20, [R1+0x50] ;  /* 0x0000500001147983 */ /* 0x001ee80000300800 */
[----:B------:R-:W3:Y:S04]  /*216e0*/  LDL.LU R21, [R1+0x54] ;  /* 0x0000540001157983 */ /* 0x000ee80000300800 */
[----:B-1----:R-:W3:Y:S04]  /*216f0*/  LDL.LU R22, [R1+0x58] ;  /* 0x0000580001167983 */ /* 0x002ee80000300800 */
[----:B------:R-:W3:Y:S01]  /*21700*/  LDL.LU R23, [R1+0x5c] ;  /* 0x00005c0001177983 */ /* 0x000ee20000300800 */
[----:B--2---:R-:W-:Y:S03]  /*21710*/  HMMA.16816.F32.BF16 R12, R12, R24, R8 ;  /* 0x000000180c0c723c */ /* 0x004fe60000041808 */
[----:B------:R-:W2:Y:S04]  /*21720*/  LDL.LU.64 R10, [R1+0x68b0] ;  /* 0x0068b000010a7983 */ /* 0x000ea80000300a00 */
[----:B------:R-:W2:Y:S11]  /*21730*/  LDL.LU.64 R8, [R1+0x68a8] ;  /* 0x0068a80001087983 */ /* 0x000eb60000300a00 */
[----:B------:R-:W-:Y:S05]  /*21740*/  @!UPT UIADD3 URZ, URZ, URZ, URZ ;  /* 0x0000003f3f3ff290 */ /* 0x000fea000fffe03f */
[----:B------:R0:W-:Y:S01]  /*21750*/  STL.64 [R1+0x130], R12 ;  /* 0x0001300c01007387 */ /* 0x0001e20000100a00 */
[----:B------:R-:W-:Y:S01]  /*21760*/  MOV R26, R14 ;  /* 0x0000000e001a7202 */ /* 0x000fe20000000f00 */
[----:B------:R-:W-:Y:S02]  /*21770*/  IMAD.MOV.U32 R27, RZ, RZ, R15 ;  /* 0x000000ffff1b7224 */ /* 0x000fe400078e000f */
[----:B------:R-:W2:Y:S04]  /*21780*/  LDL.LU.64 R14, [R1+0x68a0] ;  /* 0x0068a000010e7983 */ /* 0x000ea80000300a00 */
[----:B0-----:R-:W2:Y:S04]  /*21790*/  LDL.LU.64 R12, [R1+0x6898] ;  /* 0x00689800010c7983 */ /* 0x001ea80000300a00 */
[----:B------:R-:W-:Y:S01]  /*217a0*/  STL [R1+0x676c], R27 ;  /* 0x00676c1b01007387 */ /* 0x000fe20000100800 */
[----:B------:R-:W-:-:S03]  /*217b0*/  MOV R19, R28 ;  /* 0x0000001c00137202 */ /* 0x000fc60000000f00 */
[----:B------:R-:W-:Y:S01]  /*217c0*/  STL [R1+0x6768], R26 ;  /* 0x0067681a01007387 */ /* 0x000fe20000100800 */
[----:B--2---:R-:W-:Y:S03]  /*217d0*/  HMMA.16816.F32.BF16 R12, R12, R24, R8 ;  /* 0x000000180c0c723c */ /* 0x004fe60000041808 */
[----:B------:R-:W2:Y:S04]  /*217e0*/  LDL.LU.64 R10, [R1+0x6890] ;  /* 0x00689000010a7983 */ /* 0x000ea80000300a00 */
[----:B------:R-:W2:Y:S11]  /*217f0*/  LDL.LU.64 R8, [R1+0x6888] ;  /* 0x0068880001087983 */ /* 0x000eb60000300a00 */
[----:B------:R-:W-:Y:S05]  /*21800*/  @!UPT UIADD3 URZ, URZ, URZ, URZ ;  /* 0x0000003f3f3ff290 */ /* 0x000fea000fffe03f */
[----:B------:R-:W-:Y:S01]  /*21810*/  STL.64 [R1+0x110], R12 ;  /* 0x0001100c01007387 */ /* 0x000fe20000100a00 */
[----:B------:R-:W-:-:S03]  /*21820*/  MOV R28, R15 ;  /* 0x0000000f001c7202 */ /* 0x000fc60000000f00 */
[----:B------:R0:W-:Y:S04]  /*21830*/  STL [R1+0x118], R14 ;  /* 0x0001180e01007387 */ /* 0x0001e80000100800 */
[----:B0-----:R-:W2:Y:S04]  /*21840*/  LDL.LU.64 R14, [R1+0x6880] ;  /* 0x00688000010e7983 */ /* 0x001ea80000300a00 */
        /* <DEDUP_REMOVED lines=8> */
[----:B0-----:R-:W3:Y:S04]  /*218d0*/  LDL.LU.64 R14, [R1+0x6860] ;  /* 0x00686000010e7983 */ /* 0x001ee80000300a00 */
[----:B------:R-:W3:Y:S02]  /*218e0*/  LDL.LU.64 R12, [R1+0x6858] ;  /* 0x00685800010c7983 */ /* 0x000ee40000300a00 */
[----:B---3--:R-:W-:Y:S02]  /*218f0*/  HMMA.16816.F32.BF16 R20, R12, R24, R20 ;  /* 0x000000180c14723c */ /* 0x008fe40000041814 */
[----:B------:R-:W0:Y:S11]  /*21900*/  LDSM.16.MT88.4 R12, [R29+0x4080] ;  /* 0x004080001d0c783b */ /* 0x000e360000004200 */
[----:B------:R-:W-:Y:S10]  /*21910*/  @!UPT UIADD3 URZ, URZ, URZ, URZ ;  /* 0x0000003f3f3ff290 */ /* 0x000ff4000fffe03f */
[----:B------:R-:W-:Y:S04]  /*21920*/  STL.64 [R1+0xc0], R20 ;  /* 0x0000c01401007387 */ /* 0x000fe80000100a00 */
[----:B------:R0:W-:Y:S02]  /*21930*/  STL.64 [R1+0xc8], R22 ;  /* 0x0000c81601007387 */ /* 0x0001e40000100a00 */
[----:B0-----:R-:W-:Y:S01]  /*21940*/  MOV R23, R12 ;  /* 0x0000000c00177202 */ /* 0x001fe20000000f00 */
[----:B------:R-:W-:Y:S01]  /*21950*/  IMAD.MOV.U32 R22, RZ, RZ, R13 ;  /* 0x000000ffff167224 */ /* 0x000fe200078e000d */
[----:B------:R-:W-:Y:S02]  /*21960*/  MOV R21, R14 ;  /* 0x0000000e00157202 */ /* 0x000fe40000000f00 */
[----:B------:R-:W-:-:S02]  /*21970*/  MOV R20, R15 ;  /* 0x0000000f00147202 */ /* 0x000fc40000000f00 */
[----:B------:R-:W0:Y:S02]  /*21980*/  LDSM.16.MT88.4 R12, [R29+0x4100] ;  /* 0x004100001d0c783b */ /* 0x000e240000004200 */
[----:B0-----:R-:W-:Y:S01]  /*21990*/  IMAD.MOV.U32 R2, RZ, RZ, R13 ;  /* 0x000000ffff027224 */ /* 0x001fe200078e000d */
[----:B------:R-:W-:Y:S01]  /*219a0*/  MOV R27, R14 ;  /* 0x0000000e001b7202 */ /* 0x000fe20000000f00 */
[----:B------:R-:W-:Y:S01]  /*219b0*/  STL [R1+0x50], R12 ;  /* 0x0000500c01007387 */ /* 0x000fe20000100800 */
[----:B------:R-:W-:-:S03]  /*219c0*/  MOV R26, R15 ;  /* 0x0000000f001a7202 */ /* 0x000fc60000000f00 */
[----:B------:R-:W0:Y:S04]  /*219d0*/  LDSM.16.MT88.4 R12, [R29+0x4180] ;  /* 0x004180001d0c783b */ /* 0x000e280000004200 */
[----:B0-----:R-:W-:Y:S04]  /*219e0*/  STL.64 [R1+0x40], R12 ;  /* 0x0000400c01007387 */ /* 0x001fe80000100a00 */
[----:B------:R0:W-:Y:S04]  /*219f0*/  STL.64 [R1+0x48], R14 ;  /* 0x0000480e01007387 */ /* 0x0001e80000100a00 */
[----:B0-----:R-:W2:Y:S04]  /*21a00*/  LDL.LU.64 R14, [R1+0x6850] ;  /* 0x00685000010e7983 */ /* 0x001ea80000300a00 */
[----:B------:R-:W2:Y:S04]  /*21a10*/  LDL.LU.64 R12, [R1+0x6848] ;  /* 0x00684800010c7983 */ /* 0x000ea80000300a00 */
[----:B------:R-:W-:Y:S01]  /*21a20*/  STL [R1+0x6770], R29 ;  /* 0x0067701d01007387 */ /* 0x000fe20000100800 */
[----:B--2---:R-:W-:Y:S03]  /*21a30*/  HMMA.16816.F32.BF16 R12, R12, R24, R8 ;  /* 0x000000180c0c723c */ /* 0x004fe60000041808 */
[----:B------:R-:W2:Y:S04]  /*21a40*/  LDL.LU.64 R10, [R1+0x6840] ;  /* 0x00684000010a7983 */ /* 0x000ea80000300a00 */
[----:B------:R-:W2:Y:S11]  /*21a50*/  LDL.LU.64 R8, [R1+0x6838] ;  /* 0x0068380001087983 */ /* 0x000eb60000300a00 */
[----:B------:R-:W-:Y:S05]  /*21a60*/  @!UPT UIADD3 URZ, URZ, URZ, URZ ;  /* 0x0000003f3f3ff290 */ /* 0x000fea000fffe03f */
[----:B------:R-:W-:Y:S01]  /*21a70*/  STL.64 [R1+0xa0], R12 ;  /* 0x0000a00c01007387 */ /* 0x000fe20000100a00 */
[----:B------:R-:W-:-:S03]  /*21a80*/  IMAD.MOV.U32 R28, RZ, RZ, R15 ;  /* 0x000000ffff1c7224 */ /* 0x000fc600078e000f */
        /* <DEDUP_REMOVED lines=11> */
[----:B------:R-:W3:Y:S01]  /*21b40*/  LDL.LU.64 R12, [R1+0x6808] ;  /* 0x00680800010c7983 */ /* 0x000ee20000300a00 */
[-C--:B--2---:R-:W-:Y:S03]  /*21b50*/  HMMA.16816.F32.BF16 R16, R16, R24.reuse, R8 ;  /* 0x000000181010723c */ /* 0x084fe60000041808 */
[----:B------:R-:W3:Y:S04]  /*21b60*/  LDL.LU.64 R10, [R1+0x6800] ;  /* 0x00680000010a7983 */ /* 0x000ee80000300a00 */
[----:B------:R-:W3:Y:S11]  /*21b70*/  LDL.LU.64 R8, [R1+0x67f8] ;  /* 0x0067f80001087983 */ /* 0x000ef60000300a00 */
[----:B------:R-:W-:Y:S05]  /*21b80*/  @!UPT UIADD3 URZ, URZ, URZ, URZ ;  /* 0x0000003f3f3ff290 */ /* 0x000fea000fffe03f */
[----:B------:R-:W-:Y:S04]  /*21b90*/  STL.64 [R1+0x90], R16 ;  /* 0x0000901001007387 */ /* 0x000fe80000100a00 */
[----:B------:R-:W-:Y:S04]  /*21ba0*/  STL.64 [R1+0x98], R18 ;  /* 0x0000981201007387 */ /* 0x000fe80000100a00 */
[----:B----4-:R-:W-:Y:S01]  /*21bb0*/  LDSM.16.MT88.4 R16, [R3+0x4180] ;  /* 0x004180000310783b */ /* 0x010fe20000004200 */
[----:B---3--:R-:W-:Y:S03]  /*21bc0*/  HMMA.16816.F32.BF16 R12, R12, R24, R8 ;  /* 0x000000180c0c723c */ /* 0x008fe60000041808 */
[----:B------:R-:W0:Y:S04]  /*21bd0*/  LDSM.16.MT88.4 R8, [R3+0x4000] ;  /* 0x004000000308783b */ /* 0x000e280000004200 */
[----:B0-----:R-:W-:Y:S11]  /*21be0*/  STL [R1+0x6798], R9 ;  /* 0x0067980901007387 */ /* 0x001ff60000100800 */
[----:B------:R-:W-:Y:S05]  /*21bf0*/  @!UPT UIADD3 URZ, URZ, URZ, URZ ;  /* 0x0000003f3f3ff290 */ /* 0x000fea000fffe03f */
[----:B------:R-:W-:Y:S04]  /*21c00*/  STL.64 [R1+0x80], R12 ;  /* 0x0000800c01007387 */ /* 0x000fe80000100a00 */
[----:B------:R-:W-:Y:S04]  /*21c10*/  STL.64 [R1+0x88], R14 ;  /* 0x0000880e01007387 */ /* 0x000fe80000100a00 */
[----:B------:R-:W0:Y:S04]  /*21c20*/  LDSM.16.MT88.4 R12, [R3+0x4080] ;  /* 0x00408000030c783b */ /* 0x000e280000004200 */
[----:B------:R-:W-:Y:S04]  /*21c30*/  STL [R1+0x6794], R10 ;  /* 0x0067940a01007387 */ /* 0x000fe80000100800 */
[----:B------:R-:W-:Y:S04]  /*21c40*/  STL [R1+0x6790], R11 ;  /* 0x0067900b01007387 */ /* 0x000fe80000100800 */
[----:B0-----:R0:W-:Y:S02]  /*21c50*/  STL.64 [R1+0x67a8], R14 ;  /* 0x0067a80e01007387 */ /* 0x0011e40000100a00 */
[----:B0-----:R-:W-:Y:S01]  /*21c60*/  MOV R14, R5 ;  /* 0x00000005000e7202 */ /* 0x001fe20000000f00 */
[----:B------:R-:W-:-:S02]  /*21c70*/  IMAD.MOV.U32 R15, RZ, RZ, R4 ;  /* 0x000000ffff0f7224 */ /* 0x000fc400078e0004 */
[----:B------:R-:W0:Y:S04]  /*21c80*/  LDSM.16.MT88.4 R4, [R3+0x4100] ;  /* 0x004100000304783b */ /* 0x000e280000004200 */
[----:B------:R1:W-:Y:S04]  /*21c90*/  STL.64 [R1+0x67a0], R12 ;  /* 0x0067a00c01007387 */ /* 0x0003e80000100a00 */
[----:B-1----:R-:W2:Y:S01]  /*21ca0*/  LDL.LU R12, [R1] ;  /* 0x00000000010c7983 */ /* 0x002ea20000300800 */
[----:B------:R-:W-:-:S03]  /*21cb0*/  MOV R13, R0 ;  /* 0x00000000000d7202 */ /* 0x000fc60000000f00 */
[----:B------:R-:W3:Y:S04]  /*21cc0*/  LDL.LU R0, [R1+0x67f4] ;  /* 0x0067f40001007983 */ /* 0x000ee80000300800 */
[----:B0-----:R-:W-:Y:S04]  /*21cd0*/  STL.64 [R1+0x6780], R6 ;  /* 0x0067800601007387 */ /* 0x001fe80000100a00 */
[----:B------:R0:W-:Y:S04]  /*21ce0*/  STL.64 [R1+0x6778], R4 ;  /* 0x0067780401007387 */ /* 0x0001e80000100a00 */
[----:B0-----:R-:W2:Y:S04]  /*21cf0*/  LDL.LU R4, [R1+0x120] ;  /* 0x0001200001047983 */ /* 0x001ea80000300800 */
[----:B------:R-:W2:Y:S04]  /*21d00*/  LDL.LU R5, [R1+0x124] ;  /* 0x0001240001057983 */ /* 0x000ea80000300800 */
[----:B------:R-:W2:Y:S04]  /*21d10*/  LDL.LU R6, [R1+0x128] ;  /* 0x0001280001067983 */ /* 0x000ea80000300800 */
[----:B------:R-:W2:Y:S04]  /*21d20*/  LDL.LU R7, [R1+0x12c] ;  /* 0x00012c0001077983 */ /* 0x000ea80000300800 */
[----:B------:R-:W-:Y:S04]  /*21d30*/  STL.64 [R1+0x6760], R18 ;  /* 0x0067601201007387 */ /* 0x000fe80000100a00 */
[----:B------:R-:W-:Y:S04]  /*21d40*/  STL.64 [R1+0x6758], R16 ;  /* 0x0067581001007387 */ /* 0x000fe80000100a00 */
[----:B------:R-:W-:Y:S04]  /*21d50*/  STL [R1+0x66e8], R3 ;  /* 0x0066e80301007387 */ /* 0x000fe80000100800 */
[----:B---3--:R-:W0:Y:S01]  /*21d60*/  LDSM.16.MT88.4 R16, [R0+0x6000] ;  /* 0x006000000010783b */ /* 0x008e220000004200 */
[----:B--2---:R-:W-:Y:S03]  /*21d70*/  HMMA.16816.F32.BF16 R4, R12, R24, R4 ;  /* 0x000000180c04723c */ /* 0x004fe60000041804 */
[----:B0-----:R-:W-:Y:S04]  /*21d80*/  STL.64 [R1+0x30], R16 ;  /* 0x0000301001007387 */ /* 0x001fe80000100a00 */
[----:B------:R-:W-:Y:S04]  /*21d90*/  STL [R1+0x38], R18 ;  /* 0x0000381201007387 */ /* 0x000fe80000100800 */
[----:B------:R-:W2:Y:S11]  /*21da0*/  LDL.LU R12, [R1+0x140] ;  /* 0x00014000010c7983 */ /* 0x000eb60000300800 */
[----:B------:R-:W-:Y:S01]  /*21db0*/  @!UPT UIADD3 URZ, URZ, URZ, URZ ;  /* 0x0000003f3f3ff290 */ /* 0x000fe2000fffe03f */
[----:B------:R-:W-:Y:S04]  /*21dc0*/  STL.64 [R1+0x120], R4 ;  /* 0x0001200401007387 */ /* 0x000fe80000100a00 */
[----:B------:R-:W-:Y:S04]  /*21dd0*/  STL.64 [R1+0x128], R6 ;  /* 0x0001280601007387 */ /* 0x000fe80000100a00 */
[----:B------:R-:W2:Y:S04]  /*21de0*/  LDL.LU R13, [R1+0x144] ;  /* 0x00014400010d7983 */ /* 0x000ea80000300800 */
[----:B------:R-:W3:Y:S04]  /*21df0*/  LDL.LU R14, [R1+0x148] ;  /* 0x00014800010e7983 */ /* 0x000ee80000300800 */
[----:B------:R-:W3:Y:S04]  /*21e00*/  LDL.LU R15, [R1+0x14c] ;  /* 0x00014c00010f7983 */ /* 0x000ee80000300800 */
[----:B---3--:R-:W-:Y:S04]  /*21e10*/  STL.64 [R1+0x67b8], R14 ;  /* 0x0067b80e01007387 */ /* 0x008fe80000100a00 */
[----:B--2---:R0:W-:Y:S04]  /*21e20*/  STL.64 [R1+0x67b0], R12 ;  /* 0x0067b00c01007387 */ /* 0x0041e80000100a00 */
[----:B0-----:R-:W2:Y:S01]  /*21e30*/  LDL.LU R12, [R1+0x50] ;  /* 0x00005000010c7983 */ /* 0x001ea20000300800 */
[----:B------:R-:W-:Y:S01]  /*21e40*/  IMAD.MOV.U32 R14, RZ, RZ, R27 ;  /* 0x000000ffff0e7224 */ /* 0x000fe200078e001b */
[----:B------:R-:W-:-:S02]  /*21e50*/  MOV R15, R26 ;  /* 0x0000001a000f7202 */ /* 0x000fc40000000f00 */
[----:B------:R-:W-:Y:S02]  /*21e60*/  MOV R13, R2 ;  /* 0x00000002000d7202 */ /* 0x000fe40000000f00 */
[----:B------:R-:W3:Y:S04]  /*21e70*/  LDL.LU R2, [R1+0x67f0] ;  /* 0x0067f00001027983 */ /* 0x000ee80000300800 */
[----:B------:R-:W-:Y:S01]  /*21e80*/  STL.64 [R1+0x67d8], R14 ;  /* 0x0067d80e01007387 */ /* 0x000fe20000100a00 */
[----:B------:R-:W-:-:S03]  /*21e90*/  MOV R28, R19 ;  /* 0x00000013001c7202 */ /* 0x000fc60000000f00 */
[----:B--2---:R-:W-:Y:S04]  /*21ea0*/  STL.64 [R1+0x67d0], R12 ;  /* 0x0067d00c01007387 */ /* 0x004fe80000100a00 */
[----:B------:R-:W2:Y:S04]  /*21eb0*/  LDL.LU R16, [R1+0x1c0] ;  /* 0x0001c00001107983 */ /* 0x000ea80000300800 */
[----:B------:R-:W2:Y:S04]  /*21ec0*/  LDL.LU R17, [R1+0x1c4] ;  /* 0x0001c40001117983 */ /* 0x000ea80000300800 */
[----:B------:R-:W4:Y:S04]  /*21ed0*/  LDL.LU R18, [R1+0x1c8] ;  /* 0x0001c80001127983 */ /* 0x000f280000300800 */
[----:B------:R-:W4:Y:S04]  /*21ee0*/  LDL.LU R19, [R1+0x1cc] ;  /* 0x0001cc0001137983 */ /* 0x000f280000300800 */
[----:B----4-:R-:W-:Y:S04]  /*21ef0*/  STL.64 [R1+0x67c8], R18 ;  /* 0x0067c81201007387 */ /* 0x010fe80000100a00 */
[----:B--2---:R0:W-:Y:S04]  /*21f00*/  STL.64 [R1+0x67c0], R16 ;  /* 0x0067c01001007387 */ /* 0x0041e80000100a00 */
[----:B0-----:R-:W2:Y:S04]  /*21f10*/  LDL.LU R16, [R1+0x170] ;  /* 0x0001700001107983 */ /* 0x001ea80000300800 */
[----:B------:R-:W2:Y:S04]  /*21f20*/  LDL.LU R17, [R1+0x174] ;  /* 0x0001740001117983 */ /* 0x000ea80000300800 */
[----:B------:R-:W4:Y:S04]  /*21f30*/  LDL.LU R18, [R1+0x178] ;  /* 0x0001780001127983 */ /* 0x000f280000300800 */
[----:B------:R-:W4:Y:S01]  /*21f40*/  LDL.LU R19, [R1+0x17c] ;  /* 0x00017c0001137983 */ /* 0x000f220000300800 */
[----:B------:R-:W-:Y:S01]  /*21f50*/  MOV R12, R23 ;  /* 0x00000017000c7202 */ /* 0x000fe20000000f00 */
[----:B------:R-:W-:Y:S01]  /*21f60*/  IMAD.MOV.U32 R13, RZ, RZ, R22 ;  /* 0x000000ffff0d7224 */ /* 0x000fe200078e0016 */
[----:B------:R-:W-:-:S02]  /*21f70*/  MOV R14, R21 ;  /* 0x00000015000e7202 */ /* 0x000fc40000000f00 */
[----:B------:R-:W-:Y:S02]  /*21f80*/  MOV R15, R20 ;  /* 0x00000014000f7202 */ /* 0x000fe40000000f00 */
[----:B------:R-:W0:Y:S02]  /*21f90*/  LDSM.16.MT88.4 R20, [R0+0x6080] ;  /* 0x006080000014783b */ /* 0x000e240000004200 */
[----:B0-----:R-:W-:Y:S01]  /*21fa0*/  IMAD.MOV.U32 R7, RZ, RZ, R20 ;  /* 0x000000ffff077224 */ /* 0x001fe200078e0014 */
[----:B------:R-:W-:Y:S01]  /*21fb0*/  MOV R6, R21 ;  /* 0x0000001500067202 */ /* 0x000fe20000000f00 */
[----:B------:R-:W-:Y:S01]  /*21fc0*/  IMAD.MOV.U32 R4, RZ, RZ, R23 ;  /* 0x000000ffff047224 */ /* 0x000fe200078e0017 */
[----:B------:R-:W-:Y:S02]  /*21fd0*/  MOV R5, R22 ;  /* 0x0000001600057202 */ /* 0x000fe40000000f00 */
[----:B------:R-:W0:Y:S04]  /*21fe0*/  LDSM.16.MT88.4 R20, [R0+0x6100] ;  /* 0x006100000014783b */ /* 0x000e280000004200 */
[----:B----4-:R-:W-:Y:S04]  /*21ff0*/  STL.64 [R1+0x67e8], R18 ;  /* 0x0067e81201007387 */ /* 0x010fe80000100a00 */
[----:B--2---:R1:W-:Y:S04]  /*22000*/  STL.64 [R1+0x67e0], R16 ;  /* 0x0067e01001007387 */ /* 0x0043e80000100a00 */
[----:B-1----:R-:W2:Y:S04]  /*22010*/  LDL.LU R16, [R1+0x1d0] ;  /* 0x0001d00001107983 */ /* 0x002ea80000300800 */
[----:B------:R-:W2:Y:S04]  /*22020*/  LDL.LU R17, [R1+0x1d4] ;  /* 0x0001d40001117983 */ /* 0x000ea80000300800 */
[----:B------:R-:W2:Y:S04]  /*22030*/  LDL.LU R18, [R1+0x1d8] ;  /* 0x0001d80001127983 */ /* 0x000ea80000300800 */
[----:B------:R-:W2:Y:S01]  /*22040*/  LDL.LU R19, [R1+0x1dc] ;  /* 0x0001dc0001137983 */ /* 0x000ea20000300800 */
[----:B0-----:R-:W-:Y:S01]  /*22050*/  MOV R9, R20 ;  /* 0x0000001400097202 */ /* 0x001fe20000000f00 */
[----:B------:R-:W-:Y:S01]  /*22060*/  IMAD.MOV.U32 R11, RZ, RZ, R22 ;  /* 0x000000ffff0b7224 */ /* 0x000fe200078e0016 */
[----:B------:R-:W-:-:S02]  /*22070*/  MOV R10, R21 ;  /* 0x00000015000a7202 */ /* 0x000fc40000000f00 */
[----:B------:R-:W-:Y:S02]  /*22080*/  MOV R3, R23 ;  /* 0x0000001700037202 */ /* 0x000fe40000000f00 */
[----:B------:R-:W0:Y:S02]  /*22090*/  LDSM.16.MT88.4 R20, [R0+0x6180] ;  /* 0x006180000014783b */ /* 0x000e240000004200 */
[----:B0-----:R-:W-:Y:S01]  /*220a0*/  MOV R29, R21 ;  /* 0x00000015001d7202 */ /* 0x001fe20000000f00 */
[----:B------:R-:W-:Y:S01]  /*220b0*/  IMAD.MOV.U32 R27, RZ, RZ, R22 ;  /* 0x000000ffff1b7224 */ /* 0x000fe200078e0016 */
[----:B------:R-:W-:Y:S01]  /*220c0*/  STL [R1], R20 ;  /* 0x0000001401007387 */ /* 0x000fe20000100800 */
[----:B------:R-:W-:-:S03]  /*220d0*/  MOV R26, R23 ;  /* 0x00000017001a7202 */ /* 0x000fc60000000f00 */
[----:B---3--:R-:W0:Y:S04]  /*220e0*/  LDSM.16.MT88.4 R20, [R2+0x6000] ;  /* 0x006000000214783b */ /* 0x008e280000004200 */
[----:B------:R-:W-:Y:S04]  /*220f0*/  STL [R1+0x6690], R0 ;  /* 0x0066900001007387 */ /* 0x000fe80000100800 */
[----:B0-----:R-:W-:Y:S04]  /*22100*/  STL.64 [R1+0x66f8], R22 ;  /* 0x0066f81601007387 */ /* 0x001fe80000100a00 */
[----:B------:R0:W-:Y:S04]  /*22110*/  STL.64 [R1+0x66f0], R20 ;  /* 0x0066f01401007387 */ /* 0x0001e80000100a00 */
[----:B0-----:R-:W3:Y:S04]  /*22120*/  LDL.LU R20, [R1+0x40] ;  /* 0x0000400001147983 */ /* 0x001ee80000300800 */
[----:B------:R-:W3:Y:S04]  /*22130*/  LDL.LU R21, [R1+0x44] ;  /* 0x0000440001157983 */ /* 0x000ee80000300800 */
[----:B------:R-:W3:Y:S04]  /*22140*/  LDL.LU R22, [R1+0x48] ;  /* 0x0000480001167983 */ /* 0x000ee80000300800 */
[----:B------:R-:W3:Y:S01]  /*22150*/  LDL.LU R23, [R1+0x4c] ;  /* 0x00004c0001177983 */ /* 0x000ee20000300800 */
[-C--:B--2---:R-:W-:Y:S03]  /*22160*/  HMMA.16816.F32.BF16 R12, R12, R24.reuse, R16 ;  /* 0x000000180c0c723c */ /* 0x084fe60000041810 */
[----:B------:R-:W2:Y:S04]  /*22170*/  LDL.LU.64 R18, [R1+0x67e8] ;  /* 0x0067e80001127983 */ /* 0x000ea80000300a00 */
[----:B------:R-:W2:Y:S11]  /*22180*/  LDL.LU.64 R16, [R1+0x67e0] ;  /* 0x0067e00001107983 */ /* 0x000eb60000300a00 */
[----:B------:R-:W-:Y:S05]  /*22190*/  @!UPT UIADD3 URZ, URZ, URZ, URZ ;  /* 0x0000003f3f3ff290 */ /* 0x000fea000fffe03f */
[----:B------:R-:W-:Y:S04]  /*221a0*/  STL.64 [R1+0x1f0], R12 ;  /* 0x0001f00c01007387 */ /* 0x000fe80000100a00 */
[----:B------:R0:W-:Y:S04]  /*221b0*/  STL.64 [R1+0x1f8], R14 ;  /* 0x0001f80e01007387 */ /* 0x0001e80000100a00 */
[----:B0-----:R-:W2:Y:S04]  /*221c0*/  LDL.LU.64 R14, [R1+0x67d8] ;  /* 0x0067d800010e7983 */ /* 0x001ea80000300a00 */
[----:B------:R-:W2:Y:S02]  /*221d0*/  LDL.LU.64 R12, [R1+0x67d0] ;  /* 0x0067d000010c7983 */ /* 0x000ea40000300a00 */
[----:B--2---:R-:W-:Y:S02]  /*221e0*/  HMMA.16816.F32.BF16 R12, R12, R24, R16 ;  /* 0x000000180c0c723c */ /* 0x004fe40000041810 */
[----:B------:R-:W2:Y:S04]  /*221f0*/  LDL.LU.64 R18, [R1+0x67c8] ;  /* 0x0067c80001127983 */ /* 0x000ea80000300a00 */
[----:B------:R-:W2:Y:S11]  /*22200*/  LDL.LU.64 R16, [R1+0x67c0] ;  /* 0x0067c00001107983 */ /* 0x000eb60000300a00 */
[----:B------:R-:W-:Y:S06]  /*22210*/  @!UPT UIADD3 URZ, URZ, URZ, URZ ;  /* 0x0000003f3f3ff290 */ /* 0x000fec000fffe03f */
[----:B------:R-:W-:Y:S01]  /*22220*/  STL.64 [R1+0x170], R12 ;  /* 0x0001700c01007387 */ /* 0x000fe20000100a00 */
[----:B------:R-:W-:-:S03]  /*22230*/  MOV R0, R15 ;  /* 0x0000000f00007202 */ /* 0x000fc60000000f00 */
[----:B------:R0:W-:Y:S04]  /*22240*/  STL [R1+0x178], R14 ;  /* 0x0001780e01007387 */ /* 0x0001e80000100800 */
[----:B0-----:R-:W3:Y:S04]  /*22250*/  LDL.LU.64 R14, [R1+0x67b8] ;  /* 0x0067b800010e7983 */ /* 0x001ee80000300a00 */
[----:B------:R-:W3:Y:S04]  /*22260*/  LDL.LU.64 R12, [R1+0x67b0] ;  /* 0x0067b000010c7983 */ /* 0x000ee80000300a00 */
[----:B------:R-:W-:Y:S01]  /*22270*/  STL [R1+0x6694], R0 ;  /* 0x0066940001007387 */ /* 0x000fe20000100800 */
[----:B---3--:R-:W-:Y:S03]  /*22280*/  HMMA.16816.F32.BF16 R20, R20, R24, R12 ;  /* 0x000000181414723c */ /* 0x008fe6000004180c */
[----:B------:R-:W3:Y:S04]  /*22290*/  LDL.LU.64 R14, [R1+0x67a8] ;  /* 0x0067a800010e7983 */ /* 0x000ee80000300a00 */
[----:B------:R-:W3:Y:S11]  /*222a0*/  LDL.LU.64 R12, [R1+0x67a0] ;  /* 0x0067a000010c7983 */ /* 0x000ef60000300a00 */
[----:B------:R-:W-:Y:S05]  /*222b0*/  @!UPT UIADD3 URZ, URZ, URZ, URZ ;  /* 0x0000003f3f3ff290 */ /* 0x000fea000fffe03f */
[----:B------:R0:W-:Y:S04]  /*222c0*/  STL.64 [R1+0xe0], R20 ;  /* 0x0000e01401007387 */ /* 0x0001e80000100a00 */
[----:B------:R1:W-:Y:S01]  /*222d0*/  STL.64 [R1+0xe8], R22 ;  /* 0x0000e81601007387 */ /* 0x0003e20000100a00 */
[----:B0-----:R-:W-:Y:S01]  /*222e0*/  IMAD.MOV.U32 R20, RZ, RZ, R9 ;  /* 0x000000ffff147224 */ /* 0x001fe200078e0009 */
[----:B------:R-:W-:Y:S02]  /*222f0*/  MOV R21, R10 ;  /* 0x0000000a00157202 */ /* 0x000fe40000000f00 */
[----:B------:R-:W2:Y:S01]  /*22300*/  LDL.LU R9, [R1+0x6798] ;  /* 0x0067980001097983 */ /* 0x000ea20000300800 */
[----:B-1----:R-:W-:-:S03]  /*22310*/  MOV R22, R11 ;  /* 0x0000000b00167202 */ /* 0x002fc60000000f00 */
[----:B------:R-:W2:Y:S04]  /*22320*/  LDL.LU R10, [R1+0x6794] ;  /* 0x00679400010a7983 */ /* 0x000ea80000300800 */
[----:B------:R-:W2:Y:S01]  /*22330*/  LDL.LU R11, [R1+0x6790] ;  /* 0x00679000010b7983 */ /* 0x000ea20000300800 */
[----:B------:R-:W-:-:S05]  /*22340*/  IMAD.MOV.U32 R23, RZ, RZ, R3 ;  /* 0x000000ffff177224 */ /* 0x000fca00078e0003 */
[----:B------:R-:W-:Y:S04]  /*22350*/  STL.64 [R1+0x6718], R22 ;  /* 0x0067181601007387 */ /* 0x000fe80000100a00 */
[----:B------:R-:W-:Y:S04]  /*22360*/  STL.64 [R1+0x6710], R20 ;  /* 0x0067101401007387 */ /* 0x000fe80000100a00 */
[----:B------:R-:W0:Y:S02]  /*22370*/  LDSM.16.MT88.4 R20, [R2+0x6080] ;  /* 0x006080000214783b */ /* 0x000e240000004200 */
[----:B0-----:R-:W-:-:S02]  /*22380*/  MOV R3, R22 ;  /* 0x0000001600037202 */ /* 0x001fc40000000f00 */
[----:B------:R-:W-:Y:S01]  /*22390*/  STL.64 [R1+0x60], R20 ;  /* 0x0000601401007387 */ /* 0x000fe20000100a00 */
[----:B------:R-:W-:-:S03]  /*223a0*/  MOV R0, R23 ;  /* 0x0000001700007202 */ /* 0x000fc60000000f00 */
[----:B------:R-:W0:Y:S04]  /*223b0*/  LDSM.16.MT88.4 R20, [R2+0x6100] ;  /* 0x006100000214783b */ /* 0x000e280000004200 */
[----:B0-----:R-:W-:Y:S04]  /*223c0*/  STL.64 [R1+0x50], R20 ;  /* 0x0000501401007387 */ /* 0x001fe80000100a00 */
[----:B------:R-:W-:Y:S04]  /*223d0*/  STL.64 [R1+0x58], R22 ;  /* 0x0000581601007387 */ /* 0x000fe80000100a00 */
[----:B------:R-:W0:Y:S04]  /*223e0*/  LDSM.16.MT88.4 R20, [R2+0x6180] ;  /* 0x006180000214783b */ /* 0x000e280000004200 */
[----:B------:R-:W-:Y:S04]  /*223f0*/  STL [R1+0x6698], R2 ;  /* 0x0066980201007387 */ /* 0x000fe80000100800 */
[----:B0-----:R0:W-:Y:S04]  /*22400*/  STL.64 [R1+0x40], R20 ;  /* 0x0000401401007387 */ /* 0x0011e80000100a00 */
[----:B------:R1:W-:Y:S01]  /*22410*/  STL.64 [R1+0x48], R22 ;  /* 0x0000481601007387 */ /* 0x0003e20000100a00 */
[----:B0-----:R-:W-:Y:S01]  /*22420*/  MOV R21, R6 ;  /* 0x0000000600157202 */ /* 0x001fe20000000f00 */
[----:B------:R-:W-:-:S02]  /*22430*/  IMAD.MOV.U32 R20, RZ, RZ, R7 ;  /* 0x000000ffff147224 */ /* 0x000fc400078e0007 */
[----:B-1----:R-:W-:Y:S01]  /*22440*/  IMAD.MOV.U32 R23, RZ, RZ, R4 ;  /* 0x000000ffff177224 */ /* 0x002fe200078e0004 */
[----:B------:R-:W-:Y:S01]  /*22450*/  MOV R22, R5 ;  /* 0x0000000500167202 */ /* 0x000fe20000000f00 */
[----:B--2---:R-:W-:Y:S11]  /*22460*/  HMMA.16816.F32.BF16 R8, R8, R24, R16 ;  /* 0x000000180808723c */ /* 0x004ff60000041810 */
[----:B------:R-:W-:Y:S11]  /*22470*/  @!UPT UIADD3 URZ, URZ, URZ, URZ ;  /* 0x0000003f3f3ff290 */ /* 0x000ff6000fffe03f */
[----:B------:R-:W-:Y:S01]  /*22480*/  @!UPT UIADD3 URZ, URZ, URZ, URZ ;  /* 0x0000003f3f3ff290 */ /* 0x000fe2000fffe03f */
[----:B------:R-:W-:Y:S04]  /*22490*/  STL.64 [R1+0xd0], R8 ;  /* 0x0000d00801007387 */ /* 0x000fe80000100a00 */
[----:B------:R-:W-:Y:S04]  /*224a0*/  STL.64 [R1+0xd8], R10 ;  /* 0x0000d80a01007387 */ /* 0x000fe80000100a00 */
[----:B------:R-:W3:Y:S04]  /*224b0*/  LDL.LU R4, [R1+0x1b0] ;  /* 0x0001b00001047983 */ /* 0x000ee80000300800 */
[----:B------:R-:W3:Y:S04]  /*224c0*/  LDL.LU R5, [R1+0x1b4] ;  /* 0x0001b40001057983 */ /* 0x000ee80000300800 */
[----:B------:R-:W3:Y:S04]  /*224d0*/  LDL.LU R6, [R1+0x1b8] ;  /* 0x0001b80001067983 */ /* 0x000ee80000300800 */
[----:B------:R-:W3:Y:S04]  /*224e0*/  LDL.LU R7, [R1+0x1bc] ;  /* 0x0001bc0001077983 */ /* 0x000ee80000300800 */
[----:B------:R-:W2:Y:S04]  /*224f0*/  LDL.LU R16, [R1+0x180] ;  /* 0x0001800001107983 */ /* 0x000ea80000300800 */
[----:B------:R-:W2:Y:S04]  /*22500*/  LDL.LU R17, [R1+0x184] ;  /* 0x0001840001117983 */ /* 0x000ea80000300800 */
[----:B------:R-:W2:Y:S04]  /*22510*/  LDL.LU R18, [R1+0x188] ;  /* 0x0001880001127983 */ /* 0x000ea80000300800 */
[----:B------:R-:W2:Y:S04]  /*22520*/  LDL.LU R19, [R1+0x18c] ;  /* 0x00018c0001137983 */ /* 0x000ea80000300800 */
[----:B------:R-:W-:Y:S04]  /*22530*/  STL.64 [R1+0x6738], R22 ;  /* 0x0067381601007387 */ /* 0x000fe80000100a00 */
[----:B------:R0:W-:Y:S04]  /*22540*/  STL.64 [R1+0x6730], R20 ;  /* 0x0067301401007387 */ /* 0x0001e80000100a00 */
[----:B0-----:R-:W4:Y:S04]  /*22550*/  LDL.LU R20, [R1+0x30] ;  /* 0x0000300001147983 */ /* 0x001f280000300800 */
[----:B------:R-:W4:Y:S04]  /*22560*/  LDL.LU R21, [R1+0x34] ;  /* 0x0000340001157983 */ /* 0x000f280000300800 */
[----:B------:R-:W2:Y:S01]  /*22570*/  LDL.LU R22, [R1+0x38] ;  /* 0x0000380001167983 */ /* 0x000ea20000300800 */
[----:B------:R-:W-:-:S03]  /*22580*/  MOV R23, R28 ;  /* 0x0000001c00177202 */ /* 0x000fc60000000f00 */
[----:B------:R-:W3:Y:S04]  /*22590*/  LDL.LU R28, [R1+0x678c] ;  /* 0x00678c00011c7983 */ /* 0x000ee80000300800 */
[----:B--2---:R-:W-:Y:S04]  /*225a0*/  STL.64 [R1+0x6748], R22 ;  /* 0x0067481601007387 */ /* 0x004fe80000100a00 */
[----:B----4-:R0:W-:Y:S04]  /*225b0*/  STL.64 [R1+0x6740], R20 ;  /* 0x0067401401007387 */ /* 0x0101e80000100a00 */
[----:B0-----:R-:W2:Y:S04]  /*225c0*/  LDL.LU R20, [R1+0x150] ;  /* 0x0001500001147983 */ /* 0x001ea80000300800 */
[----:B------:R-:W2:Y:S04]  /*225d0*/  LDL.LU R21, [R1+0x154] ;  /* 0x0001540001157983 */ /* 0x000ea80000300800 */
[----:B------:R-:W2:Y:S04]  /*225e0*/  LDL.LU R22, [R1+0x158] ;  /* 0x0001580001167983 */ /* 0x000ea80000300800 */
[----:B------:R-:W2:Y:S04]  /*225f0*/  LDL.LU R23, [R1+0x15c] ;  /* 0x00015c0001177983 */ /* 0x000ea80000300800 */
[----:B------:R-:W4:Y:S04]  /*22600*/  LDL.LU R8, [R1+0xa0] ;  /* 0x0000a00001087983 */ /* 0x000f280000300800 */
[----:B------:R-:W4:Y:S04]  /*22610*/  LDL.LU R9, [R1+0xa4] ;  /* 0x0000a40001097983 */ /* 0x000f280000300800 */
[----:B------:R-:W2:Y:S01]  /*22620*/  LDL.LU R10, [R1+0xa8] ;  /* 0x0000a800010a7983 */ /* 0x000ea20000300800 */
[----:B---3--:R-:W-:-:S03]  /*22630*/  MOV R11, R28 ;  /* 0x0000001c000b7202 */ /* 0x008fc60000000f00 */
[----:B------:R-:W3:Y:S04]  /*22640*/  LDL.LU R28, [R1+0x6788] ;  /* 0x00678800011c7983 */ /* 0x000ee80000300800 */
[----:B--2---:R-:W-:Y:S04]  /*22650*/  STL.64 [R1+0x6708], R10 ;  /* 0x0067080a01007387 */ /* 0x004fe80000100a00 */
[----:B----4-:R0:W-:Y:S04]  /*22660*/  STL.64 [R1+0x6700], R8 ;  /* 0x0067000801007387 */ /* 0x0101e80000100a00 */
[----:B0-----:R-:W2:Y:S04]  /*22670*/  LDL.LU R8, [R1+0xf0] ;  /* 0x0000f00001087983 */ /* 0x001ea80000300800 */
[----:B------:R-:W2:Y:S04]  /*22680*/  LDL.LU R9, [R1+0xf4] ;  /* 0x0000f40001097983 */ /* 0x000ea80000300800 */
[----:B------:R-:W4:Y:S04]  /*22690*/  LDL.LU R10, [R1+0xf8] ;  /* 0x0000f800010a7983 */ /* 0x000f280000300800 */
[----:B------:R-:W4:Y:S01]  /*226a0*/  LDL.LU R11, [R1+0xfc] ;  /* 0x0000fc00010b7983 */ /* 0x000f220000300800 */
[----:B------:R-:W-:Y:S03]  /*226b0*/  HMMA.16816.F32.BF16 R12, R12, R24, R4 ;  /* 0x000000180c0c723c */ /* 0x000fe60000041804 */
[----:B----4-:R-:W-:Y:S04]  /*226c0*/  STL.64 [R1+0x6728], R10 ;  /* 0x0067280a01007387 */ /* 0x010fe80000100a00 */
[----:B--2---:R0:W-:Y:S04]  /*226d0*/  STL.64 [R1+0x6720], R8 ;  /* 0x0067200801007387 */ /* 0x0041e80000100a00 */
[----:B0-----:R-:W2:Y:S04]  /*226e0*/  LDL.LU R8, [R1+0x110] ;  /* 0x0001100001087983 */ /* 0x001ea80000300800 */
[----:B------:R-:W2:Y:S04]  /*226f0*/  LDL.LU R9, [R1+0x114] ;  /* 0x0001140001097983 */ /* 0x000ea80000300800 */
[----:B------:R-:W2:Y:S04]  /*22700*/  LDL.LU R10, [R1+0x118] ;  /* 0x00011800010a7983 */ /* 0x000ea80000300800 */
[----:B------:R-:W4:Y:S04]  /*22710*/  LDL.LU.64 R6, [R1+0x6780] ;  /* 0x0067800001067983 */ /* 0x000f280000300a00 */
[----:B------:R-:W4:Y:S01]  /*22720*/  LDL.LU.64 R4, [R1+0x6778] ;  /* 0x0067780001047983 */ /* 0x000f220000300a00 */
[----:B---3--:R-:W-:Y:S01]  /*22730*/  IMAD.MOV.U32 R11, RZ, RZ, R28 ;  /* 0x000000ffff0b7224 */ /* 0x008fe200078e001c */
[----:B------:R-:W-:-:S02]  /*22740*/  MOV R28, R15 ;  /* 0x0000000f001c7202 */ /* 0x000fc40000000f00 */
[----:B------:R0:W-:Y:S01]  /*22750*/  STL.64 [R1+0xb0], R12 ;  /* 0x0000b00c01007387 */ /* 0x0001e20000100a00 */
[----:B------:R-:W-:-:S03]  /*22760*/  MOV R15, R26 ;  /* 0x0000001a000f7202 */ /* 0x000fc60000000f00 */
[----:B------:R1:W-:Y:S04]  /*22770*/  STL [R1+0xb8], R14 ;  /* 0x0000b80e01007387 */ /* 0x0003e80000100800 */
[----:B0-----:R-:W3:Y:S01]  /*22780*/  LDL.LU R12, [R1] ;  /* 0x00000000010c7983 */ /* 0x001ee20000300800 */
[----:B------:R-:W-:Y:S01]  /*22790*/  MOV R13, R29 ;  /* 0x0000001d000d7202 */ /* 0x000fe20000000f00 */
[----:B-1----:R-:W-:Y:S02]  /*227a0*/  IMAD.MOV.U32 R14, RZ, RZ, R27 ;  /* 0x000000ffff0e7224 */ /* 0x002fe400078e001b */
[----:B------:R-:W2:Y:S04]  /*227b0*/  LDL.LU R29, [R1+0x6770] ;  /* 0x00677000011d7983 */ /* 0x000ea80000300800 */
[----:B------:R-:W2:Y:S04]  /*227c0*/  LDL.LU R27, [R1+0x676c] ;  /* 0x00676c00011b7983 */ /* 0x000ea80000300800 */
[----:B------:R-:W2:Y:S04]  /*227d0*/  LDL.LU R26, [R1+0x6768] ;  /* 0x00676800011a7983 */ /* 0x000ea80000300800 */
[----:B------:R-:W-:Y:S01]  /*227e0*/  STL [R1+0x669c], R28 ;  /* 0x00669c1c01007387 */ /* 0x000fe20000100800 */
[----:B----4-:R-:W-:Y:S03]  /*227f0*/  HMMA.16816.F32.BF16 R4, R4, R24, R16 ;  /* 0x000000180404723c */ /* 0x010fe60000041810 */
[----:B------:R-:W4:Y:S04]  /*22800*/  LDL.LU.64 R18, [R1+0x6760] ;  /* 0x0067600001127983 */ /* 0x000f280000300a00 */
[----:B------:R-:W4:Y:S11]  /*22810*/  LDL.LU.64 R16, [R1+0x6758] ;  /* 0x0067580001107983 */ /* 0x000f360000300a00 */
[----:B------:R-:W-:Y:S05]  /*22820*/  @!UPT UIADD3 URZ, URZ, URZ, URZ ;  /* 0x0000003f3f3ff290 */ /* 0x000fea000fffe03f */
[----:B------:R0:W-:Y:S04]  /*22830*/  STL.64 [R1+0x1e0], R4 ;  /* 0x0001e00401007387 */ /* 0x0001e80000100a00 */
[----:B------:R2:W-:Y:S04]  /*22840*/  STL.64 [R1+0x1e8], R6 ;  /* 0x0001e80601007387 */ /* 0x0005e80000100a00 */
[----:B0-----:R-:W3:Y:S04]  /*22850*/  LDL.LU R4, [R1+0x130] ;  /* 0x0001300001047983 */ /* 0x001ee80000300800 */
[----:B------:R-:W3:Y:S01]  /*22860*/  LDL.LU R5, [R1+0x134] ;  /* 0x0001340001057983 */ /* 0x000ee20000300800 */
[----:B--2---:R-:W-:Y:S01]  /*22870*/  MOV R6, R26 ;  /* 0x0000001a00067202 */ /* 0x004fe20000000f00 */
[----:B------:R-:W-:-:S02]  /*22880*/  IMAD.MOV.U32 R7, RZ, RZ, R27 ;  /* 0x000000ffff077224 */ /* 0x000fc400078e001b */
[----:B------:R-:W3:Y:S04]  /*22890*/  LDL.LU R26, [R1+0x6754] ;  /* 0x00675400011a7983 */ /* 0x000ee80000300800 */
[----:B------:R-:W3:Y:S01]  /*228a0*/  LDL.LU R27, [R1+0x6750] ;  /* 0x00675000011b7983 */ /* 0x000ee20000300800 */
[----:B----4-:R-:W-:Y:S03]  /*228b0*/  HMMA.16816.F32.BF16 R16, R16, R24, R20 ;  /* 0x000000181010723c */ /* 0x010fe60000041814 */
[----:B------:R-:W3:Y:S04]  /*228c0*/  LDL.LU.64 R22, [R1+0x6748] ;  /* 0x0067480001167983 */ /* 0x000ee80000300a00 */
[----:B------:R-:W3:Y:S11]  /*228d0*/  LDL.LU.64 R20, [R1+0x6740] ;  /* 0x0067400001147983 */ /* 0x000ef60000300a00 */
[----:B------:R-:W-:Y:S05]  /*228e0*/  @!UPT UIADD3 URZ, URZ, URZ, URZ ;  /* 0x0000003f3f3ff290 */ /* 0x000fea000fffe03f */
[----:B------:R0:W-:Y:S04]  /*228f0*/  STL.64 [R1+0x1c0], R16 ;  /* 0x0001c01001007387 */ /* 0x0001e80000100a00 */
[----:B------:R1:W-:Y:S04]  /*22900*/  STL.64 [R1+0x1c8], R18 ;  /* 0x0001c81201007387 */ /* 0x0003e80000100a00 */
[----:B0-----:R-:W2:Y:S04]  /*22910*/  LDL.LU R16, [R1+0xc0] ;  /* 0x0000c00001107983 */ /* 0x001ea80000300800 */
[----:B------:R-:W2:Y:S04]  /*22920*/  LDL.LU R17, [R1+0xc4] ;  /* 0x0000c40001117983 */ /* 0x000ea80000300800 */
[----:B-1----:R-:W2:Y:S04]  /*22930*/  LDL.LU R18, [R1+0xc8] ;  /* 0x0000c80001127983 */ /* 0x002ea80000300800 */
[----:B------:R-:W2:Y:S01]  /*22940*/  LDL.LU R19, [R1+0xcc] ;  /* 0x0000cc0001137983 */ /* 0x000ea20000300800 */
[----:B---3--:R-:W-:Y:S03]  /*22950*/  HMMA.16816.F32.BF16 R4, R20, R26, R4 ;  /* 0x0000001a1404723c */ /* 0x008fe60000041804 */
[----:B------:R-:W0:Y:S11]  /*22960*/  LDSM.16.MT88.4 R20, [R29+0x6000] ;  /* 0x006000001d14783b */ /* 0x000e360000004200 */
[----:B------:R-:W-:Y:S09]  /*22970*/  @!UPT UIADD3 URZ, URZ, URZ, URZ ;  /* 0x0000003f3f3ff290 */ /* 0x000ff2000fffe03f */
[----:B------:R0:W-:Y:S04]  /*22980*/  STL.64 [R1+0x1a0], R4 ;  /* 0x0001a00401007387 */ /* 0x0001e80000100a00 */
[----:B------:R1:W-:Y:S01]  /*22990*/  STL.64 [R1+0x1a8], R6 ;  /* 0x0001a80601007387 */ /* 0x0003e20000100a00 */
[----:B0-----:R-:W-:Y:S01]  /*229a0*/  IMAD.MOV.U32 R5, RZ, RZ, R22 ;  /* 0x000000ffff057224 */ /* 0x001fe200078e0016 */
[----:B------:R-:W-:Y:S02]  /*229b0*/  MOV R4, R23 ;  /* 0x0000001700047202 */ /* 0x000fe40000000f00 */
[----:B-1----:R-:W-:Y:S01]  /*229c0*/  MOV R7, R20 ;  /* 0x0000001400077202 */ /* 0x002fe20000000f00 */
[----:B------:R-:W3:Y:S01]  /*229d0*/  LDL.LU.64 R22, [R1+0x6738] ;  /* 0x0067380001167983 */ /* 0x000ee20000300a00 */
[----:B------:R-:W-:-:S03]  /*229e0*/  MOV R6, R21 ;  /* 0x0000001500067202 */ /* 0x000fc60000000f00 */
[----:B------:R-:W3:Y:S04]  /*229f0*/  LDL.LU.64 R20, [R1+0x6730] ;  /* 0x0067300001147983 */ /* 0x000ee80000300a00 */
[----:B------:R-:W-:Y:S01]  /*22a00*/  STL [R1+0x66a0], R7 ;  /* 0x0066a00701007387 */ /* 0x000fe20000100800 */
[-C--:B---3--:R-:W-:Y:S03]  /*22a10*/  HMMA.16816.F32.BF16 R20, R20, R26.reuse, R8 ;  /* 0x0000001a1414723c */ /* 0x088fe60000041808 */
[----:B------:R-:W3:Y:S04]  /*22a20*/  LDL.LU.64 R10, [R1+0x6728] ;  /* 0x00672800010a7983 */ /* 0x000ee80000300a00 */
[----:B------:R-:W3:Y:S11]  /*22a30*/  LDL.LU.64 R8, [R1+0x6720] ;  /* 0x0067200001087983 */ /* 0x000ef60000300a00 */
[----:B------:R-:W-:Y:S05]  /*22a40*/  @!UPT UIADD3 URZ, URZ, URZ, URZ ;  /* 0x0000003f3f3ff290 */ /* 0x000fea000fffe03f */
        /* <DEDUP_REMOVED lines=11> */
[----:B------:R-:W3:Y:S01]  /*22b00*/  LDL.LU.64 R20, [R1+0x66f0] ;  /* 0x0066f00001147983 */ /* 0x000ee20000300a00 */
[-C--:B--2---:R-:W-:Y:S11]  /*22b10*/  HMMA.16816.F32.BF16 R16, R12, R26.reuse, R16 ;  /* 0x0000001a0c10723c */ /* 0x084ff60000041810 */
[----:B------:R-:W-:Y:S11]  /*22b20*/  @!UPT UIADD3 URZ, URZ, URZ, URZ ;  /* 0x0000003f3f3ff290 */ /* 0x000ff6000fffe03f */
[----:B------:R-:W-:Y:S01]  /*22b30*/  @!UPT UIADD3 URZ, URZ, URZ, URZ ;  /* 0x0000003f3f3ff290 */ /* 0x000fe2000fffe03f */
[----:B------:R-:W-:Y:S04]  /*22b40*/  STL.64 [R1+0x150], R16 ;  /* 0x0001501001007387 */ /* 0x000fe80000100a00 */
[----:B------:R-:W-:Y:S01]  /*22b50*/  STL.64 [R1+0x158], R18 ;  /* 0x0001581201007387 */ /* 0x000fe20000100a00 */
[----:B---3--:R-:W-:Y:S03]  /*22b60*/  HMMA.16816.F32.BF16 R12, R20, R26, R8 ;  /* 0x0000001a140c723c */ /* 0x008fe60000041808 */
[----:B------:R-:W0:Y:S11]  /*22b70*/  LDSM.16.MT88.4 R8, [R29+0x6080] ;  /* 0x006080001d08783b */ /* 0x000e360000004200 */
[----:B------:R-:W-:Y:S09]  /*22b80*/  @!UPT UIADD3 URZ, URZ, URZ, URZ ;  /* 0x0000003f3f3ff290 */ /* 0x000ff2000fffe03f */
[----:B------:R-:W-:Y:S04]  /*22b90*/  STL.64 [R1+0x140], R12 ;  /* 0x0001400c01007387 */ /* 0x000fe80000100a00 */
[----:B------:R-:W-:Y:S01]  /*22ba0*/  STL.64 [R1+0x148], R14 ;  /* 0x0001480e01007387 */ /* 0x000fe20000100a00 */
[----:B0-----:R-:W-:Y:S01]  /*22bb0*/  MOV R19, R8 ;  /* 0x0000000800137202 */ /* 0x001fe20000000f00 */
[----:B------:R-:W-:Y:S01]  /*22bc0*/  IMAD.MOV.U32 R18, RZ, RZ, R9 ;  /* 0x000000ffff127224 */ /* 0x000fe200078e0009 */
[----:B------:R-:W-:Y:S02]  /*22bd0*/  MOV R17, R10 ;  /* 0x0000000a00117202 */ /* 0x000fe40000000f00 */
[----:B------:R-:W-:Y:S02]  /*22be0*/  MOV R16, R11 ;  /* 0x0000000b00107202 */ /* 0x000fe40000000f00 */
[----:B------:R-:W-:Y:S04]  /*22bf0*/  STL.64 [R1+0x66b0], R18 ;  /* 0x0066b01201007387 */ /* 0x000fe80000100a00 */
[----:B------:R0:W-:Y:S04]  /*22c00*/  STL.64 [R1+0x66a8], R16 ;  /* 0x0066a81001007387 */ /* 0x0001e80000100a00 */
[----:B------:R-:W1:Y:S04]  /*22c10*/  LDSM.16.MT88.4 R8, [R29+0x6100] ;  /* 0x006100001d08783b */ /* 0x000e680000004200 */
[----:B0-----:R-:W2:Y:S04]  /*22c20*/  LDL.LU R16, [R1+0x50] ;  /* 0x0000500001107983 */ /* 0x001ea80000300800 */
[----:B------:R-:W2:Y:S04]  /*22c30*/  LDL.LU R17, [R1+0x54] ;  /* 0x0000540001117983 */ /* 0x000ea80000300800 */
[----:B------:R-:W3:Y:S04]  /*22c40*/  LDL.LU R18, [R1+0x58] ;  /* 0x0000580001127983 */ /* 0x000ee80000300800 */
[----:B------:R-:W3:Y:S01]  /*22c50*/  LDL.LU R19, [R1+0x5c] ;  /* 0x00005c0001137983 */ /* 0x000ee20000300800 */
[----:B-1----:R-:W-:Y:S01]  /*22c60*/  MOV R23, R8 ;  /* 0x0000000800177202 */ /* 0x002fe20000000f00 */
[----:B------:R-:W-:Y:S01]  /*22c70*/  IMAD.MOV.U32 R22, RZ, RZ, R9 ;  /* 0x000000ffff167224 */ /* 0x000fe200078e0009 */
[----:B------:R-:W-:-:S02]  /*22c80*/  MOV R21, R10 ;  /* 0x0000000a00157202 */ /* 0x000fc40000000f00 */
[----:B------:R-:W-:Y:S02]  /*22c90*/  MOV R20, R11 ;  /* 0x0000000b00147202 */ /* 0x000fe40000000f00 */
[----:B------:R-:W0:Y:S04]  /*22ca0*/  LDSM.16.MT88.4 R8, [R29+0x6180] ;  /* 0x006180001d08783b */ /* 0x000e280000004200 */
[----:B---3--:R1:W-:Y:S04]  /*22cb0*/  STL.64 [R1+0x66d0], R18 ;  /* 0x0066d01201007387 */ /* 0x0083e80000100a00 */
[----:B--2---:R2:W-:Y:S01]  /*22cc0*/  STL.64 [R1+0x66c8], R16 ;  /* 0x0066c81001007387 */ /* 0x0045e20000100a00 */
[----:B-1----:R-:W-:-:S03]  /*22cd0*/  IMAD.MOV.U32 R18, RZ, RZ, R3 ;  /* 0x000000ffff127224 */ /* 0x002fc600078e0003 */
[----:B--2---:R-:W2:Y:S04]  /*22ce0*/  LDL.LU R16, [R1+0x60] ;  /* 0x0000600001107983 */ /* 0x004ea80000300800 */
[----:B------:R-:W2:Y:S04]  /*22cf0*/  LDL.LU R17, [R1+0x64] ;  /* 0x0000640001117983 */ /* 0x000ea80000300800 */
[----:B------:R-:W3:Y:S04]  /*22d00*/  LDL.LU R3, [R1+0x66e8] ;  /* 0x0066e80001037983 */ /* 0x000ee80000300800 */
[----:B------:R-:W-:Y:S04]  /*22d10*/  STL.64 [R1+0x66c0], R22 ;  /* 0x0066c01601007387 */ /* 0x000fe80000100a00 */
[----:B------:R1:W-:Y:S04]  /*22d20*/  STL.64 [R1+0x66b8], R20 ;  /* 0x0066b81401007387 */ /* 0x0003e80000100a00 */
[----:B-1----:R-:W4:Y:S04]  /*22d30*/  LDL.LU R20, [R1+0x90] ;  /* 0x0000900001147983 */ /* 0x002f280000300800 */
[----:B------:R-:W4:Y:S04]  /*22d40*/  LDL.LU R21, [R1+0x94] ;  /* 0x0000940001157983 */ /* 0x000f280000300800 */
[----:B------:R-:W2:Y:S04]  /*22d50*/  LDL.LU R22, [R1+0x98] ;  /* 0x0000980001167983 */ /* 0x000ea80000300800 */
[----:B------:R-:W2:Y:S01]  /*22d60*/  LDL.LU R23, [R1+0x9c] ;  /* 0x00009c0001177983 */ /* 0x000ea20000300800 */
[----:B------:R-:W-:Y:S01]  /*22d70*/  MOV R19, R0 ;  /* 0x0000000000137202 */ /* 0x000fe20000000f00 */
[----:B0-----:R-:W-:Y:S01]  /*22d80*/  IMAD.MOV.U32 R7, RZ, RZ, R8 ;  /* 0x000000ffff077224 */ /* 0x001fe200078e0008 */
[----:B------:R-:W-:Y:S01]  /*22d90*/  MOV R28, R9 ;  /* 0x00000009001c7202 */ /* 0x000fe20000000f00 */
[----:B------:R-:W-:Y:S01]  /*22da0*/  IMAD.MOV.U32 R0, RZ, RZ, R11 ;  /* 0x000000ffff007224 */ /* 0x000fe200078e000b */
[----:B------:R-:W-:-:S02]  /*22db0*/  MOV R2, R10 ;  /* 0x0000000a00027202 */ /* 0x000fc40000000f00 */
[----:B---3--:R-:W0:Y:S04]  /*22dc0*/  LDSM.16.MT88.4 R8, [R3+0x6000] ;  /* 0x006000000308783b */ /* 0x008e280000004200 */
[----:B------:R-:W1:Y:S04]  /*22dd0*/  LDSM.16.MT88.4 R12, [R3+0x6080] ;  /* 0x00608000030c783b */ /* 0x000e680000004200 */
[----:B--2---:R-:W-:Y:S04]  /*22de0*/  STL.64 [R1+0x66e0], R22 ;  /* 0x0066e01601007387 */ /* 0x004fe80000100a00 */
[----:B----4-:R2:W-:Y:S04]  /*22df0*/  STL.64 [R1+0x66d8], R20 ;  /* 0x0066d81401007387 */ /* 0x0105e80000100a00 */
[----:B--2---:R-:W2:Y:S04]  /*22e00*/  LDL.LU R20, [R1+0x100] ;  /* 0x0001000001147983 */ /* 0x004ea80000300800 */
[----:B------:R-:W2:Y:S04]  /*22e10*/  LDL.LU R21, [R1+0x104] ;  /* 0x0001040001157983 */ /* 0x000ea80000300800 */
[----:B------:R-:W2:Y:S04]  /*22e20*/  LDL.LU R22, [R1+0x108] ;  /* 0x0001080001167983 */ /* 0x000ea80000300800 */
[----:B------:R-:W2:Y:S04]  /*22e30*/  LDL.LU R23, [R1+0x10c] ;  /* 0x00010c0001177983 */ /* 0x000ea80000300800 */
[----:B0-----:R-:W-:Y:S04]  /*22e40*/  STL.64 [R1+0x6608], R10 ;  /* 0x0066080a01007387 */ /* 0x001fe80000100a00 */
[----:B------:R0:W-:Y:S04]  /*22e50*/  STL.64 [R1+0x6600], R8 ;  /* 0x0066000801007387 */ /* 0x0001e80000100a00 */
[----:B0-----:R-:W3:Y:S04]  /*22e60*/  LDL.LU R8, [R1+0x40] ;  /* 0x0000400001087983 */ /* 0x001ee80000300800 */
[----:B------:R-:W3:Y:S04]  /*22e70*/  LDL.LU R9, [R1+0x44] ;  /* 0x0000440001097983 */ /* 0x000ee80000300800 */
[----:B------:R-:W3:Y:S04]  /*22e80*/  LDL.LU R10, [R1+0x48] ;  /* 0x00004800010a7983 */ /* 0x000ee80000300800 */
[----:B------:R-:W3:Y:S04]  /*22e90*/  LDL.LU R11, [R1+0x4c] ;  /* 0x00004c00010b7983 */ /* 0x000ee80000300800 */
[----:B-1----:R-:W-:Y:S04]  /*22ea0*/  STL.64 [R1+0x65f8], R14 ;  /* 0x0065f80e01007387 */ /* 0x002fe80000100a00 */
        /* <DEDUP_REMOVED lines=13> */
[-C--:B---3--:R-:W-:Y:S08]  /*22f80*/  HMMA.16816.F32.BF16 R8, R8, R26.reuse, R12 ;  /* 0x0000001a0808723c */ /* 0x088ff0000004180c */
[----:B--2---:R-:W-:Y:S01]  /*22f90*/  HMMA.16816.F32.BF16 R16, R16, R26, R20 ;  /* 0x0000001a1010723c */ /* 0x004fe20000041814 */
[----:B------:R-:W2:Y:S04]  /*22fa0*/  LDL.LU.64 R22, [R1+0x66c0] ;  /* 0x0066c00001167983 */ /* 0x000ea80000300a00 */
[----:B------:R-:W3:Y:S11]  /*22fb0*/  LDL.LU.64 R20, [R1+0x66b8] ;  /* 0x0066b80001147983 */ /* 0x000ef60000300a00 */
[----:B------:R-:W-:Y:S07]  /*22fc0*/  @!UPT UIADD3 URZ, URZ, URZ, URZ ;  /* 0x0000003f3f3ff290 */ /* 0x000fee000fffe03f */
[----:B------:R-:W-:Y:S04]  /*22fd0*/  STL.64 [R1+0x1d0], R16 ;  /* 0x0001d01001007387 */ /* 0x000fe80000100a00 */
[----:B------:R0:W-:Y:S04]  /*22fe0*/  STL.64 [R1+0x1d8], R18 ;  /* 0x0001d81201007387 */ /* 0x0001e80000100a00 */
[----:B0-----:R-:W4:Y:S04]  /*22ff0*/  LDL.LU.64 R18, [R1+0x66b0] ;  /* 0x0066b00001127983 */ /* 0x001f280000300a00 */
[----:B------:R-:W2:Y:S04]  /*23000*/  LDL.LU.64 R16, [R1+0x66a8] ;  /* 0x0066a80001107983 */ /* 0x000ea80000300a00 */
[----:B------:R0:W-:Y:S04]  /*23010*/  STL.64 [R1+0x190], R8 ;  /* 0x0001900801007387 */ /* 0x0001e80000100a00 */
[----:B------:R-:W2:Y:S04]  /*23020*/  LDL.LU R12, [R1+0xd0] ;  /* 0x0000d000010c7983 */ /* 0x000ea80000300800 */
[----:B------:R-:W2:Y:S04]  /*23030*/  LDL.LU R13, [R1+0xd4] ;  /* 0x0000d400010d7983 */ /* 0x000ea80000300800 */
[----:B------:R-:W2:Y:S04]  /*23040*/  LDL.LU R14, [R1+0xd8] ;  /* 0x0000d800010e7983 */ /* 0x000ea80000300800 */
[----:B------:R-:W2:Y:S01]  /*23050*/  LDL.LU R15, [R1+0xdc] ;  /* 0x0000dc00010f7983 */ /* 0x000ea20000300800 */
[----:B------:R-:W-:Y:S01]  /*23060*/  MOV R25, R10 ;  /* 0x0000000a00197202 */ /* 0x000fe20000000f00 */
[----:B0-----:R-:W-:Y:S01]  /*23070*/  IMAD.MOV.U32 R8, RZ, RZ, R7 ;  /* 0x000000ffff087224 */ /* 0x001fe200078e0007 */
[----:B------:R-:W-:Y:S01]  /*23080*/  MOV R24, R11 ;  /* 0x0000000b00187202 */ /* 0x000fe20000000f00 */
[----:B------:R-:W-:Y:S01]  /*23090*/  IMAD.MOV.U32 R11, RZ, RZ, R0 ;  /* 0x000000ffff0b7224 */ /* 0x000fe200078e0000 */
[----:B------:R-:W-:-:S02]  /*230a0*/  MOV R10, R2 ;  /* 0x00000002000a7202 */ /* 0x000fc40000000f00 */
[----:B------:R-:W-:Y:S01]  /*230b0*/  MOV R9, R28 ;  /* 0x0000001c00097202 */ /* 0x000fe20000000f00 */
[----:B--2---:R-:W-:Y:S04]  /*230c0*/  STL.64 [R1+0x6618], R14 ;  /* 0x0066180e01007387 */ /* 0x004fe80000100a00 */
[----:B------:R0:W-:Y:S04]  /*230d0*/  STL.64 [R1+0x6610], R12 ;  /* 0x0066100c01007387 */ /* 0x0001e80000100a00 */
[----:B------:R-:W2:Y:S04]  /*230e0*/  LDL.LU R7, [R1+0x66a0] ;  /* 0x0066a00001077983 */ /* 0x000ea80000300800 */
[----:B------:R-:W2:Y:S04]  /*230f0*/  LDL.LU R28, [R1+0x669c] ;  /* 0x00669c00011c7983 */ /* 0x000ea80000300800 */
[----:B------:R-:W2:Y:S04]  /*23100*/  LDL.LU R2, [R1+0x6698] ;  /* 0x0066980001027983 */ /* 0x000ea80000300800 */
[----:B------:R-:W2:Y:S04]  /*23110*/  LDL.LU R0, [R1+0x6694] ;  /* 0x0066940001007983 */ /* 0x000ea80000300800 */
[----:B------:R3:W-:Y:S04]  /*23120*/  STL.64 [R1+0x6628], R10 ;  /* 0x0066280a01007387 */ /* 0x0007e80000100a00 */
[----:B------:R1:W-:Y:S04]  /*23130*/  STL.64 [R1+0x6620], R8 ;  /* 0x0066200801007387 */ /* 0x0003e80000100a00 */
[----:B0-----:R-:W2:Y:S04]  /*23140*/  LDL.LU R12, [R1+0xe0] ;  /* 0x0000e000010c7983 */ /* 0x001ea80000300800 */
[----:B------:R-:W2:Y:S04]  /*23150*/  LDL.LU R13, [R1+0xe4] ;  /* 0x0000e400010d7983 */ /* 0x000ea80000300800 */
[----:B------:R-:W2:Y:S04]  /*23160*/  LDL.LU R14, [R1+0xe8] ;  /* 0x0000e800010e7983 */ /* 0x000ea80000300800 */
[----:B------:R-:W2:Y:S01]  /*23170*/  LDL.LU R15, [R1+0xec] ;  /* 0x0000ec00010f7983 */ /* 0x000ea20000300800 */
[----:B---3--:R-:W-:Y:S01]  /*23180*/  IMAD.MOV.U32 R10, RZ, RZ, R21 ;  /* 0x000000ffff0a7224 */ /* 0x008fe200078e0015 */
[----:B------:R-:W-:-:S02]  /*23190*/  MOV R11, R20 ;  /* 0x00000014000b7202 */ /* 0x000fc40000000f00 */
[----:B-1----:R-:W-:Y:S02]  /*231a0*/  MOV R8, R23 ;  /* 0x0000001700087202 */ /* 0x002fe40000000f00 */
[----:B------:R-:W-:Y:S02]  /*231b0*/  MOV R9, R22 ;  /* 0x0000001600097202 */ /* 0x000fe40000000f00 */
[----:B------:R-:W-:Y:S04]  /*231c0*/  LDSM.16.MT88.4 R20, [R3+0x6180] ;  /* 0x006180000314783b */ /* 0x000fe80000004200 */
[----:B--2---:R-:W-:Y:S04]  /*231d0*/  STL.64 [R1+0x6638], R14 ;  /* 0x0066380e01007387 */ /* 0x004fe80000100a00 */
[----:B------:R0:W-:Y:S04]  /*231e0*/  STL.64 [R1+0x6630], R12 ;  /* 0x0066300c01007387 */ /* 0x0001e80000100a00 */
[----:B------:R1:W-:Y:S04]  /*231f0*/  STL.64 [R1+0x6648], R10 ;  /* 0x0066480a01007387 */ /* 0x0003e80000100a00 */
[----:B------:R4:W-:Y:S04]  /*23200*/  STL.64 [R1+0x6640], R8 ;  /* 0x0066400801007387 */ /* 0x0009e80000100a00 */
[----:B0-----:R-:W2:Y:S04]  /*23210*/  LDL.LU R12, [R1+0x170] ;  /* 0x00017000010c7983 */ /* 0x001ea80000300800 */
[----:B------:R-:W2:Y:S04]  /*23220*/  LDL.LU R13, [R1+0x174] ;  /* 0x00017400010d7983 */ /* 0x000ea80000300800 */
[----:B------:R-:W3:Y:S01]  /*23230*/  LDL.LU R14, [R1+0x178] ;  /* 0x00017800010e7983 */ /* 0x000ee20000300800 */
[----:B------:R-:W-:-:S03]  /*23240*/  MOV R15, R0 ;  /* 0x00000000000f7202 */ /* 0x000fc60000000f00 */
[----:B------:R-:W2:Y:S01]  /*23250*/  LDL.LU R0, [R1+0x6690] ;  /* 0x0066900001007983 */ /* 0x000ea20000300800 */
[----:B-1----:R-:W-:Y:S01]  /*23260*/  MOV R10, R17 ;  /* 0x00000011000a7202 */ /* 0x002fe20000000f00 */
[----:B------:R-:W-:Y:S01]  /*23270*/  IMAD.MOV.U32 R11, RZ, RZ, R16 ;  /* 0x000000ffff0b7224 */ /* 0x000fe200078e0010 */
[----:B----4-:R-:W-:Y:S01]  /*23280*/  MOV R9, R18 ;  /* 0x0000001200097202 */ /* 0x010fe20000000f00 */
[----:B------:R-:W-:Y:S02]  /*23290*/  IMAD.MOV.U32 R8, RZ, RZ, R19 ;  /* 0x000000ffff087224 */ /* 0x000fe400078e0013 */
[----:B------:R-:W0:Y:S04]  /*232a0*/  LDSM.16.MT88.4 R16, [R3+0x6100] ;  /* 0x006100000310783b */ /* 0x000e280000004200 */
[----:B---3--:R-:W-:Y:S04]  /*232b0*/  STL.64 [R1+0x6658], R14 ;  /* 0x0066580e01007387 */ /* 0x008fe80000100a00 */
[----:B--2---:R-:W-:Y:S04]  /*232c0*/  STL.64 [R1+0x6650], R12 ;  /* 0x0066500c01007387 */ /* 0x004fe80000100a00 */
[----:B------:R1:W-:Y:S04]  /*232d0*/  STL.64 [R1+0x6668], R10 ;  /* 0x0066680a01007387 */ /* 0x0003e80000100a00 */
[----:B------:R2:W-:Y:S01]  /*232e0*/  STL.64 [R1+0x6660], R8 ;  /* 0x0066600801007387 */ /* 0x0005e20000100a00 */
[----:B-1----:R-:W-:Y:S01]  /*232f0*/  IMAD.MOV.U32 R10, RZ, RZ, R5 ;  /* 0x000000ffff0a7224 */ /* 0x002fe200078e0005 */
[----:B------:R-:W-:-:S02]  /*23300*/  MOV R11, R4 ;  /* 0x00000004000b7202 */ /* 0x000fc40000000f00 */
[----:B--2---:R-:W-:Y:S02]  /*23310*/  MOV R8, R7 ;  /* 0x0000000700087202 */ /* 0x004fe40000000f00 */
[----:B------:R-:W-:Y:S01]  /*23320*/  MOV R9, R6 ;  /* 0x0000000600097202 */ /* 0x000fe20000000f00 */
[----:B------:R-:W-:Y:S04]  /*23330*/  STL.64 [R1+0x6688], R10 ;  /* 0x0066880a01007387 */ /* 0x000fe80000100a00 */
[----:B------:R-:W-:Y:S04]  /*23340*/  STL.64 [R1+0x6680], R8 ;  /* 0x0066800801007387 */ /* 0x000fe80000100a00 */
[----:B------:R-:W2:Y:S04]  /*23350*/  LDL.LU R12, [R1+0x1f0] ;  /* 0x0001f000010c7983 */ /* 0x000ea80000300800 */
[----:B------:R-:W2:Y:S04]  /*23360*/  LDL.LU R13, [R1+0x1f4] ;  /* 0x0001f400010d7983 */ /* 0x000ea80000300800 */
[----:B------:R-:W3:Y:S04]  /*23370*/  LDL.LU R14, [R1+0x1f8] ;  /* 0x0001f800010e7983 */ /* 0x000ee80000300800 */
[----:B------:R-:W3:Y:S04]  /*23380*/  LDL.LU R15, [R1+0x1fc] ;  /* 0x0001fc00010f7983 */ /* 0x000ee80000300800 */
[----:B------:R-:W1:Y:S04]  /*23390*/  S2R R7, SR_TID.X ;  /* 0x0000000000077919 */ /* 0x000e680000002100 */
[----:B------:R-:W4:Y:S04]  /*233a0*/  S2R R6, SR_TID.X ;  /* 0x0000000000067919 */ /* 0x000f280000002100 */
[----:B------:R-:W0:Y:S01]  /*233b0*/  LDSM.16.MT88.4 R8, [R0+0x8000] ;  /* 0x008000000008783b */ /* 0x000e220000004200 */
[----:B-1----:R-:W-:-:S02]  /*233c0*/  LOP3.LUT R5, R7, 0x7, RZ, 0xc0, !PT ;  /* 0x0000000707057812 */ /* 0x002fc400078ec0ff */
[C---:B----4-:R-:W-:Y:S02]  /*233d0*/  LOP3.LUT R7, R6.reuse, 0xe0, RZ, 0xc0, !PT ;  /* 0x000000e006077812 */ /* 0x050fe400078ec0ff */
[----:B------:R-:W-:Y:S01]  /*233e0*/  SHF.L.U32 R4, R5, 0x4, RZ ;  /* 0x0000000405047819 */ /* 0x000fe200000006ff */
[----:B------:R-:W-:-:S03]  /*233f0*/  IMAD.SHL.U32 R5, R6, 0x2, RZ ;  /* 0x0000000206057824 */ /* 0x000fc600078e00ff */
[----:B------:R-:W-:Y:S02]  /*23400*/  LEA R7, R7, R4, 0x8 ;  /* 0x0000000407077211 */ /* 0x000fe400078e40ff */
[----:B------:R-:W-:Y:S02]  /*23410*/  LOP3.LUT R6, R6, 0x7, RZ, 0xc0, !PT ;  /* 0x0000000706067812 */ /* 0x000fe400078ec0ff */
[----:B------:R-:W-:-:S04]  /*23420*/  LOP3.LUT R7, R7, 0x30, R5, 0x78, !PT ;  /* 0x0000003007077812 */ /* 0x000fc800078e7805 */
[----:B------:R-:W-:-:S06]  /*23430*/  LEA R7, R6, R7, 0xa ;  /* 0x0000000706077211 */ /* 0x000fcc00078e50ff */
[----:B------:R-:W1:Y:S04]  /*23440*/  LDSM.16.M88.4 R4, [R7+0x40080] ;  /* 0x040080000704783b */ /* 0x000e680000000200 */
[----:B---3--:R-:W-:Y:S04]  /*23450*/  STL.64 [R1+0x6678], R14 ;  /* 0x0066780e01007387 */ /* 0x008fe80000100a00 */
[----:B--2---:R2:W-:Y:S04]  /*23460*/  STL.64 [R1+0x6670], R12 ;  /* 0x0066700c01007387 */ /* 0x0045e80000100a00 */
[----:B--2---:R-:W2:Y:S04]  /*23470*/  LDL.LU R12, [R1+0x120] ;  /* 0x00012000010c7983 */ /* 0x004ea80000300800 */
[----:B------:R-:W2:Y:S04]  /*23480*/  LDL.LU R13, [R1+0x124] ;  /* 0x00012400010d7983 */ /* 0x000ea80000300800 */
[----:B------:R-:W2:Y:S04]  /*23490*/  LDL.LU R14, [R1+0x128] ;  /* 0x00012800010e7983 */ /* 0x000ea80000300800 */
[----:B------:R-:W2:Y:S04]  /*234a0*/  LDL.LU R15, [R1+0x12c] ;  /* 0x00012c00010f7983 */ /* 0x000ea80000300800 */
[----:B------:R-:W-:Y:S04]  /*234b0*/  STL [R1+0x6538], R25 ;  /* 0x0065381901007387 */ /* 0x000fe80000100800 */
[----:B------:R-:W-:Y:S04]  /*234c0*/  STL [R1+0x6534], R24 ;  /* 0x0065341801007387 */ /* 0x000fe80000100800 */
[----:B0-----:R0:W-:Y:S04]  /*234d0*/  STL.64 [R1+0x65e8], R18 ;  /* 0x0065e81201007387 */ /* 0x0011e80000100a00 */
[----:B------:R3:W-:Y:S04]  /*234e0*/  STL.64 [R1+0x65e0], R16 ;  /* 0x0065e01001007387 */ /* 0x0007e80000100a00 */
[----:B------:R-:W-:Y:S04]  /*234f0*/  STL.64 [R1+0x65d8], R22 ;  /* 0x0065d81601007387 */ /* 0x000fe80000100a00 */
[----:B------:R-:W-:Y:S01]  /*23500*/  STL.64 [R1+0x65d0], R20 ;  /* 0x0065d01401007387 */ /* 0x000fe20000100a00 */
[----:B0-----:R-:W-:-:S03]  /*23510*/  IMAD.MOV.U32 R18, RZ, RZ, R8 ;  /* 0x000000ffff127224 */ /* 0x001fc600078e0008 */
[----:B------:R0:W-:Y:S01]  /*23520*/  STL [R1+0x653c], R3 ;  /* 0x00653c0301007387 */ /* 0x0001e20000100800 */
[----:B---3--:R-:W-:Y:S02]  /*23530*/  MOV R17, R9 ;  /* 0x0000000900117202 */ /* 0x008fe40000000f00 */
[----:B------:R-:W-:Y:S01]  /*23540*/  MOV R16, R10 ;  /* 0x0000000a00107202 */ /* 0x000fe20000000f00 */
[----:B0-----:R-:W-:Y:S02]  /*23550*/  IMAD.MOV.U32 R3, RZ, RZ, R11 ;  /* 0x000000ffff037224 */ /* 0x001fe400078e000b */
[----:B------:R-:W0:Y:S04]  /*23560*/  LDSM.16.MT88.4 R8, [R0+0x8080] ;  /* 0x008080000008783b */ /* 0x000e280000004200 */
[----:B-1----:R-:W-:Y:S04]  /*23570*/  STL [R1+0x6460], R6 ;  /* 0x0064600601007387 */ /* 0x002fe80000100800 */
[----:B------:R1:W-:Y:S01]  /*23580*/  STL [R1+0x6448], R7 ;  /* 0x0064480701007387 */ /* 0x0003e20000100800 */
[----:B0-----:R-:W-:Y:S01]  /*23590*/  MOV R21, R8 ;  /* 0x0000000800157202 */ /* 0x001fe20000000f00 */
[----:B------:R-:W-:Y:S01]  /*235a0*/  IMAD.MOV.U32 R19, RZ, RZ, R10 ;  /* 0x000000ffff137224 */ /* 0x000fe200078e000a */
[----:B------:R-:W-:-:S02]  /*235b0*/  MOV R20, R9 ;  /* 0x0000000900147202 */ /* 0x000fc40000000f00 */
[----:B-1----:R-:W-:Y:S02]  /*235c0*/  MOV R7, R11 ;  /* 0x0000000b00077202 */ /* 0x002fe40000000f00 */
[----:B------:R-:W0:Y:S02]  /*235d0*/  LDSM.16.MT88.4 R8, [R0+0x8100] ;  /* 0x008100000008783b */ /* 0x000e240000004200 */
[----:B0-----:R-:W-:Y:S01]  /*235e0*/  MOV R23, R10 ;  /* 0x0000000a00177202 */ /* 0x001fe20000000f00 */
[----:B------:R-:W-:Y:S01]  /*235f0*/  IMAD.MOV.U32 R24, RZ, RZ, R9 ;  /* 0x000000ffff187224 */ /* 0x000fe200078e0009 */
[----:B------:R-:W-:Y:S02]  /*23600*/  MOV R22, R11 ;  /* 0x0000000b00167202 */ /* 0x000fe40000000f00 */
[----:B------:R-:W-:Y:S01]  /*23610*/  MOV R25, R8 ;  /* 0x0000000800197202 */ /* 0x000fe20000000f00 */
[----:B------:R-:W2:Y:S04]  /*23620*/  LDL.LU.64 R10, [R1+0x6688] ;  /* 0x00668800010a7983 */ /* 0x000ea80000300a00 */
[----:B------:R-:W2:Y:S02]  /*23630*/  LDL.LU.64 R8, [R1+0x6680] ;  /* 0x0066800001087983 */ /* 0x000ea40000300a00 */
[----:B--2---:R-:W-:Y:S02]  /*23640*/  HMMA.16816.F32.BF16 R8, R8, R26, R12 ;  /* 0x0000001a0808723c */ /* 0x004fe4000004180c */
[----:B------:R-:W2:Y:S04]  /*23650*/  LDL.LU.64 R14, [R1+0x6678] ;  /* 0x00667800010e7983 */ /* 0x000ea80000300a00 */
[----:B------:R-:W2:Y:S11]  /*23660*/  LDL.LU.64 R12, [R1+0x6670] ;  /* 0x00667000010c7983 */ /* 0x000eb60000300a00 */
[----:B------:R-:W-:Y:S06]  /*23670*/  @!UPT UIADD3 URZ, URZ, URZ, URZ ;  /* 0x0000003f3f3ff290 */ /* 0x000fec000fffe03f */
[----:B------:R-:W-:Y:S04]  /*23680*/  STL.64 [R1+0x180], R8 ;  /* 0x0001800801007387 */ /* 0x000fe80000100a00 */
[----:B------:R-:W-:Y:S04]  /*23690*/  STL.64 [R1+0x188], R10 ;  /* 0x0001880a01007387 */ /* 0x000fe80000100a00 */
[----:B------:R-:W0:Y:S04]  /*236a0*/  LDSM.16.MT88.4 R8, [R0+0x8180] ;  /* 0x008180000008783b */ /* 0x000e280000004200 */
[----:B0-----:R-:W-:Y:S01]  /*236b0*/  STL.64 [R1+0x70], R8 ;  /* 0x0000700801007387 */ /* 0x001fe20000100a00 */
[----:B------:R-:W-:-:S03]  /*236c0*/  IMAD.MOV.U32 R6, RZ, RZ, R11 ;  /* 0x000000ffff067224 */ /* 0x000fc600078e000b */
[----:B------:R-:W-:Y:S04]  /*236d0*/  STL [R1+0x78], R10 ;  /* 0x0000780a01007387 */ /* 0x000fe80000100800 */
[----:B------:R-:W0:Y:S04]  /*236e0*/  LDSM.16.MT88.4 R8, [R2+0x8000] ;  /* 0x008000000208783b */ /* 0x000e280000004200 */
[----:B------:R-:W-:Y:S04]  /*236f0*/  STL [R1+0x65c8], R6 ;  /* 0x0065c80601007387 */ /* 0x000fe80000100800 */
[----:B------:R0:W-:Y:S04]  /*23700*/  STL.64 [R1+0x65c0], R4 ;  /* 0x0065c00401007387 */ /* 0x0001e80000100a00 */
[----:B------:R1:W-:Y:S01]  /*23710*/  STL [R1+0x6530], R0 ;  /* 0x0065300001007387 */ /* 0x0003e20000100800 */
[----:B0-----:R-:W-:Y:S01]  /*23720*/  IMAD.MOV.U32 R4, RZ, RZ, R10 ;  /* 0x000000ffff047224 */ /* 0x001fe200078e000a */
[----:B-1----:R-:W-:-:S02]  /*23730*/  MOV R0, R11 ;  /* 0x0000000b00007202 */ /* 0x002fc40000000f00 */
[----:B------:R-:W-:Y:S01]  /*23740*/  MOV R6, R8 ;  /* 0x0000000800067202 */ /* 0x000fe20000000f00 */
[----:B------:R-:W2:Y:S01]  /*23750*/  LDL.LU.64 R10, [R1+0x6668] ;  /* 0x00666800010a7983 */ /* 0x000ea20000300a00 */
[----:B------:R-:W-:-:S03]  /*23760*/  MOV R5, R9 ;  /* 0x0000000900057202 */ /* 0x000fc60000000f00 */
[----:B------:R-:W2:Y:S02]  /*23770*/  LDL.LU.64 R8, [R1+0x6660] ;  /* 0x0066600001087983 */ /* 0x000ea40000300a00 */
[-C--:B--2---:R-:W-:Y:S02]  /*23780*/  HMMA.16816.F32.BF16 R8, R8, R26.reuse, R12 ;  /* 0x0000001a0808723c */ /* 0x084fe4000004180c */
[----:B------:R-:W2:Y:S04]  /*23790*/  LDL.LU.64 R14, [R1+0x6658] ;  /* 0x00665800010e7983 */ /* 0x000ea80000300a00 */
[----:B------:R-:W2:Y:S11]  /*237a0*/  LDL.LU.64 R12, [R1+0x6650] ;  /* 0x00665000010c7983 */ /* 0x000eb60000300a00 */
[----:B------:R-:W-:Y:S06]  /*237b0*/  @!UPT UIADD3 URZ, URZ, URZ, URZ ;  /* 0x0000003f3f3ff290 */ /* 0x000fec000fffe03f */
[----:B------:R-:W-:Y:S04]  /*237c0*/  STL.64 [R1+0x200], R8 ;  /* 0x0002000801007387 */ /* 0x000fe80000100a00 */
[----:B------:R0:W-:Y:S04]  /*237d0*/  STL.64 [R1+0x208], R10 ;  /* 0x0002080a01007387 */ /* 0x0001e80000100a00 */
[----:B0-----:R-:W2:Y:S04]  /*237e0*/  LDL.LU.64 R10, [R1+0x6648] ;  /* 0x00664800010a7983 */ /* 0x001ea80000300a00 */
        /* <DEDUP_REMOVED lines=21> */
[----:B------:R0:W-:Y:S04]  /*23940*/  STL.64 [R1+0x170], R8 ;  /* 0x0001700801007387 */ /* 0x0001e80000100a00 */
[----:B------:R1:W-:Y:S04]  /*23950*/  STL.64 [R1+0x178], R10 ;  /* 0x0001780a01007387 */ /* 0x0003e80000100a00 */
[----:B0-----:R-:W2:Y:S04]  /*23960*/  LDL.LU R8, [R1+0xb0] ;  /* 0x0000b00001087983 */ /* 0x001ea80000300800 */
[----:B------:R-:W2:Y:S04]  /*23970*/  LDL.LU R9, [R1+0xb4] ;  /* 0x0000b40001097983 */ /* 0x000ea80000300800 */
[----:B-1----:R-:W2:Y:S01]  /*23980*/  LDL.LU R10, [R1+0xb8] ;  /* 0x0000b800010a7983 */ /* 0x002ea20000300800 */
[----:B------:R-:W-:-:S07]  /*23990*/  MOV R11, R28 ;  /* 0x0000001c000b7202 */ /* 0x000fce0000000f00 */
[----:B--2---:R-:W-:Y:S01]  /*239a0*/  HMMA.16816.F32.BF16 R12, R12, R26, R8 ;  /* 0x0000001a0c0c723c */ /* 0x004fe20000041808 */
[----:B------:R-:W0:Y:S11]  /*239b0*/  LDSM.16.MT88.4 R8, [R2+0x8080] ;  /* 0x008080000208783b */ /* 0x000e360000004200 */
[----:B------:R-:W-:Y:S11]  /*239c0*/  @!UPT UIADD3 URZ, URZ, URZ, URZ ;  /* 0x0000003f3f3ff290 */ /* 0x000ff6000fffe03f */
[----:B------:R0:W-:Y:S04]  /*239d0*/  STL.64 [R1+0x130], R12 ;  /* 0x0001300c01007387 */ /* 0x0001e80000100a00 */
[----:B------:R1:W-:Y:S01]  /*239e0*/  STL.64 [R1+0x138], R14 ;  /* 0x0001380e01007387 */ /* 0x0003e20000100a00 */
[----:B0-----:R-:W-:Y:S01]  /*239f0*/  MOV R13, R10 ;  /* 0x0000000a000d7202 */ /* 0x001fe20000000f00 */
[----:B------:R-:W-:Y:S01]  /*23a00*/  IMAD.MOV.U32 R12, RZ, RZ, R11 ;  /* 0x000000ffff0c7224 */ /* 0x000fe200078e000b */
[----:B-1----:R-:W-:Y:S01]  /*23a10*/  MOV R14, R9 ;  /* 0x00000009000e7202 */ /* 0x002fe20000000f00 */
[----:B------:R-:W-:Y:S01]  /*23a20*/  IMAD.MOV.U32 R15, RZ, RZ, R8 ;  /* 0x000000ffff0f7224 */ /* 0x000fe200078e0008 */
[----:B------:R-:W-:Y:S01]  /*23a30*/  MOV R11, R0 ;  /* 0x00000000000b7202 */ /* 0x000fe20000000f00 */
[----:B------:R-:W-:Y:S01]  /*23a40*/  IMAD.MOV.U32 R10, RZ, RZ, R4 ;  /* 0x000000ffff0a7224 */ /* 0x000fe200078e0004 */
[----:B------:R-:W-:-:S02]  /*23a50*/  MOV R8, R6 ;  /* 0x0000000600087202 */ /* 0x000fc40000000f00 */
[----:B------:R-:W-:Y:S02]  /*23a60*/  MOV R9, R5 ;  /* 0x0000000500097202 */ /* 0x000fe40000000f00 */
[----:B------:R-:W-:Y:S04]  /*23a70*/  STL.64 [R1+0x6558], R10 ;  /* 0x0065580a01007387 */ /* 0x000fe80000100a00 */
[----:B------:R-:W-:Y:S04]  /*23a80*/  STL.64 [R1+0x6550], R8 ;  /* 0x0065500801007387 */ /* 0x000fe80000100a00 */
[----:B------:R-:W0:Y:S04]  /*23a90*/  LDSM.16.MT88.4 R8, [R2+0x8100] ;  /* 0x008100000208783b */ /* 0x000e280000004200 */
[----:B------:R-:W-:Y:S04]  /*23aa0*/  STL [R1+0x6548], R13 ;  /* 0x0065480d01007387 */ /* 0x000fe80000100800 */
[----:B------:R-:W-:Y:S04]  /*23ab0*/  STL [R1+0x6544], R14 ;  /* 0x0065440e01007387 */ /* 0x000fe80000100800 */
[----:B------:R-:W-:Y:S04]  /*23ac0*/  STL [R1+0x6540], R15 ;  /* 0x0065400f01007387 */ /* 0x000fe80000100800 */
[----:B0-----:R0:W-:Y:S01]  /*23ad0*/  STL.64 [R1+0x90], R8 ;  /* 0x0000900801007387 */ /* 0x0011e20000100a00 */
[----:B------:R-:W-:-:S03]  /*23ae0*/  MOV R28, R11 ;  /* 0x0000000b001c7202 */ /* 0x000fc60000000f00 */
[----:B------:R1:W-:Y:S04]  /*23af0*/  STL [R1+0x98], R10 ;  /* 0x0000980a01007387 */ /* 0x0003e80000100800 */
[----:B0-----:R-:W2:Y:S04]  /*23b00*/  LDL.LU R8, [R1+0x150] ;  /* 0x0001500001087983 */ /* 0x001ea80000300800 */
[----:B------:R-:W2:Y:S04]  /*23b10*/  LDL.LU R9, [R1+0x154] ;  /* 0x0001540001097983 */ /* 0x000ea80000300800 */
[----:B-1----:R-:W3:Y:S04]  /*23b20*/  LDL.LU R10, [R1+0x158] ;  /* 0x00015800010a7983 */ /* 0x002ee80000300800 */
[----:B------:R-:W3:Y:S04]  /*23b30*/  LDL.LU R11, [R1+0x15c] ;  /* 0x00015c00010b7983 */ /* 0x000ee80000300800 */
[----:B---3--:R0:W-:Y:S04]  /*23b40*/  STL.64 [R1+0x6568], R10 ;  /* 0x0065680a01007387 */ /* 0x0081e80000100a00 */
[----:B--2---:R1:W-:Y:S01]  /*23b50*/  STL.64 [R1+0x6560], R8 ;  /* 0x0065600801007387 */ /* 0x0043e20000100a00 */
[----:B0-----:R-:W-:Y:S01]  /*23b60*/  MOV R10, R23 ;  /* 0x00000017000a7202 */ /* 0x001fe20000000f00 */
[----:B------:R-:W-:-:S02]  /*23b70*/  IMAD.MOV.U32 R11, RZ, RZ, R22 ;  /* 0x000000ffff0b7224 */ /* 0x000fc400078e0016 */
[----:B-1----:R-:W-:Y:S01]  /*23b80*/  IMAD.MOV.U32 R8, RZ, RZ, R25 ;  /* 0x000000ffff087224 */ /* 0x002fe200078e0019 */
[----:B------:R-:W-:Y:S02]  /*23b90*/  MOV R9, R24 ;  /* 0x0000001800097202 */ /* 0x000fe40000000f00 */
[----:B------:R0:W-:Y:S04]  /*23ba0*/  STL.64 [R1+0x6588], R10 ;  /* 0x0065880a01007387 */ /* 0x0001e80000100a00 */
[----:B------:R1:W-:Y:S01]  /*23bb0*/  STL.64 [R1+0x6580], R8 ;  /* 0x0065800801007387 */ /* 0x0003e20000100a00 */
[----:B0-----:R-:W-:Y:S01]  /*23bc0*/  IMAD.MOV.U32 R10, RZ, RZ, R19 ;  /* 0x000000ffff0a7224 */ /* 0x001fe200078e0013 */
[----:B------:R-:W-:Y:S02]  /*23bd0*/  MOV R11, R7 ;  /* 0x00000007000b7202 */ /* 0x000fe40000000f00 */
[----:B------:R-:W0:Y:S01]  /*23be0*/  LDSM.16.MT88.4 R4, [R2+0x8180] ;  /* 0x008180000204783b */ /* 0x000e220000004200 */
[----:B-1----:R-:W-:-:S02]  /*23bf0*/  MOV R8, R21 ;  /* 0x0000001500087202 */ /* 0x002fc40000000f00 */
[----:B------:R-:W-:Y:S01]  /*23c00*/  MOV R9, R20 ;  /* 0x0000001400097202 */ /* 0x000fe20000000f00 */
[----:B------:R1:W-:Y:S04]  /*23c10*/  STL.64 [R1+0x65a8], R10 ;  /* 0x0065a80a01007387 */ /* 0x0003e80000100a00 */
[----:B------:R2:W-:Y:S01]  /*23c20*/  STL.64 [R1+0x65a0], R8 ;  /* 0x0065a00801007387 */ /* 0x0005e20000100a00 */
[----:B-1----:R-:W-:Y:S02]  /*23c30*/  MOV R10, R16 ;  /* 0x00000010000a7202 */ /* 0x002fe40000000f00 */
[----:B--2---:R-:W-:Y:S01]  /*23c40*/  MOV R8, R18 ;  /* 0x0000001200087202 */ /* 0x004fe20000000f00 */
[----:B------:R-:W-:Y:S02]  /*23c50*/  IMAD.MOV.U32 R9, RZ, RZ, R17 ;  /* 0x000000ffff097224 */ /* 0x000fe400078e0011 */
[----:B------:R-:W1:Y:S01]  /*23c60*/  LDSM.16.MT88.4 R16, [R29+0x8000] ;  /* 0x008000001d10783b */ /* 0x000e620000004200 */
[----:B------:R-:W-:-:S03]  /*23c70*/  MOV R11, R3 ;  /* 0x00000003000b7202 */ /* 0x000fc60000000f00 */
[----:B0-----:R0:W-:Y:S04]  /*23c80*/  STL [R1+0x80], R4 ;  /* 0x0000800401007387 */ /* 0x0011e80000100800 */
[----:B------:R-:W2:Y:S01]  /*23c90*/  LDL.LU R20, [R1+0x1e0] ;  /* 0x0001e00001147983 */ /* 0x000ea20000300800 */
[----:B------:R-:W-:-:S03]  /*23ca0*/  MOV R25, R5 ;  /* 0x0000000500197202 */ /* 0x000fc60000000f00 */
[----:B------:R-:W2:Y:S01]  /*23cb0*/  LDL.LU R21, [R1+0x1e4] ;  /* 0x0001e40001157983 */ /* 0x000ea20000300800 */
[----:B------:R-:W-:-:S03]  /*23cc0*/  IMAD.MOV.U32 R24, RZ, RZ, R6 ;  /* 0x000000ffff187224 */ /* 0x000fc600078e0006 */
[----:B------:R-:W2:Y:S01]  /*23cd0*/  LDL.LU R22, [R1+0x1e8] ;  /* 0x0001e80001167983 */ /* 0x000ea20000300800 */
[----:B------:R-:W-:-:S03]  /*23ce0*/  MOV R0, R7 ;  /* 0x0000000700007202 */ /* 0x000fc60000000f00 */
[----:B------:R-:W2:Y:S04]  /*23cf0*/  LDL.LU R23, [R1+0x1ec] ;  /* 0x0001ec0001177983 */ /* 0x000ea80000300800 */
[----:B0-----:R-:W3:Y:S01]  /*23d00*/  LDL.LU R4, [R1+0x1c0] ;  /* 0x0001c00001047983 */ /* 0x001ee20000300800 */
[----:B-1----:R-:W-:-:S03]  /*23d10*/  MOV R14, R17 ;  /* 0x00000011000e7202 */ /* 0x002fc60000000f00 */
[----:B------:R-:W3:Y:S01]  /*23d20*/  LDL.LU R5, [R1+0x1c4] ;  /* 0x0001c40001057983 */ /* 0x000ee20000300800 */
[----:B------:R-:W-:Y:S01]  /*23d30*/  MOV R15, R18 ;  /* 0x00000012000f7202 */ /* 0x000fe20000000f00 */
[----:B------:R-:W-:Y:S02]  /*23d40*/  IMAD.MOV.U32 R13, RZ, RZ, R16 ;  /* 0x000000ffff0d7224 */ /* 0x000fe400078e0010 */
[----:B------:R-:W3:Y:S01]  /*23d50*/  LDL.LU R6, [R1+0x1c8] ;  /* 0x0001c80001067983 */ /* 0x000ee20000300800 */
[----:B------:R-:W-:-:S03]  /*23d60*/  IMAD.MOV.U32 R3, RZ, RZ, R19 ;  /* 0x000000ffff037224 */ /* 0x000fc600078e0013 */
[----:B------:R-:W3:Y:S04]  /*23d70*/  LDL.LU R7, [R1+0x1cc] ;  /* 0x0001cc0001077983 */ /* 0x000ee80000300800 */
[----:B------:R-:W-:Y:S04]  /*23d80*/  STL [R1+0x64e0], R2 ;  /* 0x0064e00201007387 */ /* 0x000fe80000100800 */
[----:B------:R-:W2:Y:S04]  /*23d90*/  LDL.LU.64 R18, [R1+0x65e8] ;  /* 0x0065e80001127983 */ /* 0x000ea80000300a00 */
[----:B------:R-:W2:Y:S04]  /*23da0*/  LDL.LU.64 R16, [R1+0x65e0] ;  /* 0x0065e00001107983 */ /* 0x000ea80000300a00 */
[----:B------:R-:W-:Y:S04]  /*23db0*/  STL.64 [R1+0x6578], R14 ;  /* 0x0065780e01007387 */ /* 0x000fe80000100a00 */
[----:B------:R0:W-:Y:S04]  /*23dc0*/  STL.64 [R1+0x6570], R12 ;  /* 0x0065700c01007387 */ /* 0x0001e80000100a00 */
[----:B0-----:R-:W4:Y:S04]  /*23dd0*/  LDL.LU R12, [R1+0x160] ;  /* 0x00016000010c7983 */ /* 0x001f280000300800 */
[----:B------:R-:W4:Y:S04]  /*23de0*/  LDL.LU R13, [R1+0x164] ;  /* 0x00016400010d7983 */ /* 0x000f280000300800 */
[----:B------:R-:W2:Y:S04]  /*23df0*/  LDL.LU R14, [R1+0x168] ;  /* 0x00016800010e7983 */ /* 0x000ea80000300800 */
[----:B------:R-:W2:Y:S04]  /*23e00*/  LDL.LU R15, [R1+0x16c] ;  /* 0x00016c00010f7983 */ /* 0x000ea80000300800 */
        /* <DEDUP_REMOVED lines=12> */
[----:B------:R-:W2:Y:S04]  /*23ed0*/  LDL.LU R15, [R1+0x1ac] ;  /* 0x0001ac00010f7983 */ /* 0x000ea80000300800 */
[----:B------:R-:W3:Y:S04]  /*23ee0*/  LDL.LU.64 R22, [R1+0x65d8] ;  /* 0x0065d80001167983 */ /* 0x000ee80000300a00 */
[----:B------:R-:W3:Y:S01]  /*23ef0*/  LDL.LU.64 R20, [R1+0x65d0] ;  /* 0x0065d00001147983 */ /* 0x000ee20000300a00 */
[----:B------:R-:W-:-:S03]  /*23f00*/  MOV R2, R19 ;  /* 0x0000001300027202 */ /* 0x000fc60000000f00 */
[----:B------:R0:W-:Y:S04]  /*23f10*/  STL.64 [R1+0x120], R16 ;  /* 0x0001201001007387 */ /* 0x0001e80000100a00 */
[----:B------:R1:W-:Y:S04]  /*23f20*/  STL [R1+0x128], R18 ;  /* 0x0001281201007387 */ /* 0x0003e80000100800 */
[----:B0-----:R-:W4:Y:S04]  /*23f30*/  LDL.LU R16, [R1+0x140] ;  /* 0x0001400001107983 */ /* 0x001f280000300800 */
[----:B------:R-:W4:Y:S04]  /*23f40*/  LDL.LU R17, [R1+0x144] ;  /* 0x0001440001117983 */ /* 0x000f280000300800 */
[----:B-1----:R-:W4:Y:S04]  /*23f50*/  LDL.LU R18, [R1+0x148] ;  /* 0x0001480001127983 */ /* 0x002f280000300800 */
[----:B------:R-:W4:Y:S04]  /*23f60*/  LDL.LU R19, [R1+0x14c] ;  /* 0x00014c0001137983 */ /* 0x000f280000300800 */
[----:B------:R-:W-:Y:S01]  /*23f70*/  STL [R1+0x64e4], R2 ;  /* 0x0064e40201007387 */ /* 0x000fe20000100800 */
[----:B---3--:R-:W-:Y:S03]  /*23f80*/  HMMA.16816.F32.BF16 R20, R20, R26, R4 ;  /* 0x0000001a1414723c */ /* 0x008fe60000041804 */
[----:B------:R-:W3:Y:S04]  /*23f90*/  LDL.LU R6, [R1+0x65c8] ;  /* 0x0065c80001067983 */ /* 0x000ee80000300800 */
[----:B------:R-:W2:Y:S11]  /*23fa0*/  LDL.LU.64 R4, [R1+0x65c0] ;  /* 0x0065c00001047983 */ /* 0x000eb60000300a00 */
[----:B------:R-:W-:Y:S05]  /*23fb0*/  @!UPT UIADD3 URZ, URZ, URZ, URZ ;  /* 0x0000003f3f3ff290 */ /* 0x000fea000fffe03f */
[----:B------:R0:W-:Y:S01]  /*23fc0*/  STL [R1+0xf4], R21 ;  /* 0x0000f41501007387 */ /* 0x0001e20000100800 */
[----:B------:R-:W-:-:S03]  /*23fd0*/  MOV R7, R20 ;  /* 0x0000001400077202 */ /* 0x000fc60000000f00 */
[----:B------:R1:W-:Y:S04]  /*23fe0*/  STL.64 [R1+0xf8], R22 ;  /* 0x0000f81601007387 */ /* 0x0003e80000100a00 */
[----:B------:R-:W4:Y:S04]  /*23ff0*/  LDL.LU R20, [R1+0x70] ;  /* 0x0000700001147983 */ /* 0x000f280000300800 */
[----:B0-----:R-:W4:Y:S04]  /*24000*/  LDL.LU R21, [R1+0x74] ;  /* 0x0000740001157983 */ /* 0x001f280000300800 */
[----:B-1----:R-:W4:Y:S04]  /*24010*/  LDL.LU R22, [R1+0x78] ;  /* 0x0000780001167983 */ /* 0x002f280000300800 */
[----:B------:R-:W-:Y:S01]  /*24020*/  STL [R1+0x6478], R7 ;  /* 0x0064780701007387 */ /* 0x000fe20000100800 */
[----:B--2---:R-:W-:Y:S03]  /*24030*/  HMMA.16816.F32.BF16 R8, R8, R4, R12 ;  /* 0x000000040808723c */ /* 0x004fe6000004180c */
[----:B------:R-:W2:Y:S01]  /*24040*/  LDL.LU.64 R14, [R1+0x65b8] ;  /* 0x0065b800010e7983 */ /* 0x000ea20000300a00 */
[----:B---3--:R-:W-:-:S03]  /*24050*/  IMAD.MOV.U32 R23, RZ, RZ, R6 ;  /* 0x000000ffff177224 */ /* 0x008fc600078e0006 */
        /* <DEDUP_REMOVED lines=18> */
[----:B------:R-:W3:Y:S11]  /*24180*/  LDL.LU.64 R12, [R1+0x6570] ;  /* 0x00657000010c7983 */ /* 0x000ef60000300a00 */
[----:B------:R-:W-:Y:S06]  /*24190*/  @!UPT UIADD3 URZ, URZ, URZ, URZ ;  /* 0x0000003f3f3ff290 */ /* 0x000fec000fffe03f */
[----:B------:R-:W-:Y:S04]  /*241a0*/  STL.64 [R1+0x100], R8 ;  /* 0x0001000801007387 */ /* 0x000fe80000100a00 */
[----:B------:R-:W-:Y:S04]  /*241b0*/  STL.64 [R1+0x108], R10 ;  /* 0x0001080a01007387 */ /* 0x000fe80000100a00 */
[----:B------:R-:W0:Y:S04]  /*241c0*/  LDSM.16.MT88.4 R8, [R29+0x8080] ;  /* 0x008080001d08783b */ /* 0x000e280000004200 */
[----:B0-----:R-:W-:Y:S01]  /*241d0*/  STL.64 [R1+0x10], R8 ;  /* 0x0000100801007387 */ /* 0x001fe20000100a00 */
[----:B------:R-:W-:-:S03]  /*241e0*/  MOV R2, R11 ;  /* 0x0000000b00027202 */ /* 0x000fc60000000f00 */
[----:B------:R0:W-:Y:S04]  /*241f0*/  STL [R1+0x18], R10 ;  /* 0x0000180a01007387 */ /* 0x0001e80000100800 */
[----:B0-----:R-:W4:Y:S04]  /*24200*/  LDL.LU.64 R10, [R1+0x6568] ;  /* 0x00656800010a7983 */ /* 0x001f280000300a00 */
[----:B------:R-:W4:Y:S04]  /*24210*/  LDL.LU.64 R8, [R1+0x6560] ;  /* 0x0065600001087983 */ /* 0x000f280000300a00 */
[----:B------:R-:W-:Y:S01]  /*24220*/  STL [R1+0x64e8], R2 ;  /* 0x0064e80201007387 */ /* 0x000fe20000100800 */
[-C--:B----4-:R-:W-:Y:S03]  /*24230*/  HMMA.16816.F32.BF16 R20, R20, R4.reuse, R8 ;  /* 0x000000041414723c */ /* 0x090fe60000041808 */
[----:B------:R-:W4:Y:S04]  /*24240*/  LDL.LU.64 R10, [R1+0x6558] ;  /* 0x00655800010a7983 */ /* 0x000f280000300a00 */
[----:B------:R-:W4:Y:S11]  /*24250*/  LDL.LU.64 R8, [R1+0x6550] ;  /* 0x0065500001087983 */ /* 0x000f360000300a00 */
[----:B------:R-:W-:Y:S05]  /*24260*/  @!UPT UIADD3 URZ, URZ, URZ, URZ ;  /* 0x0000003f3f3ff290 */ /* 0x000fea000fffe03f */
[----:B------:R-:W-:Y:S04]  /*24270*/  STL.64 [R1+0xd0], R20 ;  /* 0x0000d01401007387 */ /* 0x000fe80000100a00 */
[----:B------:R-:W-:Y:S01]  /*24280*/  STL.64 [R1+0xd8], R22 ;  /* 0x0000d81601007387 */ /* 0x000fe20000100a00 */
[----:B----4-:R-:W-:Y:S03]  /*24290*/  HMMA.16816.F32.BF16 R16, R8, R4, R16 ;  /* 0x000000040810723c */ /* 0x010fe60000041810 */
[----:B------:R-:W0:Y:S04]  /*242a0*/  LDSM.16.MT88.4 R8, [R29+0x8100] ;  /* 0x008100001d08783b */ /* 0x000e280000004200 */
[----:B0-----:R-:W-:Y:S01]  /*242b0*/  STL.64 [R1], R8 ;  /* 0x0000000801007387 */ /* 0x001fe20000100a00 */
[----:B------:R-:W-:Y:S11]  /*242c0*/  IMAD.MOV.U32 R2, RZ, RZ, R10 ;  /* 0x000000ffff027224 */ /* 0x000ff600078e000a */
[----:B------:R-:W-:Y:S04]  /*242d0*/  @!UPT UIADD3 URZ, URZ, URZ, URZ ;  /* 0x0000003f3f3ff290 */ /* 0x000fe8000fffe03f */
[----:B------:R-:W-:Y:S04]  /*242e0*/  STL.64 [R1+0xb0], R16 ;  /* 0x0000b01001007387 */ /* 0x000fe80000100a00 */
[----:B------:R-:W-:Y:S04]  /*242f0*/  STL.64 [R1+0xb8], R18 ;  /* 0x0000b81201007387 */ /* 0x000fe80000100a00 */
[----:B------:R-:W-:Y:S04]  /*24300*/  STL [R1+0xc], R11 ;  /* 0x00000c0b01007387 */ /* 0x000fe80000100800 */
[----:B------:R-:W0:Y:S04]  /*24310*/  LDSM.16.MT88.4 R8, [R29+0x8180] ;  /* 0x008180001d08783b */ /* 0x000e280000004200 */
[----:B0-----:R2:W-:Y:S04]  /*24320*/  STL.64 [R1+0x6498], R10 ;  /* 0x0064980a01007387 */ /* 0x0015e80000100a00 */
[----:B------:R3:W-:Y:S01]  /*24330*/  STL.64 [R1+0x6490], R8 ;  /* 0x0064900801007387 */ /* 0x0007e20000100a00 */
[----:B--2---:R-:W-:Y:S01]  /*24340*/  IMAD.MOV.U32 R10, RZ, RZ, R15 ;  /* 0x000000ffff0a7224 */ /* 0x004fe200078e000f */
[----:B------:R-:W-:-:S02]  /*24350*/  MOV R11, R3 ;  /* 0x00000003000b7202 */ /* 0x000fc40000000f00 */
[----:B---3--:R-:W-:Y:S02]  /*24360*/  MOV R8, R13 ;  /* 0x0000000d00087202 */ /* 0x008fe40000000f00 */
[----:B------:R-:W2:Y:S01]  /*24370*/  LDL.LU R13, [R1+0x6548] ;  /* 0x00654800010d7983 */ /* 0x000ea20000300800 */
[----:B------:R-:W-:-:S03]  /*24380*/  MOV R9, R14 ;  /* 0x0000000e00097202 */ /* 0x000fc60000000f00 */
[----:B------:R-:W3:Y:S04]  /*24390*/  LDL.LU R14, [R1+0x6544] ;  /* 0x00654400010e7983 */ /* 0x000ee80000300800 */
[----:B------:R-:W4:Y:S04]  /*243a0*/  LDL.LU R15, [R1+0x6540] ;  /* 0x00654000010f7983 */ /* 0x000f280000300800 */
[----:B------:R-:W2:Y:S04]  /*243b0*/  LDL.LU R3, [R1+0x653c] ;  /* 0x00653c0001037983 */ /* 0x000ea80000300800 */
[----:B------:R-:W-:Y:S04]  /*243c0*/  STL.64 [R1+0x64f8], R10 ;  /* 0x0064f80a01007387 */ /* 0x000fe80000100a00 */
[----:B------:R0:W-:Y:S04]  /*243d0*/  STL.64 [R1+0x64f0], R8 ;  /* 0x0064f00801007387 */ /* 0x0001e80000100a00 */
[----:B0-----:R-:W3:Y:S04]  /*243e0*/  LDL.LU R8, [R1+0x1d0] ;  /* 0x0001d00001087983 */ /* 0x001ee80000300800 */
[----:B------:R-:W3:Y:S04]  /*243f0*/  LDL.LU R9, [R1+0x1d4] ;  /* 0x0001d40001097983 */ /* 0x000ee80000300800 */
[----:B------:R-:W3:Y:S04]  /*24400*/  LDL.LU R10, [R1+0x1d8] ;  /* 0x0001d800010a7983 */ /* 0x000ee80000300800 */
[----:B------:R-:W3:Y:S04]  /*24410*/  LDL.LU R11, [R1+0x1dc] ;  /* 0x0001dc00010b7983 */ /* 0x000ee80000300800 */
[----:B--2---:R-:W-:Y:S04]  /*24420*/  LDSM.16.MT88.4 R16, [R3+0x8080] ;  /* 0x008080000310783b */ /* 0x004fe80000004200 */
[----:B------:R-:W-:Y:S04]  /*24430*/  LDSM.16.MT88.4 R20, [R3+0x8100] ;  /* 0x008100000314783b */ /* 0x000fe80000004200 */
[----:B---3--:R0:W-:Y:S04]  /*24440*/  STL.64 [R1+0x6508], R10 ;  /* 0x0065080a01007387 */ /* 0x0081e80000100a00 */
[----:B------:R4:W-:Y:S01]  /*24450*/  STL.64 [R1+0x6500], R8 ;  /* 0x0065000801007387 */ /* 0x0009e20000100a00 */
[----:B0-----:R-:W-:-:S02]  /*24460*/  MOV R10, R13 ;  /* 0x0000000d000a7202 */ /* 0x001fc40000000f00 */
[----:B------:R-:W-:Y:S02]  /*24470*/  MOV R11, R12 ;  /* 0x0000000c000b7202 */ /* 0x000fe40000000f00 */
[----:B----4-:R-:W-:Y:S01]  /*24480*/  MOV R8, R15 ;  /* 0x0000000f00087202 */ /* 0x010fe20000000f00 */
[----:B------:R-:W-:Y:S02]  /*24490*/  IMAD.MOV.U32 R9, RZ, RZ, R14 ;  /* 0x000000ffff097224 */ /* 0x000fe400078e000e */
[----:B------:R-:W0:Y:S04]  /*244a0*/  LDSM.16.MT88.4 R12, [R3+0x8000] ;  /* 0x00800000030c783b */ /* 0x000e280000004200 */
[----:B------:R-:W-:Y:S04]  /*244b0*/  STL.64 [R1+0x6528], R10 ;  /* 0x0065280a01007387 */ /* 0x000fe80000100a00 */
[----:B------:R-:W-:Y:S04]  /*244c0*/  STL.64 [R1+0x6520], R8 ;  /* 0x0065200801007387 */ /* 0x000fe80000100a00 */
[----:B------:R-:W-:Y:S04]  /*244d0*/  STL [R1+0x6420], R29 ;  /* 0x0064201d01007387 */ /* 0x000fe80000100800 */
[----:B0-----:R-:W-:Y:S04]  /*244e0*/  STL.64 [R1+0x6488], R14 ;  /* 0x0064880e01007387 */ /* 0x001fe80000100a00 */
[----:B------:R0:W-:Y:S04]  /*244f0*/  STL.64 [R1+0x6480], R12 ;  /* 0x0064800c01007387 */ /* 0x0001e80000100a00 */
        /* <DEDUP_REMOVED lines=8> */
[----:B------:R-:W2:Y:S04]  /*24580*/  LDL.LU R14, [R1+0x218] ;  /* 0x00021800010e7983 */ /* 0x000ea80000300800 */
[----:B------:R-:W2:Y:S04]  /*24590*/  LDL.LU R15, [R1+0x21c] ;  /* 0x00021c00010f7983 */ /* 0x000ea80000300800 */
[----:B------:R0:W-:Y:S04]  /*245a0*/  STL.64 [R1+0x6470], R18 ;  /* 0x0064701201007387 */ /* 0x0001e80000100a00 */
[----:B------:R1:W-:Y:S01]  /*245b0*/  STL.64 [R1+0x6468], R16 ;  /* 0x0064681001007387 */ /* 0x0003e20000100a00 */
[----:B0-----:R-:W-:-:S03]  /*245c0*/  MOV R18, R24 ;  /* 0x0000001800127202 */ /* 0x001fc60000000f00 */
[----:B-1----:R-:W3:Y:S01]  /*245d0*/  LDL.LU R16, [R1+0x80] ;  /* 0x0000800001107983 */ /* 0x002ee20000300800 */
[----:B------:R-:W-:-:S03]  /*245e0*/  IMAD.MOV.U32 R17, RZ, RZ, R25 ;  /* 0x000000ffff117224 */ /* 0x000fc600078e0019 */
[----:B------:R-:W4:Y:S04]  /*245f0*/  LDL.LU R25, [R1+0x6538] ;  /* 0x0065380001197983 */ /* 0x000f280000300800 */
[----:B------:R-:W2:Y:S01]  /*24600*/  LDL.LU R24, [R1+0x6534] ;  /* 0x0065340001187983 */ /* 0x000ea20000300800 */
[----:B------:R-:W-:-:S03]  /*24610*/  MOV R19, R0 ;  /* 0x0000000000137202 */ /* 0x000fc60000000f00 */
[----:B------:R-:W3:Y:S04]  /*24620*/  LDL.LU R0, [R1+0x6530] ;  /* 0x0065300001007983 */ /* 0x000ee80000300800 */
[----:B------:R-:W-:Y:S04]  /*24630*/  STL.64 [R1+0x6458], R22 ;  /* 0x0064581601007387 */ /* 0x000fe80000100a00 */
[----:B------:R0:W-:Y:S04]  /*24640*/  STL.64 [R1+0x6450], R20 ;  /* 0x0064501401007387 */ /* 0x0001e80000100a00 */
[----:B0-----:R-:W3:Y:S04]  /*24650*/  LDL.LU R20, [R1+0x190] ;  /* 0x0001900001147983 */ /* 0x001ee80000300800 */
[----:B------:R-:W3:Y:S01]  /*24660*/  LDL.LU R21, [R1+0x194] ;  /* 0x0001940001157983 */ /* 0x000ee20000300800 */
[----:B----4-:R-:W-:Y:S01]  /*24670*/  IMAD.MOV.U32 R22, RZ, RZ, R25 ;  /* 0x000000ffff167224 */ /* 0x010fe200078e0019 */
[----:B--2---:R-:W-:-:S02]  /*24680*/  MOV R23, R24 ;  /* 0x0000001800177202 */ /* 0x004fc40000000f00 */
[----:B------:R-:W0:Y:S04]  /*24690*/  LDSM.16.MT88.4 R24, [R3+0x8180] ;  /* 0x008180000318783b */ /* 0x000e280000004200 */
[----:B---3--:R-:W1:Y:S04]  /*246a0*/  LDSM.16.MT88.4 R8, [R0+0xa000] ;  /* 0x00a000000008783b */ /* 0x008e680000004200 */
[----:B0-----:R-:W-:Y:S04]  /*246b0*/  STL.64 [R1+0x6440], R26 ;  /* 0x0064401a01007387 */ /* 0x001fe80000100a00 */
[----:B------:R0:W-:Y:S01]  /*246c0*/  STL.64 [R1+0x6438], R24 ;  /* 0x0064381801007387 */ /* 0x0001e20000100a00 */
[----:B-1----:R-:W-:Y:S01]  /*246d0*/  IMAD.MOV.U32 R6, RZ, RZ, R10 ;  /* 0x000000ffff067224 */ /* 0x002fe200078e000a */
[----:B------:R-:W-:-:S02]  /*246e0*/  MOV R7, R11 ;  /* 0x0000000b00077202 */ /* 0x000fc40000000f00 */
[----:B0-----:R-:W2:Y:S04]  /*246f0*/  LDL.LU R24, [R1+0x90] ;  /* 0x0000900001187983 */ /* 0x001ea80000300800 */
[----:B------:R-:W2:Y:S04]  /*24700*/  LDL.LU R25, [R1+0x94] ;  /* 0x0000940001197983 */ /* 0x000ea80000300800 */
[----:B------:R-:W2:Y:S04]  /*24710*/  LDL.LU R26, [R1+0x98] ;  /* 0x00009800011a7983 */ /* 0x000ea80000300800 */
[----:B------:R-:W-:Y:S04]  /*24720*/  STL [R1+0x6424], R3 ;  /* 0x0064240301007387 */ /* 0x000fe80000100800 */
[----:B------:R0:W-:Y:S04]  /*24730*/  STL.64 [R1+0x60], R8 ;  /* 0x0000600801007387 */ /* 0x0001e80000100a00 */
[----:B------:R-:W3:Y:S04]  /*24740*/  LDL.LU.64 R10, [R1+0x6528] ;  /* 0x00652800010a7983 */ /* 0x000ee80000300a00 */
[----:B0-----:R-:W3:Y:S02]  /*24750*/  LDL.LU.64 R8, [R1+0x6520] ;  /* 0x0065200001087983 */ /* 0x001ee40000300a00 */
[----:B---3--:R-:W-:Y:S02]  /*24760*/  HMMA.16816.F32.BF16 R8, R8, R4, R12 ;  /* 0x000000040808723c */ /* 0x008fe4000004180c */
[----:B------:R-:W3:Y:S04]  /*24770*/  LDL.LU.64 R14, [R1+0x6518] ;  /* 0x00651800010e7983 */ /* 0x000ee80000300a00 */
[----:B------:R-:W3:Y:S11]  /*24780*/  LDL.LU.64 R12, [R1+0x6510] ;  /* 0x00651000010c7983 */ /* 0x000ef60000300a00 */
[----:B------:R-:W-:Y:S06]  /*24790*/  @!UPT UIADD3 URZ, URZ, URZ, URZ ;  /* 0x0000003f3f3ff290 */ /* 0x000fec000fffe03f */
[----:B------:R-:W-:Y:S04]  /*247a0*/  STL.64 [R1+0xe0], R8 ;  /* 0x0000e00801007387 */ /* 0x000fe80000100a00 */
[----:B------:R0:W-:Y:S04]  /*247b0*/  STL.64 [R1+0xe8], R10 ;  /* 0x0000e80a01007387 */ /* 0x0001e80000100a00 */
[----:B0-----:R-:W2:Y:S04]  /*247c0*/  LDL.LU.64 R10, [R1+0x6508] ;  /* 0x00650800010a7983 */ /* 0x001ea80000300a00 */
[----:B------:R-:W2:Y:S01]  /*247d0*/  LDL.LU.64 R8, [R1+0x6500] ;  /* 0x0065000001087983 */ /* 0x000ea20000300a00 */
[----:B------:R-:W-:-:S07]  /*247e0*/  MOV R27, R28 ;  /* 0x0000001c001b7202 */ /* 0x000fce0000000f00 */
[-C--:B--2---:R-:W-:Y:S01]  /*247f0*/  HMMA.16816.F32.BF16 R24, R24, R4.reuse, R8 ;  /* 0x000000041818723c */ /* 0x084fe20000041808 */
[----:B------:R-:W3:Y:S04]  /*24800*/  LDL.LU.64 R10, [R1+0x64f8] ;  /* 0x0064f800010a7983 */ /* 0x000ee80000300a00 */
[----:B------:R-:W3:Y:S03]  /*24810*/  LDL.LU.64 R8, [R1+0x64f0] ;  /* 0x0064f00001087983 */ /* 0x000ee60000300a00 */
[-C--:B------:R-:W-:Y:S11]  /*24820*/  HMMA.16816.F32.BF16 R16, R16, R4.reuse, R20 ;  /* 0x000000041010723c */ /* 0x080ff60000041814 */
[----:B------:R-:W-:Y:S04]  /*24830*/  @!UPT UIADD3 URZ, URZ, URZ, URZ ;  /* 0x0000003f3f3ff290 */ /* 0x000fe8000fffe03f */
[----:B------:R-:W-:Y:S04]  /*24840*/  STL.64 [R1+0x1c0], R24 ;  /* 0x0001c01801007387 */ /* 0x000fe80000100a00 */
[----:B------:R-:W-:Y:S01]  /*24850*/  STL.64 [R1+0x1c8], R26 ;  /* 0x0001c81a01007387 */ /* 0x000fe20000100a00 */
[----:B---3--:R-:W-:Y:S11]  /*24860*/  HMMA.16816.F32.BF16 R8, R8, R4, R12 ;  /* 0x000000040808723c */ /* 0x008ff6000004180c */
[----:B------:R-:W-:Y:S11]  /*24870*/  @!UPT UIADD3 URZ, URZ, URZ, URZ ;  /* 0x0000003f3f3ff290 */ /* 0x000ff6000fffe03f */
[----:B------:R-:W-:Y:S01]  /*24880*/  @!UPT UIADD3 URZ, URZ, URZ, URZ ;  /* 0x0000003f3f3ff290 */ /* 0x000fe2000fffe03f */
[----:B------:R-:W-:Y:S04]  /*24890*/  STL [R1+0x164], R9 ;  /* 0x0001640901007387 */ /* 0x000fe80000100800 */
[----:B------:R-:W-:Y:S04]  /*248a0*/  STL.64 [R1+0x1a0], R16 ;  /* 0x0001a01001007387 */ /* 0x000fe80000100a00 */
[----:B------:R-:W-:Y:S04]  /*248b0*/  STL.64 [R1+0x1a8], R18 ;  /* 0x0001a81201007387 */ /* 0x000fe80000100a00 */
[----:B------:R0:W-:Y:S04]  /*248c0*/  STL.64 [R1+0x168], R10 ;  /* 0x0001680a01007387 */ /* 0x0001e80000100a00 */
[----:B------:R-:W-:Y:S04]  /*248d0*/  STL.64 [R1+0x64d8], R6 ;  /* 0x0064d80601007387 */ /* 0x000fe80000100a00 */
[----:B------:R-:W-:Y:S04]  /*248e0*/  STL.64 [R1+0x64d0], R4 ;  /* 0x0064d00401007387 */ /* 0x000fe80000100a00 */
[----:B------:R-:W2:Y:S04]  /*248f0*/  LDL.LU R12, [R1+0x1b0] ;  /* 0x0001b000010c7983 */ /* 0x000ea80000300800 */
[----:B------:R-:W2:Y:S04]  /*24900*/  LDL.LU R13, [R1+0x1b4] ;  /* 0x0001b400010d7983 */ /* 0x000ea80000300800 */
[----:B------:R-:W3:Y:S04]  /*24910*/  LDL.LU R14, [R1+0x1b8] ;  /* 0x0001b800010e7983 */ /* 0x000ee80000300800 */
[----:B------:R-:W3:Y:S01]  /*24920*/  LDL.LU R15, [R1+0x1bc] ;  /* 0x0001bc00010f7983 */ /* 0x000ee20000300800 */
[----:B------:R-:W-:Y:S01]  /*24930*/  MOV R28, R8 ;  /* 0x00000008001c7202 */ /* 0x000fe20000000f00 */
[----:B0-----:R-:W-:-:S02]  /*24940*/  IMAD.MOV.U32 R10, RZ, RZ, R2 ;  /* 0x000000ffff0a7224 */ /* 0x001fc400078e0002 */
[----:B------:R-:W0:Y:S04]  /*24950*/  LDSM.16.MT88.4 R4, [R0+0xa080] ;  /* 0x00a080000004783b */ /* 0x000e280000004200 */
[----:B---3--:R-:W-:Y:S04]  /*24960*/  STL.64 [R1+0x64a8], R14 ;  /* 0x0064a80e01007387 */ /* 0x008fe80000100a00 */
[----:B--2---:R-:W-:Y:S04]  /*24970*/  STL.64 [R1+0x64a0], R12 ;  /* 0x0064a00c01007387 */ /* 0x004fe80000100a00 */
[----:B------:R-:W2:Y:S04]  /*24980*/  LDL.LU R8, [R1] ;  /* 0x0000000001087983 */ /* 0x000ea80000300800 */
[----:B------:R-:W2:Y:S04]  /*24990*/  LDL.LU R9, [R1+0x4] ;  /* 0x0000040001097983 */ /* 0x000ea80000300800 */
[----:B------:R-:W3:Y:S04]  /*249a0*/  LDL.LU R2, [R1+0x64e8] ;  /* 0x0064e80001027983 */ /* 0x000ee80000300800 */
[----:B------:R-:W4:Y:S04]  /*249b0*/  LDL.LU R11, [R1+0xc] ;  /* 0x00000c00010b7983 */ /* 0x000f280000300800 */
[----:B----4-:R3:W-:Y:S04]  /*249c0*/  STL.64 [R1+0x64b8], R10 ;  /* 0x0064b80a01007387 */ /* 0x0107e80000100a00 */
[----:B--2---:R1:W-:Y:S01]  /*249d0*/  STL.64 [R1+0x64b0], R8 ;  /* 0x0064b00801007387 */ /* 0x0043e20000100a00 */
[----:B---3--:R-:W-:-:S03]  /*249e0*/  MOV R11, R2 ;  /* 0x00000002000b7202 */ /* 0x008fc60000000f00 */
[----:B-1----:R-:W2:Y:S04]  /*249f0*/  LDL.LU R8, [R1+0x10] ;  /* 0x0000100001087983 */ /* 0x002ea80000300800 */
[----:B------:R-:W2:Y:S04]  /*24a00*/  LDL.LU R9, [R1+0x14] ;  /* 0x0000140001097983 */ /* 0x000ea80000300800 */
[----:B------:R-:W2:Y:S04]  /*24a10*/  LDL.LU R10, [R1+0x18] ;  /* 0x00001800010a7983 */ /* 0x000ea80000300800 */
[----:B------:R-:W3:Y:S04]  /*24a20*/  LDL.LU R2, [R1+0x64e4] ;  /* 0x0064e40001027983 */ /* 0x000ee80000300800 */
[----:B------:R-:W4:Y:S04]  /*24a30*/  LDL.LU R12, [R1+0x1f0] ;  /* 0x0001f000010c7983 */ /* 0x000f280000300800 */
[----:B------:R-:W4:Y:S04]  /*24a40*/  LDL.LU R13, [R1+0x1f4] ;  /* 0x0001f400010d7983 */ /* 0x000f280000300800 */
[----:B------:R-:W2:Y:S04]  /*24a50*/  LDL.LU R14, [R1+0x1f8] ;  /* 0x0001f800010e7983 */ /* 0x000ea80000300800 */
[----:B------:R-:W2:Y:S01]  /*24a60*/  LDL.LU R15, [R1+0x1fc] ;  /* 0x0001fc00010f7983 */ /* 0x000ea20000300800 */
[----:B0-----:R-:W-:Y:S01]  /*24a70*/  MOV R3, R6 ;  /* 0x0000000600037202 */ /* 0x001fe20000000f00 */
[----:B------:R-:W-:-:S02]  /*24a80*/  IMAD.MOV.U32 R29, RZ, RZ, R7 ;  /* 0x000000ffff1d7224 */ /* 0x000fc400078e0007 */
[----:B--2---:R-:W-:Y:S04]  /*24a90*/  STL.64 [R1+0x64c8], R14 ;  /* 0x0064c80e01007387 */ /* 0x004fe80000100a00 */
[----:B----4-:R0:W-:Y:S04]  /*24aa0*/  STL.64 [R1+0x64c0], R12 ;  /* 0x0064c00c01007387 */ /* 0x0101e80000100a00 */
[----:B0-----:R-:W2:Y:S04]  /*24ab0*/  LDL.LU R12, [R1+0x200] ;  /* 0x00020000010c7983 */ /* 0x001ea80000300800 */
[----:B------:R-:W2:Y:S04]  /*24ac0*/  LDL.LU R13, [R1+0x204] ;  /* 0x00020400010d7983 */ /* 0x000ea80000300800 */
[----:B------:R-:W2:Y:S04]  /*24ad0*/  LDL.LU R14, [R1+0x208] ;  /* 0x00020800010e7983 */ /* 0x000ea80000300800 */
[----:B------:R-:W2:Y:S04]  /*24ae0*/  LDL.LU R15, [R1+0x20c] ;  /* 0x00020c00010f7983 */ /* 0x000ea80000300800 */
[----:B------:R-:W-:Y:S04]  /*24af0*/  STL [R1+0x638c], R28 ;  /* 0x00638c1c01007387 */ /* 0x000fe80000100800 */
[----:B------:R-:W-:Y:S04]  /*24b00*/  STL.64 [R1+0x50], R4 ;  /* 0x0000500401007387 */ /* 0x000fe80000100a00 */
[----:B------:R-:W4:Y:S04]  /*24b10*/  LDL.LU R16, [R1+0x170] ;  /* 0x0001700001107983 */ /* 0x000f280000300800 */
[----:B------:R-:W4:Y:S04]  /*24b20*/  LDL.LU R17, [R1+0x174] ;  /* 0x0001740001117983 */ /* 0x000f280000300800 */
[----:B------:R-:W4:Y:S04]  /*24b30*/  LDL.LU R18, [R1+0x178] ;  /* 0x0001780001127983 */ /* 0x000f280000300800 */
[----:B------:R-:W4:Y:S04]  /*24b40*/  LDL.LU R19, [R1+0x17c] ;  /* 0x00017c0001137983 */ /* 0x000f280000300800 */
[----:B------:R-:W2:Y:S04]  /*24b50*/  LDL.LU R20, [R1+0x130] ;  /* 0x0001300001147983 */ /* 0x000ea80000300800 */
[----:B------:R-:W2:Y:S04]  /*24b60*/  LDL.LU R21, [R1+0x134] ;  /* 0x0001340001157983 */ /* 0x000ea80000300800 */
[----:B------:R-:W2:Y:S01]  /*24b70*/  LDL.LU R22, [R1+0x138] ;  /* 0x0001380001167983 */ /* 0x000ea20000300800 */
[----:B---3--:R-:W-:-:S03]  /*24b80*/  MOV R27, R2 ;  /* 0x00000002001b7202 */ /* 0x008fc60000000f00 */
[----:B------:R-:W3:Y:S04]  /*24b90*/  LDL.LU R23, [R1+0x13c] ;  /* 0x00013c0001177983 */ /* 0x000ee80000300800 */
[----:B------:R-:W2:Y:S04]  /*24ba0*/  LDL.LU R24, [R1+0x120] ;  /* 0x0001200001187983 */ /* 0x000ea80000300800 */
[----:B------:R-:W2:Y:S04]  /*24bb0*/  LDL.LU R25, [R1+0x124] ;  /* 0x0001240001197983 */ /* 0x000ea80000300800 */
[----:B------:R-:W2:Y:S04]  /*24bc0*/  LDL.LU R26, [R1+0x128] ;  /* 0x00012800011a7983 */ /* 0x000ea80000300800 */
[----:B------:R-:W2:Y:S04]  /*24bd0*/  LDL.LU R2, [R1+0x64e0] ;  /* 0x0064e00001027983 */ /* 0x000ea80000300800 */
[----:B------:R-:W0:Y:S04]  /*24be0*/  LDSM.16.MT88.4 R4, [R0+0xa100] ;  /* 0x00a100000004783b */ /* 0x000e280000004200 */
[----:B------:R-:W-:Y:S04]  /*24bf0*/  STL [R1+0x642c], R29 ;  /* 0x00642c1d01007387 */ /* 0x000fe80000100800 */
[----:B------:R-:W-:Y:S04]  /*24c00*/  STL [R1+0x6428], R3 ;  /* 0x0064280301007387 */ /* 0x000fe80000100800 */
[----:B0-----:R-:W-:Y:S04]  /*24c10*/  STL.64 [R1+0x40], R4 ;  /* 0x0000400401007387 */ /* 0x001fe80000100a00 */
[----:B------:R-:W-:Y:S04]  /*24c20*/  STL.64 [R1+0x48], R6 ;  /* 0x0000480601007387 */ /* 0x000fe80000100a00 */
[----:B------:R-:W0:Y:S02]  /*24c30*/  LDSM.16.MT88.4 R4, [R0+0xa180] ;  /* 0x00a180000004783b */ /* 0x000e240000004200 */
[----:B0-----:R-:W-:-:S02]  /*24c40*/  MOV R29, R6 ;  /* 0x00000006001d7202 */ /* 0x001fc40000000f00 */
[----:B------:R-:W-:Y:S01]  /*24c50*/  STL.64 [R1+0x30], R4 ;  /* 0x0000300401007387 */ /* 0x000fe20000100a00 */
[----:B------:R-:W-:-:S05]  /*24c60*/  IMAD.MOV.U32 R3, RZ, RZ, R7 ;  /* 0x000000ffff037224 */ /* 0x000fca00078e0007 */
[----:B------:R-:W-:Y:S04]  /*24c70*/  STL [R1+0x6434], R3 ;  /* 0x0064340301007387 */ /* 0x000fe80000100800 */
[----:B------:R-:W-:Y:S04]  /*24c80*/  STL [R1+0x6430], R29 ;  /* 0x0064301d01007387 */ /* 0x000fe80000100800 */
[----:B------:R-:W-:Y:S04]  /*24c90*/  STL [R1+0x6390], R0 ;  /* 0x0063900001007387 */ /* 0x000fe80000100800 */
[----:B--2---:R-:W0:Y:S04]  /*24ca0*/  LDSM.16.MT88.4 R4, [R2+0xa000] ;  /* 0x00a000000204783b */ /* 0x004e280000004200 */
[----:B0-----:R-:W-:Y:S04]  /*24cb0*/  STL.64 [R1+0x20], R4 ;  /* 0x0000200401007387 */ /* 0x001fe80000100a00 */
        /* <DEDUP_REMOVED lines=8> */
[----:B------:R-:W-:Y:S02]  /*24d40*/  MOV R0, R10 ;  /* 0x0000000a00007202 */ /* 0x000fe40000000f00 */
[----:B------:R-:W-:Y:S02]  /*24d50*/  MOV R28, R11 ;  /* 0x0000000b001c7202 */ /* 0x000fe40000000f00 */
[----:B------:R-:W0:Y:S02]  /*24d60*/  LDSM.16.MT88.4 R8, [R2+0xa080] ;  /* 0x00a080000208783b */ /* 0x000e240000004200 */
[----:B0-----:R-:W-:Y:S02]  /*24d70*/  IMAD.MOV.U32 R3, RZ, RZ, R10 ;  /* 0x000000ffff037224 */ /* 0x001fe400078e000a */
[----:B------:R0:W-:Y:S01]  /*24d80*/  STL.64 [R1+0xa0], R8 ;  /* 0x0000a00801007387 */ /* 0x0001e20000100a00 */
[----:B------:R-:W-:-:S03]  /*24d90*/  MOV R29, R11 ;  /* 0x0000000b001d7202 */ /* 0x000fc60000000f00 */
[----:B------:R-:W2:Y:S04]  /*24da0*/  LDL.LU.64 R10, [R1+0x64b8] ;  /* 0x0064b800010a7983 */ /* 0x000ea80000300a00 */
[----:B0-----:R-:W2:Y:S02]  /*24db0*/  LDL.LU.64 R8, [R1+0x64b0] ;  /* 0x0064b00001087983 */ /* 0x001ea40000300a00 */
        /* <DEDUP_REMOVED lines=9> */
[----:B------:R-:W4:Y:S04]  /*24e50*/  LDL.LU.64 R14, [R1+0x6488] ;  /* 0x00648800010e7983 */ /* 0x000f280000300a00 */
[----:B------:R-:W4:Y:S11]  /*24e60*/  LDL.LU.64 R12, [R1+0x6480] ;  /* 0x00648000010c7983 */ /* 0x000f360000300a00 */
[----:B------:R-:W-:Y:S06]  /*24e70*/  @!UPT UIADD3 URZ, URZ, URZ, URZ ;  /* 0x0000003f3f3ff290 */ /* 0x000fec000fffe03f */
[----:B------:R0:W-:Y:S04]  /*24e80*/  STL.64 [R1+0x1b0], R8 ;  /* 0x0001b00801007387 */ /* 0x0001e80000100a00 */
[----:B------:R1:W-:Y:S04]  /*24e90*/  STL.64 [R1+0x1b8], R10 ;  /* 0x0001b80a01007387 */ /* 0x0003e80000100a00 */
[----:B0-----:R-:W2:Y:S04]  /*24ea0*/  LDL.LU R8, [R1+0x60] ;  /* 0x0000600001087983 */ /* 0x001ea80000300800 */
[----:B------:R-:W2:Y:S01]  /*24eb0*/  LDL.LU R9, [R1+0x64] ;  /* 0x0000640001097983 */ /* 0x000ea20000300800 */
[----:B-1----:R-:W-:Y:S01]  /*24ec0*/  MOV R10, R6 ;  /* 0x00000006000a7202 */ /* 0x002fe20000000f00 */
[----:B------:R-:W-:-:S02]  /*24ed0*/  IMAD.MOV.U32 R11, RZ, RZ, R7 ;  /* 0x000000ffff0b7224 */ /* 0x000fc400078e0007 */
[----:B------:R-:W2:Y:S04]  /*24ee0*/  LDL.LU R6, [R1+0x647c] ;  /* 0x00647c0001067983 */ /* 0x000ea80000300800 */
[----:B------:R-:W3:Y:S01]  /*24ef0*/  LDL.LU R7, [R1+0x6478] ;  /* 0x0064780001077983 */ /* 0x000ee20000300800 */
[----:B----4-:R-:W-:Y:S03]  /*24f00*/  HMMA.16816.F32.BF16 R12, R12, R4, R16 ;  /* 0x000000040c0c723c */ /* 0x010fe60000041810 */
[----:B------:R-:W3:Y:S04]  /*24f10*/  LDL.LU.64 R18, [R1+0x6470] ;  /* 0x0064700001127983 */ /* 0x000ee80000300a00 */
[----:B------:R-:W3:Y:S11]  /*24f20*/  LDL.LU.64 R16, [R1+0x6468] ;  /* 0x0064680001107983 */ /* 0x000ef60000300a00 */
[----:B------:R-:W-:Y:S05]  /*24f30*/  @!UPT UIADD3 URZ, URZ, URZ, URZ ;  /* 0x0000003f3f3ff290 */ /* 0x000fea000fffe03f */
[----:B------:R0:W-:Y:S04]  /*24f40*/  STL.64 [R1+0x1f0], R12 ;  /* 0x0001f00c01007387 */ /* 0x0001e80000100a00 */
[----:B------:R2:W-:Y:S04]  /*24f50*/  STL.64 [R1+0x1f8], R14 ;  /* 0x0001f80e01007387 */ /* 0x0005e80000100a00 */
[----:B0-----:R-:W4:Y:S04]  /*24f60*/  LDL.LU R12, [R1+0xc0] ;  /* 0x0000c000010c7983 */ /* 0x001f280000300800 */
[----:B------:R-:W4:Y:S01]  /*24f70*/  LDL.LU R13, [R1+0xc4] ;  /* 0x0000c400010d7983 */ /* 0x000f220000300800 */
[----:B--2---:R-:W-:-:S03]  /*24f80*/  MOV R15, R6 ;  /* 0x00000006000f7202 */ /* 0x004fc60000000f00 */
[----:B------:R-:W4:Y:S04]  /*24f90*/  LDL.LU R14, [R1+0xc8] ;  /* 0x0000c800010e7983 */ /* 0x000f280000300800 */
[----:B------:R-:W4:Y:S01]  /*24fa0*/  LDL.LU R6, [R1+0x6460] ;  /* 0x0064600001067983 */ /* 0x000f220000300800 */
[----:B---3--:R-:W-:Y:S03]  /*24fb0*/  HMMA.16816.F32.BF16 R16, R16, R4, R20 ;  /* 0x000000041010723c */ /* 0x008fe60000041814 */
[----:B------:R-:W2:Y:S04]  /*24fc0*/  LDL.LU.64 R22, [R1+0x6458] ;  /* 0x0064580001167983 */ /* 0x000ea80000300a00 */
[----:B------:R-:W2:Y:S11]  /*24fd0*/  LDL.LU.64 R20, [R1+0x6450] ;  /* 0x0064500001147983 */ /* 0x000eb60000300a00 */
[----:B------:R-:W-:Y:S05]  /*24fe0*/  @!UPT UIADD3 URZ, URZ, URZ, URZ ;  /* 0x0000003f3f3ff290 */ /* 0x000fea000fffe03f */
[----:B------:R0:W-:Y:S04]  /*24ff0*/  STL.64 [R1+0x1d0], R16 ;  /* 0x0001d01001007387 */ /* 0x0001e80000100a00 */
[----:B------:R1:W-:Y:S01]  /*25000*/  STL.64 [R1+0x1d8], R18 ;  /* 0x0001d81201007387 */ /* 0x0003e20000100a00 */
[----:B0-----:R-:W-:-:S03]  /*25010*/  MOV R16, R7 ;  /* 0x0000000700107202 */ /* 0x001fc60000000f00 */
[----:B------:R-:W4:Y:S04]  /*25020*/  LDL.LU R7, [R1+0x6448] ;  /* 0x0064480001077983 */ /* 0x000f280000300800 */
[----:B------:R-:W3:Y:S04]  /*25030*/  LDL.LU R17, [R1+0xf4] ;  /* 0x0000f40001117983 */ /* 0x000ee80000300800 */
[----:B-1----:R-:W3:Y:S04]  /*25040*/  LDL.LU R18, [R1+0xf8] ;  /* 0x0000f80001127983 */ /* 0x002ee80000300800 */
[----:B------:R-:W3:Y:S01]  /*25050*/  LDL.LU R19, [R1+0xfc] ;  /* 0x0000fc0001137983 */ /* 0x000ee20000300800 */
[----:B--2---:R-:W-:Y:S03]  /*25060*/  HMMA.16816.F32.BF16 R20, R20, R4, R24 ;  /* 0x000000041414723c */ /* 0x004fe60000041818 */
[----:B------:R-:W3:Y:S04]  /*25070*/  LDL.LU.64 R26, [R1+0x6440] ;  /* 0x00644000011a7983 */ /* 0x000ee80000300a00 */
[----:B------:R-:W3:Y:S01]  /*25080*/  LDL.LU.64 R24, [R1+0x6438] ;  /* 0x0064380001187983 */ /* 0x000ee20000300a00 */
[----:B----4-:R-:W-:Y:S11]  /*25090*/  HMMA.16816.F32.BF16 R8, R8, R6, R12 ;  /* 0x000000060808723c */ /* 0x010ff6000004180c */
[----:B------:R-:W-:Y:S04]  /*250a0*/  @!UPT UIADD3 URZ, URZ, URZ, URZ ;  /* 0x0000003f3f3ff290 */ /* 0x000fe8000fffe03f */
[----:B------:R-:W-:Y:S04]  /*250b0*/  STL.64 [R1+0x190], R20 ;  /* 0x0001901401007387 */ /* 0x000fe80000100a00 */
[----:B------:R-:W-:Y:S04]  /*250c0*/  STL.64 [R1+0x198], R22 ;  /* 0x0001981601007387 */ /* 0x000fe80000100a00 */
[----:B------:R-:W-:Y:S01]  /*250d0*/  STL.64 [R1+0x6418], R6 ;  /* 0x0064180601007387 */ /* 0x000fe20000100a00 */
[----:B---3--:R-:W-:Y:S01]  /*250e0*/  HMMA.16816.F32.BF16 R16, R24, R4, R16 ;  /* 0x000000041810723c */ /* 0x008fe20000041810 */
[----:B------:R-:W-:Y:S01]  /*250f0*/  IMAD.MOV.U32 R14, RZ, RZ, R3 ;  /* 0x000000ffff0e7224 */ /* 0x000fe200078e0003 */
[----:B------:R-:W-:Y:S01]  /*25100*/  MOV R15, R29 ;  /* 0x0000001d000f7202 */ /* 0x000fe20000000f00 */
[----:B------:R-:W0:Y:S11]  /*25110*/  LDSM.16.MT88.4 R4, [R2+0xa100] ;  /* 0x00a100000204783b */ /* 0x000e360000004200 */
[----:B------:R-:W-:Y:S09]  /*25120*/  @!UPT UIADD3 URZ, URZ, URZ, URZ ;  /* 0x0000003f3f3ff290 */ /* 0x000ff2000fffe03f */
[----:B------:R-:W-:Y:S04]  /*25130*/  STL.64 [R1+0x140], R16 ;  /* 0x0001401001007387 */ /* 0x000fe80000100a00 */
[----:B------:R-:W-:Y:S04]  /*25140*/  STL.64 [R1+0x148], R18 ;  /* 0x0001481201007387 */ /* 0x000fe80000100a00 */
[----:B------:R-:W2:Y:S04]  /*25150*/  LDL.LU R12, [R1+0xa0] ;  /* 0x0000a000010c7983 */ /* 0x000ea80000300800 */
[----:B------:R-:W-:Y:S04]  /*25160*/  STL.64 [R1+0x130], R8 ;  /* 0x0001300801007387 */ /* 0x000fe80000100a00 */
[----:B------:R-:W-:Y:S04]  /*25170*/  STL.64 [R1+0x138], R10 ;  /* 0x0001380a01007387 */ /* 0x000fe80000100a00 */
[----:B------:R-:W2:Y:S04]  /*25180*/  LDL.LU R13, [R1+0xa4] ;  /* 0x0000a400010d7983 */ /* 0x000ea80000300800 */
[----:B------:R-:W3:Y:S04]  /*25190*/  LDL.LU R3, [R1+0x6434] ;  /* 0x0064340001037983 */ /* 0x000ee80000300800 */
[----:B------:R-:W4:Y:S04]  /*251a0*/  LDL.LU R29, [R1+0x6430] ;  /* 0x00643000011d7983 */ /* 0x000f280000300800 */
[----:B------:R-:W-:Y:S04]  /*251b0*/  STL.64 [R1+0x63a0], R14 ;  /* 0x0063a00e01007387 */ /* 0x000fe80000100a00 */
[----:B--2---:R1:W-:Y:S04]  /*251c0*/  STL.64 [R1+0x6398], R12 ;  /* 0x0063980c01007387 */ /* 0x0043e80000100a00 */
[----:B-1----:R-:W2:Y:S04]  /*251d0*/  LDL.LU R12, [R1+0x20] ;  /* 0x00002000010c7983 */ /* 0x002ea80000300800 */
[----:B------:R-:W2:Y:S04]  /*251e0*/  LDL.LU R13, [R1+0x24] ;  /* 0x00002400010d7983 */ /* 0x000ea80000300800 */
[----:B------:R-:W2:Y:S04]  /*251f0*/  LDL.LU R14, [R1+0x28] ;  /* 0x00002800010e7983 */ /* 0x000ea80000300800 */
[----:B------:R-:W2:Y:S04]  /*25200*/  LDL.LU R15, [R1+0x2c] ;  /* 0x00002c00010f7983 */ /* 0x000ea80000300800 */
[----:B--2---:R-:W-:Y:S04]  /*25210*/  STL.64 [R1+0x63c0], R14 ;  /* 0x0063c00e01007387 */ /* 0x004fe80000100a00 */
[----:B------:R1:W-:Y:S04]  /*25220*/  STL.64 [R1+0x63b8], R12 ;  /* 0x0063b80c01007387 */ /* 0x0003e80000100a00 */
[----:B-1----:R-:W2:Y:S04]  /*25230*/  LDL.LU R12, [R1+0x30] ;  /* 0x00003000010c7983 */ /* 0x002ea80000300800 */
[----:B------:R-:W2:Y:S01]  /*25240*/  LDL.LU R13, [R1+0x34] ;  /* 0x00003400010d7983 */ /* 0x000ea20000300800 */
[----:B----4-:R-:W-:Y:S01]  /*25250*/  MOV R14, R29 ;  /* 0x0000001d000e7202 */ /* 0x010fe20000000f00 */
[----:B---3--:R-:W-:-:S02]  /*25260*/  IMAD.MOV.U32 R15, RZ, RZ, R3 ;  /* 0x000000ffff0f7224 */ /* 0x008fc400078e0003 */
[----:B------:R-:W3:Y:S04]  /*25270*/  LDL.LU R29, [R1+0x642c] ;  /* 0x00642c00011d7983 */ /* 0x000ee80000300800 */
[----:B------:R-:W4:Y:S04]  /*25280*/  LDL.LU R3, [R1+0x6428] ;  /* 0x0064280001037983 */ /* 0x000f280000300800 */
[----:B------:R-:W-:Y:S04]  /*25290*/  STL.64 [R1+0x63e0], R14 ;  /* 0x0063e00e01007387 */ /* 0x000fe80000100a00 */
[----:B--2---:R1:W-:Y:S04]  /*252a0*/  STL.64 [R1+0x63d8], R12 ;  /* 0x0063d80c01007387 */ /* 0x0043e80000100a00 */
[----:B------:R-:W2:Y:S04]  /*252b0*/  LDL.LU R24, [R1+0xe0] ;  /* 0x0000e00001187983 */ /* 0x000ea80000300800 */
[----:B------:R-:W2:Y:S04]  /*252c0*/  LDL.LU R25, [R1+0xe4] ;  /* 0x0000e40001197983 */ /* 0x000ea80000300800 */
[----:B------:R-:W2:Y:S04]  /*252d0*/  LDL.LU R26, [R1+0xe8] ;  /* 0x0000e800011a7983 */ /* 0x000ea80000300800 */
[----:B------:R-:W2:Y:S04]  /*252e0*/  LDL.LU R27, [R1+0xec] ;  /* 0x0000ec00011b7983 */ /* 0x000ea80000300800 */
[----:B-1----:R-:W2:Y:S04]  /*252f0*/  LDL.LU R12, [R1+0x40] ;  /* 0x00004000010c7983 */ /* 0x002ea80000300800 */
[----:B------:R-:W2:Y:S04]  /*25300*/  LDL.LU R13, [R1+0x44] ;  /* 0x00004400010d7983 */ /* 0x000ea80000300800 */
[----:B------:R-:W2:Y:S04]  /*25310*/  LDL.LU R14, [R1+0x48] ;  /* 0x00004800010e7983 */ /* 0x000ea80000300800 */
[----:B------:R-:W2:Y:S04]  /*25320*/  LDL.LU R15, [R1+0x4c] ;  /* 0x00004c00010f7983 */ /* 0x000ea80000300800 */
[----:B--2---:R4:W-:Y:S04]  /*25330*/  STL.64 [R1+0x6400], R14 ;  /* 0x0064000e01007387 */ /* 0x0049e80000100a00 */
[----:B------:R1:W-:Y:S01]  /*25340*/  STL.64 [R1+0x63f8], R12 ;  /* 0x0063f80c01007387 */ /* 0x0003e20000100a00 */
[----:B----4-:R-:W-:-:S02]  /*25350*/  MOV R14, R3 ;  /* 0x00000003000e7202 */ /* 0x010fc40000000f00 */
[----:B---3--:R-:W-:Y:S01]  /*25360*/  MOV R15, R29 ;  /* 0x0000001d000f7202 */ /* 0x008fe20000000f00 */
[----:B-1----:R-:W2:Y:S04]  /*25370*/  LDL.LU R12, [R1+0x50] ;  /* 0x00005000010c7983 */ /* 0x002ea80000300800 */
[----:B------:R-:W2:Y:S04]  /*25380*/  LDL.LU R13, [R1+0x54] ;  /* 0x00005400010d7983 */ /* 0x000ea80000300800 */
[----:B------:R-:W3:Y:S04]  /*25390*/  LDL.LU R3, [R1+0x6424] ;  /* 0x0064240001037983 */ /* 0x000ee80000300800 */
[----:B------:R-:W4:Y:S04]  /*253a0*/  LDL.LU R29, [R1+0x6420] ;  /* 0x00642000011d7983 */ /* 0x000f280000300800 */
[----:B------:R-:W-:Y:S04]  /*253b0*/  STL.64 [R1+0x63b0], R26 ;  /* 0x0063b01a01007387 */ /* 0x000fe80000100a00 */
[----:B------:R1:W-:Y:S04]  /*253c0*/  STL.64 [R1+0x63a8], R24 ;  /* 0x0063a81801007387 */ /* 0x0003e80000100a00 */
[----:B-1----:R-:W2:Y:S04]  /*253d0*/  LDL.LU R24, [R1+0xb0] ;  /* 0x0000b00001187983 */ /* 0x002ea80000300800 */
[----:B------:R-:W2:Y:S04]  /*253e0*/  LDL.LU R25, [R1+0xb4] ;  /* 0x0000b40001197983 */ /* 0x000ea80000300800 */
[----:B------:R-:W2:Y:S04]  /*253f0*/  LDL.LU R26, [R1+0xb8] ;  /* 0x0000b800011a7983 */ /* 0x000ea80000300800 */
[----:B------:R-:W2:Y:S04]  /*25400*/  LDL.LU R27, [R1+0xbc] ;  /* 0x0000bc00011b7983 */ /* 0x000ea80000300800 */
[----:B--2---:R-:W-:Y:S04]  /*25410*/  STL.64 [R1+0x63d0], R26 ;  /* 0x0063d01a01007387 */ /* 0x004fe80000100a00 */
[----:B------:R1:W-:Y:S04]  /*25420*/  STL.64 [R1+0x63c8], R24 ;  /* 0x0063c81801007387 */ /* 0x0003e80000100a00 */
[----:B-1----:R-:W2:Y:S04]  /*25430*/  LDL.LU R24, [R1+0xd0] ;  /* 0x0000d00001187983 */ /* 0x002ea80000300800 */
[----:B------:R-:W2:Y:S04]  /*25440*/  LDL.LU R25, [R1+0xd4] ;  /* 0x0000d40001197983 */ /* 0x000ea80000300800 */
[----:B------:R-:W2:Y:S04]  /*25450*/  LDL.LU R26, [R1+0xd8] ;  /* 0x0000d800011a7983 */ /* 0x000ea80000300800 */
[----:B------:R-:W2:Y:S01]  /*25460*/  LDL.LU R27, [R1+0xdc] ;  /* 0x0000dc00011b7983 */ /* 0x000ea20000300800 */
[----:B0-----:R-:W-:Y:S01]  /*25470*/  IMAD.MOV.U32 R19, RZ, RZ, R4 ;  /* 0x000000ffff137224 */ /* 0x001fe200078e0004 */
[----:B------:R-:W-:Y:S01]  /*25480*/  MOV R18, R5 ;  /* 0x0000000500127202 */ /* 0x000fe20000000f00 */
[----:B------:R-:W-:Y:S01]  /*25490*/  IMAD.MOV.U32 R16, RZ, RZ, R7 ;  /* 0x000000ffff107224 */ /* 0x000fe200078e0007 */
[----:B------:R-:W-:-:S02]  /*254a0*/  MOV R17, R6 ;  /* 0x0000000600117202 */ /* 0x000fc40000000f00 */
[----:B------:R-:W0:Y:S04]  /*254b0*/  LDSM.16.MT88.4 R4, [R2+0xa180] ;  /* 0x00a180000204783b */ /* 0x000e280000004200 */
[----:B--2---:R-:W-:Y:S04]  /*254c0*/  STL.64 [R1+0x63f0], R26 ;  /* 0x0063f01a01007387 */ /* 0x004fe80000100a00 */
[----:B------:R1:W-:Y:S04]  /*254d0*/  STL.64 [R1+0x63e8], R24 ;  /* 0x0063e81801007387 */ /* 0x0003e80000100a00 */
[----:B-1----:R-:W2:Y:S04]  /*254e0*/  LDL.LU R24, [R1+0x100] ;  /* 0x0001000001187983 */ /* 0x002ea80000300800 */
[----:B------:R-:W2:Y:S04]  /*254f0*/  LDL.LU R25, [R1+0x104] ;  /* 0x0001040001197983 */ /* 0x000ea80000300800 */
[----:B------:R-:W2:Y:S04]  /*25500*/  LDL.LU R26, [R1+0x108] ;  /* 0x00010800011a7983 */ /* 0x000ea80000300800 */
[----:B------:R-:W2:Y:S01]  /*25510*/  LDL.LU R27, [R1+0x10c] ;  /* 0x00010c00011b7983 */ /* 0x000ea20000300800 */
[----:B0-----:R-:W-:-:S03]  /*25520*/  MOV R2, R7 ;  /* 0x0000000700027202 */ /* 0x001fc60000000f00 */
[----:B--2---:R-:W-:Y:S04]  /*25530*/  STL.64 [R1+0x6410], R26 ;  /* 0x0064101a01007387 */ /* 0x004fe80000100a00 */
[----:B------:R0:W-:Y:S04]  /*25540*/  STL.64 [R1+0x6408], R24 ;  /* 0x0064081801007387 */ /* 0x0001e80000100a00 */
[----:B0-----:R-:W2:Y:S04]  /*25550*/  LDL.LU R24, [R1+0x110] ;  /* 0x0001100001187983 */ /* 0x001ea80000300800 */
[----:B------:R-:W2:Y:S04]  /*25560*/  LDL.LU R25, [R1+0x114] ;  /* 0x0001140001197983 */ /* 0x000ea80000300800 */
[----:B------:R-:W2:Y:S04]  /*25570*/  LDL.LU R26, [R1+0x118] ;  /* 0x00011800011a7983 */ /* 0x000ea80000300800 */
[----:B------:R-:W2:Y:S04]  /*25580*/  LDL.LU R27, [R1+0x11c] ;  /* 0x00011c00011b7983 */ /* 0x000ea80000300800 */
[----:B------:R-:W-:Y:S04]  /*25590*/  STL.64 [R1+0x80], R4 ;  /* 0x0000800401007387 */ /* 0x000fe80000100a00 */
[----:B------:R-:W-:Y:S04]  /*255a0*/  STL [R1+0x88], R6 ;  /* 0x0000880601007387 */ /* 0x000fe80000100800 */
[----:B----4-:R-:W0:Y:S02]  /*255b0*/  LDSM.16.MT88.4 R4, [R29+0xa000] ;  /* 0x00a000001d04783b */ /* 0x010e240000004200 */
[----:B0-----:R-:W-:Y:S01]  /*255c0*/  MOV R11, R4 ;  /* 0x00000004000b7202 */ /* 0x001fe20000000f00 */
[----:B------:R-:W-:Y:S01]  /*255d0*/  IMAD.MOV.U32 R10, RZ, RZ, R5 ;  /* 0x000000ffff0a7224 */ /* 0x000fe200078e0005 */
[----:B------:R-:W-:-:S02]  /*255e0*/  MOV R9, R6 ;  /* 0x0000000600097202 */ /* 0x000fc40000000f00 */
[----:B------:R-:W-:Y:S02]  /*255f0*/  MOV R8, R7 ;  /* 0x0000000700087202 */ /* 0x000fe40000000f00 */
[----:B------:R-:W0:Y:S02]  /*25600*/  LDSM.16.MT88.4 R4, [R29+0xa080] ;  /* 0x00a080001d04783b */ /* 0x000e240000004200 */
[----:B0-----:R-:W-:Y:S01]  /*25610*/  MOV R21, R6 ;  /* 0x0000000600157202 */ /* 0x001fe20000000f00 */
[----:B------:R-:W-:Y:S02]  /*25620*/  IMAD.MOV.U32 R20, RZ, RZ, R7 ;  /* 0x000000ffff147224 */ /* 0x000fe400078e0007 */
        /* <DEDUP_REMOVED lines=8> */
[----:B------:R-:W2:Y:S01]  /*256b0*/  LDL.LU.64 R12, [R1+0x63f8] ;  /* 0x0063f800010c7983 */ /* 0x000ea20000300a00 */
[----:B------:R-:W-:Y:S01]  /*256c0*/  IMAD.MOV.U32 R23, RZ, RZ, R4 ;  /* 0x000000ffff177224 */ /* 0x000fe200078e0004 */
[----:B------:R-:W-:Y:S01]  /*256d0*/  MOV R22, R5 ;  /* 0x0000000500167202 */ /* 0x000fe20000000f00 */
[-C--:B--2---:R-:W-:Y:S01]  /*256e0*/  HMMA.16816.F32.BF16 R12, R12, R6.reuse, R24 ;  /* 0x000000060c0c723c */ /* 0x084fe20000041818 */
[----:B------:R-:W2:Y:S04]  /*256f0*/  LDL.LU.64 R26, [R1+0x63f0] ;  /* 0x0063f000011a7983 */ /* 0x000ea80000300a00 */
[----:B------:R-:W2:Y:S11]  /*25700*/  LDL.LU.64 R24, [R1+0x63e8] ;  /* 0x0063e80001187983 */ /* 0x000eb60000300a00 */
[----:B------:R-:W-:Y:S07]  /*25710*/  @!UPT UIADD3 URZ, URZ, URZ, URZ ;  /* 0x0000003f3f3ff290 */ /* 0x000fee000fffe03f */
[----:B------:R0:W-:Y:S01]  /*25720*/  STL.64 [R1+0x110], R12 ;  /* 0x0001100c01007387 */ /* 0x0001e20000100a00 */
[----:B------:R-:W-:Y:S02]  /*25730*/  MOV R5, R14 ;  /* 0x0000000e00057202 */ /* 0x000fe40000000f00 */
[----:B------:R-:W-:Y:S02]  /*25740*/  MOV R4, R15 ;  /* 0x0000000f00047202 */ /* 0x000fe40000000f00 */
[----:B------:R-:W2:Y:S04]  /*25750*/  LDL.LU.64 R14, [R1+0x63e0] ;  /* 0x0063e000010e7983 */ /* 0x000ea80000300a00 */
[----:B0-----:R-:W2:Y:S04]  /*25760*/  LDL.LU.64 R12, [R1+0x63d8] ;  /* 0x0063d800010c7983 */ /* 0x001ea80000300a00 */
[----:B------:R-:W-:Y:S04]  /*25770*/  STL [R1+0x628c], R4 ;  /* 0x00628c0401007387 */ /* 0x000fe80000100800 */
        /* <DEDUP_REMOVED lines=14> */
[----:B------:R-:W-:Y:S01]  /*25860*/  IMAD.MOV.U32 R4, RZ, RZ, R14 ;  /* 0x000000ffff047224 */ /* 0x000fe200078e000e */
[----:B------:R-:W-:Y:S02]  /*25870*/  MOV R5, R15 ;  /* 0x0000000f00057202 */ /* 0x000fe40000000f00 */
[----:B------:R-:W0:Y:S04]  /*25880*/  LDSM.16.MT88.4 R12, [R29+0xa100] ;  /* 0x00a100001d0c783b */ /* 0x000e280000004200 */
[----:B------:R-:W-:Y:S04]  /*25890*/  STL [R1+0x6298], R4 ;  /* 0x0062980401007387 */ /* 0x000fe80000100800 */
[----:B------:R0:W-:Y:S02]  /*258a0*/  STL [R1+0x6294], R5 ;  /* 0x0062940501007387 */ /* 0x0001e40000100800 */
[----:B0-----:R-:W-:-:S02]  /*258b0*/  MOV R5, R14 ;  /* 0x0000000e00057202 */ /* 0x001fc40000000f00 */
[----:B------:R-:W-:Y:S01]  /*258c0*/  STL.64 [R1+0x10], R12 ;  /* 0x0000100c01007387 */ /* 0x000fe20000100a00 */
[----:B------:R-:W-:-:S03]  /*258d0*/  IMAD.MOV.U32 R4, RZ, RZ, R15 ;  /* 0x000000ffff047224 */ /* 0x000fc600078e000f */
[----:B------:R-:W0:Y:S04]  /*258e0*/  LDSM.16.MT88.4 R12, [R29+0xa180] ;  /* 0x00a180001d0c783b */ /* 0x000e280000004200 */
[----:B0-----:R-:W-:Y:S04]  /*258f0*/  STL.64 [R1], R12 ;  /* 0x0000000c01007387 */ /* 0x001fe80000100a00 */
[----:B------:R0:W-:Y:S04]  /*25900*/  STL.64 [R1+0x8], R14 ;  /* 0x0000080e01007387 */ /* 0x0001e80000100a00 */
[----:B0-----:R-:W2:Y:S04]  /*25910*/  LDL.LU.64 R14, [R1+0x63a0] ;  /* 0x0063a000010e7983 */ /* 0x001ea80000300a00 */
[----:B------:R-:W2:Y:S04]  /*25920*/  LDL.LU.64 R12, [R1+0x6398] ;  /* 0x00639800010c7983 */ /* 0x000ea80000300a00 */
[----:B------:R-:W-:Y:S04]  /*25930*/  STL [R1+0x62b0], R29 ;  /* 0x0062b01d01007387 */ /* 0x000fe80000100800 */
[----:B------:R-:W-:Y:S04]  /*25940*/  STL.64 [R1+0x6380], R6 ;  /* 0x0063800601007387 */ /* 0x000fe80000100a00 */
[----:B------:R-:W-:Y:S01]  /*25950*/  STL.64 [R1+0x6378], R4 ;  /* 0x0063780401007387 */ /* 0x000fe20000100a00 */
[----:B--2---:R-:W-:Y:S03]  /*25960*/  HMMA.16816.F32.BF16 R12, R12, R6, R24 ;  /* 0x000000060c0c723c */ /* 0x004fe60000041818 */
[----:B---3--:R-:W-:Y:S11]  /*25970*/  LDSM.16.MT88.4 R24, [R3+0xa180] ;  /* 0x00a180000318783b */ /* 0x008ff60000004200 */
[----:B------:R-:W-:Y:S09]  /*25980*/  @!UPT UIADD3 URZ, URZ, URZ, URZ ;  /* 0x0000003f3f3ff290 */ /* 0x000ff2000fffe03f */
[----:B------:R-:W-:Y:S04]  /*25990*/  STL.64 [R1+0xc0], R12 ;  /* 0x0000c00c01007387 */ /* 0x000fe80000100a00 */
[----:B------:R-:W-:Y:S04]  /*259a0*/  STL.64 [R1+0xc8], R14 ;  /* 0x0000c80e01007387 */ /* 0x000fe80000100a00 */
[----:B------:R-:W0:Y:S04]  /*259b0*/  LDSM.16.MT88.4 R12, [R3+0xa000] ;  /* 0x00a00000030c783b */ /* 0x000e280000004200 */
[----:B0-----:R0:W-:Y:S04]  /*259c0*/  STL.64 [R1+0x62f0], R14 ;  /* 0x0062f00e01007387 */ /* 0x0011e80000100a00 */
[----:B------:R1:W-:Y:S01]  /*259d0*/  STL.64 [R1+0x62e8], R12 ;  /* 0x0062e80c01007387 */ /* 0x0003e20000100a00 */
[----:B0-----:R-:W-:Y:S01]  /*259e0*/  IMAD.MOV.U32 R14, RZ, RZ, R21 ;  /* 0x000000ffff0e7224 */ /* 0x001fe200078e0015 */
[----:B------:R-:W-:-:S02]  /*259f0*/  MOV R15, R20 ;  /* 0x00000014000f7202 */ /* 0x000fc40000000f00 */
[----:B-1----:R-:W-:Y:S02]  /*25a00*/  MOV R12, R23 ;  /* 0x00000017000c7202 */ /* 0x002fe40000000f00 */
[----:B------:R-:W-:Y:S01]  /*25a10*/  MOV R13, R22 ;  /* 0x00000016000d7202 */ /* 0x000fe20000000f00 */
[----:B------:R-:W-:Y:S04]  /*25a20*/  STL.64 [R1+0x6350], R14 ;  /* 0x0063500e01007387 */ /* 0x000fe80000100a00 */
[----:B------:R0:W-:Y:S04]  /*25a30*/  STL.64 [R1+0x6348], R12 ;  /* 0x0063480c01007387 */ /* 0x0001e80000100a00 */
[----:B------:R-:W-:Y:S04]  /*25a40*/  LDSM.16.MT88.4 R20, [R3+0xa100] ;  /* 0x00a100000314783b */ /* 0x000fe80000004200 */
[----:B0-----:R-:W2:Y:S04]  /*25a50*/  LDL.LU R12, [R1+0x1a0] ;  /* 0x0001a000010c7983 */ /* 0x001ea80000300800 */
[----:B------:R-:W2:Y:S04]  /*25a60*/  LDL.LU R13, [R1+0x1a4] ;  /* 0x0001a400010d7983 */ /* 0x000ea80000300800 */
[----:B------:R-:W3:Y:S04]  /*25a70*/  LDL.LU R14, [R1+0x1a8] ;  /* 0x0001a800010e7983 */ /* 0x000ee80000300800 */
[----:B------:R-:W3:Y:S04]  /*25a80*/  LDL.LU R15, [R1+0x1ac] ;  /* 0x0001ac00010f7983 */ /* 0x000ee80000300800 */
[----:B---3--:R0:W-:Y:S04]  /*25a90*/  STL.64 [R1+0x6360], R14 ;  /* 0x0063600e01007387 */ /* 0x0081e80000100a00 */
[----:B--2---:R1:W-:Y:S01]  /*25aa0*/  STL.64 [R1+0x6358], R12 ;  /* 0x0063580c01007387 */ /* 0x0043e20000100a00 */
[----:B0-----:R-:W-:-:S02]  /*25ab0*/  MOV R14, R17 ;  /* 0x00000011000e7202 */ /* 0x001fc40000000f00 */
[----:B------:R-:W-:Y:S02]  /*25ac0*/  MOV R15, R16 ;  /* 0x00000010000f7202 */ /* 0x000fe40000000f00 */
[----:B-1----:R-:W-:Y:S01]  /*25ad0*/  MOV R12, R19 ;  /* 0x00000013000c7202 */ /* 0x002fe20000000f00 */
[----:B------:R-:W-:Y:S02]  /*25ae0*/  IMAD.MOV.U32 R13, RZ, RZ, R18 ;  /* 0x000000ffff0d7224 */ /* 0x000fe400078e0012 */
[----:B------:R-:W0:Y:S04]  /*25af0*/  LDSM.16.MT88.4 R16, [R3+0xa080] ;  /* 0x00a080000310783b */ /* 0x000e280000004200 */
[----:B0-----:R-:W-:Y:S04]  /*25b00*/  STL.64 [R1+0x62e0], R18 ;  /* 0x0062e01201007387 */ /* 0x001fe80000100a00 */
[----:B------:R0:W-:Y:S04]  /*25b10*/  STL.64 [R1+0x62d8], R16 ;  /* 0x0062d81001007387 */ /* 0x0001e80000100a00 */
[----:B0-----:R-:W2:Y:S04]  /*25b20*/  LDL.LU R16, [R1+0x150] ;  /* 0x0001500001107983 */ /* 0x001ea80000300800 */
[----:B------:R-:W2:Y:S01]  /*25b30*/  LDL.LU R17, [R1+0x154] ;  /* 0x0001540001117983 */ /* 0x000ea20000300800 */
[----:B------:R-:W-:Y:S01]  /*25b40*/  IMAD.MOV.U32 R18, RZ, RZ, R0 ;  /* 0x000000ffff127224 */ /* 0x000fe200078e0000 */
[----:B------:R-:W-:-:S02]  /*25b50*/  MOV R19, R28 ;  /* 0x0000001c00137202 */ /* 0x000fc40000000f00 */
[----:B------:R-:W3:Y:S04]  /*25b60*/  LDL.LU R0, [R1+0x6390] ;  /* 0x0063900001007983 */ /* 0x000ee80000300800 */
[----:B------:R-:W4:Y:S04]  /*25b70*/  LDL.LU R28, [R1+0x638c] ;  /* 0x00638c00011c7983 */ /* 0x000f280000300800 */
[----:B------:R-:W-:Y:S04]  /*25b80*/  STL.64 [R1+0x6370], R18 ;  /* 0x0063701201007387 */ /* 0x000fe80000100a00 */
[----:B--2---:R0:W-:Y:S04]  /*25b90*/  STL.64 [R1+0x6368], R16 ;  /* 0x0063681001007387 */ /* 0x0041e80000100a00 */
[----:B---3--:R-:W1:Y:S04]  /*25ba0*/  LDSM.16.MT88.4 R4, [R0+0xc000] ;  /* 0x00c000000004783b */ /* 0x008e680000004200 */
[----:B0-----:R-:W2:Y:S04]  /*25bb0*/  LDL.LU R16, [R1+0x1c0] ;  /* 0x0001c00001107983 */ /* 0x001ea80000300800 */
[----:B------:R-:W2:Y:S04]  /*25bc0*/  LDL.LU R17, [R1+0x1c4] ;  /* 0x0001c40001117983 */ /* 0x000ea80000300800 */
[----:B------:R-:W2:Y:S04]  /*25bd0*/  LDL.LU R18, [R1+0x1c8] ;  /* 0x0001c80001127983 */ /* 0x000ea80000300800 */
[----:B------:R-:W2:Y:S04]  /*25be0*/  LDL.LU R19, [R1+0x1cc] ;  /* 0x0001cc0001137983 */ /* 0x000ea80000300800 */
[----:B------:R-:W-:Y:S04]  /*25bf0*/  STL.64 [R1+0x62d0], R22 ;  /* 0x0062d01601007387 */ /* 0x000fe80000100a00 */
[----:B------:R-:W-:Y:S04]  /*25c00*/  STL.64 [R1+0x62c8], R20 ;  /* 0x0062c81401007387 */ /* 0x000fe80000100a00 */
[----:B------:R-:W-:Y:S04]  /*25c10*/  STL.64 [R1+0x62c0], R26 ;  /* 0x0062c01a01007387 */ /* 0x000fe80000100a00 */
[----:B------:R4:W-:Y:S02]  /*25c20*/  STL.64 [R1+0x62b8], R24 ;  /* 0x0062b81801007387 */ /* 0x0009e40000100a00 */
[----:B----4-:R-:W-:-:S02]  /*25c30*/  IMAD.MOV.U32 R24, RZ, RZ, R28 ;  /* 0x000000ffff187224 */ /* 0x010fc400078e001c */
[----:B------:R-:W3:Y:S01]  /*25c40*/  LDL.LU R28, [R1+0x6388] ;  /* 0x00638800011c7983 */ /* 0x000ee20000300800 */
[----:B------:R-:W-:Y:S01]  /*25c50*/  MOV R20, R11 ;  /* 0x0000000b00147202 */ /* 0x000fe20000000f00 */
[----:B------:R-:W-:Y:S01]  /*25c60*/  IMAD.MOV.U32 R21, RZ, RZ, R10 ;  /* 0x000000ffff157224 */ /* 0x000fe200078e000a */
[----:B------:R-:W-:Y:S01]  /*25c70*/  MOV R22, R9 ;  /* 0x0000000900167202 */ /* 0x000fe20000000f00 */
[----:B------:R-:W4:Y:S01]  /*25c80*/  LDL.LU R25, [R1+0x164] ;  /* 0x0001640001197983 */ /* 0x000f220000300800 */
[----:B------:R-:W-:-:S03]  /*25c90*/  MOV R23, R8 ;  /* 0x0000000800177202 */ /* 0x000fc60000000f00 */
[----:B------:R-:W4:Y:S01]  /*25ca0*/  LDL.LU R26, [R1+0x168] ;  /* 0x00016800011a7983 */ /* 0x000f220000300800 */
[----:B-1----:R-:W-:-:S03]  /*25cb0*/  MOV R29, R7 ;  /* 0x00000007001d7202 */ /* 0x002fc60000000f00 */
[----:B------:R-:W4:Y:S04]  /*25cc0*/  LDL.LU R27, [R1+0x16c] ;  /* 0x00016c00011b7983 */ /* 0x000f280000300800 */
[----:B------:R-:W-:Y:S04]  /*25cd0*/  STL [R1+0x6290], R3 ;  /* 0x0062900301007387 */ /* 0x000fe80000100800 */
[----:B------:R-:W-:Y:S04]  /*25ce0*/  STL.64 [R1+0x30], R4 ;  /* 0x0000300401007387 */ /* 0x000fe80000100a00 */
[----:B------:R-:W-:Y:S04]  /*25cf0*/  STL [R1+0x38], R6 ;  /* 0x0000380601007387 */ /* 0x000fe80000100800 */
[----:B------:R-:W-:Y:S04]  /*25d00*/  LDSM.16.MT88.4 R4, [R0+0xc080] ;  /* 0x00c080000004783b */ /* 0x000fe80000004200 */
[----:B---3--:R-:W0:Y:S04]  /*25d10*/  LDSM.16.M88.4 R8, [R28+0x40080] ;  /* 0x040080001c08783b */ /* 0x008e280000000200 */
[----:B0-----:R-:W-:Y:S04]  /*25d20*/  STL [R1+0x6134], R10 ;  /* 0x0061340a01007387 */ /* 0x001fe80000100800 */
[----:B------:R-:W-:Y:S04]  /*25d30*/  STL [R1+0x6130], R11 ;  /* 0x0061300b01007387 */ /* 0x000fe80000100800 */
[----:B------:R0:W-:Y:S04]  /*25d40*/  STL.64 [R1+0x62a8], R8 ;  /* 0x0062a80801007387 */ /* 0x0001e80000100a00 */
[----:B0-----:R-:W3:Y:S04]  /*25d50*/  LDL.LU R8, [R1+0x80] ;  /* 0x0000800001087983 */ /* 0x001ee80000300800 */
[----:B------:R-:W3:Y:S04]  /*25d60*/  LDL.LU R9, [R1+0x84] ;  /* 0x0000840001097983 */ /* 0x000ee80000300800 */
[----:B------:R-:W3:Y:S04]  /*25d70*/  LDL.LU R10, [R1+0x88] ;  /* 0x00008800010a7983 */ /* 0x000ee80000300800 */
[----:B------:R-:W-:Y:S04]  /*25d80*/  STL [R1+0x5d90], R28 ;  /* 0x005d901c01007387 */ /* 0x000fe80000100800 */
[----:B------:R-:W-:Y:S04]  /*25d90*/  STL.64 [R1+0x20], R4 ;  /* 0x0000200401007387 */ /* 0x000fe80000100a00 */
[----:B------:R0:W-:Y:S04]  /*25da0*/  STL.64 [R1+0x28], R6 ;  /* 0x0000280601007387 */ /* 0x0001e80000100a00 */
[----:B0-----:R-:W2:Y:S04]  /*25db0*/  LDL.LU.64 R6, [R1+0x6380] ;  /* 0x0063800001067983 */ /* 0x001ea80000300a00 */
[----:B------:R-:W3:Y:S01]  /*25dc0*/  LDL.LU.64 R4, [R1+0x6378] ;  /* 0x0063780001047983 */ /* 0x000ee20000300a00 */
[----:B--2---:R-:W-:Y:S03]  /*25dd0*/  HMMA.16816.F32.BF16 R12, R12, R6, R16 ;  /* 0x000000060c0c723c */ /* 0x004fe60000041810 */
[----:B------:R-:W2:Y:S04]  /*25de0*/  LDL.LU.64 R18, [R1+0x6370] ;  /* 0x0063700001127983 */ /* 0x000ea80000300a00 */
[----:B------:R-:W2:Y:S11]  /*25df0*/  LDL.LU.64 R16, [R1+0x6368] ;  /* 0x0063680001107983 */ /* 0x000eb60000300a00 */
[----:B------:R-:W-:Y:S05]  /*25e00*/  @!UPT UIADD3 URZ, URZ, URZ, URZ ;  /* 0x0000003f3f3ff290 */ /* 0x000fea000fffe03f */
[----:B------:R-:W-:Y:S04]  /*25e10*/  STL.64 [R1+0xd0], R12 ;  /* 0x0000d00c01007387 */ /* 0x000fe80000100a00 */
[----:B------:R0:W-:Y:S04]  /*25e20*/  STL.64 [R1+0xd8], R14 ;  /* 0x0000d80e01007387 */ /* 0x0001e80000100a00 */
[----:B0-----:R-:W3:Y:S04]  /*25e30*/  LDL.LU.64 R14, [R1+0x6360] ;  /* 0x00636000010e7983 */ /* 0x001ee80000300a00 */
[----:B------:R-:W3:Y:S01]  /*25e40*/  LDL.LU.64 R12, [R1+0x6358] ;  /* 0x00635800010c7983 */ /* 0x000ee20000300a00 */
[----:B------:R-:W-:-:S07]  /*25e50*/  MOV R11, R2 ;  /* 0x00000002000b7202 */ /* 0x000fce0000000f00 */
[-C--:B---3--:R-:W-:Y:S01]  /*25e60*/  HMMA.16816.F32.BF16 R8, R8, R6.reuse, R12 ;  /* 0x000000060808723c */ /* 0x088fe2000004180c */
[----:B------:R-:W2:Y:S04]  /*25e70*/  LDL.LU.64 R14, [R1+0x6350] ;  /* 0x00635000010e7983 */ /* 0x000ea80000300a00 */
[----:B------:R-:W2:Y:S03]  /*25e80*/  LDL.LU.64 R12, [R1+0x6348] ;  /* 0x00634800010c7983 */ /* 0x000ea60000300a00 */
[----:B----4-:R-:W-:Y:S11]  /*25e90*/  HMMA.16816.F32.BF16 R20, R20, R6, R24 ;  /* 0x000000061414723c */ /* 0x010ff60000041818 */
[----:B------:R-:W-:Y:S04]  /*25ea0*/  @!UPT UIADD3 URZ, URZ, URZ, URZ ;  /* 0x0000003f3f3ff290 */ /* 0x000fe8000fffe03f */
[----:B------:R2:W-:Y:S01]  /*25eb0*/  STL.64 [R1+0xa0], R8 ;  /* 0x0000a00801007387 */ /* 0x0005e20000100a00 */
[----:B------:R-:W-:Y:S01]  /*25ec0*/  IMAD.MOV.U32 R28, RZ, RZ, R10 ;  /* 0x000000ffff1c7224 */ /* 0x000fe200078e000a */
[----:B------:R-:W-:-:S05]  /*25ed0*/  MOV R2, R11 ;  /* 0x0000000b00027202 */ /* 0x000fca0000000f00 */
[----:B------:R-:W-:Y:S04]  /*25ee0*/  STL [R1+0x6284], R2 ;  /* 0x0062840201007387 */ /* 0x000fe80000100800 */
[----:B------:R-:W-:Y:S01]  /*25ef0*/  STL [R1+0x6280], R28 ;  /* 0x0062801c01007387 */ /* 0x000fe20000100800 */
[----:B--2---:R-:W-:Y:S03]  /*25f00*/  HMMA.16816.F32.BF16 R8, R12, R6, R16 ;  /* 0x000000060c08723c */ /* 0x004fe60000041810 */
[----:B------:R-:W2:Y:S04]  /*25f10*/  LDL.LU R16, [R1+0x1f0] ;  /* 0x0001f00001107983 */ /* 0x000ea80000300800 */
[----:B------:R-:W-:Y:S04]  /*25f20*/  STL.64 [R1+0xe0], R20 ;  /* 0x0000e01401007387 */ /* 0x000fe80000100a00 */
[----:B------:R-:W-:Y:S11]  /*25f30*/  STL.64 [R1+0xe8], R22 ;  /* 0x0000e81601007387 */ /* 0x000ff60000100a00 */
[----:B------:R-:W-:Y:S01]  /*25f40*/  @!UPT UIADD3 URZ, URZ, URZ, URZ ;  /* 0x0000003f3f3ff290 */ /* 0x000fe2000fffe03f */
[----:B------:R-:W-:Y:S04]  /*25f50*/  STL.64 [R1+0x180], R8 ;  /* 0x0001800801007387 */ /* 0x000fe80000100a00 */
[----:B------:R-:W-:Y:S04]  /*25f60*/  STL.64 [R1+0x188], R10 ;  /* 0x0001880a01007387 */ /* 0x000fe80000100a00 */
[----:B------:R-:W2:Y:S04]  /*25f70*/  LDL.LU R17, [R1+0x1f4] ;  /* 0x0001f40001117983 */ /* 0x000ea80000300800 */
[----:B------:R-:W3:Y:S04]  /*25f80*/  LDL.LU R18, [R1+0x1f8] ;  /* 0x0001f80001127983 */ /* 0x000ee80000300800 */
[----:B------:R-:W3:Y:S04]  /*25f90*/  LDL.LU R19, [R1+0x1fc] ;  /* 0x0001fc0001137983 */ /* 0x000ee80000300800 */
[----:B------:R-:W0:Y:S04]  /*25fa0*/  LDSM.16.MT88.4 R8, [R0+0xc100] ;  /* 0x00c100000008783b */ /* 0x000e280000004200 */
[----:B---3--:R-:W-:Y:S04]  /*25fb0*/  STL.64 [R1+0x6300], R18 ;  /* 0x0063001201007387 */ /* 0x008fe80000100a00 */
[----:B--2---:R1:W-:Y:S04]  /*25fc0*/  STL.64 [R1+0x62f8], R16 ;  /* 0x0062f81001007387 */ /* 0x0043e80000100a00 */
[----:B-1----:R-:W2:Y:S04]  /*25fd0*/  LDL.LU R16, [R1] ;  /* 0x0000000001107983 */ /* 0x002ea80000300800 */
[----:B------:R-:W2:Y:S04]  /*25fe0*/  LDL.LU R17, [R1+0x4] ;  /* 0x0000040001117983 */ /* 0x000ea80000300800 */
[----:B------:R-:W3:Y:S04]  /*25ff0*/  LDL.LU R18, [R1+0x8] ;  /* 0x0000080001127983 */ /* 0x000ee80000300800 */
[----:B------:R-:W3:Y:S04]  /*26000*/  LDL.LU R19, [R1+0xc] ;  /* 0x00000c0001137983 */ /* 0x000ee80000300800 */
[----:B---3--:R-:W-:Y:S04]  /*26010*/  STL.64 [R1+0x6320], R18 ;  /* 0x0063201201007387 */ /* 0x008fe80000100a00 */
[----:B--2---:R1:W-:Y:S04]  /*26020*/  STL.64 [R1+0x6318], R16 ;  /* 0x0063181001007387 */ /* 0x0043e80000100a00 */
[----:B------:R-:W2:Y:S04]  /*26030*/  LDL.LU R20, [R1+0x1d0] ;  /* 0x0001d00001147983 */ /* 0x000ea80000300800 */
[----:B------:R-:W2:Y:S04]  /*26040*/  LDL.LU R21, [R1+0x1d4] ;  /* 0x0001d40001157983 */ /* 0x000ea80000300800 */
[----:B------:R-:W3:Y:S04]  /*26050*/  LDL.LU R22, [R1+0x1d8] ;  /* 0x0001d80001167983 */ /* 0x000ee80000300800 */
[----:B------:R-:W3:Y:S04]  /*26060*/  LDL.LU R23, [R1+0x1dc] ;  /* 0x0001dc0001177983 */ /* 0x000ee80000300800 */
[----:B-1----:R-:W4:Y:S04]  /*26070*/  LDL.LU R16, [R1+0x10] ;  /* 0x0000100001107983 */ /* 0x002f280000300800 */
[----:B------:R-:W4:Y:S01]  /*26080*/  LDL.LU R17, [R1+0x14] ;  /* 0x0000140001117983 */ /* 0x000f220000300800 */
[----:B------:R-:W-:Y:S01]  /*26090*/  MOV R18, R5 ;  /* 0x0000000500127202 */ /* 0x000fe20000000f00 */
[----:B------:R-:W-:-:S05]  /*260a0*/  IMAD.MOV.U32 R19, RZ, RZ, R4 ;  /* 0x000000ffff137224 */ /* 0x000fca00078e0004 */
[----:B------:R-:W-:Y:S04]  /*260b0*/  STL.64 [R1+0x6340], R18 ;  /* 0x0063401201007387 */ /* 0x000fe80000100a00 */
[----:B------:R-:W1:Y:S04]  /*260c0*/  S2R R15, SR_TID.X ;  /* 0x00000000000f7919 */ /* 0x000e680000002100 */
[----:B------:R-:W0:Y:S04]  /*260d0*/  S2R R13, SR_TID.X ;  /* 0x00000000000d7919 */ /* 0x000e280000002100 */
[----:B----4-:R-:W-:Y:S04]  /*260e0*/  STL.64 [R1+0x6338], R16 ;  /* 0x0063381001007387 */ /* 0x010fe80000100a00 */
[----:B---3--:R-:W-:Y:S04]  /*260f0*/  STL.64 [R1+0x6310], R22 ;  /* 0x0063101601007387 */ /* 0x008fe80000100a00 */
[----:B--2---:R2:W-:Y:S04]  /*26100*/  STL.64 [R1+0x6308], R20 ;  /* 0x0063081401007387 */ /* 0x0045e80000100a00 */
[----:B------:R-:W3:Y:S04]  /*26110*/  LDSM.16.MT88.4 R16, [R0+0xc180] ;  /* 0x00c180000010783b */ /* 0x000ee80000004200 */
[----:B--2---:R-:W2:Y:S04]  /*26120*/  LDL.LU R20, [R1+0x1b0] ;  /* 0x0001b00001147983 */ /* 0x004ea80000300800 */
[----:B------:R-:W2:Y:S04]  /*26130*/  LDL.LU R21, [R1+0x1b4] ;  /* 0x0001b40001157983 */ /* 0x000ea80000300800 */
[----:B------:R-:W4:Y:S04]  /*26140*/  LDL.LU R22, [R1+0x1b8] ;  /* 0x0001b80001167983 */ /* 0x000f280000300800 */
[----:B------:R-:W4:Y:S01]  /*26150*/  LDL.LU R23, [R1+0x1bc] ;  /* 0x0001bc0001177983 */ /* 0x000f220000300800 */
[----:B-1----:R-:W-:-:S02]  /*26160*/  LOP3.LUT R15, R15, 0x7, RZ, 0xc0, !PT ;  /* 0x000000070f0f7812 */ /* 0x002fc400078ec0ff */
[C---:B0-----:R-:W-:Y:S02]  /*26170*/  LOP3.LUT R14, R13.reuse, 0x10, RZ, 0xc0, !PT ;  /* 0x000000100d0e7812 */ /* 0x041fe400078ec0ff */
[----:B------:R-:W-:Y:S01]  /*26180*/  SHF.L.U32 R13, R13, 0x1, RZ ;  /* 0x000000010d0d7819 */ /* 0x000fe200000006ff */
[----:B------:R-:W-:Y:S01]  /*26190*/  IMAD R15, R15, 0x210, RZ ;  /* 0x000002100f0f7824 */ /* 0x000fe200078e02ff */
[----:B------:R-:W-:Y:S01]  /*261a0*/  SHF.L.U32 R14, R14, 0x8, RZ ;  /* 0x000000080e0e7819 */ /* 0x000fe200000006ff */
[----:B------:R-:W-:Y:S01]  /*261b0*/  IMAD.MOV.U32 R3, RZ, RZ, R11 ;  /* 0x000000ffff037224 */ /* 0x000fe200078e000b */
[----:B------:R-:W-:Y:S02]  /*261c0*/  MOV R4, R8 ;  /* 0x0000000800047202 */ /* 0x000fe40000000f00 */
[----:B------:R-:W-:Y:S02]  /*261d0*/  LOP3.LUT R15, R15, 0x10, R13, 0x78, !PT ;  /* 0x000000100f0f7812 */ /* 0x000fe400078e780d */
[----:B------:R-:W-:-:S02]  /*261e0*/  MOV R5, R9 ;  /* 0x0000000900057202 */ /* 0x000fc40000000f00 */
[----:B------:R-:W-:-:S04]  /*261f0*/  LOP3.LUT R15, R15, R14, RZ, 0xfc, !PT ;  /* 0x0000000e0f0f7212 */ /* 0x000fc800078efcff */
[----:B------:R-:W-:Y:S01]  /*26200*/  LOP3.LUT R15, R15, 0x20, RZ, 0x3c, !PT ;  /* 0x000000200f0f7812 */ /* 0x000fe200078e3cff */
[----:B----4-:R-:W-:Y:S04]  /*26210*/  STL.64 [R1+0x6330], R22 ;  /* 0x0063301601007387 */ /* 0x010fe80000100a00 */
[----:B--2---:R0:W-:Y:S04]  /*26220*/  STL.64 [R1+0x6328], R20 ;  /* 0x0063281401007387 */ /* 0x0041e80000100a00 */
[----:B0-----:R-:W2:Y:S04]  /*26230*/  LDL.LU R20, [R1+0x1e0] ;  /* 0x0001e00001147983 */ /* 0x001ea80000300800 */
[----:B------:R-:W2:Y:S04]  /*26240*/  LDL.LU R21, [R1+0x1e4] ;  /* 0x0001e40001157983 */ /* 0x000ea80000300800 */
[----:B------:R-:W2:Y:S04]  /*26250*/  LDL.LU R22, [R1+0x1e8] ;  /* 0x0001e80001167983 */ /* 0x000ea80000300800 */
[----:B------:R-:W2:Y:S04]  /*26260*/  LDL.LU R23, [R1+0x1ec] ;  /* 0x0001ec0001177983 */ /* 0x000ea80000300800 */
[----:B------:R0:W-:Y:S04]  /*26270*/  STL [R1+0x98], R10 ;  /* 0x0000980a01007387 */ /* 0x0001e80000100800 */
[----:B------:R-:W4:Y:S04]  /*26280*/  LDL.LU R24, [R1+0x190] ;  /* 0x0001900001187983 */ /* 0x000f280000300800 */
[----:B------:R-:W4:Y:S04]  /*26290*/  LDL.LU R25, [R1+0x194] ;  /* 0x0001940001197983 */ /* 0x000f280000300800 */
[----:B------:R-:W4:Y:S04]  /*262a0*/  LDL.LU R26, [R1+0x198] ;  /* 0x00019800011a7983 */ /* 0x000f280000300800 */
[----:B------:R-:W4:Y:S04]  /*262b0*/  LDL.LU R27, [R1+0x19c] ;  /* 0x00019c00011b7983 */ /* 0x000f280000300800 */
[----:B------:R-:W2:Y:S04]  /*262c0*/  LDL.LU R8, [R1+0x140] ;  /* 0x0001400001087983 */ /* 0x000ea80000300800 */
[----:B------:R-:W2:Y:S04]  /*262d0*/  LDL.LU R9, [R1+0x144] ;  /* 0x0001440001097983 */ /* 0x000ea80000300800 */
[----:B0-----:R-:W2:Y:S04]  /*262e0*/  LDL.LU R10, [R1+0x148] ;  /* 0x00014800010a7983 */ /* 0x001ea80000300800 */
[----:B------:R-:W2:Y:S04]  /*262f0*/  LDL.LU R11, [R1+0x14c] ;  /* 0x00014c00010b7983 */ /* 0x000ea80000300800 */
[----:B------:R-:W-:Y:S04]  /*26300*/  STL [R1+0x62a4], R3 ;  /* 0x0062a40301007387 */ /* 0x000fe80000100800 */
[----:B------:R-:W-:Y:S04]  /*26310*/  STL [R1+0x62a0], R5 ;  /* 0x0062a00501007387 */ /* 0x000fe80000100800 */
[----:B------:R-:W-:Y:S04]  /*26320*/  STL [R1+0x629c], R4 ;  /* 0x00629c0401007387 */ /* 0x000fe80000100800 */
[----:B------:R-:W-:Y:S04]  /*26330*/  STL [R1+0x6208], R0 ;  /* 0x0062080001007387 */ /* 0x000fe80000100800 */
[----:B---3--:R-:W-:Y:S04]  /*26340*/  STL.64 [R1+0x80], R16 ;  /* 0x0000801001007387 */ /* 0x008fe80000100a00 */
[----:B------:R-:W-:Y:S04]  /*26350*/  STL.64 [R1+0x88], R18 ;  /* 0x0000881201007387 */ /* 0x000fe80000100a00 */
        /* <DEDUP_REMOVED lines=25> */
[----:B------:R-:W1:Y:S04]  /*264f0*/  LDSM.16.MT88.4 R12, [R15+0xc180] ;  /* 0x00c180000f0c783b */ /* 0x000e680000004200 */
[----:B0-----:R-:W-:Y:S04]  /*26500*/  STL.64 [R1+0x50], R16 ;  /* 0x0000501001007387 */ /* 0x001fe80000100a00 */
[----:B------:R0:W-:Y:S01]  /*26510*/  STL.64 [R1+0x58], R18 ;  /* 0x0000581201007387 */ /* 0x0001e20000100a00 */
[----:B-1----:R-:W-:Y:S01]  /*26520*/  MOV R28, R14 ;  /* 0x0000000e001c7202 */ /* 0x002fe20000000f00 */
[----:B------:R-:W-:-:S02]  /*26530*/  IMAD.MOV.U32 R2, RZ, RZ, R13 ;  /* 0x000000ffff027224 */ /* 0x000fc400078e000d */
[----:B0-----:R-:W3:Y:S04]  /*26540*/  LDL.LU.64 R18, [R1+0x6300] ;  /* 0x0063000001127983 */ /* 0x001ee80000300a00 */
[----:B------:R-:W3:Y:S04]  /*26550*/  LDL.LU.64 R16, [R1+0x62f8] ;  /* 0x0062f80001107983 */ /* 0x000ee80000300a00 */
[----:B------:R-:W-:Y:S04]  /*26560*/  STL [R1+0x40], R12 ;  /* 0x0000400c01007387 */ /* 0x000fe80000100800 */
[----:B------:R0:W-:Y:S04]  /*26570*/  STL [R1+0x4c], R15 ;  /* 0x00004c0f01007387 */ /* 0x0001e80000100800 */
[----:B0-----:R-:W3:Y:S04]  /*26580*/  LDL.LU.64 R14, [R1+0x62f0] ;  /* 0x0062f000010e7983 */ /* 0x001ee80000300a00 */
[----:B------:R-:W3:Y:S02]  /*26590*/  LDL.LU.64 R12, [R1+0x62e8] ;  /* 0x0062e800010c7983 */ /* 0x000ee40000300a00 */
[-C--:B---3--:R-:W-:Y:S02]  /*265a0*/  HMMA.16816.F32.BF16 R12, R12, R6.reuse, R16 ;  /* 0x000000060c0c723c */ /* 0x088fe40000041810 */
[----:B------:R-:W2:Y:S04]  /*265b0*/  LDL.LU.64 R18, [R1+0x62e0] ;  /* 0x0062e00001127983 */ /* 0x000ea80000300a00 */
[----:B------:R-:W2:Y:S11]  /*265c0*/  LDL.LU.64 R16, [R1+0x62d8] ;  /* 0x0062d80001107983 */ /* 0x000eb60000300a00 */
[----:B------:R-:W-:Y:S06]  /*265d0*/  @!UPT UIADD3 URZ, URZ, URZ, URZ ;  /* 0x0000003f3f3ff290 */ /* 0x000fec000fffe03f */
[----:B------:R0:W-:Y:S04]  /*265e0*/  STL.64 [R1+0x150], R12 ;  /* 0x0001500c01007387 */ /* 0x0001e80000100a00 */
[----:B------:R1:W-:Y:S04]  /*265f0*/  STL.64 [R1+0x158], R14 ;  /* 0x0001580e01007387 */ /* 0x0003e80000100a00 */
[----:B0-----:R-:W3:Y:S04]  /*26600*/  LDL.LU R12, [R1+0x20] ;  /* 0x00002000010c7983 */ /* 0x001ee80000300800 */
[----:B------:R-:W3:Y:S04]  /*26610*/  LDL.LU R13, [R1+0x24] ;  /* 0x00002400010d7983 */ /* 0x000ee80000300800 */
[----:B-1----:R-:W3:Y:S04]  /*26620*/  LDL.LU R14, [R1+0x28] ;  /* 0x00002800010e7983 */ /* 0x002ee80000300800 */
[----:B------:R-:W3:Y:S01]  /*26630*/  LDL.LU R15, [R1+0x2c] ;  /* 0x00002c00010f7983 */ /* 0x000ee20000300800 */
[-C--:B--2---:R-:W-:Y:S03]  /*26640*/  HMMA.16816.F32.BF16 R16, R16, R6.reuse, R20 ;  /* 0x000000061010723c */ /* 0x084fe60000041814 */
[----:B------:R-:W4:Y:S04]  /*26650*/  LDL.LU.64 R22, [R1+0x62d0] ;  /* 0x0062d00001167983 */ /* 0x000f280000300a00 */
[----:B------:R-:W4:Y:S11]  /*26660*/  LDL.LU.64 R20, [R1+0x62c8] ;  /* 0x0062c80001147983 */ /* 0x000f360000300a00 */
[----:B------:R-:W-:Y:S05]  /*26670*/  @!UPT UIADD3 URZ, URZ, URZ, URZ ;  /* 0x0000003f3f3ff290 */ /* 0x000fea000fffe03f */
[----:B------:R0:W-:Y:S04]  /*26680*/  STL.64 [R1+0x1d0], R16 ;  /* 0x0001d01001007387 */ /* 0x0001e80000100a00 */
[----:B------:R1:W-:Y:S04]  /*26690*/  STL.64 [R1+0x1d8], R18 ;  /* 0x0001d81201007387 */ /* 0x0003e80000100a00 */
[----:B0-----:R-:W3:Y:S04]  /*266a0*/  LDL.LU R16, [R1+0xf0] ;  /* 0x0000f00001107983 */ /* 0x001ee80000300800 */
[----:B------:R-:W3:Y:S04]  /*266b0*/  LDL.LU R17, [R1+0xf4] ;  /* 0x0000f40001117983 */ /* 0x000ee80000300800 */
[----:B-1----:R-:W3:Y:S04]  /*266c0*/  LDL.LU R18, [R1+0xf8] ;  /* 0x0000f80001127983 */ /* 0x002ee80000300800 */
[----:B------:R-:W3:Y:S01]  /*266d0*/  LDL.LU R19, [R1+0xfc] ;  /* 0x0000fc0001137983 */ /* 0x000ee20000300800 */
[----:B----4-:R-:W-:Y:S03]  /*266e0*/  HMMA.16816.F32.BF16 R20, R20, R6, R24 ;  /* 0x000000061414723c */ /* 0x010fe60000041818 */
[----:B------:R-:W2:Y:S04]  /*266f0*/  LDL.LU.64 R26, [R1+0x62c0] ;  /* 0x0062c000011a7983 */ /* 0x000ea80000300a00 */
[----:B------:R-:W2:Y:S11]  /*26700*/  LDL.LU.64 R24, [R1+0x62b8] ;  /* 0x0062b80001187983 */ /* 0x000eb60000300a00 */
[----:B------:R-:W-:Y:S05]  /*26710*/  @!UPT UIADD3 URZ, URZ, URZ, URZ ;  /* 0x0000003f3f3ff290 */ /* 0x000fea000fffe03f */
[----:B------:R0:W-:Y:S04]  /*26720*/  STL.64 [R1+0x1c0], R20 ;  /* 0x0001c01401007387 */ /* 0x0001e80000100a00 */
[----:B------:R1:W-:Y:S04]  /*26730*/  STL.64 [R1+0x1c8], R22 ;  /* 0x0001c81601007387 */ /* 0x0003e80000100a00 */
[----:B0-----:R-:W4:Y:S04]  /*26740*/  LDL.LU R20, [R1+0x30] ;  /* 0x0000300001147983 */ /* 0x001f280000300800 */
[----:B------:R-:W4:Y:S01]  /*26750*/  LDL.LU R21, [R1+0x34] ;  /* 0x0000340001157983 */ /* 0x000f220000300800 */
[----:B-1----:R-:W-:-:S03]  /*26760*/  MOV R23, R29 ;  /* 0x0000001d00177202 */ /* 0x002fc60000000f00 */
[----:B------:R-:W4:Y:S04]  /*26770*/  LDL.LU R22, [R1+0x38] ;  /* 0x0000380001167983 */ /* 0x000f280000300800 */
[----:B------:R-:W3:Y:S01]  /*26780*/  LDL.LU R29, [R1+0x62b0] ;  /* 0x0062b000011d7983 */ /* 0x000ee20000300800 */
[----:B--2---:R-:W-:Y:S03]  /*26790*/  HMMA.16816.F32.BF16 R24, R24, R6, R8 ;  /* 0x000000061818723c */ /* 0x004fe60000041808 */
[----:B------:R-:W3:Y:S11]  /*267a0*/  LDL.LU.64 R8, [R1+0x62a8] ;  /* 0x0062a80001087983 */ /* 0x000ef60000300a00 */
[----:B------:R-:W-:Y:S09]  /*267b0*/  @!UPT UIADD3 URZ, URZ, URZ, URZ ;  /* 0x0000003f3f3ff290 */ /* 0x000ff2000fffe03f */
[----:B------:R0:W-:Y:S04]  /*267c0*/  STL.64 [R1+0x1b0], R24 ;  /* 0x0001b01801007387 */ /* 0x0001e80000100a00 */
[----:B------:R1:W-:Y:S04]  /*267d0*/  STL.64 [R1+0x1b8], R26 ;  /* 0x0001b81a01007387 */ /* 0x0003e80000100a00 */
[----:B0-----:R-:W4:Y:S04]  /*267e0*/  LDL.LU R24, [R1+0x130] ;  /* 0x0001300001187983 */ /* 0x001f280000300800 */
[----:B------:R-:W4:Y:S04]  /*267f0*/  LDL.LU R25, [R1+0x134] ;  /* 0x0001340001197983 */ /* 0x000f280000300800 */
[----:B-1----:R-:W4:Y:S04]  /*26800*/  LDL.LU R26, [R1+0x138] ;  /* 0x00013800011a7983 */ /* 0x002f280000300800 */
[----:B------:R-:W4:Y:S01]  /*26810*/  LDL.LU R27, [R1+0x13c] ;  /* 0x00013c00011b7983 */ /* 0x000f220000300800 */
[-C--:B---3--:R-:W-:Y:S03]  /*26820*/  HMMA.16816.F32.BF16 R16, R12, R8.reuse, R16 ;  /* 0x000000080c10723c */ /* 0x088fe60000041810 */
[----:B------:R-:W0:Y:S05]  /*26830*/  LDSM.16.MT88.4 R12, [R29+0xc000] ;  /* 0x00c000001d0c783b */ /* 0x000e2a0000004200 */
[----:B----4-:R-:W-:Y:S07]  /*26840*/  HMMA.16816.F32.BF16 R20, R20, R8, R24 ;  /* 0x000000081414723c */ /* 0x010fee0000041818 */
[----:B0-----:R-:W-:Y:S01]  /*26850*/  MOV R27, R12 ;  /* 0x0000000c001b7202 */ /* 0x001fe20000000f00 */
[----:B------:R-:W-:Y:S01]  /*26860*/  IMAD.MOV.U32 R26, RZ, RZ, R13 ;  /* 0x000000ffff1a7224 */ /* 0x000fe200078e000d */
[----:B------:R-:W-:-:S02]  /*26870*/  MOV R25, R14 ;  /* 0x0000000e00197202 */ /* 0x000fc40000000f00 */
[----:B------:R-:W-:Y:S02]  /*26880*/  MOV R24, R15 ;  /* 0x0000000f00187202 */ /* 0x000fe40000000f00 */
[----:B------:R-:W0:Y:S11]  /*26890*/  LDSM.16.MT88.4 R12, [R29+0xc080] ;  /* 0x00c080001d0c783b */ /* 0x000e360000004200 */
[----:B------:R-:W-:Y:S01]  /*268a0*/  MOV R11, R23 ;  /* 0x00000017000b7202 */ /* 0x000fe20000000f00 */
[----:B------:R-:W-:Y:S01]  /*268b0*/  IMAD.MOV.U32 R10, RZ, RZ, R22 ;  /* 0x000000ffff0a7224 */ /* 0x000fe200078e0016 */
[----:B------:R-:W-:Y:S04]  /*268c0*/  STL.64 [R1+0x1a0], R20 ;  /* 0x0001a01401007387 */ /* 0x000fe80000100a00 */
[----:B------:R-:W-:Y:S04]  /*268d0*/  STL [R1+0x613c], R11 ;  /* 0x00613c0b01007387 */ /* 0x000fe80000100800 */
[----:B------:R-:W-:Y:S04]  /*268e0*/  STL [R1+0x6138], R10 ;  /* 0x0061380a01007387 */ /* 0x000fe80000100800 */
[----:B------:R1:W-:Y:S04]  /*268f0*/  STL.64 [R1+0x130], R16 ;  /* 0x0001301001007387 */ /* 0x0003e80000100a00 */
[----:B------:R2:W-:Y:S04]  /*26900*/  STL.64 [R1+0x138], R18 ;  /* 0x0001381201007387 */ /* 0x0005e80000100a00 */
[----:B------:R-:W-:Y:S04]  /*26910*/  STL [R1+0x6218], R24 ;  /* 0x0062181801007387 */ /* 0x000fe80000100800 */
[----:B------:R-:W-:Y:S04]  /*26920*/  STL [R1+0x6214], R25 ;  /* 0x0062141901007387 */ /* 0x000fe80000100800 */
[----:B------:R-:W-:Y:S04]  /*26930*/  STL [R1+0x6210], R26 ;  /* 0x0062101a01007387 */ /* 0x000fe80000100800 */
[----:B------:R-:W-:Y:S04]  /*26940*/  STL [R1+0x620c], R27 ;  /* 0x00620c1b01007387 */ /* 0x000fe80000100800 */
[----:B0-----:R-:W-:Y:S04]  /*26950*/  STL.64 [R1+0x10], R12 ;  /* 0x0000100c01007387 */ /* 0x001fe80000100a00 */
[----:B------:R-:W-:Y:S04]  /*26960*/  STL [R1+0x18], R14 ;  /* 0x0000180e01007387 */ /* 0x000fe80000100800 */
[----:B-1----:R-:W3:Y:S04]  /*26970*/  LDL.LU R16, [R1+0x60] ;  /* 0x0000600001107983 */ /* 0x002ee80000300800 */
[----:B------:R-:W3:Y:S04]  /*26980*/  LDL.LU R17, [R1+0x64] ;  /* 0x0000640001117983 */ /* 0x000ee80000300800 */
[----:B--2---:R-:W2:Y:S04]  /*26990*/  LDL.LU R18, [R1+0x68] ;  /* 0x0000680001127983 */ /* 0x004ea80000300800 */
[----:B------:R-:W2:Y:S04]  /*269a0*/  LDL.LU R19, [R1+0x6c] ;  /* 0x00006c0001137983 */ /* 0x000ea80000300800 */
[----:B--2---:R0:W-:Y:S04]  /*269b0*/  STL.64 [R1+0x6228], R18 ;  /* 0x0062281201007387 */ /* 0x0041e80000100a00 */
[----:B---3--:R1:W-:Y:S04]  /*269c0*/  STL.64 [R1+0x6220], R16 ;  /* 0x0062201001007387 */ /* 0x0083e80000100a00 */
[----:B------:R-:W2:Y:S04]  /*269d0*/  LDL.LU R20, [R1+0xc0] ;  /* 0x0000c00001147983 */ /* 0x000ea80000300800 */
[----:B------:R-:W2:Y:S04]  /*269e0*/  LDL.LU R21, [R1+0xc4] ;  /* 0x0000c40001157983 */ /* 0x000ea80000300800 */
[----:B------:R-:W3:Y:S04]  /*269f0*/  LDL.LU R22, [R1+0xc8] ;  /* 0x0000c80001167983 */ /* 0x000ee80000300800 */
[----:B------:R-:W3:Y:S01]  /*26a00*/  LDL.LU R23, [R1+0xcc] ;  /* 0x0000cc0001177983 */ /* 0x000ee20000300800 */
[----:B0-----:R-:W-:Y:S01]  /*26a10*/  MOV R18, R5 ;  /* 0x0000000500127202 */ /* 0x001fe20000000f00 */
[----:B------:R-:W-:Y:S01]  /*26a20*/  IMAD.MOV.U32 R19, RZ, RZ, R4 ;  /* 0x000000ffff137224 */ /* 0x000fe200078e0004 */
[----:B-1----:R-:W-:Y:S01]  /*26a30*/  MOV R17, R3 ;  /* 0x0000000300117202 */ /* 0x002fe20000000f00 */
[----:B---3--:R-:W-:Y:S04]  /*26a40*/  STL.64 [R1+0x6238], R22 ;  /* 0x0062381601007387 */ /* 0x008fe80000100a00 */
[----:B--2---:R-:W-:Y:S04]  /*26a50*/  STL.64 [R1+0x6230], R20 ;  /* 0x0062301401007387 */ /* 0x004fe80000100a00 */
[----:B------:R-:W2:Y:S04]  /*26a60*/  LDL.LU R16, [R1+0x70] ;  /* 0x0000700001107983 */ /* 0x000ea80000300800 */
[----:B------:R-:W3:Y:S04]  /*26a70*/  LDL.LU R3, [R1+0x62a4] ;  /* 0x0062a40001037983 */ /* 0x000ee80000300800 */
[----:B------:R-:W4:Y:S04]  /*26a80*/  LDL.LU R5, [R1+0x62a0] ;  /* 0x0062a00001057983 */ /* 0x000f280000300800 */
[----:B------:R-:W3:Y:S04]  /*26a90*/  LDL.LU R4, [R1+0x629c] ;  /* 0x00629c0001047983 */ /* 0x000ee80000300800 */
[----:B------:R-:W-:Y:S04]  /*26aa0*/  STL.64 [R1+0x6248], R18 ;  /* 0x0062481201007387 */ /* 0x000fe80000100a00 */
[----:B--2---:R0:W-:Y:S04]  /*26ab0*/  STL.64 [R1+0x6240], R16 ;  /* 0x0062401001007387 */ /* 0x0041e80000100a00 */
[----:B0-----:R-:W2:Y:S04]  /*26ac0*/  LDL.LU R16, [R1+0x80] ;  /* 0x0000800001107983 */ /* 0x001ea80000300800 */
[----:B------:R-:W2:Y:S04]  /*26ad0*/  LDL.LU R17, [R1+0x84] ;  /* 0x0000840001117983 */ /* 0x000ea80000300800 */
[----:B------:R-:W2:Y:S04]  /*26ae0*/  LDL.LU R18, [R1+0x88] ;  /* 0x0000880001127983 */ /* 0x000ea80000300800 */
[----:B------:R-:W2:Y:S04]  /*26af0*/  LDL.LU R19, [R1+0x8c] ;  /* 0x00008c0001137983 */ /* 0x000ea80000300800 */
[----:B--2---:R-:W-:Y:S04]  /*26b00*/  STL.64 [R1+0x6268], R18 ;  /* 0x0062681201007387 */ /* 0x004fe80000100a00 */
[----:B------:R3:W-:Y:S02]  /*26b10*/  STL.64 [R1+0x6260], R16 ;  /* 0x0062601001007387 */ /* 0x0007e40000100a00 */
[----:B---3--:R-:W-:-:S02]  /*26b20*/  MOV R16, R4 ;  /* 0x0000000400107202 */ /* 0x008fc40000000f00 */
[----:B------:R-:W2:Y:S01]  /*26b30*/  LDL.LU R4, [R1+0x6298] ;  /* 0x0062980001047983 */ /* 0x000ea20000300800 */
[----:B----4-:R-:W-:-:S03]  /*26b40*/  MOV R17, R5 ;  /* 0x0000000500117202 */ /* 0x010fc60000000f00 */
[----:B------:R-:W3:Y:S01]  /*26b50*/  LDL.LU R5, [R1+0x6294] ;  /* 0x0062940001057983 */ /* 0x000ee20000300800 */
[----:B------:R-:W-:-:S03]  /*26b60*/  IMAD.MOV.U32 R19, RZ, RZ, R3 ;  /* 0x000000ffff137224 */ /* 0x000fc600078e0003 */
[----:B------:R-:W4:Y:S04]  /*26b70*/  LDL.LU R18, [R1+0x98] ;  /* 0x0000980001127983 */ /* 0x000f280000300800 */
[----:B------:R-:W4:Y:S04]  /*26b80*/  LDL.LU R3, [R1+0x6290] ;  /* 0x0062900001037983 */ /* 0x000f280000300800 */
[----:B------:R-:W4:Y:S04]  /*26b90*/  LDL.LU R20, [R1+0x100] ;  /* 0x0001000001147983 */ /* 0x000f280000300800 */
[----:B------:R-:W4:Y:S01]  /*26ba0*/  LDL.LU R21, [R1+0x104] ;  /* 0x0001040001157983 */ /* 0x000f220000300800 */
[----:B--2---:R-:W-:-:S03]  /*26bb0*/  MOV R22, R4 ;  /* 0x0000000400167202 */ /* 0x004fc60000000f00 */
[----:B------:R-:W2:Y:S01]  /*26bc0*/  LDL.LU R4, [R1+0x628c] ;  /* 0x00628c0001047983 */ /* 0x000ea20000300800 */
[----:B---3--:R-:W-:-:S03]  /*26bd0*/  MOV R23, R5 ;  /* 0x0000000500177202 */ /* 0x008fc60000000f00 */
[----:B------:R-:W3:Y:S04]  /*26be0*/  LDL.LU R5, [R1+0x6288] ;  /* 0x0062880001057983 */ /* 0x000ee80000300800 */
[----:B------:R-:W-:Y:S04]  /*26bf0*/  STL.64 [R1+0x6258], R22 ;  /* 0x0062581601007387 */ /* 0x000fe80000100a00 */
[----:B----4-:R0:W-:Y:S04]  /*26c00*/  STL.64 [R1+0x6250], R20 ;  /* 0x0062501401007387 */ /* 0x0101e80000100a00 */
[----:B0-----:R-:W4:Y:S04]  /*26c10*/  LDL.LU R20, [R1+0x120] ;  /* 0x0001200001147983 */ /* 0x001f280000300800 */
[----:B------:R-:W4:Y:S04]  /*26c20*/  LDL.LU R21, [R1+0x124] ;  /* 0x0001240001157983 */ /* 0x000f280000300800 */
[----:B------:R-:W2:Y:S04]  /*26c30*/  LDL.LU R22, [R1+0x128] ;  /* 0x0001280001167983 */ /* 0x000ea80000300800 */
[----:B------:R-:W2:Y:S04]  /*26c40*/  LDL.LU R23, [R1+0x12c] ;  /* 0x00012c0001177983 */ /* 0x000ea80000300800 */
[----:B--2---:R3:W-:Y:S02]  /*26c50*/  STL.64 [R1+0x6278], R22 ;  /* 0x0062781601007387 */ /* 0x0047e40000100a00 */
[----:B---3--:R-:W-:Y:S01]  /*26c60*/  IMAD.MOV.U32 R22, RZ, RZ, R5 ;  /* 0x000000ffff167224 */ /* 0x008fe200078e0005 */
[----:B------:R-:W-:-:S02]  /*26c70*/  MOV R23, R4 ;  /* 0x0000000400177202 */ /* 0x000fc40000000f00 */
[----:B------:R-:W0:Y:S04]  /*26c80*/  LDSM.16.MT88.4 R4, [R29+0xc100] ;  /* 0x00c100001d04783b */ /* 0x000e280000004200 */
[----:B----4-:R1:W-:Y:S04]  /*26c90*/  STL.64 [R1+0x6270], R20 ;  /* 0x0062701401007387 */ /* 0x0103e80000100a00 */
[----:B-1----:R-:W2:Y:S04]  /*26ca0*/  LDL.LU R20, [R1+0x110] ;  /* 0x0001100001147983 */ /* 0x002ea80000300800 */
[----:B------:R-:W2:Y:S01]  /*26cb0*/  LDL.LU R21, [R1+0x114] ;  /* 0x0001140001157983 */ /* 0x000ea20000300800 */
[----:B0-----:R-:W-:Y:S01]  /*26cc0*/  MOV R24, R4 ;  /* 0x0000000400187202 */ /* 0x001fe20000000f00 */
[----:B------:R-:W-:Y:S01]  /*26cd0*/  IMAD.MOV.U32 R25, RZ, RZ, R5 ;  /* 0x000000ffff197224 */ /* 0x000fe200078e0005 */
[----:B------:R-:W-:-:S02]  /*26ce0*/  MOV R26, R6 ;  /* 0x00000006001a7202 */ /* 0x000fc40000000f00 */
[----:B------:R-:W-:Y:S02]  /*26cf0*/  MOV R27, R7 ;  /* 0x00000007001b7202 */ /* 0x000fe40000000f00 */
[----:B------:R-:W0:Y:S04]  /*26d00*/  LDSM.16.MT88.4 R4, [R29+0xc180] ;  /* 0x00c180001d04783b */ /* 0x000e280000004200 */
[----:B0-----:R0:W-:Y:S04]  /*26d10*/  STL.64 [R1+0x61a0], R6 ;  /* 0x0061a00601007387 */ /* 0x0011e80000100a00 */
[----:B------:R1:W-:Y:S01]  /*26d20*/  STL.64 [R1+0x6198], R4 ;  /* 0x0061980401007387 */ /* 0x0003e20000100a00 */
[----:B0-----:R-:W-:-:S03]  /*26d30*/  MOV R6, R28 ;  /* 0x0000001c00067202 */ /* 0x001fc60000000f00 */
[----:B-1----:R-:W3:Y:S01]  /*26d40*/  LDL.LU R4, [R1+0x40] ;  /* 0x0000400001047983 */ /* 0x002ee20000300800 */
[----:B------:R-:W-:-:S03]  /*26d50*/  IMAD.MOV.U32 R5, RZ, RZ, R2 ;  /* 0x000000ffff057224 */ /* 0x000fc600078e0002 */
[----:B------:R-:W4:Y:S04]  /*26d60*/  LDL.LU R2, [R1+0x6284] ;  /* 0x0062840001027983 */ /* 0x000f280000300800 */
[----:B------:R-:W3:Y:S01]  /*26d70*/  LDL.LU R28, [R1+0x6280] ;  /* 0x00628000011c7983 */ /* 0x000ee20000300800 */
[----:B------:R-:W-:-:S03]  /*26d80*/  IMAD.MOV.U32 R0, RZ, RZ, R15 ;  /* 0x000000ffff007224 */ /* 0x000fc600078e000f */
[----:B------:R-:W0:Y:S04]  /*26d90*/  LDSM.16.MT88.4 R12, [R3+0xc000] ;  /* 0x00c00000030c783b */ /* 0x000e280000004200 */
[----:B------:R-:W3:Y:S04]  /*26da0*/  LDL.LU R7, [R1+0x4c] ;  /* 0x00004c0001077983 */ /* 0x000ee80000300800 */
[----:B------:R-:W-:Y:S04]  /*26db0*/  STL [R1+0x6140], R29 ;  /* 0x0061401d01007387 */ /* 0x000fe80000100800 */
[----:B0-----:R-:W-:Y:S04]  /*26dc0*/  STL.64 [R1+0x6190], R14 ;  /* 0x0061900e01007387 */ /* 0x001fe80000100a00 */
[----:B------:R0:W-:Y:S04]  /*26dd0*/  STL.64 [R1+0x6188], R12 ;  /* 0x0061880c01007387 */ /* 0x0001e80000100a00 */
[----:B0-----:R-:W3:Y:S04]  /*26de0*/  LDL.LU R12, [R1+0xa0] ;  /* 0x0000a000010c7983 */ /* 0x001ee80000300800 */
[----:B------:R-:W3:Y:S01]  /*26df0*/  LDL.LU R13, [R1+0xa4] ;  /* 0x0000a400010d7983 */ /* 0x000ee20000300800 */
[-C--:B--2---:R-:W-:Y:S03]  /*26e00*/  HMMA.16816.F32.BF16 R16, R16, R8.reuse, R20 ;  /* 0x000000081010723c */ /* 0x084fe60000041814 */
[----:B------:R-:W2:Y:S04]  /*26e10*/  LDL.LU.64 R22, [R1+0x6278] ;  /* 0x0062780001167983 */ /* 0x000ea80000300a00 */
[----:B------:R-:W2:Y:S11]  /*26e20*/  LDL.LU.64 R20, [R1+0x6270] ;  /* 0x0062700001147983 */ /* 0x000eb60000300a00 */
[----:B------:R-:W-:Y:S05]  /*26e30*/  @!UPT UIADD3 URZ, URZ, URZ, URZ ;  /* 0x0000003f3f3ff290 */ /* 0x000fea000fffe03f */
[----:B------:R0:W-:Y:S01]  /*26e40*/  STL.64 [R1+0x110], R16 ;  /* 0x0001101001007387 */ /* 0x0001e20000100a00 */
[----:B----4-:R-:W-:Y:S01]  /*26e50*/  IMAD.MOV.U32 R15, RZ, RZ, R2 ;  /* 0x000000ffff0f7224 */ /* 0x010fe200078e0002 */
[----:B------:R-:W-:Y:S02]  /*26e60*/  MOV R2, R19 ;  /* 0x0000001300027202 */ /* 0x000fe40000000f00 */
[----:B---3--:R-:W-:Y:S02]  /*26e70*/  MOV R14, R28 ;  /* 0x0000001c000e7202 */ /* 0x008fe40000000f00 */
        /* <DEDUP_REMOVED lines=9> */
[----:B------:R0:W-:Y:S01]  /*26f10*/  STL [R1+0xb0], R16 ;  /* 0x0000b01001007387 */ /* 0x0001e20000100800 */
[----:B------:R-:W-:Y:S01]  /*26f20*/  MOV R11, R18 ;  /* 0x00000012000b7202 */ /* 0x000fe20000000f00 */
[----:B------:R-:W-:Y:S01]  /*26f30*/  IMAD.MOV.U32 R29, RZ, RZ, R17 ;  /* 0x000000ffff1d7224 */ /* 0x000fe200078e0011 */
[----:B------:R-:W-:Y:S02]  /*26f40*/  MOV R10, R19 ;  /* 0x00000013000a7202 */ /* 0x000fe40000000f00 */
[----:B------:R-:W2:Y:S04]  /*26f50*/  LDL.LU.64 R18, [R1+0x6248] ;  /* 0x0062480001127983 */ /* 0x000ea80000300a00 */
[----:B0-----:R-:W2:Y:S04]  /*26f60*/  LDL.LU.64 R16, [R1+0x6240] ;  /* 0x0062400001107983 */ /* 0x001ea80000300a00 */
[----:B------:R-:W-:Y:S04]  /*26f70*/  STL [R1+0x6168], R10 ;  /* 0x0061680a01007387 */ /* 0x000fe80000100800 */
        /* <DEDUP_REMOVED lines=10> */
[-C--:B--2---:R-:W-:Y:S02]  /*27020*/  HMMA.16816.F32.BF16 R20, R16, R8.reuse, R20 ;  /* 0x000000081014723c */ /* 0x084fe40000041814 */
[----:B------:R-:W0:Y:S04]  /*27030*/  LDSM.16.MT88.4 R16, [R3+0xc080] ;  /* 0x00c080000310783b */ /* 0x000e280000004200 */
[----:B0-----:R0:W-:Y:S11]  /*27040*/  STL [R1+0x6178], R16 ;  /* 0x0061781001007387 */ /* 0x0011f60000100800 */
[----:B------:R-:W-:Y:S06]  /*27050*/  @!UPT UIADD3 URZ, URZ, URZ, URZ ;  /* 0x0000003f3f3ff290 */ /* 0x000fec000fffe03f */
[----:B------:R-:W-:Y:S04]  /*27060*/  STL.64 [R1+0x120], R20 ;  /* 0x0001201401007387 */ /* 0x000fe80000100a00 */
[----:B------:R-:W-:Y:S04]  /*27070*/  STL.64 [R1+0x128], R22 ;  /* 0x0001281601007387 */ /* 0x000fe80000100a00 */
[----:B------:R-:W1:Y:S04]  /*27080*/  LDSM.16.MT88.4 R20, [R3+0xc100] ;  /* 0x00c100000314783b */ /* 0x000e680000004200 */
[----:B------:R2:W-:Y:S04]  /*27090*/  STL [R1+0x6174], R17 ;  /* 0x0061741101007387 */ /* 0x0005e80000100800 */
[----:B------:R3:W-:Y:S04]  /*270a0*/  STL [R1+0x6170], R18 ;  /* 0x0061701201007387 */ /* 0x0007e80000100800 */
[----:B------:R3:W-:Y:S04]  /*270b0*/  STL [R1+0x616c], R19 ;  /* 0x00616c1301007387 */ /* 0x0007e80000100800 */
[----:B0-----:R-:W4:Y:S04]  /*270c0*/  LDL.LU R16, [R1+0x50] ;  /* 0x0000500001107983 */ /* 0x001f280000300800 */
[----:B--2---:R-:W4:Y:S04]  /*270d0*/  LDL.LU R17, [R1+0x54] ;  /* 0x0000540001117983 */ /* 0x004f280000300800 */
[----:B---3--:R-:W4:Y:S04]  /*270e0*/  LDL.LU R18, [R1+0x58] ;  /* 0x0000580001127983 */ /* 0x008f280000300800 */
[----:B------:R-:W4:Y:S04]  /*270f0*/  LDL.LU R19, [R1+0x5c] ;  /* 0x00005c0001137983 */ /* 0x000f280000300800 */
[----:B-1----:R-:W-:Y:S04]  /*27100*/  STL.64 [R1+0x6150], R22 ;  /* 0x0061501601007387 */ /* 0x002fe80000100a00 */
[----:B------:R0:W-:Y:S04]  /*27110*/  STL.64 [R1+0x6148], R20 ;  /* 0x0061481401007387 */ /* 0x0001e80000100a00 */
[----:B0-----:R-:W4:Y:S04]  /*27120*/  LDL.LU R20, [R1+0xd0] ;  /* 0x0000d00001147983 */ /* 0x001f280000300800 */
[----:B------:R-:W4:Y:S04]  /*27130*/  LDL.LU R21, [R1+0xd4] ;  /* 0x0000d40001157983 */ /* 0x000f280000300800 */
[----:B------:R-:W4:Y:S04]  /*27140*/  LDL.LU R22, [R1+0xd8] ;  /* 0x0000d80001167983 */ /* 0x000f280000300800 */
[----:B------:R-:W4:Y:S01]  /*27150*/  LDL.LU R23, [R1+0xdc] ;  /* 0x0000dc0001177983 */ /* 0x000f220000300800 */
[-C--:B------:R-:W-:Y:S08]  /*27160*/  HMMA.16816.F32.BF16 R4, R4, R8.reuse, R12 ;  /* 0x000000080404723c */ /* 0x080ff0000004180c */
[----:B----4-:R-:W-:Y:S01]  /*27170*/  HMMA.16816.F32.BF16 R16, R16, R8, R20 ;  /* 0x000000081010723c */ /* 0x010fe20000041814 */
[----:B------:R-:W2:Y:S11]  /*27180*/  LDL.LU R20, [R1+0x150] ;  /* 0x0001500001147983 */ /* 0x000eb60000300800 */
[----:B------:R-:W-:Y:S11]  /*27190*/  @!UPT UIADD3 URZ, URZ, URZ, URZ ;  /* 0x0000003f3f3ff290 */ /* 0x000ff6000fffe03f */
[----:B------:R-:W-:Y:S04]  /*271a0*/  STL.64 [R1+0xf0], R16 ;  /* 0x0000f01001007387 */ /* 0x000fe80000100a00 */
[----:B------:R-:W-:Y:S04]  /*271b0*/  STL.64 [R1+0xf8], R18 ;  /* 0x0000f81201007387 */ /* 0x000fe80000100a00 */
[----:B------:R0:W-:Y:S04]  /*271c0*/  STL.64 [R1+0xc0], R4 ;  /* 0x0000c00401007387 */ /* 0x0001e80000100a00 */
[----:B------:R1:W-:Y:S04]  /*271d0*/  STL.64 [R1+0xc8], R6 ;  /* 0x0000c80601007387 */ /* 0x0003e80000100a00 */
[----:B------:R-:W2:Y:S04]  /*271e0*/  LDL.LU R21, [R1+0x154] ;  /* 0x0001540001157983 */ /* 0x000ea80000300800 */
[----:B------:R-:W3:Y:S04]  /*271f0*/  LDL.LU R22, [R1+0x158] ;  /* 0x0001580001167983 */ /* 0x000ee80000300800 */
[----:B------:R-:W3:Y:S04]  /*27200*/  LDL.LU R23, [R1+0x15c] ;  /* 0x00015c0001177983 */ /* 0x000ee80000300800 */
[----:B---3--:R-:W-:Y:S04]  /*27210*/  STL.64 [R1+0x61b0], R22 ;  /* 0x0061b01601007387 */ /* 0x008fe80000100a00 */
[----:B--2---:R2:W-:Y:S04]  /*27220*/  STL.64 [R1+0x61a8], R20 ;  /* 0x0061a81401007387 */ /* 0x0045e80000100a00 */
[----:B------:R-:W3:Y:S04]  /*27230*/  LDL.LU R12, [R1+0x160] ;  /* 0x00016000010c7983 */ /* 0x000ee80000300800 */
[----:B------:R-:W3:Y:S04]  /*27240*/  LDL.LU R13, [R1+0x164] ;  /* 0x00016400010d7983 */ /* 0x000ee80000300800 */
[----:B------:R-:W4:Y:S04]  /*27250*/  LDL.LU R14, [R1+0x168] ;  /* 0x00016800010e7983 */ /* 0x000f280000300800 */
[----:B------:R-:W4:Y:S01]  /*27260*/  LDL.LU R15, [R1+0x16c] ;  /* 0x00016c00010f7983 */ /* 0x000f220000300800 */
[----:B0-----:R-:W-:Y:S01]  /*27270*/  IMAD.MOV.U32 R4, RZ, RZ, R24 ;  /* 0x000000ffff047224 */ /* 0x001fe200078e0018 */
[----:B-1----:R-:W-:Y:S01]  /*27280*/  MOV R6, R26 ;  /* 0x0000001a00067202 */ /* 0x002fe20000000f00 */
[----:B------:R-:W-:Y:S01]  /*27290*/  IMAD.MOV.U32 R7, RZ, RZ, R27 ;  /* 0x000000ffff077224 */ /* 0x000fe200078e001b */
[----:B------:R-:W-:Y:S01]  /*272a0*/  MOV R5, R25 ;  /* 0x0000001900057202 */ /* 0x000fe20000000f00 */
[----:B----4-:R0:W-:Y:S04]  /*272b0*/  STL.64 [R1+0x61c0], R14 ;  /* 0x0061c00e01007387 */ /* 0x0101e80000100a00 */
[----:B---3--:R1:W-:Y:S04]  /*272c0*/  STL.64 [R1+0x61b8], R12 ;  /* 0x0061b80c01007387 */ /* 0x0083e80000100a00 */
[----:B------:R-:W3:Y:S04]  /*272d0*/  LDL.LU R24, [R1+0x6218] ;  /* 0x0062180001187983 */ /* 0x000ee80000300800 */
[----:B------:R-:W4:Y:S04]  /*272e0*/  LDL.LU R25, [R1+0x6214] ;  /* 0x0062140001197983 */ /* 0x000f280000300800 */
[----:B------:R-:W3:Y:S04]  /*272f0*/  LDL.LU R26, [R1+0x6210] ;  /* 0x00621000011a7983 */ /* 0x000ee80000300800 */
[----:B------:R-:W3:Y:S04]  /*27300*/  LDL.LU R27, [R1+0x620c] ;  /* 0x00620c00011b7983 */ /* 0x000ee80000300800 */
[----:B------:R-:W-:Y:S04]  /*27310*/  STL.64 [R1+0x61d0], R6 ;  /* 0x0061d00601007387 */ /* 0x000fe80000100a00 */
[----:B------:R-:W-:Y:S04]  /*27320*/  STL.64 [R1+0x61c8], R4 ;  /* 0x0061c80401007387 */ /* 0x000fe80000100a00 */
[----:B--2---:R-:W2:Y:S04]  /*27330*/  LDL.LU R20, [R1+0x170] ;  /* 0x0001700001147983 */ /* 0x004ea80000300800 */
[----:B------:R-:W2:Y:S04]  /*27340*/  LDL.LU R21, [R1+0x174] ;  /* 0x0001740001157983 */ /* 0x000ea80000300800 */
[----:B------:R-:W2:Y:S04]  /*27350*/  LDL.LU R22, [R1+0x178] ;  /* 0x0001780001167983 */ /* 0x000ea80000300800 */
[----:B------:R-:W2:Y:S01]  /*27360*/  LDL.LU R23, [R1+0x17c] ;  /* 0x00017c0001177983 */ /* 0x000ea20000300800 */
[----:B0-----:R-:W-:-:S03]  /*27370*/  MOV R15, R0 ;  /* 0x00000000000f7202 */ /* 0x001fc60000000f00 */
[----:B--2---:R4:W-:Y:S04]  /*27380*/  STL.64 [R1+0x61e0], R22 ;  /* 0x0061e01601007387 */ /* 0x0049e80000100a00 */
[----:B------:R3:W-:Y:S04]  /*27390*/  STL.64 [R1+0x61d8], R20 ;  /* 0x0061d81401007387 */ /* 0x0007e80000100a00 */
[----:B-1----:R-:W2:Y:S04]  /*273a0*/  LDL.LU R12, [R1+0x10] ;  /* 0x00001000010c7983 */ /* 0x002ea80000300800 */
[----:B------:R-:W2:Y:S04]  /*273b0*/  LDL.LU R13, [R1+0x14] ;  /* 0x00001400010d7983 */ /* 0x000ea80000300800 */
[----:B------:R-:W2:Y:S04]  /*273c0*/  LDL.LU R14, [R1+0x18] ;  /* 0x00001800010e7983 */ /* 0x000ea80000300800 */
[----:B------:R-:W2:Y:S01]  /*273d0*/  LDL.LU R0, [R1+0x6208] ;  /* 0x0062080001007983 */ /* 0x000ea20000300800 */
[----:B----4-:R-:W-:Y:S01]  /*273e0*/  MOV R22, R25 ;  /* 0x0000001900167202 */ /* 0x010fe20000000f00 */
[----:B---3--:R-:W-:Y:S01]  /*273f0*/  IMAD.MOV.U32 R21, RZ, RZ, R26 ;  /* 0x000000ffff157224 */ /* 0x008fe200078e001a */
[----:B------:R-:W-:-:S02]  /*27400*/  MOV R23, R24 ;  /* 0x0000001800177202 */ /* 0x000fc40000000f00 */
[----:B------:R-:W-:Y:S02]  /*27410*/  MOV R20, R27 ;  /* 0x0000001b00147202 */ /* 0x000fe40000000f00 */
[----:B------:R-:W-:Y:S04]  /*27420*/  LDSM.16.MT88.4 R24, [R3+0xc180] ;  /* 0x00c180000318783b */ /* 0x000fe80000004200 */
[----:B--2---:R-:W-:Y:S04]  /*27430*/  STL.64 [R1+0x61f0], R14 ;  /* 0x0061f00e01007387 */ /* 0x004fe80000100a00 */
[----:B------:R0:W-:Y:S04]  /*27440*/  STL.64 [R1+0x61e8], R12 ;  /* 0x0061e80c01007387 */ /* 0x0001e80000100a00 */
[----:B------:R-:W-:Y:S04]  /*27450*/  STL.64 [R1+0x6200], R22 ;  /* 0x0062001601007387 */ /* 0x000fe80000100a00 */
[----:B------:R-:W-:Y:S04]  /*27460*/  STL.64 [R1+0x61f8], R20 ;  /* 0x0061f81401007387 */ /* 0x000fe80000100a00 */
[----:B------:R-:W1:Y:S04]  /*27470*/  LDSM.16.MT88.4 R16, [R0+0xe000] ;  /* 0x00e000000010783b */ /* 0x000e680000004200 */
[----:B------:R-:W2:Y:S04]  /*27480*/  LDSM.16.MT88.4 R20, [R0+0xe080] ;  /* 0x00e080000014783b */ /* 0x000ea80000004200 */
[----:B0-----:R-:W3:Y:S04]  /*27490*/  LDL.LU R12, [R1+0xe0] ;  /* 0x0000e000010c7983 */ /* 0x001ee80000300800 */
[----:B------:R-:W3:Y:S04]  /*274a0*/  LDL.LU R13, [R1+0xe4] ;  /* 0x0000e400010d7983 */ /* 0x000ee80000300800 */
[----:B------:R-:W3:Y:S04]  /*274b0*/  LDL.LU R14, [R1+0xe8] ;  /* 0x0000e800010e7983 */ /* 0x000ee80000300800 */
[----:B------:R-:W3:Y:S04]  /*274c0*/  LDL.LU R15, [R1+0xec] ;  /* 0x0000ec00010f7983 */ /* 0x000ee80000300800 */
[----:B------:R-:W4:Y:S04]  /*274d0*/  LDL.LU R4, [R1+0x180] ;  /* 0x0001800001047983 */ /* 0x000f280000300800 */
[----:B------:R-:W4:Y:S04]  /*274e0*/  LDL.LU R5, [R1+0x184] ;  /* 0x0001840001057983 */ /* 0x000f280000300800 */
[----:B------:R-:W4:Y:S04]  /*274f0*/  LDL.LU R6, [R1+0x188] ;  /* 0x0001880001067983 */ /* 0x000f280000300800 */
[----:B------:R-:W4:Y:S01]  /*27500*/  LDL.LU R7, [R1+0x18c] ;  /* 0x00018c0001077983 */ /* 0x000f220000300800 */
[----:B-1----:R-:W-:Y:S01]  /*27510*/  MOV R29, R17 ;  /* 0x00000011001d7202 */ /* 0x002fe20000000f00 */
[----:B------:R-:W-:Y:S01]  /*27520*/  IMAD.MOV.U32 R28, RZ, RZ, R19 ;  /* 0x000000ffff1c7224 */ /* 0x000fe200078e0013 */
[----:B------:R-:W-:-:S02]  /*27530*/  MOV R2, R18 ;  /* 0x0000001200027202 */ /* 0x000fc40000000f00 */
[----:B--2---:R-:W-:Y:S01]  /*27540*/  MOV R17, R20 ;  /* 0x0000001400117202 */ /* 0x004fe20000000f00 */
[----:B------:R-:W-:Y:S01]  /*27550*/  IMAD.MOV.U32 R19, RZ, RZ, R22 ;  /* 0x000000ffff137224 */ /* 0x000fe200078e0016 */
[----:B------:R-:W-:Y:S02]  /*27560*/  MOV R18, R21 ;  /* 0x0000001500127202 */ /* 0x000fe40000000f00 */
[----:B------:R-:W-:Y:S02]  /*27570*/  MOV R10, R23 ;  /* 0x00000017000a7202 */ /* 0x000fe40000000f00 */
[----:B------:R-:W0:Y:S04]  /*27580*/  LDSM.16.MT88.4 R20, [R0+0xe100] ;  /* 0x00e100000014783b */ /* 0x000e280000004200 */
[----:B------:R-:W-:Y:S04]  /*27590*/  STL [R1+0x617c], R3 ;  /* 0x00617c0301007387 */ /* 0x000fe80000100800 */
[----:B------:R0:W-:Y:S04]  /*275a0*/  STL.64 [R1+0x6128], R26 ;  /* 0x0061281a01007387 */ /* 0x0001e80000100a00 */
[----:B------:R1:W-:Y:S01]  /*275b0*/  STL.64 [R1+0x6120], R24 ;  /* 0x0061201801007387 */ /* 0x0003e20000100a00 */
[----:B0-----:R-:W-:Y:S01]  /*275c0*/  MOV R27, R20 ;  /* 0x00000014001b7202 */ /* 0x001fe20000000f00 */
[----:B------:R-:W-:Y:S01]  /*275d0*/  IMAD.MOV.U32 R26, RZ, RZ, R21 ;  /* 0x000000ffff1a7224 */ /* 0x000fe200078e0015 */
[----:B-1----:R-:W-:-:S02]  /*275e0*/  MOV R25, R22 ;  /* 0x0000001600197202 */ /* 0x002fc40000000f00 */
[----:B------:R-:W-:Y:S02]  /*275f0*/  MOV R24, R23 ;  /* 0x0000001700187202 */ /* 0x000fe40000000f00 */
[----:B------:R-:W0:Y:S01]  /*27600*/  LDSM.16.MT88.4 R20, [R0+0xe180] ;  /* 0x00e180000014783b */ /* 0x000e220000004200 */
[----:B------:R-:W-:-:S03]  /*27610*/  IMAD.MOV.U32 R11, RZ, RZ, R16 ;  /* 0x000000ffff0b7224 */ /* 0x000fc600078e0010 */
[----:B------:R-:W-:Y:S04]  /*27620*/  STL [R1+0x6184], R29 ;  /* 0x0061841d01007387 */ /* 0x000fe80000100800 */
[----:B------:R1:W-:Y:S01]  /*27630*/  STL [R1+0x6180], R11 ;  /* 0x0061800b01007387 */ /* 0x0003e20000100800 */
[----:B0-----:R-:W-:Y:S01]  /*27640*/  MOV R3, R22 ;  /* 0x0000001600037202 */ /* 0x001fe20000000f00 */
[----:B------:R-:W-:Y:S01]  /*27650*/  IMAD.MOV.U32 R16, RZ, RZ, R23 ;  /* 0x000000ffff107224 */ /* 0x000fe200078e0017 */
[----:B-1----:R-:W-:Y:S01]  /*27660*/  MOV R11, R21 ;  /* 0x00000015000b7202 */ /* 0x002fe20000000f00 */
[----:B------:R-:W-:Y:S01]  /*27670*/  IMAD.MOV.U32 R29, RZ, RZ, R20 ;  /* 0x000000ffff1d7224 */ /* 0x000fe200078e0014 */
[----:B------:R-:W3:Y:S04]  /*27680*/  LDL.LU.64 R22, [R1+0x6200] ;  /* 0x0062000001167983 */ /* 0x000ee80000300a00 */
[----:B------:R-:W3:Y:S04]  /*27690*/  LDL.LU.64 R20, [R1+0x61f8] ;  /* 0x0061f80001147983 */ /* 0x000ee80000300a00 */
[----:B------:R0:W-:Y:S01]  /*276a0*/  STL [R1+0x6080], R0 ;  /* 0x0060800001007387 */ /* 0x0001e20000100800 */
[----:B---3--:R-:W-:Y:S03]  /*276b0*/  HMMA.16816.F32.BF16 R20, R20, R8, R12 ;  /* 0x000000081414723c */ /* 0x008fe6000004180c */
[----:B------:R-:W4:Y:S04]  /*276c0*/  LDL.LU.64 R14, [R1+0x61f0] ;  /* 0x0061f000010e7983 */ /* 0x000f280000300a00 */
[----:B------:R-:W4:Y:S11]  /*276d0*/  LDL.LU.64 R12, [R1+0x61e8] ;  /* 0x0061e800010c7983 */ /* 0x000f360000300a00 */
[----:B------:R-:W-:Y:S05]  /*276e0*/  @!UPT UIADD3 URZ, URZ, URZ, URZ ;  /* 0x0000003f3f3ff290 */ /* 0x000fea000fffe03f */
[----:B------:R-:W-:Y:S01]  /*276f0*/  STL [R1+0xe0], R20 ;  /* 0x0000e01401007387 */ /* 0x000fe20000100800 */
[----:B0-----:R-:W-:-:S03]  /*27700*/  MOV R0, R21 ;  /* 0x0000001500007202 */ /* 0x001fc60000000f00 */
[----:B------:R0:W-:Y:S04]  /*27710*/  STL.64 [R1+0xe8], R22 ;  /* 0x0000e81601007387 */ /* 0x0001e80000100a00 */
[----:B0-----:R-:W2:Y:S04]  /*27720*/  LDL.LU.64 R22, [R1+0x61e0] ;  /* 0x0061e00001167983 */ /* 0x001ea80000300a00 */
[----:B------:R-:W2:Y:S04]  /*27730*/  LDL.LU.64 R20, [R1+0x61d8] ;  /* 0x0061d80001147983 */ /* 0x000ea80000300a00 */
[----:B------:R-:W-:Y:S01]  /*27740*/  STL [R1+0x60c8], R0 ;  /* 0x0060c80001007387 */ /* 0x000fe20000100800 */
[-C--:B----4-:R-:W-:Y:S03]  /*27750*/  HMMA.16816.F32.BF16 R12, R12, R8.reuse, R4 ;  /* 0x000000080c0c723c */ /* 0x090fe60000041804 */
        /* <DEDUP_REMOVED lines=20> */
[----:B------:R2:W-:Y:S02]  /*278a0*/  STL.64 [R1+0x198], R6 ;  /* 0x0001980601007387 */ /* 0x0005e40000100a00 */
[----:B--2---:R-:W-:Y:S02]  /*278b0*/  HMMA.16816.F32.BF16 R4, R12, R8, R20 ;  /* 0x000000080c04723c */ /* 0x004fe40000041814 */
[----:B------:R-:W0:Y:S04]  /*278c0*/  S2R R23, SR_TID.X ;  /* 0x0000000000177919 */ /* 0x000e280000002100 */
[----:B------:R-:W2:Y:S11]  /*278d0*/  LDL.LU R20, [R1+0x1d0] ;  /* 0x0001d00001147983 */ /* 0x000eb60000300800 */
[----:B------:R-:W-:Y:S06]  /*278e0*/  @!UPT UIADD3 URZ, URZ, URZ, URZ ;  /* 0x0000003f3f3ff290 */ /* 0x000fec000fffe03f */
[----:B------:R-:W-:Y:S04]  /*278f0*/  STL.64 [R1+0x170], R4 ;  /* 0x0001700401007387 */ /* 0x000fe80000100a00 */
[----:B------:R1:W-:Y:S01]  /*27900*/  STL.64 [R1+0x178], R6 ;  /* 0x0001780601007387 */ /* 0x0003e20000100a00 */
[----:B0-----:R-:W-:Y:S01]  /*27910*/  LOP3.LUT R0, R23, 0x7, RZ, 0xc0, !PT ;  /* 0x0000000717007812 */ /* 0x001fe200078ec0ff */
[----:B------:R-:W-:Y:S02]  /*27920*/  IMAD.MOV.U32 R14, RZ, RZ, R3 ;  /* 0x000000ffff0e7224 */ /* 0x000fe400078e0003 */
[----:B------:R-:W2:Y:S04]  /*27930*/  LDL.LU R21, [R1+0x1d4] ;  /* 0x0001d40001157983 */ /* 0x000ea80000300800 */
[----:B-1----:R-:W0:Y:S01]  /*27940*/  S2R R6, SR_TID.X ;  /* 0x0000000000067919 */ /* 0x002e220000002100 */
[----:B------:R-:W-:Y:S01]  /*27950*/  IMAD R0, R0, 0x210, RZ ;  /* 0x0000021000007824 */ /* 0x000fe200078e02ff */
[----:B------:R-:W-:-:S02]  /*27960*/  MOV R12, R29 ;  /* 0x0000001d000c7202 */ /* 0x000fc40000000f00 */
[----:B------:R-:W2:Y:S01]  /*27970*/  LDL.LU R22, [R1+0x1d8] ;  /* 0x0001d80001167983 */ /* 0x000ea20000300800 */
[----:B------:R-:W-:Y:S02]  /*27980*/  MOV R15, R16 ;  /* 0x00000010000f7202 */ /* 0x000fe40000000f00 */
[----:B------:R-:W-:Y:S01]  /*27990*/  MOV R13, R11 ;  /* 0x0000000b000d7202 */ /* 0x000fe20000000f00 */
[----:B------:R-:W2:Y:S04]  /*279a0*/  LDL.LU R23, [R1+0x1dc] ;  /* 0x0001dc0001177983 */ /* 0x000ea80000300800 */
[----:B------:R-:W3:Y:S04]  /*279b0*/  LDL.LU R29, [R1+0x6184] ;  /* 0x00618400011d7983 */ /* 0x000ee80000300800 */
[----:B------:R-:W4:Y:S04]  /*279c0*/  LDL.LU R11, [R1+0x6180] ;  /* 0x00618000010b7983 */ /* 0x000f280000300800 */
[----:B------:R-:W2:Y:S01]  /*279d0*/  LDL.LU R3, [R1+0x617c] ;  /* 0x00617c0001037983 */ /* 0x000ea20000300800 */
[C---:B0-----:R-:W-:Y:S01]  /*279e0*/  LOP3.LUT R7, R6.reuse, 0x10, RZ, 0xc0, !PT ;  /* 0x0000001006077812 */ /* 0x041fe200078ec0ff */
[----:B------:R-:W-:-:S02]  /*279f0*/  IMAD.SHL.U32 R6, R6, 0x2, RZ ;  /* 0x0000000206067824 */ /* 0x000fc400078e00ff */
[----:B------:R-:W2:Y:S01]  /*27a00*/  LDL.LU R16, [R1+0x6178] ;  /* 0x0061780001107983 */ /* 0x000ea20000300800 */
[----:B------:R-:W-:Y:S02]  /*27a10*/  SHF.L.U32 R7, R7, 0x8, RZ ;  /* 0x0000000807077819 */ /* 0x000fe400000006ff */
[----:B------:R-:W-:-:S04]  /*27a20*/  LOP3.LUT R0, R0, 0x10, R6, 0x78, !PT ;  /* 0x0000001000007812 */ /* 0x000fc800078e7806 */
[----:B------:R-:W-:-:S04]  /*27a30*/  LOP3.LUT R0, R0, R7, RZ, 0xfc, !PT ;  /* 0x0000000700007212 */ /* 0x000fc800078efcff */
[----:B------:R-:W-:-:S05]  /*27a40*/  LOP3.LUT R0, R0, 0x20, RZ, 0x3c, !PT ;  /* 0x0000002000007812 */ /* 0x000fca00078e3cff */
[----:B------:R-:W0:Y:S04]  /*27a50*/  LDSM.16.MT88.4 R4, [R0+0xe000] ;  /* 0x00e000000004783b */ /* 0x000e280000004200 */
[----:B------:R-:W-:Y:S04]  /*27a60*/  STL.64 [R1+0x60d8], R14 ;  /* 0x0060d80e01007387 */ /* 0x000fe80000100a00 */
[----:B------:R-:W-:Y:S04]  /*27a70*/  STL.64 [R1+0x60d0], R12 ;  /* 0x0060d00c01007387 */ /* 0x000fe80000100a00 */
[----:B------:R-:W1:Y:S04]  /*27a80*/  LDSM.16.MT88.4 R12, [R0+0xe080] ;  /* 0x00e08000000c783b */ /* 0x000e680000004200 */
[----:B0-----:R-:W-:Y:S04]  /*27a90*/  STL.64 [R1+0xa0], R4 ;  /* 0x0000a00401007387 */ /* 0x001fe80000100a00 */
[----:B------:R-:W-:Y:S04]  /*27aa0*/  STL.64 [R1+0xa8], R6 ;  /* 0x0000a80601007387 */ /* 0x000fe80000100a00 */
[----:B------:R-:W0:Y:S04]  /*27ab0*/  LDSM.16.MT88.4 R4, [R0+0xe100] ;  /* 0x00e100000004783b */ /* 0x000e280000004200 */
[----:B-1----:R1:W-:Y:S04]  /*27ac0*/  STL.64 [R1+0x90], R12 ;  /* 0x0000900c01007387 */ /* 0x0023e80000100a00 */
[----:B------:R1:W-:Y:S02]  /*27ad0*/  STL.64 [R1+0x98], R14 ;  /* 0x0000980e01007387 */ /* 0x0003e40000100a00 */
[----:B-1----:R-:W-:-:S02]  /*27ae0*/  MOV R12, R17 ;  /* 0x00000011000c7202 */ /* 0x002fc40000000f00 */
[----:B------:R-:W2:Y:S01]  /*27af0*/  LDL.LU R17, [R1+0x6174] ;  /* 0x0061740001117983 */ /* 0x000ea20000300800 */
[----:B------:R-:W-:Y:S01]  /*27b00*/  IMAD.MOV.U32 R13, RZ, RZ, R18 ;  /* 0x000000ffff0d7224 */ /* 0x000fe200078e0012 */
[----:B------:R-:W-:Y:S02]  /*27b10*/  MOV R14, R19 ;  /* 0x00000013000e7202 */ /* 0x000fe40000000f00 */
[----:B0-----:R-:W-:Y:S04]  /*27b20*/  STL.64 [R1+0x80], R4 ;  /* 0x0000800401007387 */ /* 0x001fe80000100a00 */
[----:B------:R-:W-:Y:S04]  /*27b30*/  STL.64 [R1+0x88], R6 ;  /* 0x0000880601007387 */ /* 0x000fe80000100a00 */
[----:B------:R-:W2:Y:S04]  /*27b40*/  LDL.LU R18, [R1+0x6170] ;  /* 0x0061700001127983 */ /* 0x000ea80000300800 */
[----:B------:R-:W2:Y:S04]  /*27b50*/  LDL.LU R19, [R1+0x616c] ;  /* 0x00616c0001137983 */ /* 0x000ea80000300800 */
[----:B------:R-:W0:Y:S01]  /*27b60*/  LDSM.16.MT88.4 R4, [R0+0xe180] ;  /* 0x00e180000004783b */ /* 0x000e220000004200 */
[----:B------:R-:W-:-:S03]  /*27b70*/  MOV R15, R10 ;  /* 0x0000000a000f7202 */ /* 0x000fc60000000f00 */
[----:B------:R-:W2:Y:S04]  /*27b80*/  LDL.LU R10, [R1+0x6168] ;  /* 0x00616800010a7983 */ /* 0x000ea80000300800 */
[----:B------:R1:W-:Y:S04]  /*27b90*/  STL.64 [R1+0x60f8], R14 ;  /* 0x0060f80e01007387 */ /* 0x0003e80000100a00 */
[----:B------:R3:W-:Y:S01]  /*27ba0*/  STL.64 [R1+0x60f0], R12 ;  /* 0x0060f00c01007387 */ /* 0x0007e20000100a00 */
[----:B-1----:R-:W-:Y:S01]  /*27bb0*/  MOV R14, R2 ;  /* 0x00000002000e7202 */ /* 0x002fe20000000f00 */
[----:B------:R-:W-:Y:S01]  /*27bc0*/  IMAD.MOV.U32 R15, RZ, RZ, R28 ;  /* 0x000000ffff0f7224 */ /* 0x000fe200078e001c */
[----:B---3--:R-:W-:Y:S01]  /*27bd0*/  MOV R13, R29 ;  /* 0x0000001d000d7202 */ /* 0x008fe20000000f00 */
[----:B----4-:R-:W-:-:S02]  /*27be0*/  IMAD.MOV.U32 R12, RZ, RZ, R11 ;  /* 0x000000ffff0c7224 */ /* 0x010fc400078e000b */
[----:B------:R-:W3:Y:S04]  /*27bf0*/  LDL.LU R11, [R1+0x6164] ;  /* 0x00616400010b7983 */ /* 0x000ee80000300800 */
[----:B------:R-:W4:Y:S04]  /*27c00*/  LDL.LU R29, [R1+0x6160] ;  /* 0x00616000011d7983 */ /* 0x000f280000300800 */
[----:B------:R-:W4:Y:S04]  /*27c10*/  LDL.LU R2, [R1+0x615c] ;  /* 0x00615c0001027983 */ /* 0x000f280000300800 */
[----:B------:R-:W4:Y:S04]  /*27c20*/  LDL.LU R28, [R1+0x6158] ;  /* 0x00615800011c7983 */ /* 0x000f280000300800 */
[----:B------:R-:W-:Y:S04]  /*27c30*/  STL.64 [R1+0x6118], R14 ;  /* 0x0061180e01007387 */ /* 0x000fe80000100a00 */
[----:B------:R1:W-:Y:S04]  /*27c40*/  STL.64 [R1+0x6110], R12 ;  /* 0x0061100c01007387 */ /* 0x0003e80000100a00 */
[----:B-1----:R-:W4:Y:S04]  /*27c50*/  LDL.LU R12, [R1+0x1b0] ;  /* 0x0001b000010c7983 */ /* 0x002f280000300800 */
[----:B------:R-:W4:Y:S04]  /*27c60*/  LDL.LU R13, [R1+0x1b4] ;  /* 0x0001b400010d7983 */ /* 0x000f280000300800 */
[----:B------:R-:W4:Y:S04]  /*27c70*/  LDL.LU R14, [R1+0x1b8] ;  /* 0x0001b800010e7983 */ /* 0x000f280000300800 */
[----:B------:R-:W4:Y:S04]  /*27c80*/  LDL.LU R15, [R1+0x1bc] ;  /* 0x0001bc00010f7983 */ /* 0x000f280000300800 */
[----:B0-----:R-:W-:Y:S04]  /*27c90*/  STL.64 [R1+0x6068], R6 ;  /* 0x0060680601007387 */ /* 0x001fe80000100a00 */
[----:B------:R0:W-:Y:S04]  /*27ca0*/  STL.64 [R1+0x6060], R4 ;  /* 0x0060600401007387 */ /* 0x0001e80000100a00 */
[----:B0-----:R-:W4:Y:S04]  /*27cb0*/  LDL.LU R4, [R1+0x1c0] ;  /* 0x0001c00001047983 */ /* 0x001f280000300800 */
[----:B------:R-:W4:Y:S04]  /*27cc0*/  LDL.LU R5, [R1+0x1c4] ;  /* 0x0001c40001057983 */ /* 0x000f280000300800 */
[----:B------:R-:W4:Y:S04]  /*27cd0*/  LDL.LU R6, [R1+0x1c8] ;  /* 0x0001c80001067983 */ /* 0x000f280000300800 */
[----:B------:R-:W4:Y:S01]  /*27ce0*/  LDL.LU R7, [R1+0x1cc] ;  /* 0x0001cc0001077983 */ /* 0x000f220000300800 */
[----:B--2---:R-:W-:Y:S03]  /*27cf0*/  HMMA.16816.F32.BF16 R16, R16, R8, R20 ;  /* 0x000000081010723c */ /* 0x004fe60000041814 */
[----:B------:R-:W2:Y:S04]  /*27d00*/  LDL.LU.64 R22, [R1+0x6150] ;  /* 0x0061500001167983 */ /* 0x000ea80000300a00 */
[----:B------:R-:W2:Y:S11]  /*27d10*/  LDL.LU.64 R20, [R1+0x6148] ;  /* 0x0061480001147983 */ /* 0x000eb60000300a00 */
[----:B------:R-:W-:Y:S05]  /*27d20*/  @!UPT UIADD3 URZ, URZ, URZ, URZ ;  /* 0x0000003f3f3ff290 */ /* 0x000fea000fffe03f */
[----:B------:R0:W-:Y:S04]  /*27d30*/  STL.64 [R1+0x160], R16 ;  /* 0x0001601001007387 */ /* 0x0001e80000100a00 */
[----:B------:R1:W-:Y:S04]  /*27d40*/  STL.64 [R1+0x168], R18 ;  /* 0x0001681201007387 */ /* 0x0003e80000100a00 */
[----:B0-----:R-:W2:Y:S01]  /*27d50*/  LDL.LU R16, [R1+0xb0] ;  /* 0x0000b00001107983 */ /* 0x001ea20000300800 */
[----:B-1----:R-:W-:Y:S01]  /*27d60*/  IMAD.MOV.U32 R19, RZ, RZ, R10 ;  /* 0x000000ffff137224 */ /* 0x002fe200078e000a */
[----:B---3--:R-:W-:-:S02]  /*27d70*/  MOV R18, R11 ;  /* 0x0000000b00127202 */ /* 0x008fc40000000f00 */
[----:B----4-:R-:W-:Y:S02]  /*27d80*/  MOV R17, R29 ;  /* 0x0000001d00117202 */ /* 0x010fe40000000f00 */
[----:B------:R-:W3:Y:S04]  /*27d90*/  LDL.LU R29, [R1+0x6140] ;  /* 0x00614000011d7983 */ /* 0x000ee80000300800 */
[----:B------:R-:W4:Y:S04]  /*27da0*/  LDL.LU R11, [R1+0x613c] ;  /* 0x00613c00010b7983 */ /* 0x000f280000300800 */
[----:B------:R-:W4:Y:S04]  /*27db0*/  LDL.LU R10, [R1+0x6138] ;  /* 0x00613800010a7983 */ /* 0x000f280000300800 */
[----:B------:R-:W-:Y:S04]  /*27dc0*/  STL.64 [R1+0x60e8], R18 ;  /* 0x0060e81201007387 */ /* 0x000fe80000100a00 */
[----:B--2---:R0:W-:Y:S04]  /*27dd0*/  STL.64 [R1+0x60e0], R16 ;  /* 0x0060e01001007387 */ /* 0x0041e80000100a00 */
[----:B0-----:R-:W2:Y:S04]  /*27de0*/  LDL.LU R16, [R1+0x130] ;  /* 0x0001300001107983 */ /* 0x001ea80000300800 */
[----:B------:R-:W2:Y:S04]  /*27df0*/  LDL.LU R17, [R1+0x134] ;  /* 0x0001340001117983 */ /* 0x000ea80000300800 */
[----:B------:R-:W2:Y:S04]  /*27e00*/  LDL.LU R18, [R1+0x138] ;  /* 0x0001380001127983 */ /* 0x000ea80000300800 */
[----:B------:R-:W2:Y:S01]  /*27e10*/  LDL.LU R19, [R1+0x13c] ;  /* 0x00013c0001137983 */ /* 0x000ea20000300800 */
[----:B------:R-:W-:Y:S07]  /*27e20*/  HMMA.16816.F32.BF16 R4, R20, R8, R4 ;  /* 0x000000081404723c */ /* 0x000fee0000041804 */
[----:B------:R-:W-:Y:S01]  /*27e30*/  IMAD.MOV.U32 R20, RZ, RZ, R27 ;  /* 0x000000ffff147224 */ /* 0x000fe200078e001b */
[----:B------:R-:W-:Y:S01]  /*27e40*/  MOV R21, R26 ;  /* 0x0000001a00157202 */ /* 0x000fe20000000f00 */
[----:B------:R-:W-:Y:S01]  /*27e50*/  IMAD.MOV.U32 R23, RZ, RZ, R24 ;  /* 0x000000ffff177224 */ /* 0x000fe200078e0018 */
[----:B------:R-:W-:-:S02]  /*27e60*/  MOV R22, R25 ;  /* 0x0000001900167202 */ /* 0x000fc40000000f00 */
[----:B---3--:R-:W-:Y:S04]  /*27e70*/  LDSM.16.MT88.4 R24, [R29+0xe080] ;  /* 0x00e080001d18783b */ /* 0x008fe80000004200 */
[----:B--2---:R4:W-:Y:S04]  /*27e80*/  STL.64 [R1+0x6108], R18 ;  /* 0x0061081201007387 */ /* 0x0049e80000100a00 */
[----:B------:R0:W-:Y:S01]  /*27e90*/  STL.64 [R1+0x6100], R16 ;  /* 0x0061001001007387 */ /* 0x0001e20000100a00 */
[----:B----4-:R-:W-:Y:S02]  /*27ea0*/  MOV R18, R10 ;  /* 0x0000000a00127202 */ /* 0x010fe40000000f00 */
[----:B------:R-:W-:Y:S01]  /*27eb0*/  MOV R19, R11 ;  /* 0x0000000b00137202 */ /* 0x000fe20000000f00 */
[----:B0-----:R-:W2:Y:S04]  /*27ec0*/  LDL.LU R16, [R1+0x1a0] ;  /* 0x0001a00001107983 */ /* 0x001ea80000300800 */
[----:B------:R-:W2:Y:S04]  /*27ed0*/  LDL.LU R17, [R1+0x1a4] ;  /* 0x0001a40001117983 */ /* 0x000ea80000300800 */
[----:B------:R-:W2:Y:S04]  /*27ee0*/  LDL.LU R10, [R1+0x6134] ;  /* 0x00613400010a7983 */ /* 0x000ea80000300800 */
[----:B------:R-:W2:Y:S04]  /*27ef0*/  LDL.LU R11, [R1+0x6130] ;  /* 0x00613000010b7983 */ /* 0x000ea80000300800 */
[----:B------:R-:W-:Y:S04]  /*27f00*/  STL.64 [R1+0x150], R4 ;  /* 0x0001500401007387 */ /* 0x000fe80000100a00 */
[----:B------:R-:W-:Y:S04]  /*27f10*/  STL.64 [R1+0x158], R6 ;  /* 0x0001580601007387 */ /* 0x000fe80000100a00 */
[----:B------:R-:W0:Y:S04]  /*27f20*/  LDSM.16.MT88.4 R4, [R29+0xe000] ;  /* 0x00e000001d04783b */ /* 0x000e280000004200 */
[----:B0-----:R0:W-:Y:S01]  /*27f30*/  STL [R1+0x34], R5 ;  /* 0x0000340501007387 */ /* 0x0011e20000100800 */
[----:B------:R-:W-:-:S02]  /*27f40*/  MOV R0, R4 ;  /* 0x0000000400007202 */ /* 0x000fc40000000f00 */
[----:B------:R-:W-:Y:S01]  /*27f50*/  MOV R4, R27 ;  /* 0x0000001b00047202 */ /* 0x000fe20000000f00 */
[----:B------:R1:W-:Y:S01]  /*27f60*/  STL.64 [R1+0x38], R6 ;  /* 0x0000380601007387 */ /* 0x0003e20000100a00 */
[----:B0-----:R-:W-:-:S03]  /*27f70*/  MOV R5, R26 ;  /* 0x0000001a00057202 */ /* 0x001fc60000000f00 */
[----:B------:R-:W3:Y:S01]  /*27f80*/  LDL.LU.64 R26, [R1+0x6128] ;  /* 0x00612800011a7983 */ /* 0x000ee20000300a00 */
[----:B-1----:R-:W-:Y:S01]  /*27f90*/  MOV R7, R24 ;  /* 0x0000001800077202 */ /* 0x002fe20000000f00 */
[----:B------:R-:W-:Y:S02]  /*27fa0*/  IMAD.MOV.U32 R6, RZ, RZ, R25 ;  /* 0x000000ffff067224 */ /* 0x000fe400078e0019 */
[----:B------:R-:W3:Y:S02]  /*27fb0*/  LDL.LU.64 R24, [R1+0x6120] ;  /* 0x0061200001187983 */ /* 0x000ee40000300a00 */
[----:B---3--:R-:W-:Y:S02]  /*27fc0*/  HMMA.16816.F32.BF16 R24, R24, R8, R12 ;  /* 0x000000081818723c */ /* 0x008fe4000004180c */
[----:B------:R-:W2:Y:S04]  /*27fd0*/  LDL.LU.64 R14, [R1+0x6118] ;  /* 0x00611800010e7983 */ /* 0x000ea80000300a00 */
[----:B------:R-:W2:Y:S11]  /*27fe0*/  LDL.LU.64 R12, [R1+0x6110] ;  /* 0x00611000010c7983 */ /* 0x000eb60000300a00 */
[----:B------:R-:W-:Y:S06]  /*27ff0*/  @!UPT UIADD3 URZ, URZ, URZ, URZ ;  /* 0x0000003f3f3ff290 */ /* 0x000fec000fffe03f */
[----:B------:R0:W-:Y:S04]  /*28000*/  STL.64 [R1+0x100], R24 ;  /* 0x0001001801007387 */ /* 0x0001e80000100a00 */
[----:B------:R-:W-:Y:S04]  /*28010*/  STL.64 [R1+0x108], R26 ;  /* 0x0001081a01007387 */ /* 0x000fe80000100a00 */
[----:B0-----:R-:W3:Y:S04]  /*28020*/  LDL.LU R24, [R1+0x110] ;  /* 0x0001100001187983 */ /* 0x001ee80000300800 */
        /* <DEDUP_REMOVED lines=8> */
[----:B0-----:R-:W2:Y:S04]  /*280b0*/  LDL.LU.64 R14, [R1+0x60f8] ;  /* 0x0060f800010e7983 */ /* 0x001ea80000300a00 */
[----:B------:R-:W2:Y:S01]  /*280c0*/  LDL.LU.64 R12, [R1+0x60f0] ;  /* 0x0060f000010c7983 */ /* 0x000ea20000300a00 */
[----:B------:R-:W-:-:S03]  /*280d0*/  IMAD.MOV.U32 R26, RZ, RZ, R28 ;  /* 0x000000ffff1a7224 */ /* 0x000fc600078e001c */
[----:B------:R-:W-:Y:S01]  /*280e0*/  STL [R1+0x5fc8], R9 ;  /* 0x005fc80901007387 */ /* 0x000fe20000100800 */
[----:B------:R-:W-:-:S03]  /*280f0*/  MOV R27, R2 ;  /* 0x00000002001b7202 */ /* 0x000fc60000000f00 */
[----:B------:R-:W-:Y:S01]  /*28100*/  STL [R1+0x5fc4], R8 ;  /* 0x005fc40801007387 */ /* 0x000fe20000100800 */
[-C--:B--2---:R-:W-:Y:S03]  /*28110*/  HMMA.16816.F32.BF16 R12, R12, R10.reuse, R16 ;  /* 0x0000000a0c0c723c */ /* 0x084fe60000041810 */
[----:B------:R-:W2:Y:S04]  /*28120*/  LDL.LU.64 R18, [R1+0x60e8] ;  /* 0x0060e80001127983 */ /* 0x000ea80000300a00 */
[----:B------:R-:W2:Y:S11]  /*28130*/  LDL.LU.64 R16, [R1+0x60e0] ;  /* 0x0060e00001107983 */ /* 0x000eb60000300a00 */
[----:B------:R-:W-:Y:S05]  /*28140*/  @!UPT UIADD3 URZ, URZ, URZ, URZ ;  /* 0x0000003f3f3ff290 */ /* 0x000fea000fffe03f */
[----:B------:R0:W-:Y:S01]  /*28150*/  STL.64 [R1+0x1e0], R12 ;  /* 0x0001e00c01007387 */ /* 0x0001e20000100a00 */
[----:B------:R-:W-:Y:S02]  /*28160*/  MOV R28, R14 ;  /* 0x0000000e001c7202 */ /* 0x000fe40000000f00 */
[----:B------:R-:W-:Y:S02]  /*28170*/  MOV R2, R15 ;  /* 0x0000000f00027202 */ /* 0x000fe40000000f00 */
[----:B------:R-:W2:Y:S04]  /*28180*/  LDL.LU.64 R14, [R1+0x60d8] ;  /* 0x0060d800010e7983 */ /* 0x000ea80000300a00 */
[----:B0-----:R-:W2:Y:S01]  /*28190*/  LDL.LU.64 R12, [R1+0x60d0] ;  /* 0x0060d000010c7983 */ /* 0x001ea20000300a00 */
[-C--:B---3--:R-:W-:Y:S03]  /*281a0*/  HMMA.16816.F32.BF16 R20, R20, R10.reuse, R24 ;  /* 0x0000000a1414723c */ /* 0x088fe60000041818 */
[----:B------:R-:W-:Y:S04]  /*281b0*/  STL [R1+0x5fbc], R2 ;  /* 0x005fbc0201007387 */ /* 0x000fe80000100800 */
[----:B------:R-:W-:Y:S04]  /*281c0*/  STL [R1+0x5fb8], R28 ;  /* 0x005fb81c01007387 */ /* 0x000fe80000100800 */
[----:B------:R-:W-:Y:S11]  /*281d0*/  LDSM.16.MT88.4 R24, [R3+0xe180] ;  /* 0x00e180000318783b */ /* 0x000ff60000004200 */
[----:B------:R-:W-:Y:S01]  /*281e0*/  @!UPT UIADD3 URZ, URZ, URZ, URZ ;  /* 0x0000003f3f3ff290 */ /* 0x000fe2000fffe03f */
[----:B------:R-:W-:Y:S04]  /*281f0*/  STL.64 [R1+0x1b0], R20 ;  /* 0x0001b01401007387 */ /* 0x000fe80000100a00 */
[----:B------:R-:W-:Y:S04]  /*28200*/  STL.64 [R1+0x1b8], R22 ;  /* 0x0001b81601007387 */ /* 0x000fe80000100a00 */
[----:B------:R-:W-:Y:S01]  /*28210*/  LDSM.16.MT88.4 R20, [R3+0xe100] ;  /* 0x00e100000314783b */ /* 0x000fe20000004200 */
[----:B--2---:R-:W-:Y:S03]  /*28220*/  HMMA.16816.F32.BF16 R16, R12, R10, R16 ;  /* 0x0000000a0c10723c */ /* 0x004fe60000041810 */
[----:B------:R-:W0:Y:S11]  /*28230*/  LDSM.16.MT88.4 R12, [R29+0xe100] ;  /* 0x00e100001d0c783b */ /* 0x000e360000004200 */
[----:B------:R-:W-:Y:S09]  /*28240*/  @!UPT UIADD3 URZ, URZ, URZ, URZ ;  /* 0x0000003f3f3ff290 */ /* 0x000ff2000fffe03f */
[----:B------:R-:W-:Y:S04]  /*28250*/  STL.64 [R1+0x1a0], R16 ;  /* 0x0001a01001007387 */ /* 0x000fe80000100a00 */
[----:B------:R-:W-:Y:S04]  /*28260*/  STL.64 [R1+0x1a8], R18 ;  /* 0x0001a81201007387 */ /* 0x000fe80000100a00 */
[----:B------:R-:W-:Y:S01]  /*28270*/  LDSM.16.MT88.4 R16, [R29+0xe180] ;  /* 0x00e180001d10783b */ /* 0x000fe20000004200 */
[----:B0-----:R-:W-:-:S03]  /*28280*/  IMAD.MOV.U32 R9, RZ, RZ, R14 ;  /* 0x000000ffff097224 */ /* 0x001fc600078e000e */
[----:B------:R-:W-:Y:S01]  /*28290*/  STL.64 [R1+0x10], R12 ;  /* 0x0000100c01007387 */ /* 0x000fe20000100a00 */
[----:B------:R-:W-:-:S03]  /*282a0*/  MOV R8, R15 ;  /* 0x0000000f00087202 */ /* 0x000fc60000000f00 */
[----:B------:R-:W0:Y:S04]  /*282b0*/  LDSM.16.MT88.4 R12, [R3+0xe000] ;  /* 0x00e00000030c783b */ /* 0x000e280000004200 */
[----:B0-----:R0:W-:Y:S04]  /*282c0*/  STL.64 [R1+0x6008], R14 ;  /* 0x0060080e01007387 */ /* 0x0011e80000100a00 */
[----:B------:R-:W-:Y:S04]  /*282d0*/  STL.64 [R1], R16 ;  /* 0x0000001001007387 */ /* 0x000fe80000100a00 */
[----:B------:R-:W-:Y:S04]  /*282e0*/  STL.64 [R1+0x8], R18 ;  /* 0x0000081201007387 */ /* 0x000fe80000100a00 */
[----:B------:R1:W-:Y:S01]  /*282f0*/  STL.64 [R1+0x6000], R12 ;  /* 0x0060000c01007387 */ /* 0x0003e20000100a00 */
[----:B0-----:R-:W-:-:S02]  /*28300*/  MOV R15, R4 ;  /* 0x00000004000f7202 */ /* 0x001fc40000000f00 */
[----:B------:R-:W-:Y:S01]  /*28310*/  MOV R14, R5 ;  /* 0x00000005000e7202 */ /* 0x000fe20000000f00 */
[----:B------:R-:W2:Y:S04]  /*28320*/  LDL.LU R4, [R1+0x80] ;  /* 0x0000800001047983 */ /* 0x000ea80000300800 */
[----:B------:R-:W2:Y:S01]  /*28330*/  LDL.LU R5, [R1+0x84] ;  /* 0x0000840001057983 */ /* 0x000ea20000300800 */
[----:B-1----:R-:W-:Y:S01]  /*28340*/  IMAD.MOV.U32 R13, RZ, RZ, R6 ;  /* 0x000000ffff0d7224 */ /* 0x002fe200078e0006 */
[----:B------:R-:W-:Y:S02]  /*28350*/  MOV R12, R7 ;  /* 0x00000007000c7202 */ /* 0x000fe40000000f00 */
[----:B------:R-:W3:Y:S04]  /*28360*/  LDL.LU R6, [R1+0x88] ;  /* 0x0000880001067983 */ /* 0x000ee80000300800 */
[----:B------:R-:W3:Y:S04]  /*28370*/  LDL.LU R7, [R1+0x8c] ;  /* 0x00008c0001077983 */ /* 0x000ee80000300800 */
[----:B------:R-:W0:Y:S04]  /*28380*/  LDSM.16.MT88.4 R16, [R3+0xe080] ;  /* 0x00e080000310783b */ /* 0x000e280000004200 */
[----:B---3--:R-:W-:Y:S04]  /*28390*/  STL.64 [R1+0x6090], R6 ;  /* 0x0060900601007387 */ /* 0x008fe80000100a00 */
[----:B--2---:R-:W-:Y:S04]  /*283a0*/  STL.64 [R1+0x6088], R4 ;  /* 0x0060880401007387 */ /* 0x004fe80000100a00 */
[----:B------:R-:W-:Y:S04]  /*283b0*/  STL.64 [R1+0x6058], R14 ;  /* 0x0060580e01007387 */ /* 0x000fe80000100a00 */
[----:B------:R1:W-:Y:S04]  /*283c0*/  STL.64 [R1+0x6050], R12 ;  /* 0x0060500c01007387 */ /* 0x0003e80000100a00 */
[----:B-1----:R-:W2:Y:S04]  /*283d0*/  LDL.LU R12, [R1+0xc0] ;  /* 0x0000c000010c7983 */ /* 0x002ea80000300800 */
[----:B------:R-:W2:Y:S04]  /*283e0*/  LDL.LU R13, [R1+0xc4] ;  /* 0x0000c400010d7983 */ /* 0x000ea80000300800 */
[----:B------:R-:W3:Y:S04]  /*283f0*/  LDL.LU R14, [R1+0xc8] ;  /* 0x0000c800010e7983 */ /* 0x000ee80000300800 */
[----:B------:R-:W3:Y:S04]  /*28400*/  LDL.LU R15, [R1+0xcc] ;  /* 0x0000cc00010f7983 */ /* 0x000ee80000300800 */
[----:B------:R-:W4:Y:S04]  /*28410*/  LDL.LU R4, [R1+0x90] ;  /* 0x0000900001047983 */ /* 0x000f280000300800 */
[----:B------:R-:W4:Y:S04]  /*28420*/  LDL.LU R5, [R1+0x94] ;  /* 0x0000940001057983 */ /* 0x000f280000300800 */
[----:B------:R-:W2:Y:S04]  /*28430*/  LDL.LU R6, [R1+0x98] ;  /* 0x0000980001067983 */ /* 0x000ea80000300800 */
[----:B------:R-:W2:Y:S04]  /*28440*/  LDL.LU R7, [R1+0x9c] ;  /* 0x00009c0001077983 */ /* 0x000ea80000300800 */
[----:B--2---:R-:W-:Y:S04]  /*28450*/  STL.64 [R1+0x60b0], R6 ;  /* 0x0060b00601007387 */ /* 0x004fe80000100a00 */
[----:B----4-:R-:W-:Y:S04]  /*28460*/  STL.64 [R1+0x60a8], R4 ;  /* 0x0060a80401007387 */ /* 0x010fe80000100a00 */
[----:B---3--:R-:W-:Y:S04]  /*28470*/  STL.64 [R1+0x6078], R14 ;  /* 0x0060780e01007387 */ /* 0x008fe80000100a00 */
[----:B------:R1:W-:Y:S04]  /*28480*/  STL.64 [R1+0x6070], R12 ;  /* 0x0060700c01007387 */ /* 0x0003e80000100a00 */
[----:B-1----:R-:W2:Y:S04]  /*28490*/  LDL.LU R12, [R1+0xf0] ;  /* 0x0000f000010c7983 */ /* 0x002ea80000300800 */
[----:B------:R-:W2:Y:S04]  /*284a0*/  LDL.LU R13, [R1+0xf4] ;  /* 0x0000f400010d7983 */ /* 0x000ea80000300800 */
[----:B------:R-:W3:Y:S04]  /*284b0*/  LDL.LU R14, [R1+0xf8] ;  /* 0x0000f800010e7983 */ /* 0x000ee80000300800 */
[----:B------:R-:W3:Y:S04]  /*284c0*/  LDL.LU R15, [R1+0xfc] ;  /* 0x0000fc00010f7983 */ /* 0x000ee80000300800 */
[----:B------:R-:W4:Y:S04]  /*284d0*/  LDL.LU R4, [R1+0xa0] ;  /* 0x0000a00001047983 */ /* 0x000f280000300800 */
[----:B------:R-:W4:Y:S04]  /*284e0*/  LDL.LU R5, [R1+0xa4] ;  /* 0x0000a40001057983 */ /* 0x000f280000300800 */
[----:B------:R-:W4:Y:S04]  /*284f0*/  LDL.LU R6, [R1+0xa8] ;  /* 0x0000a80001067983 */ /* 0x000f280000300800 */
[----:B------:R-:W4:Y:S04]  /*28500*/  LDL.LU R7, [R1+0xac] ;  /* 0x0000ac0001077983 */ /* 0x000f280000300800 */
[----:B---3--:R-:W-:Y:S04]  /*28510*/  STL.64 [R1+0x60a0], R14 ;  /* 0x0060a00e01007387 */ /* 0x008fe80000100a00 */
[----:B--2---:R1:W-:Y:S04]  /*28520*/  STL.64 [R1+0x6098], R12 ;  /* 0x0060980c01007387 */ /* 0x0043e80000100a00 */
[----:B-1----:R-:W2:Y:S04]  /*28530*/  LDL.LU R12, [R1+0x120] ;  /* 0x00012000010c7983 */ /* 0x002ea80000300800 */
[----:B------:R-:W2:Y:S04]  /*28540*/  LDL.LU R13, [R1+0x124] ;  /* 0x00012400010d7983 */ /* 0x000ea80000300800 */
[----:B------:R-:W3:Y:S04]  /*28550*/  LDL.LU R14, [R1+0x128] ;  /* 0x00012800010e7983 */ /* 0x000ee80000300800 */
[----:B------:R-:W3:Y:S04]  /*28560*/  LDL.LU R15, [R1+0x12c] ;  /* 0x00012c00010f7983 */ /* 0x000ee80000300800 */
[----:B---3--:R-:W-:Y:S04]  /*28570*/  STL.64 [R1+0x60c0], R14 ;  /* 0x0060c00e01007387 */ /* 0x008fe80000100a00 */
[----:B--2---:R1:W-:Y:S04]  /*28580*/  STL.64 [R1+0x60b8], R12 ;  /* 0x0060b80c01007387 */ /* 0x0043e80000100a00 */
[----:B-1----:R-:W4:Y:S04]  /*28590*/  LDL.LU R12, [R1+0x140] ;  /* 0x00014000010c7983 */ /* 0x002f280000300800 */
[----:B------:R-:W4:Y:S04]  /*285a0*/  LDL.LU R13, [R1+0x144] ;  /* 0x00014400010d7983 */ /* 0x000f280000300800 */
[----:B------:R-:W4:Y:S04]  /*285b0*/  LDL.LU R14, [R1+0x148] ;  /* 0x00014800010e7983 */ /* 0x000f280000300800 */
[----:B------:R-:W4:Y:S04]  /*285c0*/  LDL.LU R15, [R1+0x14c] ;  /* 0x00014c00010f7983 */ /* 0x000f280000300800 */
[----:B0-----:R-:W-:Y:S04]  /*285d0*/  STL.64 [R1+0x5ff8], R18 ;  /* 0x005ff81201007387 */ /* 0x001fe80000100a00 */
[----:B------:R0:W-:Y:S04]  /*285e0*/  STL.64 [R1+0x5ff0], R16 ;  /* 0x005ff01001007387 */ /* 0x0001e80000100a00 */
[----:B0-----:R-:W2:Y:S04]  /*285f0*/  LDL.LU R16, [R1+0xd0] ;  /* 0x0000d00001107983 */ /* 0x001ea80000300800 */
[----:B------:R-:W2:Y:S04]  /*28600*/  LDL.LU R17, [R1+0xd4] ;  /* 0x0000d40001117983 */ /* 0x000ea80000300800 */
[----:B------:R-:W2:Y:S04]  /*28610*/  LDL.LU R18, [R1+0xd8] ;  /* 0x0000d80001127983 */ /* 0x000ea80000300800 */
[----:B------:R-:W2:Y:S04]  /*28620*/  LDL.LU R19, [R1+0xdc] ;  /* 0x0000dc0001137983 */ /* 0x000ea80000300800 */
[----:B------:R-:W-:Y:S04]  /*28630*/  STL.64 [R1+0x5fe8], R22 ;  /* 0x005fe81601007387 */ /* 0x000fe80000100a00 */
[----:B------:R0:W-:Y:S02]  /*28640*/  STL.64 [R1+0x5fe0], R20 ;  /* 0x005fe01401007387 */ /* 0x0001e40000100a00 */
[----:B0-----:R-:W-:-:S02]  /*28650*/  IMAD.MOV.U32 R20, RZ, RZ, R0 ;  /* 0x000000ffff147224 */ /* 0x001fc400078e0000 */
[----:B------:R-:W3:Y:S04]  /*28660*/  LDL.LU R0, [R1+0x60c8] ;  /* 0x0060c80001007983 */ /* 0x000ee80000300800 */
        /* <DEDUP_REMOVED lines=8> */
[----:B------:R-:W-:Y:S01]  /*286f0*/  STL [R1+0x5fc0], R3 ;  /* 0x005fc00301007387 */ /* 0x000fe20000100800 */
[-C--:B----4-:R-:W-:Y:S03]  /*28700*/  HMMA.16816.F32.BF16 R4, R4, R10.reuse, R12 ;  /* 0x0000000a0404723c */ /* 0x090fe6000004180c */
[----:B------:R-:W4:Y:S04]  /*28710*/  LDL.LU.64 R14, [R1+0x60c0] ;  /* 0x0060c000010e7983 */ /* 0x000f280000300a00 */
[----:B------:R-:W4:Y:S11]  /*28720*/  LDL.LU.64 R12, [R1+0x60b8] ;  /* 0x0060b800010c7983 */ /* 0x000f360000300a00 */
[----:B------:R-:W-:Y:S05]  /*28730*/  @!UPT UIADD3 URZ, URZ, URZ, URZ ;  /* 0x0000003f3f3ff290 */ /* 0x000fea000fffe03f */
[----:B------:R-:W-:Y:S04]  /*28740*/  STL.64 [R1+0x180], R4 ;  /* 0x0001800401007387 */ /* 0x000fe80000100a00 */
[----:B------:R0:W-:Y:S04]  /*28750*/  STL.64 [R1+0x188], R6 ;  /* 0x0001880601007387 */ /* 0x0001e80000100a00 */
[----:B0-----:R-:W4:Y:S04]  /*28760*/  LDL.LU.64 R6, [R1+0x60b0] ;  /* 0x0060b00001067983 */ /* 0x001f280000300a00 */
[----:B------:R-:W4:Y:S02]  /*28770*/  LDL.LU.64 R4, [R1+0x60a8] ;  /* 0x0060a80001047983 */ /* 0x000f240000300a00 */
[----:B----4-:R-:W-:Y:S02]  /*28780*/  HMMA.16816.F32.BF16 R4, R4, R10, R12 ;  /* 0x0000000a0404723c */ /* 0x010fe4000004180c */
[----:B------:R-:W4:Y:S04]  /*28790*/  LDL.LU.64 R14, [R1+0x60a0] ;  /* 0x0060a000010e7983 */ /* 0x000f280000300a00 */
[----:B------:R-:W4:Y:S11]  /*287a0*/  LDL.LU.64 R12, [R1+0x6098] ;  /* 0x00609800010c7983 */ /* 0x000f360000300a00 */
[----:B------:R-:W-:Y:S06]  /*287b0*/  @!UPT UIADD3 URZ, URZ, URZ, URZ ;  /* 0x0000003f3f3ff290 */ /* 0x000fec000fffe03f */
[----:B------:R-:W-:Y:S04]  /*287c0*/  STL.64 [R1+0x130], R4 ;  /* 0x0001300401007387 */ /* 0x000fe80000100a00 */
[----:B------:R0:W-:Y:S04]  /*287d0*/  STL.64 [R1+0x138], R6 ;  /* 0x0001380601007387 */ /* 0x0001e80000100a00 */
[----:B0-----:R-:W4:Y:S04]  /*287e0*/  LDL.LU.64 R6, [R1+0x6090] ;  /* 0x0060900001067983 */ /* 0x001f280000300a00 */
[----:B------:R-:W4:Y:S01]  /*287f0*/  LDL.LU.64 R4, [R1+0x6088] ;  /* 0x0060880001047983 */ /* 0x000f220000300a00 */
[----:B---3--:R-:W-:-:S03]  /*28800*/  MOV R25, R0 ;  /* 0x0000000000197202 */ /* 0x008fc60000000f00 */
[----:B------:R-:W0:Y:S04]  /*28810*/  S2R R0, SR_TID.X ;  /* 0x0000000000007919 */ /* 0x000e280000002100 */
[----:B------:R-:W1:Y:S01]  /*28820*/  S2R R28, SR_TID.X ;  /* 0x00000000001c7919 */ /* 0x000e620000002100 */
[----:B0-----:R-:W-:-:S04]  /*28830*/  LOP3.LUT R0, R0, 0x7, RZ, 0xc0, !PT ;  /* 0x0000000700007812 */ /* 0x001fc800078ec0ff */
[----:B------:R-:W-:Y:S02]  /*28840*/  SHF.L.U32 R0, R0, 0x4, RZ ;  /* 0x0000000400007819 */ /* 0x000fe400000006ff */
[----:B-1----:R-:W-:-:S04]  /*28850*/  LOP3.LUT R2, R28, 0xe0, RZ, 0xc0, !PT ;  /* 0x000000e01c027812 */ /* 0x002fc800078ec0ff */
[----:B------:R-:W-:Y:S02]  /*28860*/  LEA R2, R2, R0, 0x8 ;  /* 0x0000000002027211 */ /* 0x000fe400078e40ff */
[----:B------:R-:W3:Y:S01]  /*28870*/  LDL.LU R0, [R1+0x6080] ;  /* 0x0060800001007983 */ /* 0x000ee20000300800 */
[----:B----4-:R-:W-:Y:S03]  /*28880*/  HMMA.16816.F32.BF16 R4, R4, R10, R12 ;  /* 0x0000000a0404723c */ /* 0x010fe6000004180c */
[----:B------:R-:W4:Y:S04]  /*28890*/  LDL.LU.64 R14, [R1+0x6078] ;  /* 0x00607800010e7983 */ /* 0x000f280000300a00 */
[----:B------:R-:W4:Y:S11]  /*288a0*/  LDL.LU.64 R12, [R1+0x6070] ;  /* 0x00607000010c7983 */ /* 0x000f360000300a00 */
[----:B------:R-:W-:Y:S05]  /*288b0*/  @!UPT UIADD3 URZ, URZ, URZ, URZ ;  /* 0x0000003f3f3ff290 */ /* 0x000fea000fffe03f */
[----:B------:R-:W-:Y:S04]  /*288c0*/  STL.64 [R1+0x1c0], R4 ;  /* 0x0001c00401007387 */ /* 0x000fe80000100a00 */
[----:B------:R0:W-:Y:S04]  /*288d0*/  STL.64 [R1+0x1c8], R6 ;  /* 0x0001c80601007387 */ /* 0x0001e80000100a00 */
[----:B0-----:R-:W4:Y:S04]  /*288e0*/  LDL.LU.64 R6, [R1+0x6068] ;  /* 0x0060680001067983 */ /* 0x001f280000300a00 */
[----:B------:R-:W4:Y:S01]  /*288f0*/  LDL.LU.64 R4, [R1+0x6060] ;  /* 0x0060600001047983 */ /* 0x000f220000300a00 */
[C---:B------:R-:W-:Y:S01]  /*28900*/  IMAD.SHL.U32 R3, R28.reuse, 0x2, RZ ;  /* 0x000000021c037824 */ /* 0x040fe200078e00ff */
[----:B------:R-:W-:-:S04]  /*28910*/  LOP3.LUT R28, R28, 0x7, RZ, 0xc0, !PT ;  /* 0x000000071c1c7812 */ /* 0x000fc800078ec0ff */
[----:B------:R-:W-:Y:S01]  /*28920*/  LOP3.LUT R2, R2, 0x30, R3, 0x78, !PT ;  /* 0x0000003002027812 */ /* 0x000fe200078e7803 */
[-C--:B----4-:R-:W-:Y:S01]  /*28930*/  HMMA.16816.F32.BF16 R4, R4, R10.reuse, R12 ;  /* 0x0000000a0404723c */ /* 0x090fe2000004180c */
[----:B------:R-:W4:Y:S04]  /*28940*/  LDL.LU.64 R14, [R1+0x6058] ;  /* 0x00605800010e7983 */ /* 0x000f280000300a00 */
[----:B------:R-:W4:Y:S11]  /*28950*/  LDL.LU.64 R12, [R1+0x6050] ;  /* 0x00605000010c7983 */ /* 0x000f360000300a00 */
[----:B------:R-:W-:Y:S07]  /*28960*/  @!UPT UIADD3 URZ, URZ, URZ, URZ ;  /* 0x0000003f3f3ff290 */ /* 0x000fee000fffe03f */
[----:B------:R-:W-:Y:S04]  /*28970*/  STL.64 [R1+0x140], R4 ;  /* 0x0001400401007387 */ /* 0x000fe80000100a00 */
[----:B------:R-:W-:Y:S04]  /*28980*/  STL.64 [R1+0x148], R6 ;  /* 0x0001480601007387 */ /* 0x000fe80000100a00 */
[----:B---3--:R-:W0:Y:S01]  /*28990*/  LDSM.16.MT88.4 R4, [R0+0x10000] ;  /* 0x010000000004783b */ /* 0x008e220000004200 */
[----:B------:R-:W-:Y:S01]  /*289a0*/  LEA R2, R28, R2, 0xa ;  /* 0x000000021c027211 */ /* 0x000fe200078e50ff */
[-C--:B--2---:R-:W-:Y:S02]  /*289b0*/  HMMA.16816.F32.BF16 R20, R20, R10.reuse, R24 ;  /* 0x0000000a1414723c */ /* 0x084fe40000041818 */
[----:B0-----:R-:W-:Y:S04]  /*289c0*/  STL.64 [R1+0xa0], R4 ;  /* 0x0000a00401007387 */ /* 0x001fe80000100a00 */
[----:B------:R-:W-:Y:S04]  /*289d0*/  STL.64 [R1+0xa8], R6 ;  /* 0x0000a80601007387 */ /* 0x000fe80000100a00 */
[----:B------:R-:W0:Y:S04]  /*289e0*/  LDSM.16.M88.4 R4, [R2+0x40100] ;  /* 0x040100000204783b */ /* 0x000e280000000200 */
[----:B0-----:R-:W-:Y:S04]  /*289f0*/  STL [R1+0x5e24], R6 ;  /* 0x005e240601007387 */ /* 0x001fe80000100800 */
[----:B------:R-:W-:Y:S05]  /*28a00*/  STL [R1+0x5e20], R7 ;  /* 0x005e200701007387 */ /* 0x000fea0000100800 */
[----:B------:R-:W-:Y:S04]  /*28a10*/  STL.64 [R1+0xf0], R20 ;  /* 0x0000f01401007387 */ /* 0x000fe80000100a00 */
[----:B------:R-:W-:Y:S01]  /*28a20*/  STL.64 [R1+0xf8], R22 ;  /* 0x0000f81601007387 */ /* 0x000fe20000100a00 */
[----:B----4-:R-:W-:Y:S03]  /*28a30*/  HMMA.16816.F32.BF16 R16, R12, R10, R16 ;  /* 0x0000000a0c10723c */ /* 0x010fe60000041810 */
[----:B------:R-:W0:Y:S11]  /*28a40*/  LDSM.16.MT88.4 R12, [R0+0x10080] ;  /* 0x01008000000c783b */ /* 0x000e360000004200 */
[----:B------:R-:W-:Y:S09]  /*28a50*/  @!UPT UIADD3 URZ, URZ, URZ, URZ ;  /* 0x0000003f3f3ff290 */ /* 0x000ff2000fffe03f */
[----:B------:R1:W-:Y:S04]  /*28a60*/  STL.64 [R1+0xe0], R16 ;  /* 0x0000e01001007387 */ /* 0x0003e80000100a00 */
[----:B------:R2:W-:Y:S04]  /*28a70*/  STL.64 [R1+0xe8], R18 ;  /* 0x0000e81201007387 */ /* 0x0005e80000100a00 */
[----:B0-----:R-:W-:Y:S04]  /*28a80*/  STL [R1+0x90], R12 ;  /* 0x0000900c01007387 */ /* 0x001fe80000100800 */
[----:B-1----:R-:W3:Y:S04]  /*28a90*/  LDL.LU R16, [R1+0x170] ;  /* 0x0001700001107983 */ /* 0x002ee80000300800 */
[----:B------:R-:W3:Y:S04]  /*28aa0*/  LDL.LU R17, [R1+0x174] ;  /* 0x0001740001117983 */ /* 0x000ee80000300800 */
[----:B--2---:R-:W2:Y:S04]  /*28ab0*/  LDL.LU R18, [R1+0x178] ;  /* 0x0001780001127983 */ /* 0x004ea80000300800 */
[----:B------:R-:W2:Y:S01]  /*28ac0*/  LDL.LU R19, [R1+0x17c] ;  /* 0x00017c0001137983 */ /* 0x000ea20000300800 */
[----:B------:R-:W-:Y:S01]  /*28ad0*/  IMAD.MOV.U32 R26, RZ, RZ, R9 ;  /* 0x000000ffff1a7224 */ /* 0x000fe200078e0009 */
[----:B------:R-:W-:-:S02]  /*28ae0*/  MOV R27, R8 ;  /* 0x00000008001b7202 */ /* 0x000fc40000000f00 */
[----:B--2---:R-:W-:Y:S04]  /*28af0*/  STL.64 [R1+0x6028], R18 ;  /* 0x0060281201007387 */ /* 0x004fe80000100a00 */
[----:B---3--:R-:W-:Y:S04]  /*28b00*/  STL.64 [R1+0x6020], R16 ;  /* 0x0060201001007387 */ /* 0x008fe80000100a00 */
[----:B------:R-:W2:Y:S04]  /*28b10*/  LDL.LU R24, [R1+0x10] ;  /* 0x0000100001187983 */ /* 0x000ea80000300800 */
[----:B------:R-:W2:Y:S04]  /*28b20*/  LDL.LU R25, [R1+0x14] ;  /* 0x0000140001197983 */ /* 0x000ea80000300800 */
[----:B------:R0:W-:Y:S04]  /*28b30*/  STL.64 [R1+0x6038], R26 ;  /* 0x0060381a01007387 */ /* 0x0001e80000100a00 */
[----:B------:R-:W1:Y:S04]  /*28b40*/  S2R R9, SR_TID.X ;  /* 0x0000000000097919 */ /* 0x000e680000002100 */
[----:B0-----:R-:W0:Y:S04]  /*28b50*/  S2R R27, SR_TID.X ;  /* 0x00000000001b7919 */ /* 0x001e280000002100 */
[----:B--2---:R-:W-:Y:S04]  /*28b60*/  STL.64 [R1+0x6030], R24 ;  /* 0x0060301801007387 */ /* 0x004fe80000100a00 */
[----:B------:R-:W2:Y:S04]  /*28b70*/  LDL.LU R16, [R1+0x1f0] ;  /* 0x0001f00001107983 */ /* 0x000ea80000300800 */
[----:B------:R-:W2:Y:S04]  /*28b80*/  LDL.LU R17, [R1+0x1f4] ;  /* 0x0001f40001117983 */ /* 0x000ea80000300800 */
[----:B------:R-:W3:Y:S04]  /*28b90*/  LDL.LU R18, [R1+0x1f8] ;  /* 0x0001f80001127983 */ /* 0x000ee80000300800 */
[----:B------:R-:W3:Y:S01]  /*28ba0*/  LDL.LU R19, [R1+0x1fc] ;  /* 0x0001fc0001137983 */ /* 0x000ee20000300800 */
[----:B-1----:R-:W-:-:S02]  /*28bb0*/  LOP3.LUT R6, R9, 0x7, RZ, 0xc0, !PT ;  /* 0x0000000709067812 */ /* 0x002fc400078ec0ff */
[C---:B0-----:R-:W-:Y:S02]  /*28bc0*/  LOP3.LUT R7, R27.reuse, 0x10, RZ, 0xc0, !PT ;  /* 0x000000101b077812 */ /* 0x041fe400078ec0ff */
[----:B------:R-:W-:Y:S01]  /*28bd0*/  SHF.L.U32 R27, R27, 0x1, RZ ;  /* 0x000000011b1b7819 */ /* 0x000fe200000006ff */
[----:B------:R-:W-:-:S05]  /*28be0*/  IMAD R6, R6, 0x210, RZ ;  /* 0x0000021006067824 */ /* 0x000fca00078e02ff */
[----:B------:R-:W-:Y:S02]  /*28bf0*/  LOP3.LUT R6, R6, 0x10, R27, 0x78, !PT ;  /* 0x0000001006067812 */ /* 0x000fe400078e781b */
[----:B------:R-:W-:Y:S01]  /*28c00*/  LDSM.16.MT88.4 R24, [R0+0x10180] ;  /* 0x010180000018783b */ /* 0x000fe20000004200 */
[----:B------:R-:W-:Y:S01]  /*28c10*/  IMAD.MOV.U32 R3, RZ, RZ, R13 ;  /* 0x000000ffff037224 */ /* 0x000fe200078e000d */
[----:B------:R-:W-:Y:S02]  /*28c20*/  MOV R2, R14 ;  /* 0x0000000e00027202 */ /* 0x000fe40000000f00 */
[----:B------:R-:W-:Y:S02]  /*28c30*/  MOV R28, R15 ;  /* 0x0000000f001c7202 */ /* 0x000fe40000000f00 */
[----:B------:R-:W-:-:S04]  /*28c40*/  SHF.L.U32 R7, R7, 0x8, RZ ;  /* 0x0000000807077819 */ /* 0x000fc800000006ff */
[----:B------:R-:W-:-:S04]  /*28c50*/  LOP3.LUT R6, R6, R7, RZ, 0xfc, !PT ;  /* 0x0000000706067212 */ /* 0x000fc800078efcff */
[----:B------:R-:W-:Y:S01]  /*28c60*/  LOP3.LUT R6, R6, 0x20, RZ, 0x3c, !PT ;  /* 0x0000002006067812 */ /* 0x000fe200078e3cff */
[----:B---3--:R-:W-:Y:S04]  /*28c70*/  STL.64 [R1+0x6048], R18 ;  /* 0x0060481201007387 */ /* 0x008fe80000100a00 */
[----:B--2---:R-:W-:Y:S04]  /*28c80*/  STL.64 [R1+0x6040], R16 ;  /* 0x0060401001007387 */ /* 0x004fe80000100a00 */
[----:B------:R-:W0:Y:S04]  /*28c90*/  LDSM.16.MT88.4 R16, [R0+0x10100] ;  /* 0x010100000010783b */ /* 0x000e280000004200 */
[----:B------:R-:W2:Y:S04]  /*28ca0*/  LDL.LU R12, [R1+0x190] ;  /* 0x00019000010c7983 */ /* 0x000ea80000300800 */
[----:B------:R-:W2:Y:S04]  /*28cb0*/  LDL.LU R13, [R1+0x194] ;  /* 0x00019400010d7983 */ /* 0x000ea80000300800 */
[----:B------:R-:W2:Y:S04]  /*28cc0*/  LDL.LU R14, [R1+0x198] ;  /* 0x00019800010e7983 */ /* 0x000ea80000300800 */
[----:B------:R-:W2:Y:S04]  /*28cd0*/  LDL.LU R15, [R1+0x19c] ;  /* 0x00019c00010f7983 */ /* 0x000ea80000300800 */
[----:B------:R-:W3:Y:S04]  /*28ce0*/  LDL.LU R20, [R1+0x160] ;  /* 0x0001600001147983 */ /* 0x000ee80000300800 */
[----:B------:R-:W3:Y:S04]  /*28cf0*/  LDL.LU R21, [R1+0x164] ;  /* 0x0001640001157983 */ /* 0x000ee80000300800 */
[----:B------:R-:W3:Y:S04]  /*28d00*/  LDL.LU R22, [R1+0x168] ;  /* 0x0001680001167983 */ /* 0x000ee80000300800 */
[----:B------:R-:W3:Y:S04]  /*28d10*/  LDL.LU R23, [R1+0x16c] ;  /* 0x00016c0001177983 */ /* 0x000ee80000300800 */
[----:B------:R1:W-:Y:S04]  /*28d20*/  STL [R1+0x5fd4], R28 ;  /* 0x005fd41c01007387 */ /* 0x0003e80000100800 */
[----:B------:R4:W-:Y:S01]  /*28d30*/  STL [R1+0x5fd0], R2 ;  /* 0x005fd00201007387 */ /* 0x0009e20000100800 */
[----:B0-----:R-:W-:Y:S01]  /*28d40*/  IMAD.MOV.U32 R8, RZ, RZ, R18 ;  /* 0x000000ffff087224 */ /* 0x001fe200078e0012 */
[----:B------:R-:W-:-:S02]  /*28d50*/  MOV R9, R17 ;  /* 0x0000001100097202 */ /* 0x000fc40000000f00 */
[----:B------:R0:W-:Y:S04]  /*28d60*/  STL [R1+0x5fcc], R3 ;  /* 0x005fcc0301007387 */ /* 0x0001e80000100800 */
[----:B------:R-:W-:Y:S04]  /*28d70*/  STL [R1+0x80], R16 ;  /* 0x0000801001007387 */ /* 0x000fe80000100800 */
[----:B------:R0:W-:Y:S01]  /*28d80*/  STL [R1+0x8c], R19 ;  /* 0x00008c1301007387 */ /* 0x0001e20000100800 */
[----:B-1----:R-:W-:Y:S01]  /*28d90*/  IMAD.MOV.U32 R28, RZ, RZ, R25 ;  /* 0x000000ffff1c7224 */ /* 0x002fe200078e0019 */
[----:B----4-:R-:W-:-:S02]  /*28da0*/  MOV R2, R26 ;  /* 0x0000001a00027202 */ /* 0x010fc40000000f00 */
[----:B0-----:R-:W-:Y:S01]  /*28db0*/  MOV R3, R27 ;  /* 0x0000001b00037202 */ /* 0x001fe20000000f00 */
[----:B------:R-:W4:Y:S04]  /*28dc0*/  LDL.LU.64 R18, [R1+0x6048] ;  /* 0x0060480001127983 */ /* 0x000f280000300a00 */
[----:B------:R-:W4:Y:S04]  /*28dd0*/  LDL.LU.64 R16, [R1+0x6040] ;  /* 0x0060400001107983 */ /* 0x000f280000300a00 */
[----:B------:R-:W-:Y:S04]  /*28de0*/  STL [R1+0x5fdc], R8 ;  /* 0x005fdc0801007387 */ /* 0x000fe80000100800 */
[----:B------:R-:W-:Y:S04]  /*28df0*/  STL [R1+0x5fd8], R9 ;  /* 0x005fd80901007387 */ /* 0x000fe80000100800 */
[----:B------:R-:W-:Y:S04]  /*28e00*/  STL [R1+0x70], R24 ;  /* 0x0000701801007387 */ /* 0x000fe80000100800 */
[----:B------:R-:W0:Y:S04]  /*28e10*/  LDSM.16.MT88.4 R24, [R6+0x10000] ;  /* 0x010000000618783b */ /* 0x000e280000004200 */
[----:B------:R-:W-:Y:S01]  /*28e20*/  STL [R1+0x5f10], R0 ;  /* 0x005f100001007387 */ /* 0x000fe20000100800 */
[----:B0-----:R-:W-:-:S03]  /*28e30*/  IMAD.MOV.U32 R8, RZ, RZ, R26 ;  /* 0x000000ffff087224 */ /* 0x001fc600078e001a */
[----:B------:R-:W-:Y:S01]  /*28e40*/  STL.64 [R1+0x60], R24 ;  /* 0x0000601801007387 */ /* 0x000fe20000100a00 */
[----:B------:R-:W-:-:S03]  /*28e50*/  MOV R9, R27 ;  /* 0x0000001b00097202 */ /* 0x000fc60000000f00 */
[----:B------:R-:W0:Y:S02]  /*28e60*/  LDSM.16.MT88.4 R24, [R6+0x10080] ;  /* 0x010080000618783b */ /* 0x000e240000004200 */
[----:B0-----:R-:W-:Y:S02]  /*28e70*/  MOV R7, R26 ;  /* 0x0000001a00077202 */ /* 0x001fe40000000f00 */
[----:B------:R0:W-:Y:S01]  /*28e80*/  STL.64 [R1+0x50], R24 ;  /* 0x0000501801007387 */ /* 0x0001e20000100a00 */
[----:B------:R-:W-:-:S03]  /*28e90*/  IMAD.MOV.U32 R6, RZ, RZ, R27 ;  /* 0x000000ffff067224 */ /* 0x000fc600078e001b */
[----:B------:R-:W4:Y:S04]  /*28ea0*/  LDL.LU.64 R26, [R1+0x6038] ;  /* 0x00603800011a7983 */ /* 0x000f280000300a00 */
[----:B0-----:R-:W4:Y:S04]  /*28eb0*/  LDL.LU.64 R24, [R1+0x6030] ;  /* 0x0060300001187983 */ /* 0x001f280000300a00 */
[----:B------:R-:W-:Y:S04]  /*28ec0*/  STL.64 [R1+0x5fb0], R6 ;  /* 0x005fb00601007387 */ /* 0x000fe80000100a00 */
[----:B------:R0:W-:Y:S04]  /*28ed0*/  STL.64 [R1+0x5fa8], R4 ;  /* 0x005fa80401007387 */ /* 0x0001e80000100a00 */
[----:B0-----:R-:W2:Y:S04]  /*28ee0*/  LDL.LU R4, [R1] ;  /* 0x0000000001047983 */ /* 0x001ea80000300800 */
[----:B------:R-:W2:Y:S04]  /*28ef0*/  LDL.LU R5, [R1+0x4] ;  /* 0x0000040001057983 */ /* 0x000ea80000300800 */
[----:B------:R-:W2:Y:S04]  /*28f00*/  LDL.LU R6, [R1+0x8] ;  /* 0x0000080001067983 */ /* 0x000ea80000300800 */
[----:B------:R-:W2:Y:S01]  /*28f10*/  LDL.LU R7, [R1+0xc] ;  /* 0x00000c0001077983 */ /* 0x000ea20000300800 */
[-C--:B----4-:R-:W-:Y:S03]  /*28f20*/  HMMA.16816.F32.BF16 R24, R24, R10.reuse, R16 ;  /* 0x0000000a1818723c */ /* 0x090fe60000041810 */
[----:B------:R-:W4:Y:S04]  /*28f30*/  LDL.LU.64 R18, [R1+0x6028] ;  /* 0x0060280001127983 */ /* 0x000f280000300a00 */
[----:B------:R-:W4:Y:S11]  /*28f40*/  LDL.LU.64 R16, [R1+0x6020] ;  /* 0x0060200001107983 */ /* 0x000f360000300a00 */
[----:B------:R-:W-:Y:S05]  /*28f50*/  @!UPT UIADD3 URZ, URZ, URZ, URZ ;  /* 0x0000003f3f3ff290 */ /* 0x000fea000fffe03f */
[----:B------:R-:W-:Y:S04]  /*28f60*/  STL.64 [R1+0xb0], R24 ;  /* 0x0000b01801007387 */ /* 0x000fe80000100a00 */
[----:B------:R0:W-:Y:S01]  /*28f70*/  STL.64 [R1+0xb8], R26 ;  /* 0x0000b81a01007387 */ /* 0x0001e20000100a00 */
[-C--:B--2---:R-:W-:Y:S03]  /*28f80*/  HMMA.16816.F32.BF16 R4, R4, R10.reuse, R12 ;  /* 0x0000000a0404723c */ /* 0x084fe6000004180c */
[----:B0-----:R-:W2:Y:S04]  /*28f90*/  LDL.LU.64 R26, [R1+0x6018] ;  /* 0x00601800011a7983 */ /* 0x001ea80000300a00 */
[----:B------:R-:W2:Y:S04]  /*28fa0*/  LDL.LU.64 R24, [R1+0x6010] ;  /* 0x0060100001187983 */ /* 0x000ea80000300a00 */
[----:B------:R-:W4:Y:S04]  /*28fb0*/  LDL.LU.64 R14, [R1+0x6008] ;  /* 0x00600800010e7983 */ /* 0x000f280000300a00 */
[----:B------:R-:W4:Y:S09]  /*28fc0*/  LDL.LU.64 R12, [R1+0x6000] ;  /* 0x00600000010c7983 */ /* 0x000f320000300a00 */
[----:B------:R-:W-:Y:S01]  /*28fd0*/  MOV R0, R7 ;  /* 0x0000000700007202 */ /* 0x000fe20000000f00 */
[----:B------:R-:W-:Y:S04]  /*28fe0*/  STL.64 [R1+0xd0], R4 ;  /* 0x0000d00401007387 */ /* 0x000fe80000100a00 */
[----:B------:R-:W-:Y:S04]  /*28ff0*/  STL [R1+0xd8], R6 ;  /* 0x0000d80601007387 */ /* 0x000fe80000100800 */
[----:B------:R-:W-:Y:S01]  /*29000*/  STL [R1+0x5f14], R0 ;  /* 0x005f140001007387 */ /* 0x000fe20000100800 */
[-C--:B----4-:R-:W-:Y:S03]  /*29010*/  HMMA.16816.F32.BF16 R12, R12, R10.reuse, R16 ;  /* 0x0000000a0c0c723c */ /* 0x090fe60000041810 */
        /* <DEDUP_REMOVED lines=10> */
[----:B------:R-:W3:Y:S04]  /*290c0*/  LDL.LU.64 R22, [R1+0x5fe8] ;  /* 0x005fe80001167983 */ /* 0x000ee80000300a00 */
[----:B------:R-:W3:Y:S11]  /*290d0*/  LDL.LU.64 R20, [R1+0x5fe0] ;  /* 0x005fe00001147983 */ /* 0x000ef60000300a00 */
[----:B------:R-:W-:Y:S05]  /*290e0*/  @!UPT UIADD3 URZ, URZ, URZ, URZ ;  /* 0x0000003f3f3ff290 */ /* 0x000fea000fffe03f */
[----:B------:R0:W-:Y:S04]  /*290f0*/  STL.64 [R1+0x170], R16 ;  /* 0x0001701001007387 */ /* 0x0001e80000100a00 */
[----:B------:R1:W-:Y:S04]  /*29100*/  STL.64 [R1+0x178], R18 ;  /* 0x0001781201007387 */ /* 0x0003e80000100a00 */
[----:B0-----:R-:W3:Y:S04]  /*29110*/  LDL.LU R16, [R1+0x150] ;  /* 0x0001500001107983 */ /* 0x001ee80000300800 */
[----:B------:R-:W3:Y:S04]  /*29120*/  LDL.LU R17, [R1+0x154] ;  /* 0x0001540001117983 */ /* 0x000ee80000300800 */
[----:B-1----:R-:W3:Y:S04]  /*29130*/  LDL.LU R18, [R1+0x158] ;  /* 0x0001580001127983 */ /* 0x002ee80000300800 */
[----:B------:R-:W3:Y:S04]  /*29140*/  LDL.LU R19, [R1+0x15c] ;  /* 0x00015c0001137983 */ /* 0x000ee80000300800 */
[----:B------:R-:W0:Y:S04]  /*29150*/  S2R R7, SR_TID.X ;  /* 0x0000000000077919 */ /* 0x000e280000002100 */
[----:B------:R-:W1:Y:S01]  /*29160*/  S2R R5, SR_TID.X ;  /* 0x0000000000057919 */ /* 0x000e620000002100 */
[----:B0-----:R-:W-:-:S02]  /*29170*/  LOP3.LUT R7, R7, 0x7, RZ, 0xc0, !PT ;  /* 0x0000000707077812 */ /* 0x001fc400078ec0ff */
[----:B-1----:R-:W-:-:S03]  /*29180*/  LOP3.LUT R6, R5, 0x10, RZ, 0xc0, !PT ;  /* 0x0000001005067812 */ /* 0x002fc600078ec0ff */
[----:B------:R-:W-:Y:S01]  /*29190*/  IMAD R7, R7, 0x210, RZ ;  /* 0x0000021007077824 */ /* 0x000fe200078e02ff */
[----:B------:R-:W-:Y:S01]  /*291a0*/  SHF.L.U32 R5, R5, 0x1, RZ ;  /* 0x0000000105057819 */ /* 0x000fe200000006ff */
[----:B------:R-:W-:-:S03]  /*291b0*/  IMAD.SHL.U32 R6, R6, 0x100, RZ ;  /* 0x0000010006067824 */ /* 0x000fc600078e00ff */
[----:B------:R-:W-:-:S04]  /*291c0*/  LOP3.LUT R7, R7, 0x10, R5, 0x78, !PT ;  /* 0x0000001007077812 */ /* 0x000fc800078e7805 */
[----:B------:R-:W-:-:S04]  /*291d0*/  LOP3.LUT R7, R7, R6, RZ, 0xfc, !PT ;  /* 0x0000000607077212 */ /* 0x000fc800078efcff */
[----:B------:R-:W-:Y:S01]  /*291e0*/  LOP3.LUT R7, R7, 0x20, RZ, 0x3c, !PT ;  /* 0x0000002007077812 */ /* 0x000fe200078e3cff */
[-C--:B---3--:R-:W-:Y:S08]  /*291f0*/  HMMA.16816.F32.BF16 R16, R20, R10.reuse, R16 ;  /* 0x0000000a1410723c */ /* 0x088ff00000041810 */
[----:B--2---:R-:W-:Y:S01]  /*29200*/  HMMA.16816.F32.BF16 R20, R24, R10, R12 ;  /* 0x0000000a1814723c */ /* 0x004fe2000004180c */
[----:B------:R-:W-:Y:S04]  /*29210*/  LDSM.16.MT88.4 R12, [R7+0x10100] ;  /* 0x01010000070c783b */ /* 0x000fe80000004200 */
[----:B------:R-:W0:Y:S10]  /*29220*/  LDSM.16.MT88.4 R4, [R7+0x10180] ;  /* 0x010180000704783b */ /* 0x000e340000004200 */
[----:B------:R-:W-:Y:S04]  /*29230*/  STL.64 [R1+0x160], R16 ;  /* 0x0001601001007387 */ /* 0x000fe80000100a00 */
[----:B------:R-:W-:Y:S04]  /*29240*/  STL.64 [R1+0x168], R18 ;  /* 0x0001681201007387 */ /* 0x000fe80000100a00 */
[----:B------:R-:W-:Y:S04]  /*29250*/  STL.64 [R1+0x120], R20 ;  /* 0x0001201401007387 */ /* 0x000fe80000100a00 */
[----:B------:R0:W-:Y:S02]  /*29260*/  STL.64 [R1+0x128], R22 ;  /* 0x0001281601007387 */ /* 0x0001e40000100a00 */
[----:B0-----:R-:W-:Y:S01]  /*29270*/  MOV R23, R4 ;  /* 0x0000000400177202 */ /* 0x001fe20000000f00 */
[----:B------:R-:W-:Y:S01]  /*29280*/  IMAD.MOV.U32 R22, RZ, RZ, R5 ;  /* 0x000000ffff167224 */ /* 0x000fe200078e0005 */
[----:B------:R-:W-:-:S02]  /*29290*/  MOV R21, R6 ;  /* 0x0000000600157202 */ /* 0x000fc40000000f00 */
[----:B------:R-:W-:Y:S02]  /*292a0*/  MOV R20, R7 ;  /* 0x0000000700147202 */ /* 0x000fe40000000f00 */
[----:B------:R-:W0:Y:S01]  /*292b0*/  LDSM.16.MT88.4 R4, [R29+0x10000] ;  /* 0x010000001d04783b */ /* 0x000e220000004200 */
[----:B------:R-:W-:Y:S01]  /*292c0*/  IMAD.MOV.U32 R17, RZ, RZ, R14 ;  /* 0x000000ffff117224 */ /* 0x000fe200078e000e */
[----:B------:R-:W-:Y:S02]  /*292d0*/  MOV R18, R13 ;  /* 0x0000000d00127202 */ /* 0x000fe40000000f00 */
[----:B------:R-:W-:Y:S02]  /*292e0*/  MOV R19, R12 ;  /* 0x0000000c00137202 */ /* 0x000fe40000000f00 */
[----:B------:R-:W-:Y:S04]  /*292f0*/  STL [R1+0x5f20], R17 ;  /* 0x005f201101007387 */ /* 0x000fe80000100800 */
[----:B------:R-:W-:Y:S04]  /*29300*/  STL [R1+0x5f1c], R18 ;  /* 0x005f1c1201007387 */ /* 0x000fe80000100800 */
[----:B------:R-:W-:Y:S04]  /*29310*/  STL [R1+0x5f18], R19 ;  /* 0x005f181301007387 */ /* 0x000fe80000100800 */
[----:B------:R1:W-:Y:S04]  /*29320*/  STL.64 [R1+0x5f30], R22 ;  /* 0x005f301601007387 */ /* 0x0003e80000100a00 */
[----:B------:R2:W-:Y:S01]  /*29330*/  STL.64 [R1+0x5f28], R20 ;  /* 0x005f281401007387 */ /* 0x0005e20000100a00 */
[----:B0-----:R-:W-:Y:S01]  /*29340*/  IMAD.MOV.U32 R27, RZ, RZ, R4 ;  /* 0x000000ffff1b7224 */ /* 0x001fe200078e0004 */
[----:B------:R-:W-:Y:S01]  /*29350*/  MOV R26, R5 ;  /* 0x00000005001a7202 */ /* 0x000fe20000000f00 */
[----:B------:R-:W-:Y:S01]  /*29360*/  IMAD.MOV.U32 R24, RZ, RZ, R7 ;  /* 0x000000ffff187224 */ /* 0x000fe200078e0007 */
[----:B------:R-:W-:-:S02]  /*29370*/  MOV R25, R6 ;  /* 0x0000000600197202 */ /* 0x000fc40000000f00 */
[----:B-1----:R-:W-:Y:S01]  /*29380*/  MOV R22, R8 ;  /* 0x0000000800167202 */ /* 0x002fe20000000f00 */
[----:B------:R-:W-:Y:S04]  /*29390*/  STL.64 [R1+0x5f40], R26 ;  /* 0x005f401a01007387 */ /* 0x000fe80000100a00 */
[----:B------:R0:W-:Y:S04]  /*293a0*/  STL.64 [R1+0x5f38], R24 ;  /* 0x005f381801007387 */ /* 0x0001e80000100a00 */
[----:B--2---:R-:W2:Y:S04]  /*293b0*/  LDL.LU R20, [R1+0x60] ;  /* 0x0000600001147983 */ /* 0x004ea80000300800 */
[----:B------:R-:W2:Y:S01]  /*293c0*/  LDL.LU R21, [R1+0x64] ;  /* 0x0000640001157983 */ /* 0x000ea20000300800 */
[----:B------:R-:W-:-:S03]  /*293d0*/  MOV R23, R9 ;  /* 0x0000000900177202 */ /* 0x000fc60000000f00 */
[----:B------:R-:W3:Y:S04]  /*293e0*/  LDL.LU R8, [R1+0x5fdc] ;  /* 0x005fdc0001087983 */ /* 0x000ee80000300800 */
[----:B------:R-:W4:Y:S04]  /*293f0*/  LDL.LU R9, [R1+0x5fd8] ;  /* 0x005fd80001097983 */ /* 0x000f280000300800 */
[----:B------:R1:W-:Y:S01]  /*29400*/  STL.64 [R1+0x5f50], R22 ;  /* 0x005f501601007387 */ /* 0x0003e20000100a00 */
[----:B------:R-:W-:-:S03]  /*29410*/  MOV R16, R15 ;  /* 0x0000000f00107202 */ /* 0x000fc60000000f00 */
[----:B------:R-:W0:Y:S04]  /*29420*/  LDSM.16.MT88.4 R4, [R29+0x10080] ;  /* 0x010080001d04783b */ /* 0x000e280000004200 */
[----:B--2---:R2:W-:Y:S04]  /*29430*/  STL.64 [R1+0x5f48], R20 ;  /* 0x005f481401007387 */ /* 0x0045e80000100a00 */
[----:B0-----:R-:W3:Y:S04]  /*29440*/  LDL.LU R24, [R1+0x180] ;  /* 0x0001800001187983 */ /* 0x001ee80000300800 */
[----:B------:R-:W3:Y:S04]  /*29450*/  LDL.LU R25, [R1+0x184] ;  /* 0x0001840001197983 */ /* 0x000ee80000300800 */
[----:B------:R-:W3:Y:S04]  /*29460*/  LDL.LU R26, [R1+0x188] ;  /* 0x00018800011a7983 */ /* 0x000ee80000300800 */
[----:B------:R-:W3:Y:S01]  /*29470*/  LDL.LU R27, [R1+0x18c] ;  /* 0x00018c00011b7983 */ /* 0x000ee20000300800 */
[----:B-1----:R-:W-:Y:S01]  /*29480*/  MOV R22, R2 ;  /* 0x0000000200167202 */ /* 0x002fe20000000f00 */
[----:B--2---:R-:W-:Y:S01]  /*29490*/  IMAD.MOV.U32 R21, RZ, RZ, R28 ;  /* 0x000000ffff157224 */ /* 0x004fe200078e001c */
[----:B------:R-:W-:Y:S01]  /*294a0*/  MOV R23, R3 ;  /* 0x0000000300177202 */ /* 0x000fe20000000f00 */
[----:B---3--:R-:W-:Y:S04]  /*294b0*/  STL.64 [R1+0x5f60], R26 ;  /* 0x005f601a01007387 */ /* 0x008fe80000100a00 */
[----:B------:R-:W-:Y:S04]  /*294c0*/  STL.64 [R1+0x5f58], R24 ;  /* 0x005f581801007387 */ /* 0x000fe80000100a00 */
[----:B------:R-:W2:Y:S04]  /*294d0*/  LDL.LU R20, [R1+0x70] ;  /* 0x0000700001147983 */ /* 0x000ea80000300800 */
[----:B------:R-:W3:Y:S04]  /*294e0*/  LDL.LU R28, [R1+0x5fd4] ;  /* 0x005fd400011c7983 */ /* 0x000ee80000300800 */
[----:B------:R-:W3:Y:S04]  /*294f0*/  LDL.LU R2, [R1+0x5fd0] ;  /* 0x005fd00001027983 */ /* 0x000ee80000300800 */
[----:B------:R-:W3:Y:S04]  /*29500*/  LDL.LU R3, [R1+0x5fcc] ;  /* 0x005fcc0001037983 */ /* 0x000ee80000300800 */
[----:B------:R0:W-:Y:S02]  /*29510*/  STL.64 [R1+0x5f70], R22 ;  /* 0x005f701601007387 */ /* 0x0001e40000100a00 */
[----:B0-----:R-:W-:-:S02]  /*29520*/  MOV R22, R8 ;  /* 0x0000000800167202 */ /* 0x001fc40000000f00 */
[----:B--2---:R0:W-:Y:S04]  /*29530*/  STL.64 [R1+0x5f68], R20 ;  /* 0x005f681401007387 */ /* 0x0041e80000100a00 */
[----:B0-----:R-:W2:Y:S01]  /*29540*/  LDL.LU R20, [R1+0x80] ;  /* 0x0000800001147983 */ /* 0x001ea20000300800 */
[----:B----4-:R-:W-:-:S03]  /*29550*/  IMAD.MOV.U32 R21, RZ, RZ, R9 ;  /* 0x000000ffff157224 */ /* 0x010fc600078e0009 */
[----:B------:R-:W4:Y:S04]  /*29560*/  LDL.LU R9, [R1+0x5fc8] ;  /* 0x005fc80001097983 */ /* 0x000f280000300800 */
[----:B------:R-:W4:Y:S04]  /*29570*/  LDL.LU R8, [R1+0x5fc4] ;  /* 0x005fc40001087983 */ /* 0x000f280000300800 */
[----:B------:R-:W2:Y:S04]  /*29580*/  LDL.LU R23, [R1+0x8c] ;  /* 0x00008c0001177983 */ /* 0x000ea80000300800 */
[----:B------:R-:W4:Y:S04]  /*29590*/  LDL.LU R12, [R1+0xa0] ;  /* 0x0000a000010c7983 */ /* 0x000f280000300800 */
[----:B------:R-:W4:Y:S04]  /*295a0*/  LDL.LU R13, [R1+0xa4] ;  /* 0x0000a400010d7983 */ /* 0x000f280000300800 */
[----:B------:R-:W4:Y:S04]  /*295b0*/  LDL.LU R14, [R1+0xa8] ;  /* 0x0000a800010e7983 */ /* 0x000f280000300800 */
[----:B------:R-:W4:Y:S04]  /*295c0*/  LDL.LU R15, [R1+0xac] ;  /* 0x0000ac00010f7983 */ /* 0x000f280000300800 */
[----:B------:R-:W4:Y:S04]  /*295d0*/  LDL.LU R10, [R1+0x1d8] ;  /* 0x0001d800010a7983 */ /* 0x000f280000300800 */
[----:B------:R-:W4:Y:S04]  /*295e0*/  LDL.LU R11, [R1+0x1dc] ;  /* 0x0001dc00010b7983 */ /* 0x000f280000300800 */
[----:B--2---:R-:W-:Y:S04]  /*295f0*/  STL.64 [R1+0x5f90], R22 ;  /* 0x005f901601007387 */ /* 0x004fe80000100a00 */
[----:B------:R3:W-:Y:S04]  /*29600*/  STL.64 [R1+0x5f88], R20 ;  /* 0x005f881401007387 */ /* 0x0007e80000100a00 */
[----:B------:R-:W2:Y:S04]  /*29610*/  LDL.LU R24, [R1+0x1a0] ;  /* 0x0001a00001187983 */ /* 0x000ea80000300800 */
[----:B------:R-:W2:Y:S04]  /*29620*/  LDL.LU R25, [R1+0x1a4] ;  /* 0x0001a40001197983 */ /* 0x000ea80000300800 */
[----:B------:R-:W2:Y:S04]  /*29630*/  LDL.LU R26, [R1+0x1a8] ;  /* 0x0001a800011a7983 */ /* 0x000ea80000300800 */
[----:B------:R-:W2:Y:S01]  /*29640*/  LDL.LU R27, [R1+0x1ac] ;  /* 0x0001ac00011b7983 */ /* 0x000ea20000300800 */
[----:B---3--:R-:W-:Y:S01]  /*29650*/  MOV R21, R3 ;  /* 0x0000000300157202 */ /* 0x008fe20000000f00 */
[----:B------:R-:W-:-:S02]  /*29660*/  IMAD.MOV.U32 R22, RZ, RZ, R2 ;  /* 0x000000ffff167224 */ /* 0x000fc400078e0002 */
[----:B------:R-:W3:Y:S01]  /*29670*/  LDL.LU R20, [R1+0x90] ;  /* 0x0000900001147983 */ /* 0x000ee20000300800 */
[----:B------:R-:W-:-:S03]  /*29680*/  MOV R23, R28 ;  /* 0x0000001c00177202 */ /* 0x000fc60000000f00 */
[----:B------:R-:W3:Y:S04]  /*29690*/  LDL.LU R3, [R1+0x5fc0] ;  /* 0x005fc00001037983 */ /* 0x000ee80000300800 */
[----:B------:R-:W3:Y:S04]  /*296a0*/  LDL.LU R2, [R1+0x5fbc] ;  /* 0x005fbc0001027983 */ /* 0x000ee80000300800 */
[----:B------:R-:W3:Y:S01]  /*296b0*/  LDL.LU R28, [R1+0x5fb8] ;  /* 0x005fb800011c7983 */ /* 0x000ee20000300800 */
[----:B------:R-:W-:Y:S01]  /*296c0*/  MOV R17, R4 ;  /* 0x0000000400117202 */ /* 0x000fe20000000f00 */
[----:B------:R-:W-:Y:S01]  /*296d0*/  IMAD.MOV.U32 R19, RZ, RZ, R6 ;  /* 0x000000ffff137224 */ /* 0x000fe200078e0006 */
[----:B------:R-:W-:-:S02]  /*296e0*/  MOV R18, R5 ;  /* 0x0000000500127202 */ /* 0x000fc40000000f00 */
[----:B------:R-:W-:Y:S02]  /*296f0*/  MOV R0, R7 ;  /* 0x0000000700007202 */ /* 0x000fe40000000f00 */
[----:B------:R-:W0:Y:S04]  /*29700*/  LDSM.16.MT88.4 R4, [R29+0x10100] ;  /* 0x010100001d04783b */ /* 0x000e280000004200 */
[----:B--2---:R-:W-:Y:S04]  /*29710*/  STL.64 [R1+0x5f80], R26 ;  /* 0x005f801a01007387 */ /* 0x004fe80000100a00 */
[----:B------:R1:W-:Y:S04]  /*29720*/  STL.64 [R1+0x5f78], R24 ;  /* 0x005f781801007387 */ /* 0x0003e80000100a00 */
[----:B-1----:R-:W2:Y:S04]  /*29730*/  LDL.LU R24, [R1+0x1b0] ;  /* 0x0001b00001187983 */ /* 0x002ea80000300800 */
[----:B------:R-:W2:Y:S04]  /*29740*/  LDL.LU R25, [R1+0x1b4] ;  /* 0x0001b40001197983 */ /* 0x000ea80000300800 */
[----:B------:R-:W2:Y:S04]  /*29750*/  LDL.LU R26, [R1+0x1b8] ;  /* 0x0001b800011a7983 */ /* 0x000ea80000300800 */
[----:B------:R-:W2:Y:S04]  /*29760*/  LDL.LU R27, [R1+0x1bc] ;  /* 0x0001bc00011b7983 */ /* 0x000ea80000300800 */
[----:B--2---:R3:W-:Y:S04]  /*29770*/  STL.64 [R1+0x5fa0], R26 ;  /* 0x005fa01a01007387 */ /* 0x0047e80000100a00 */
[----:B------:R1:W-:Y:S01]  /*29780*/  STL.64 [R1+0x5f98], R24 ;  /* 0x005f981801007387 */ /* 0x0003e20000100a00 */
[----:B---3--:R-:W-:Y:S01]  /*29790*/  MOV R26, R28 ;  /* 0x0000001c001a7202 */ /* 0x008fe20000000f00 */
[----:B------:R-:W-:Y:S01]  /*297a0*/  IMAD.MOV.U32 R27, RZ, RZ, R2 ;  /* 0x000000ffff1b7224 */ /* 0x000fe200078e0002 */
[----:B0-----:R-:W-:Y:S01]  /*297b0*/  MOV R28, R6 ;  /* 0x00000006001c7202 */ /* 0x001fe20000000f00 */
[----:B-1----:R-:W2:Y:S01]  /*297c0*/  LDL.LU R24, [R1+0x1e0] ;  /* 0x0001e00001187983 */ /* 0x002ea20000300800 */
[----:B------:R-:W-:-:S03]  /*297d0*/  IMAD.MOV.U32 R2, RZ, RZ, R7 ;  /* 0x000000ffff027224 */ /* 0x000fc600078e0007 */
[----:B------:R-:W2:Y:S04]  /*297e0*/  LDL.LU R25, [R1+0x1e4] ;  /* 0x0001e40001197983 */ /* 0x000ea80000300800 */
[----:B------:R0:W-:Y:S04]  /*297f0*/  STL.64 [R1], R4 ;  /* 0x0000000401007387 */ /* 0x0001e80000100a00 */
[----:B------:R-:W3:Y:S04]  /*29800*/  LDL.LU.64 R6, [R1+0x5fb0] ;  /* 0x005fb00001067983 */ /* 0x000ee80000300a00 */
[----:B0-----:R-:W4:Y:S02]  /*29810*/  LDL.LU.64 R4, [R1+0x5fa8] ;  /* 0x005fa80001047983 */ /* 0x001f240000300a00 */
[-C--:B----4-:R-:W-:Y:S02]  /*29820*/  HMMA.16816.F32.BF16 R12, R12, R4.reuse, R8 ;  /* 0x000000040c0c723c */ /* 0x090fe40000041808 */
[----:B------:R-:W0:Y:S06]  /*29830*/  LDSM.16.MT88.4 R8, [R29+0x10180] ;  /* 0x010180001d08783b */ /* 0x000e2c0000004200 */
[----:B--2---:R-:W-:Y:S01]  /*29840*/  HMMA.16816.F32.BF16 R20, R20, R4, R24 ;  /* 0x000000041414723c */ /* 0x004fe20000041818 */
[----:B0-----:R3:W-:Y:S11]  /*29850*/  STL.64 [R1+0x5e78], R10 ;  /* 0x005e780a01007387 */ /* 0x0017f60000100a00 */
[----:B------:R-:W-:Y:S03]  /*29860*/  @!UPT UIADD3 URZ, URZ, URZ, URZ ;  /* 0x0000003f3f3ff290 */ /* 0x000fe6000fffe03f */
[----:B------:R-:W-:Y:S04]  /*29870*/  STL.64 [R1+0x110], R12 ;  /* 0x0001100c01007387 */ /* 0x000fe80000100a00 */
[----:B------:R-:W-:Y:S04]  /*29880*/  STL.64 [R1+0x118], R14 ;  /* 0x0001180e01007387 */ /* 0x000fe80000100a00 */
[----:B------:R-:W0:Y:S04]  /*29890*/  LDSM.16.MT88.4 R12, [R3+0x10000] ;  /* 0x01000000030c783b */ /* 0x000e280000004200 */
[----:B------:R1:W-:Y:S01]  /*298a0*/  STL.64 [R1+0x5e70], R8 ;  /* 0x005e700801007387 */ /* 0x0003e20000100a00 */
[----:B---3--:R-:W-:-:S03]  /*298b0*/  MOV R10, R7 ;  /* 0x00000007000a7202 */ /* 0x008fc60000000f00 */
[----:B-1----:R-:W2:Y:S04]  /*298c0*/  LDL.LU R8, [R1+0x50] ;  /* 0x0000500001087983 */ /* 0x002ea80000300800 */
[----:B------:R-:W2:Y:S04]  /*298d0*/  LDL.LU R9, [R1+0x54] ;  /* 0x0000540001097983 */ /* 0x000ea80000300800 */
[----:B------:R-:W-:Y:S01]  /*298e0*/  STL [R1+0x5e08], R29 ;  /* 0x005e081d01007387 */ /* 0x000fe20000100800 */
[----:B------:R-:W-:Y:S01]  /*298f0*/  MOV R11, R6 ;  /* 0x00000006000b7202 */ /* 0x000fe20000000f00 */
[----:B------:R-:W-:Y:S01]  /*29900*/  IMAD.MOV.U32 R6, RZ, RZ, R22 ;  /* 0x000000ffff067224 */ /* 0x000fe200078e0016 */
[----:B------:R-:W-:Y:S01]  /*29910*/  MOV R7, R23 ;  /* 0x0000001700077202 */ /* 0x000fe20000000f00 */
[----:B0-----:R-:W-:Y:S04]  /*29920*/  STL.64 [R1+0x5e88], R14 ;  /* 0x005e880e01007387 */ /* 0x001fe80000100a00 */
[----:B------:R0:W-:Y:S04]  /*29930*/  STL.64 [R1+0x5e80], R12 ;  /* 0x005e800c01007387 */ /* 0x0001e80000100a00 */
[----:B0-----:R-:W2:Y:S04]  /*29940*/  LDL.LU R12, [R1+0x130] ;  /* 0x00013000010c7983 */ /* 0x001ea80000300800 */
[----:B------:R-:W2:Y:S04]  /*29950*/  LDL.LU R13, [R1+0x134] ;  /* 0x00013400010d7983 */ /* 0x000ea80000300800 */
[----:B------:R-:W2:Y:S04]  /*29960*/  LDL.LU R14, [R1+0x138] ;  /* 0x00013800010e7983 */ /* 0x000ea80000300800 */
[----:B------:R-:W2:Y:S04]  /*29970*/  LDL.LU R15, [R1+0x13c] ;  /* 0x00013c00010f7983 */ /* 0x000ea80000300800 */
[----:B------:R-:W3:Y:S04]  /*29980*/  LDL.LU.64 R26, [R1+0x5fa0] ;  /* 0x005fa000011a7983 */ /* 0x000ee80000300a00 */
[----:B------:R-:W3:Y:S04]  /*29990*/  LDL.LU.64 R24, [R1+0x5f98] ;  /* 0x005f980001187983 */ /* 0x000ee80000300a00 */
[----:B------:R0:W-:Y:S04]  /*299a0*/  STL.64 [R1+0x100], R20 ;  /* 0x0001001401007387 */ /* 0x0001e80000100a00 */
[----:B------:R-:W3:Y:S04]  /*299b0*/  LDL.LU.64 R22, [R1+0x5f90] ;  /* 0x005f900001167983 */ /* 0x000ee80000300a00 */
[----:B0-----:R-:W3:Y:S04]  /*299c0*/  LDL.LU.64 R20, [R1+0x5f88] ;  /* 0x005f880001147983 */ /* 0x001ee80000300a00 */
[----:B------:R-:W-:Y:S04]  /*299d0*/  STL [R1+0x5e3c], R7 ;  /* 0x005e3c0701007387 */ /* 0x000fe80000100800 */
        /* <DEDUP_REMOVED lines=17> */
[-C--:B--2---:R-:W-:Y:S08]  /*29af0*/  HMMA.16816.F32.BF16 R12, R8, R4.reuse, R12 ;  /* 0x00000004080c723c */ /* 0x084ff0000004180c */
[----:B---3--:R-:W-:Y:S01]  /*29b00*/  HMMA.16816.F32.BF16 R20, R20, R4, R24 ;  /* 0x000000041414723c */ /* 0x008fe20000041818 */
[----:B------:R-:W2:Y:S04]  /*29b10*/  LDL.LU.64 R26, [R1+0x5f40] ;  /* 0x005f4000011a7983 */ /* 0x000ea80000300a00 */
[----:B------:R-:W3:Y:S11]  /*29b20*/  LDL.LU.64 R24, [R1+0x5f38] ;  /* 0x005f380001187983 */ /* 0x000ef60000300a00 */
[----:B------:R-:W-:Y:S07]  /*29b30*/  @!UPT UIADD3 URZ, URZ, URZ, URZ ;  /* 0x0000003f3f3ff290 */ /* 0x000fee000fffe03f */
[----:B------:R-:W-:Y:S04]  /*29b40*/  STL.64 [R1+0x1e0], R20 ;  /* 0x0001e01401007387 */ /* 0x000fe80000100a00 */
[----:B------:R0:W-:Y:S04]  /*29b50*/  STL.64 [R1+0x1e8], R22 ;  /* 0x0001e81601007387 */ /* 0x0001e80000100a00 */
[----:B0-----:R-:W4:Y:S04]  /*29b60*/  LDL.LU.64 R22, [R1+0x5f30] ;  /* 0x005f300001167983 */ /* 0x001f280000300a00 */
[----:B------:R-:W2:Y:S04]  /*29b70*/  LDL.LU.64 R20, [R1+0x5f28] ;  /* 0x005f280001147983 */ /* 0x000ea80000300a00 */
[----:B------:R-:W2:Y:S04]  /*29b80*/  LDL.LU R8, [R1+0xb0] ;  /* 0x0000b00001087983 */ /* 0x000ea80000300800 */
[----:B------:R0:W-:Y:S04]  /*29b90*/  STL.64 [R1+0x1b0], R12 ;  /* 0x0001b00c01007387 */ /* 0x0001e80000100a00 */
[----:B------:R1:W-:Y:S04]  /*29ba0*/  STL.64 [R1+0x1b8], R14 ;  /* 0x0001b80e01007387 */ /* 0x0003e80000100a00 */
[----:B------:R-:W2:Y:S04]  /*29bb0*/  LDL.LU R9, [R1+0xb4] ;  /* 0x0000b40001097983 */ /* 0x000ea80000300800 */
[----:B------:R-:W2:Y:S04]  /*29bc0*/  LDL.LU R10, [R1+0xb8] ;  /* 0x0000b800010a7983 */ /* 0x000ea80000300800 */
[----:B------:R-:W2:Y:S01]  /*29bd0*/  LDL.LU R11, [R1+0xbc] ;  /* 0x0000bc00010b7983 */ /* 0x000ea20000300800 */
[----:B0-----:R-:W-:Y:S01]  /*29be0*/  MOV R12, R17 ;  /* 0x00000011000c7202 */ /* 0x001fe20000000f00 */
[----:B------:R-:W-:Y:S01]  /*29bf0*/  IMAD.MOV.U32 R13, RZ, RZ, R18 ;  /* 0x000000ffff0d7224 */ /* 0x000fe200078e0012 */
[----:B-1----:R-:W-:-:S02]  /*29c00*/  MOV R14, R19 ;  /* 0x00000013000e7202 */ /* 0x002fc40000000f00 */
        /* <DEDUP_REMOVED lines=13> */
[----:B---3--:R-:W-:Y:S01]  /*29ce0*/  MOV R14, R25 ;  /* 0x00000019000e7202 */ /* 0x008fe20000000f00 */
[----:B------:R-:W-:Y:S01]  /*29cf0*/  IMAD.MOV.U32 R15, RZ, RZ, R24 ;  /* 0x000000ffff0f7224 */ /* 0x000fe200078e0018 */
[----:B-1----:R-:W-:Y:S01]  /*29d00*/  MOV R13, R26 ;  /* 0x0000001a000d7202 */ /* 0x002fe20000000f00 */
[----:B------:R-:W-:-:S02]  /*29d10*/  IMAD.MOV.U32 R12, RZ, RZ, R27 ;  /* 0x000000ffff0c7224 */ /* 0x000fc400078e001b */
[----:B------:R-:W-:Y:S04]  /*29d20*/  LDSM.16.MT88.4 R24, [R3+0x10180] ;  /* 0x010180000318783b */ /* 0x000fe80000004200 */
[----:B--2---:R-:W-:Y:S04]  /*29d30*/  STL.64 [R1+0x5eb8], R10 ;  /* 0x005eb80a01007387 */ /* 0x004fe80000100a00 */
[----:B------:R-:W-:Y:S04]  /*29d40*/  STL.64 [R1+0x5eb0], R8 ;  /* 0x005eb00801007387 */ /* 0x000fe80000100a00 */
[----:B------:R0:W-:Y:S04]  /*29d50*/  STL.64 [R1+0x5ec8], R14 ;  /* 0x005ec80e01007387 */ /* 0x0001e80000100a00 */
[----:B------:R4:W-:Y:S01]  /*29d60*/  STL.64 [R1+0x5ec0], R12 ;  /* 0x005ec00c01007387 */ /* 0x0009e20000100a00 */
[----:B0-----:R-:W-:Y:S01]  /*29d70*/  IMAD.MOV.U32 R14, RZ, RZ, R21 ;  /* 0x000000ffff0e7224 */ /* 0x001fe200078e0015 */
[----:B------:R-:W-:-:S02]  /*29d80*/  MOV R15, R20 ;  /* 0x00000014000f7202 */ /* 0x000fc40000000f00 */
[----:B----4-:R-:W-:Y:S02]  /*29d90*/  MOV R12, R23 ;  /* 0x00000017000c7202 */ /* 0x010fe40000000f00 */
[----:B------:R-:W-:Y:S01]  /*29da0*/  MOV R13, R22 ;  /* 0x00000016000d7202 */ /* 0x000fe20000000f00 */
[----:B------:R0:W-:Y:S04]  /*29db0*/  STL.64 [R1+0x5ee8], R14 ;  /* 0x005ee80e01007387 */ /* 0x0001e80000100a00 */
[----:B------:R1:W-:Y:S04]  /*29dc0*/  STL.64 [R1+0x5ee0], R12 ;  /* 0x005ee00c01007387 */ /* 0x0003e80000100a00 */
[----:B------:R-:W2:Y:S04]  /*29dd0*/  LDL.LU R8, [R1+0xf0] ;  /* 0x0000f00001087983 */ /* 0x000ea80000300800 */
[----:B------:R-:W2:Y:S04]  /*29de0*/  LDL.LU R9, [R1+0xf4] ;  /* 0x0000f40001097983 */ /* 0x000ea80000300800 */
[----:B------:R-:W3:Y:S04]  /*29df0*/  LDL.LU R10, [R1+0xf8] ;  /* 0x0000f800010a7983 */ /* 0x000ee80000300800 */
[----:B------:R-:W3:Y:S01]  /*29e00*/  LDL.LU R11, [R1+0xfc] ;  /* 0x0000fc00010b7983 */ /* 0x000ee20000300800 */
[----:B0-----:R-:W-:Y:S01]  /*29e10*/  MOV R14, R17 ;  /* 0x00000011000e7202 */ /* 0x001fe20000000f00 */
[----:B-1----:R-:W-:Y:S01]  /*29e20*/  IMAD.MOV.U32 R13, RZ, RZ, R18 ;  /* 0x000000ffff0d7224 */ /* 0x002fe200078e0012 */
[----:B------:R-:W-:Y:S01]  /*29e30*/  MOV R15, R16 ;  /* 0x00000010000f7202 */ /* 0x000fe20000000f00 */
[----:B------:R-:W-:Y:S01]  /*29e40*/  LDSM.16.MT88.4 R20, [R3+0x10100] ;  /* 0x010100000314783b */ /* 0x000fe20000004200 */
[----:B------:R-:W-:-:S03]  /*29e50*/  MOV R12, R19 ;  /* 0x00000013000c7202 */ /* 0x000fc60000000f00 */
[----:B------:R-:W-:Y:S04]  /*29e60*/  STL.64 [R1+0x5f08], R14 ;  /* 0x005f080e01007387 */ /* 0x000fe80000100a00 */
[----:B------:R-:W-:Y:S04]  /*29e70*/  STL.64 [R1+0x5f00], R12 ;  /* 0x005f000c01007387 */ /* 0x000fe80000100a00 */
[----:B------:R-:W0:Y:S04]  /*29e80*/  LDSM.16.MT88.4 R16, [R3+0x10080] ;  /* 0x010080000310783b */ /* 0x000e280000004200 */
        /* <DEDUP_REMOVED lines=8> */
[----:B-1----:R-:W2:Y:S04]  /*29f10*/  LDL.LU R8, [R1+0x1c0] ;  /* 0x0001c00001087983 */ /* 0x002ea80000300800 */
        /* <DEDUP_REMOVED lines=9> */
[----:B------:R0:W-:Y:S04]  /*29fb0*/  STL.64 [R1+0x5e48], R22 ;  /* 0x005e481601007387 */ /* 0x0001e80000100a00 */
[----:B------:R1:W-:Y:S01]  /*29fc0*/  STL.64 [R1+0x5e40], R20 ;  /* 0x005e401401007387 */ /* 0x0003e20000100a00 */
[----:B0-----:R-:W-:-:S03]  /*29fd0*/  IMAD.MOV.U32 R23, RZ, RZ, R0 ;  /* 0x000000ffff177224 */ /* 0x001fc600078e0000 */
[----:B-1----:R-:W4:Y:S04]  /*29fe0*/  LDL.LU R20, [R1+0xd0] ;  /* 0x0000d00001147983 */ /* 0x002f280000300800 */
[----:B------:R-:W4:Y:S04]  /*29ff0*/  LDL.LU R21, [R1+0xd4] ;  /* 0x0000d40001157983 */ /* 0x000f280000300800 */
[----:B------:R-:W4:Y:S04]  /*2a000*/  LDL.LU R22, [R1+0xd8] ;  /* 0x0000d80001167983 */ /* 0x000f280000300800 */
[----:B------:R-:W2:Y:S04]  /*2a010*/  LDL.LU R0, [R1+0x5f10] ;  /* 0x005f100001007983 */ /* 0x000ea80000300800 */
[----:B------:R-:W-:Y:S04]  /*2a020*/  STL.64 [R1+0x5e30], R26 ;  /* 0x005e301a01007387 */ /* 0x000fe80000100a00 */
[----:B------:R0:W-:Y:S04]  /*2a030*/  STL.64 [R1+0x5e28], R24 ;  /* 0x005e281801007387 */ /* 0x0001e80000100a00 */
[----:B0-----:R-:W3:Y:S04]  /*2a040*/  LDL.LU R24, [R1] ;  /* 0x0000000001187983 */ /* 0x001ee80000300800 */
[----:B------:R-:W3:Y:S04]  /*2a050*/  LDL.LU R25, [R1+0x4] ;  /* 0x0000040001197983 */ /* 0x000ee80000300800 */
[----:B------:R-:W-:Y:S01]  /*2a060*/  STL [R1+0x5df0], R3 ;  /* 0x005df00301007387 */ /* 0x000fe20000100800 */
[----:B------:R-:W-:-:S03]  /*2a070*/  MOV R27, R2 ;  /* 0x00000002001b7202 */ /* 0x000fc60000000f00 */
[----:B--2---:R-:W0:Y:S04]  /*2a080*/  LDSM.16.MT88.4 R12, [R0+0x12000] ;  /* 0x01200000000c783b */ /* 0x004e280000004200 */
[----:B0-----:R-:W-:Y:S01]  /*2a090*/  STL [R1+0x64], R13 ;  /* 0x0000640d01007387 */ /* 0x001fe20000100800 */
[----:B------:R-:W-:-:S03]  /*2a0a0*/  IMAD.MOV.U32 R29, RZ, RZ, R12 ;  /* 0x000000ffff1d7224 */ /* 0x000fc600078e000c */
[----:B------:R-:W-:Y:S04]  /*2a0b0*/  STL.64 [R1+0x68], R14 ;  /* 0x0000680e01007387 */ /* 0x000fe80000100a00 */
[----:B------:R-:W0:Y:S02]  /*2a0c0*/  LDSM.16.MT88.4 R12, [R0+0x12080] ;  /* 0x01208000000c783b */ /* 0x000e240000004200 */
[----:B0-----:R-:W-:Y:S02]  /*2a0d0*/  MOV R6, R14 ;  /* 0x0000000e00067202 */ /* 0x001fe40000000f00 */
[----:B------:R0:W-:Y:S01]  /*2a0e0*/  STL [R1+0x50], R12 ;  /* 0x0000500c01007387 */ /* 0x0001e20000100800 */
[----:B------:R-:W-:Y:S01]  /*2a0f0*/  IMAD.MOV.U32 R2, RZ, RZ, R15 ;  /* 0x000000ffff027224 */ /* 0x000fe200078e000f */
[----:B------:R-:W-:-:S02]  /*2a100*/  MOV R7, R13 ;  /* 0x0000000d00077202 */ /* 0x000fc40000000f00 */
        /* <DEDUP_REMOVED lines=18> */
[----:B------:R-:W-:Y:S01]  /*2a230*/  MOV R26, R28 ;  /* 0x0000001c001a7202 */ /* 0x000fe20000000f00 */
[----:B--2---:R-:W-:Y:S02]  /*2a240*/  HMMA.16816.F32.BF16 R12, R12, R4, R8 ;  /* 0x000000040c0c723c */ /* 0x004fe40000041808 */
[----:B------:R-:W2:Y:S04]  /*2a250*/  LDL.LU.64 R10, [R1+0x5eb8] ;  /* 0x005eb800010a7983 */ /* 0x000ea80000300a00 */
[----:B------:R-:W2:Y:S11]  /*2a260*/  LDL.LU.64 R8, [R1+0x5eb0] ;  /* 0x005eb00001087983 */ /* 0x000eb60000300a00 */
[----:B------:R-:W-:Y:S06]  /*2a270*/  @!UPT UIADD3 URZ, URZ, URZ, URZ ;  /* 0x0000003f3f3ff290 */ /* 0x000fec000fffe03f */
[----:B------:R-:W-:Y:S01]  /*2a280*/  STL.64 [R1+0x200], R12 ;  /* 0x0002000c01007387 */ /* 0x000fe20000100a00 */
[----:B------:R-:W-:-:S03]  /*2a290*/  MOV R28, R15 ;  /* 0x0000000f001c7202 */ /* 0x000fc60000000f00 */
[----:B------:R0:W-:Y:S04]  /*2a2a0*/  STL [R1+0x208], R14 ;  /* 0x0002080e01007387 */ /* 0x0001e80000100800 */
[----:B0-----:R-:W2:Y:S04]  /*2a2b0*/  LDL.LU.64 R14, [R1+0x5ea8] ;  /* 0x005ea800010e7983 */ /* 0x001ea80000300a00 */
[----:B------:R-:W2:Y:S04]  /*2a2c0*/  LDL.LU.64 R12, [R1+0x5ea0] ;  /* 0x005ea000010c7983 */ /* 0x000ea80000300a00 */
[----:B------:R-:W-:Y:S01]  /*2a2d0*/  STL [R1+0x5d94], R28 ;  /* 0x005d941c01007387 */ /* 0x000fe20000100800 */
[-C--:B--2---:R-:W-:Y:S03]  /*2a2e0*/  HMMA.16816.F32.BF16 R12, R12, R4.reuse, R8 ;  /* 0x000000040c0c723c */ /* 0x084fe60000041808 */
[----:B------:R-:W3:Y:S04]  /*2a2f0*/  LDL.LU.64 R10, [R1+0x5e98] ;  /* 0x005e9800010a7983 */ /* 0x000ee80000300a00 */
[----:B------:R-:W3:Y:S11]  /*2a300*/  LDL.LU.64 R8, [R1+0x5e90] ;  /* 0x005e900001087983 */ /* 0x000ef60000300a00 */
[----:B------:R-:W-:Y:S05]  /*2a310*/  @!UPT UIADD3 URZ, URZ, URZ, URZ ;  /* 0x0000003f3f3ff290 */ /* 0x000fea000fffe03f */
[----:B------:R-:W-:Y:S04]  /*2a320*/  STL.64 [R1+0x1a0], R12 ;  /* 0x0001a00c01007387 */ /* 0x000fe80000100a00 */
[----:B------:R0:W-:Y:S04]  /*2a330*/  STL.64 [R1+0x1a8], R14 ;  /* 0x0001a80e01007387 */ /* 0x0001e80000100a00 */
[----:B0-----:R-:W2:Y:S04]  /*2a340*/  LDL.LU.64 R14, [R1+0x5e88] ;  /* 0x005e8800010e7983 */ /* 0x001ea80000300a00 */
[----:B------:R-:W2:Y:S01]  /*2a350*/  LDL.LU.64 R12, [R1+0x5e80] ;  /* 0x005e8000010c7983 */ /* 0x000ea20000300a00 */
[----:B---3--:R-:W-:Y:S03]  /*2a360*/  HMMA.16816.F32.BF16 R24, R24, R4, R8 ;  /* 0x000000041818723c */ /* 0x008fe60000041808 */
[----:B------:R-:W4:Y:S04]  /*2a370*/  LDL.LU.64 R10, [R1+0x5e78] ;  /* 0x005e7800010a7983 */ /* 0x000f280000300a00 */
[----:B------:R-:W4:Y:S11]  /*2a380*/  LDL.LU.64 R8, [R1+0x5e70] ;  /* 0x005e700001087983 */ /* 0x000f360000300a00 */
[----:B------:R-:W-:Y:S05]  /*2a390*/  @!UPT UIADD3 URZ, URZ, URZ, URZ ;  /* 0x0000003f3f3ff290 */ /* 0x000fea000fffe03f */
[----:B------:R-:W-:Y:S04]  /*2a3a0*/  STL.64 [R1+0x150], R24 ;  /* 0x0001501801007387 */ /* 0x000fe80000100a00 */
[----:B------:R-:W-:Y:S04]  /*2a3b0*/  STL.64 [R1+0x158], R26 ;  /* 0x0001581a01007387 */ /* 0x000fe80000100a00 */
[----:B------:R-:W0:Y:S02]  /*2a3c0*/  LDSM.16.MT88.4 R24, [R0+0x12100] ;  /* 0x012100000018783b */ /* 0x000e240000004200 */
[----:B0-----:R-:W-:-:S02]  /*2a3d0*/  MOV R3, R27 ;  /* 0x0000001b00037202 */ /* 0x001fc40000000f00 */
[----:B------:R-:W-:Y:S04]  /*2a3e0*/  STL.64 [R1+0xb0], R24 ;  /* 0x0000b01801007387 */ /* 0x000fe80000100a00 */
[----:B------:R-:W-:Y:S04]  /*2a3f0*/  STL [R1+0xb8], R26 ;  /* 0x0000b81a01007387 */ /* 0x000fe80000100800 */
[----:B------:R-:W-:Y:S04]  /*2a400*/  STL [R1+0x5df4], R3 ;  /* 0x005df40301007387 */ /* 0x000fe80000100800 */
[----:B------:R-:W-:Y:S01]  /*2a410*/  STL.64 [R1+0x5e68], R6 ;  /* 0x005e680601007387 */ /* 0x000fe20000100a00 */
[-C--:B----4-:R-:W-:Y:S08]  /*2a420*/  HMMA.16816.F32.BF16 R20, R8, R4.reuse, R20 ;  /* 0x000000040814723c */ /* 0x090ff00000041814 */
[----:B--2---:R-:W-:Y:S11]  /*2a430*/  HMMA.16816.F32.BF16 R8, R12, R4, R16 ;  /* 0x000000040c08723c */ /* 0x004ff60000041810 */
[----:B------:R-:W-:Y:S04]  /*2a440*/  @!UPT UIADD3 URZ, URZ, URZ, URZ ;  /* 0x0000003f3f3ff290 */ /* 0x000fe8000fffe03f */
[----:B------:R0:W-:Y:S04]  /*2a450*/  STL.64 [R1+0x130], R20 ;  /* 0x0001301401007387 */ /* 0x0001e80000100a00 */
[----:B------:R1:W-:Y:S04]  /*2a460*/  STL.64 [R1+0x138], R22 ;  /* 0x0001381601007387 */ /* 0x0003e80000100a00 */
[----:B------:R-:W-:Y:S04]  /*2a470*/  STL.64 [R1+0x5e60], R4 ;  /* 0x005e600401007387 */ /* 0x000fe80000100a00 */
[----:B------:R-:W2:Y:S04]  /*2a480*/  LDSM.16.MT88.4 R4, [R0+0x12180] ;  /* 0x012180000004783b */ /* 0x000ea80000004200 */
[----:B------:R-:W-:Y:S04]  /*2a490*/  STL.64 [R1+0xf0], R8 ;  /* 0x0000f00801007387 */ /* 0x000fe80000100a00 */
[----:B------:R2:W-:Y:S04]  /*2a4a0*/  STL.64 [R1+0xf8], R10 ;  /* 0x0000f80a01007387 */ /* 0x0005e80000100a00 */
[----:B0-----:R-:W3:Y:S04]  /*2a4b0*/  LDL.LU R20, [R1+0x170] ;  /* 0x0001700001147983 */ /* 0x001ee80000300800 */
[----:B------:R-:W3:Y:S04]  /*2a4c0*/  LDL.LU R21, [R1+0x174] ;  /* 0x0001740001157983 */ /* 0x000ee80000300800 */
[----:B-1----:R-:W3:Y:S04]  /*2a4d0*/  LDL.LU R22, [R1+0x178] ;  /* 0x0001780001167983 */ /* 0x002ee80000300800 */
[----:B------:R-:W3:Y:S04]  /*2a4e0*/  LDL.LU R23, [R1+0x17c] ;  /* 0x00017c0001177983 */ /* 0x000ee80000300800 */
[----:B------:R-:W4:Y:S04]  /*2a4f0*/  LDL.LU R24, [R1+0x160] ;  /* 0x0001600001187983 */ /* 0x000f280000300800 */
[----:B------:R-:W4:Y:S04]  /*2a500*/  LDL.LU R25, [R1+0x164] ;  /* 0x0001640001197983 */ /* 0x000f280000300800 */
[----:B------:R-:W4:Y:S01]  /*2a510*/  LDL.LU R26, [R1+0x168] ;  /* 0x00016800011a7983 */ /* 0x000f220000300800 */
[----:B--2---:R-:W-:Y:S01]  /*2a520*/  IMAD.MOV.U32 R11, RZ, RZ, R4 ;  /* 0x000000ffff0b7224 */ /* 0x004fe200078e0004 */
[----:B------:R-:W-:Y:S01]  /*2a530*/  MOV R10, R5 ;  /* 0x00000005000a7202 */ /* 0x000fe20000000f00 */
[----:B------:R-:W-:Y:S01]  /*2a540*/  IMAD.MOV.U32 R8, RZ, RZ, R7 ;  /* 0x000000ffff087224 */ /* 0x000fe200078e0007 */
[----:B------:R-:W-:Y:S01]  /*2a550*/  MOV R9, R6 ;  /* 0x0000000600097202 */ /* 0x000fe20000000f00 */
[----:B------:R-:W4:Y:S04]  /*2a560*/  LDL.LU R27, [R1+0x16c] ;  /* 0x00016c00011b7983 */ /* 0x000f280000300800 */
[----:B------:R-:W-:Y:S04]  /*2a570*/  STL.64 [R1+0x5e00], R10 ;  /* 0x005e000a01007387 */ /* 0x000fe80000100a00 */
[----:B------:R0:W-:Y:S04]  /*2a580*/  STL.64 [R1+0x5df8], R8 ;  /* 0x005df80801007387 */ /* 0x0001e80000100a00 */
[----:B0-----:R-:W2:Y:S04]  /*2a590*/  LDL.LU R8, [R1+0x110] ;  /* 0x0001100001087983 */ /* 0x001ea80000300800 */
[----:B------:R-:W2:Y:S04]  /*2a5a0*/  LDL.LU R9, [R1+0x114] ;  /* 0x0001140001097983 */ /* 0x000ea80000300800 */
[----:B------:R-:W2:Y:S04]  /*2a5b0*/  LDL.LU R10, [R1+0x118] ;  /* 0x00011800010a7983 */ /* 0x000ea80000300800 */
[----:B------:R-:W2:Y:S04]  /*2a5c0*/  LDL.LU R11, [R1+0x11c] ;  /* 0x00011c00010b7983 */ /* 0x000ea80000300800 */
[----:B------:R-:W0:Y:S04]  /*2a5d0*/  S2R R19, SR_TID.X ;  /* 0x0000000000137919 */ /* 0x000e280000002100 */
[----:B------:R-:W1:Y:S01]  /*2a5e0*/  S2R R17, SR_TID.X ;  /* 0x0000000000117919 */ /* 0x000e620000002100 */
[----:B0-----:R-:W-:-:S02]  /*2a5f0*/  LOP3.LUT R19, R19, 0x7, RZ, 0xc0, !PT ;  /* 0x0000000713137812 */ /* 0x001fc400078ec0ff */
[----:B-1----:R-:W-:-:S03]  /*2a600*/  LOP3.LUT R18, R17, 0x10, RZ, 0xc0, !PT ;  /* 0x0000001011127812 */ /* 0x002fc600078ec0ff */
[----:B------:R-:W-:Y:S01]  /*2a610*/  IMAD R19, R19, 0x210, RZ ;  /* 0x0000021013137824 */ /* 0x000fe200078e02ff */
[----:B------:R-:W-:Y:S02]  /*2a620*/  SHF.L.U32 R17, R17, 0x1, RZ ;  /* 0x0000000111117819 */ /* 0x000fe400000006ff */
[----:B------:R-:W-:Y:S02]  /*2a630*/  SHF.L.U32 R18, R18, 0x8, RZ ;  /* 0x0000000812127819 */ /* 0x000fe400000006ff */
[----:B------:R-:W-:-:S04]  /*2a640*/  LOP3.LUT R19, R19, 0x10, R17, 0x78, !PT ;  /* 0x0000001013137812 */ /* 0x000fc800078e7811 */
[----:B------:R-:W-:-:S04]  /*2a650*/  LOP3.LUT R19, R19, R18, RZ, 0xfc, !PT ;  /* 0x0000001213137212 */ /* 0x000fc800078efcff */
[----:B------:R-:W-:-:S05]  /*2a660*/  LOP3.LUT R19, R19, 0x20, RZ, 0x3c, !PT ;  /* 0x0000002013137812 */ /* 0x000fca00078e3cff */
[----:B------:R-:W0:Y:S04]  /*2a670*/  LDSM.16.MT88.4 R4, [R19+0x12000] ;  /* 0x012000001304783b */ /* 0x000e280000004200 */
[----:B------:R-:W1:Y:S01]  /*2a680*/  LDSM.16.MT88.4 R12, [R19+0x12080] ;  /* 0x01208000130c783b */ /* 0x000e620000004200 */
[----:B0-----:R-:W-:-:S03]  /*2a690*/  IMAD.MOV.U32 R3, RZ, RZ, R5 ;  /* 0x000000ffff037224 */ /* 0x001fc600078e0005 */
[----:B--2---:R-:W-:Y:S04]  /*2a6a0*/  STL.64 [R1+0x5e18], R10 ;  /* 0x005e180a01007387 */ /* 0x004fe80000100a00 */
[----:B------:R0:W-:Y:S04]  /*2a6b0*/  STL.64 [R1+0x5e10], R8 ;  /* 0x005e100801007387 */ /* 0x0001e80000100a00 */
[----:B0-----:R-:W2:Y:S04]  /*2a6c0*/  LDL.LU R8, [R1+0x120] ;  /* 0x0001200001087983 */ /* 0x001ea80000300800 */
[----:B------:R-:W2:Y:S04]  /*2a6d0*/  LDL.LU R9, [R1+0x124] ;  /* 0x0001240001097983 */ /* 0x000ea80000300800 */
[----:B------:R-:W2:Y:S04]  /*2a6e0*/  LDL.LU R10, [R1+0x128] ;  /* 0x00012800010a7983 */ /* 0x000ea80000300800 */
[----:B------:R-:W2:Y:S04]  /*2a6f0*/  LDL.LU R11, [R1+0x12c] ;  /* 0x00012c00010b7983 */ /* 0x000ea80000300800 */
[----:B------:R-:W-:Y:S04]  /*2a700*/  STL [R1+0x5d98], R0 ;  /* 0x005d980001007387 */ /* 0x000fe80000100800 */
[----:B------:R-:W-:Y:S04]  /*2a710*/  STL [R1+0x90], R4 ;  /* 0x0000900401007387 */ /* 0x000fe80000100800 */
[----:B------:R-:W-:Y:S04]  /*2a720*/  STL.64 [R1+0x98], R6 ;  /* 0x0000980601007387 */ /* 0x000fe80000100a00 */
[----:B------:R-:W0:Y:S04]  /*2a730*/  LDSM.16.MT88.4 R4, [R19+0x12100] ;  /* 0x012100001304783b */ /* 0x000e280000004200 */
[----:B------:R-:W3:Y:S04]  /*2a740*/  LDSM.16.MT88.4 R16, [R19+0x12180] ;  /* 0x012180001310783b */ /* 0x000ee80000004200 */
[----:B-1----:R0:W-:Y:S04]  /*2a750*/  STL.64 [R1+0x80], R12 ;  /* 0x0000800c01007387 */ /* 0x0021e80000100a00 */
[----:B------:R1:W-:Y:S01]  /*2a760*/  STL.64 [R1+0x88], R14 ;  /* 0x0000880e01007387 */ /* 0x0003e20000100a00 */
[----:B0-----:R-:W-:Y:S01]  /*2a770*/  IMAD.MOV.U32 R13, RZ, RZ, R6 ;  /* 0x000000ffff0d7224 */ /* 0x001fe200078e0006 */
[----:B------:R-:W-:-:S02]  /*2a780*/  MOV R12, R7 ;  /* 0x00000007000c7202 */ /* 0x000fc40000000f00 */
[----:B-1----:R-:W-:Y:S01]  /*2a790*/  MOV R15, R4 ;  /* 0x00000004000f7202 */ /* 0x002fe20000000f00 */
[----:B------:R-:W2:Y:S01]  /*2a7a0*/  LDL.LU.64 R6, [R1+0x5e68] ;  /* 0x005e680001067983 */ /* 0x000ea20000300a00 */
[----:B------:R-:W-:-:S03]  /*2a7b0*/  MOV R14, R5 ;  /* 0x00000005000e7202 */ /* 0x000fc60000000f00 */
[----:B------:R-:W2:Y:S04]  /*2a7c0*/  LDL.LU.64 R4, [R1+0x5e60] ;  /* 0x005e600001047983 */ /* 0x000ea80000300a00 */
[----:B---3--:R-:W-:Y:S04]  /*2a7d0*/  STL.64 [R1+0x40], R16 ;  /* 0x0000401001007387 */ /* 0x008fe80000100a00 */
        /* <DEDUP_REMOVED lines=9> */
[----:B0-----:R-:W2:Y:S01]  /*2a870*/  LDL.LU R16, [R1+0x50] ;  /* 0x0000500001107983 */ /* 0x001ea20000300800 */
[----:B------:R-:W-:-:S03]  /*2a880*/  MOV R17, R7 ;  /* 0x0000000700117202 */ /* 0x000fc60000000f00 */
[----:B------:R-:W3:Y:S01]  /*2a890*/  LDL.LU R7, [R1+0x5e3c] ;  /* 0x005e3c0001077983 */ /* 0x000ee20000300800 */
[----:B-1----:R-:W-:-:S03]  /*2a8a0*/  IMAD.MOV.U32 R18, RZ, RZ, R6 ;  /* 0x000000ffff127224 */ /* 0x002fc600078e0006 */
[----:B------:R-:W2:Y:S01]  /*2a8b0*/  LDL.LU R6, [R1+0x5e38] ;  /* 0x005e380001067983 */ /* 0x000ea20000300800 */
[----:B----4-:R-:W-:Y:S03]  /*2a8c0*/  HMMA.16816.F32.BF16 R20, R20, R4, R24 ;  /* 0x000000041414723c */ /* 0x010fe60000041818 */
[----:B------:R-:W4:Y:S04]  /*2a8d0*/  LDL.LU.64 R26, [R1+0x5e30] ;  /* 0x005e3000011a7983 */ /* 0x000f280000300a00 */
[----:B------:R-:W4:Y:S01]  /*2a8e0*/  LDL.LU.64 R24, [R1+0x5e28] ;  /* 0x005e280001187983 */ /* 0x000f220000300a00 */
[----:B------:R-:W-:Y:S11]  /*2a8f0*/  MOV R19, R2 ;  /* 0x0000000200137202 */ /* 0x000ff60000000f00 */
[----:B------:R-:W-:Y:S04]  /*2a900*/  @!UPT UIADD3 URZ, URZ, URZ, URZ ;  /* 0x0000003f3f3ff290 */ /* 0x000fe8000fffe03f */
[----:B------:R0:W-:Y:S01]  /*2a910*/  STL.64 [R1+0xd0], R20 ;  /* 0x0000d01401007387 */ /* 0x0001e20000100a00 */
[----:B------:R-:W-:-:S03]  /*2a920*/  MOV R2, R23 ;  /* 0x0000001700027202 */ /* 0x000fc60000000f00 */
[----:B------:R2:W-:Y:S04]  /*2a930*/  STL [R1+0xd8], R22 ;  /* 0x0000d81601007387 */ /* 0x0005e80000100800 */
[----:B0-----:R-:W4:Y:S01]  /*2a940*/  LDL.LU R20, [R1+0x100] ;  /* 0x0001000001147983 */ /* 0x001f220000300800 */
[----:B---3--:R-:W-:Y:S01]  /*2a950*/  MOV R23, R7 ;  /* 0x0000000700177202 */ /* 0x008fe20000000f00 */
[----:B--2---:R-:W-:Y:S02]  /*2a960*/  IMAD.MOV.U32 R22, RZ, RZ, R6 ;  /* 0x000000ffff167224 */ /* 0x004fe400078e0006 */
[----:B------:R-:W2:Y:S04]  /*2a970*/  LDL.LU R21, [R1+0x104] ;  /* 0x0001040001157983 */ /* 0x000ea80000300800 */
[----:B------:R-:W2:Y:S04]  /*2a980*/  LDL.LU R6, [R1+0x5e24] ;  /* 0x005e240001067983 */ /* 0x000ea80000300800 */
[----:B------:R-:W2:Y:S04]  /*2a990*/  LDL.LU R7, [R1+0x5e20] ;  /* 0x005e200001077983 */ /* 0x000ea80000300800 */
[----:B------:R-:W-:Y:S01]  /*2a9a0*/  STL [R1+0x5d9c], R2 ;  /* 0x005d9c0201007387 */ /* 0x000fe20000100800 */
[----:B----4-:R-:W-:Y:S03]  /*2a9b0*/  HMMA.16816.F32.BF16 R24, R24, R4, R8 ;  /* 0x000000041818723c */ /* 0x010fe60000041808 */
[----:B------:R-:W3:Y:S04]  /*2a9c0*/  LDL.LU.64 R10, [R1+0x5e18] ;  /* 0x005e1800010a7983 */ /* 0x000ee80000300a00 */
[----:B------:R-:W3:Y:S11]  /*2a9d0*/  LDL.LU.64 R8, [R1+0x5e10] ;  /* 0x005e100001087983 */ /* 0x000ef60000300a00 */
        /* <DEDUP_REMOVED lines=8> */
[-C--:B--2---:R-:W-:Y:S03]  /*2aa60*/  HMMA.16816.F32.BF16 R20, R16, R6.reuse, R20 ;  /* 0x000000061014723c */ /* 0x084fe60000041814 */
[----:B----4-:R-:W0:Y:S05]  /*2aa70*/  LDSM.16.MT88.4 R16, [R29+0x12000] ;  /* 0x012000001d10783b */ /* 0x010e2a0000004200 */
[----:B---3--:R-:W-:Y:S01]  /*2aa80*/  HMMA.16816.F32.BF16 R24, R24, R6, R8 ;  /* 0x000000061818723c */ /* 0x008fe20000041808 */
[----:B------:R-:W2:Y:S04]  /*2aa90*/  LDL.LU.64 R10, [R1+0x5e00] ;  /* 0x005e0000010a7983 */ /* 0x000ea80000300a00 */
[----:B------:R-:W3:Y:S01]  /*2aaa0*/  LDL.LU.64 R8, [R1+0x5df8] ;  /* 0x005df80001087983 */ /* 0x000ee20000300a00 */
[----:B0-----:R-:W-:Y:S01]  /*2aab0*/  IMAD.MOV.U32 R0, RZ, RZ, R16 ;  /* 0x000000ffff007224 */ /* 0x001fe200078e0010 */
[----:B------:R-:W-:Y:S01]  /*2aac0*/  MOV R28, R17 ;  /* 0x00000011001c7202 */ /* 0x000fe20000000f00 */
[----:B------:R-:W-:Y:S01]  /*2aad0*/  IMAD.MOV.U32 R4, RZ, RZ, R19 ;  /* 0x000000ffff047224 */ /* 0x000fe200078e0013 */
[----:B------:R-:W-:-:S02]  /*2aae0*/  MOV R5, R18 ;  /* 0x0000001200057202 */ /* 0x000fc40000000f00 */
[----:B------:R-:W0:Y:S11]  /*2aaf0*/  LDSM.16.MT88.4 R16, [R29+0x12080] ;  /* 0x012080001d10783b */ /* 0x000e360000004200 */
[----:B------:R-:W-:Y:S01]  /*2ab00*/  @!UPT UIADD3 URZ, URZ, URZ, URZ ;  /* 0x0000003f3f3ff290 */ /* 0x000fe2000fffe03f */
[----:B------:R-:W-:Y:S04]  /*2ab10*/  STL.64 [R1+0x190], R24 ;  /* 0x0001901801007387 */ /* 0x000fe80000100a00 */
[----:B------:R-:W-:Y:S04]  /*2ab20*/  STL.64 [R1+0x198], R26 ;  /* 0x0001981a01007387 */ /* 0x000fe80000100a00 */
[----:B------:R-:W-:Y:S04]  /*2ab30*/  STL.64 [R1+0x170], R20 ;  /* 0x0001701401007387 */ /* 0x000fe80000100a00 */
[----:B------:R-:W-:Y:S04]  /*2ab40*/  STL.64 [R1+0x178], R22 ;  /* 0x0001781601007387 */ /* 0x000fe80000100a00 */
[----:B------:R-:W-:Y:S04]  /*2ab50*/  STL [R1+0x5dac], R4 ;  /* 0x005dac0401007387 */ /* 0x000fe80000100800 */
[----:B------:R-:W-:Y:S04]  /*2ab60*/  STL [R1+0x5da8], R5 ;  /* 0x005da80501007387 */ /* 0x000fe80000100800 */
[----:B------:R-:W-:Y:S04]  /*2ab70*/  STL [R1+0x5da4], R28 ;  /* 0x005da41c01007387 */ /* 0x000fe80000100800 */
[----:B------:R-:W-:Y:S04]  /*2ab80*/  STL [R1+0x5da0], R0 ;  /* 0x005da00001007387 */ /* 0x000fe80000100800 */
[----:B0-----:R-:W-:Y:S01]  /*2ab90*/  STL.64 [R1+0x20], R16 ;  /* 0x0000201001007387 */ /* 0x001fe20000100a00 */
[----:B------:R-:W-:-:S03]  /*2aba0*/  MOV R2, R19 ;  /* 0x0000001300027202 */ /* 0x000fc60000000f00 */
[----:B------:R-:W-:Y:S04]  /*2abb0*/  STL [R1+0x28], R18 ;  /* 0x0000281201007387 */ /* 0x000fe80000100800 */
[----:B------:R-:W0:Y:S02]  /*2abc0*/  LDSM.16.MT88.4 R16, [R29+0x12100] ;  /* 0x012100001d10783b */ /* 0x000e240000004200 */
[----:B0-----:R-:W-:Y:S01]  /*2abd0*/  MOV R27, R16 ;  /* 0x00000010001b7202 */ /* 0x001fe20000000f00 */
[----:B------:R-:W-:Y:S01]  /*2abe0*/  IMAD.MOV.U32 R26, RZ, RZ, R17 ;  /* 0x000000ffff1a7224 */ /* 0x000fe200078e0011 */
[----:B------:R-:W-:Y:S02]  /*2abf0*/  MOV R25, R18 ;  /* 0x0000001200197202 */ /* 0x000fe40000000f00 */
[----:B------:R-:W-:-:S02]  /*2ac00*/  MOV R24, R19 ;  /* 0x0000001300187202 */ /* 0x000fc40000000f00 */
[----:B------:R-:W-:Y:S04]  /*2ac10*/  STL.64 [R1+0x5db8], R26 ;  /* 0x005db81a01007387 */ /* 0x000fe80000100a00 */
[----:B------:R0:W-:Y:S04]  /*2ac20*/  STL.64 [R1+0x5db0], R24 ;  /* 0x005db01801007387 */ /* 0x0001e80000100a00 */
[----:B------:R-:W1:Y:S04]  /*2ac30*/  LDSM.16.MT88.4 R16, [R29+0x12180] ;  /* 0x012180001d10783b */ /* 0x000e680000004200 */
[----:B0-----:R-:W4:Y:S01]  /*2ac40*/  LDL.LU R24, [R1+0x90] ;  /* 0x0000900001187983 */ /* 0x001f220000300800 */
[----:B------:R-:W-:-:S03]  /*2ac50*/  MOV R25, R3 ;  /* 0x0000000300197202 */ /* 0x000fc60000000f00 */
[----:B------:R-:W2:Y:S04]  /*2ac60*/  LDL.LU R3, [R1+0x5df4] ;  /* 0x005df40001037983 */ /* 0x000ea80000300800 */
[----:B------:R-:W3:Y:S04]  /*2ac70*/  LDL.LU R26, [R1+0x98] ;  /* 0x00009800011a7983 */ /* 0x000ee80000300800 */
[----:B------:R-:W3:Y:S01]  /*2ac80*/  LDL.LU R27, [R1+0x9c] ;  /* 0x00009c00011b7983 */ /* 0x000ee20000300800 */
[----:B-1----:R-:W-:Y:S01]  /*2ac90*/  IMAD.MOV.U32 R4, RZ, RZ, R16 ;  /* 0x000000ffff047224 */ /* 0x002fe200078e0010 */
[----:B------:R-:W-:-:S02]  /*2aca0*/  MOV R5, R17 ;  /* 0x0000001100057202 */ /* 0x000fc40000000f00 */
[----:B------:R-:W4:Y:S01]  /*2acb0*/  LDL.LU R16, [R1+0xb0] ;  /* 0x0000b00001107983 */ /* 0x000f220000300800 */
[----:B------:R-:W-:Y:S01]  /*2acc0*/  MOV R28, R18 ;  /* 0x00000012001c7202 */ /* 0x000fe20000000f00 */
[----:B------:R-:W-:Y:S02]  /*2acd0*/  IMAD.MOV.U32 R0, RZ, RZ, R19 ;  /* 0x000000ffff007224 */ /* 0x000fe400078e0013 */
[----:B------:R-:W4:Y:S04]  /*2ace0*/  LDL.LU R17, [R1+0xb4] ;  /* 0x0000b40001117983 */ /* 0x000f280000300800 */
[----:B------:R-:W4:Y:S01]  /*2acf0*/  LDL.LU R18, [R1+0xb8] ;  /* 0x0000b80001127983 */ /* 0x000f220000300800 */
[----:B--2---:R-:W-:-:S03]  /*2ad00*/  MOV R19, R3 ;  /* 0x0000000300137202 */ /* 0x004fc60000000f00 */
[----:B------:R-:W2:Y:S04]  /*2ad10*/  LDL.LU R3, [R1+0x5df0] ;  /* 0x005df00001037983 */ /* 0x000ea80000300800 */
[----:B------:R-:W2:Y:S04]  /*2ad20*/  LDL.LU R20, [R1+0x1d0] ;  /* 0x0001d00001147983 */ /* 0x000ea80000300800 */
[----:B------:R-:W2:Y:S04]  /*2ad30*/  LDL.LU R21, [R1+0x1d4] ;  /* 0x0001d40001157983 */ /* 0x000ea80000300800 */
[----:B------:R-:W2:Y:S04]  /*2ad40*/  LDL.LU R22, [R1+0x1d8] ;  /* 0x0001d80001167983 */ /* 0x000ea80000300800 */
[----:B------:R-:W2:Y:S04]  /*2ad50*/  LDL.LU R23, [R1+0x1dc] ;  /* 0x0001dc0001177983 */ /* 0x000ea80000300800 */
[----:B---3--:R0:W-:Y:S04]  /*2ad60*/  STL.64 [R1+0x5dd8], R26 ;  /* 0x005dd81a01007387 */ /* 0x0081e80000100a00 */
[----:B----4-:R1:W-:Y:S01]  /*2ad70*/  STL.64 [R1+0x5dd0], R24 ;  /* 0x005dd01801007387 */ /* 0x0103e20000100a00 */
[----:B0-----:R-:W-:Y:S01]  /*2ad80*/  MOV R26, R9 ;  /* 0x00000009001a7202 */ /* 0x001fe20000000f00 */
[----:B------:R-:W-:-:S02]  /*2ad90*/  IMAD.MOV.U32 R27, RZ, RZ, R8 ;  /* 0x000000ffff1b7224 */ /* 0x000fc400078e0008 */
[----:B-1----:R-:W-:Y:S01]  /*2ada0*/  IMAD.MOV.U32 R24, RZ, RZ, R11 ;  /* 0x000000ffff187224 */ /* 0x002fe200078e000b */
[----:B------:R-:W-:Y:S01]  /*2adb0*/  MOV R25, R10 ;  /* 0x0000000a00197202 */ /* 0x000fe20000000f00 */
[----:B------:R-:W-:Y:S04]  /*2adc0*/  STL [R1+0x5cc8], R29 ;  /* 0x005cc81d01007387 */ /* 0x000fe80000100800 */
[----:B--2---:R-:W0:Y:S04]  /*2add0*/  LDSM.16.MT88.4 R8, [R3+0x12000] ;  /* 0x012000000308783b */ /* 0x004e280000004200 */
        /* <DEDUP_REMOVED lines=8> */
[----:B------:R-:W1:Y:S04]  /*2ae60*/  LDSM.16.MT88.4 R12, [R3+0x12080] ;  /* 0x01208000030c783b */ /* 0x000e680000004200 */
[----:B0-----:R-:W2:Y:S04]  /*2ae70*/  LDL.LU R8, [R1+0x1e0] ;  /* 0x0001e00001087983 */ /* 0x001ea80000300800 */
[----:B------:R-:W2:Y:S04]  /*2ae80*/  LDL.LU R9, [R1+0x1e4] ;  /* 0x0001e40001097983 */ /* 0x000ea80000300800 */
[----:B------:R-:W3:Y:S04]  /*2ae90*/  LDL.LU R10, [R1+0x1e8] ;  /* 0x0001e800010a7983 */ /* 0x000ee80000300800 */
[----:B------:R-:W3:Y:S01]  /*2aea0*/  LDL.LU R11, [R1+0x1ec] ;  /* 0x0001ec00010b7983 */ /* 0x000ee20000300800 */
[-C--:B------:R-:W-:Y:S03]  /*2aeb0*/  HMMA.16816.F32.BF16 R20, R16, R6.reuse, R20 ;  /* 0x000000061014723c */ /* 0x080fe60000041814 */
[----:B------:R-:W0:Y:S04]  /*2aec0*/  LDSM.16.MT88.4 R16, [R3+0x12100] ;  /* 0x012100000310783b */ /* 0x000e280000004200 */
[----:B---3--:R-:W-:Y:S04]  /*2aed0*/  STL.64 [R1+0x5de8], R10 ;  /* 0x005de80a01007387 */ /* 0x008fe80000100a00 */
[----:B--2---:R2:W-:Y:S04]  /*2aee0*/  STL.64 [R1+0x5de0], R8 ;  /* 0x005de00801007387 */ /* 0x0045e80000100a00 */
[----:B--2---:R-:W2:Y:S04]  /*2aef0*/  LDL.LU R8, [R1+0x1f0] ;  /* 0x0001f00001087983 */ /* 0x004ea80000300800 */
[----:B------:R-:W2:Y:S04]  /*2af00*/  LDL.LU R9, [R1+0x1f4] ;  /* 0x0001f40001097983 */ /* 0x000ea80000300800 */
[----:B------:R-:W2:Y:S04]  /*2af10*/  LDL.LU R10, [R1+0x1f8] ;  /* 0x0001f800010a7983 */ /* 0x000ea80000300800 */
[----:B------:R-:W2:Y:S04]  /*2af20*/  LDL.LU R11, [R1+0x1fc] ;  /* 0x0001fc00010b7983 */ /* 0x000ea80000300800 */
[----:B-1----:R-:W-:Y:S04]  /*2af30*/  STL.64 [R1+0x5d18], R14 ;  /* 0x005d180e01007387 */ /* 0x002fe80000100a00 */
[----:B------:R1:W-:Y:S04]  /*2af40*/  STL.64 [R1+0x5d10], R12 ;  /* 0x005d100c01007387 */ /* 0x0003e80000100a00 */
[----:B-1----:R-:W3:Y:S04]  /*2af50*/  LDL.LU R12, [R1+0x180] ;  /* 0x00018000010c7983 */ /* 0x002ee80000300800 */
[----:B------:R-:W3:Y:S04]  /*2af60*/  LDL.LU R13, [R1+0x184] ;  /* 0x00018400010d7983 */ /* 0x000ee80000300800 */
[----:B------:R-:W3:Y:S04]  /*2af70*/  LDL.LU R14, [R1+0x188] ;  /* 0x00018800010e7983 */ /* 0x000ee80000300800 */
[----:B------:R-:W3:Y:S04]  /*2af80*/  LDL.LU R15, [R1+0x18c] ;  /* 0x00018c00010f7983 */ /* 0x000ee80000300800 */
[----:B0-----:R-:W-:Y:S04]  /*2af90*/  STL.64 [R1+0x5cf8], R18 ;  /* 0x005cf81201007387 */ /* 0x001fe80000100a00 */
[----:B------:R-:W-:Y:S04]  /*2afa0*/  STL.64 [R1+0x160], R20 ;  /* 0x0001601401007387 */ /* 0x000fe80000100a00 */
[----:B------:R-:W-:Y:S04]  /*2afb0*/  STL.64 [R1+0x168], R22 ;  /* 0x0001681601007387 */ /* 0x000fe80000100a00 */
[----:B------:R-:W0:Y:S04]  /*2afc0*/  LDSM.16.MT88.4 R20, [R3+0x12180] ;  /* 0x012180000314783b */ /* 0x000e280000004200 */
        /* <DEDUP_REMOVED lines=10> */
[----:B------:R-:W4:Y:S04]  /*2b070*/  LDL.LU R23, [R1+0x1bc] ;  /* 0x0001bc0001177983 */ /* 0x000f280000300800 */
        /* <DEDUP_REMOVED lines=10> */
[----:B------:R-:W3:Y:S04]  /*2b120*/  LDL.LU.64 R10, [R1+0x5dc8] ;  /* 0x005dc800010a7983 */ /* 0x000ee80000300a00 */
[----:B------:R-:W3:Y:S02]  /*2b130*/  LDL.LU.64 R8, [R1+0x5dc0] ;  /* 0x005dc00001087983 */ /* 0x000ee40000300a00 */
[-C--:B----4-:R-:W-:Y:S11]  /*2b140*/  HMMA.16816.F32.BF16 R16, R16, R6.reuse, R20 ;  /* 0x000000061010723c */ /* 0x090ff60000041814 */
[----:B------:R-:W-:Y:S04]  /*2b150*/  @!UPT UIADD3 URZ, URZ, URZ, URZ ;  /* 0x0000003f3f3ff290 */ /* 0x000fe8000fffe03f */
[----:B------:R-:W-:Y:S04]  /*2b160*/  STL.64 [R1+0x1d0], R24 ;  /* 0x0001d01801007387 */ /* 0x000fe80000100a00 */
[----:B------:R0:W-:Y:S04]  /*2b170*/  STL.64 [R1+0x1d8], R26 ;  /* 0x0001d81a01007387 */ /* 0x0001e80000100a00 */
[----:B0-----:R-:W2:Y:S04]  /*2b180*/  LDL.LU.64 R26, [R1+0x5db8] ;  /* 0x005db800011a7983 */ /* 0x001ea80000300a00 */
[----:B------:R-:W4:Y:S04]  /*2b190*/  LDL.LU.64 R24, [R1+0x5db0] ;  /* 0x005db00001187983 */ /* 0x000f280000300a00 */
[----:B------:R-:W-:Y:S04]  /*2b1a0*/  STL.64 [R1+0x1c0], R16 ;  /* 0x0001c01001007387 */ /* 0x000fe80000100a00 */
[----:B------:R-:W-:Y:S01]  /*2b1b0*/  STL.64 [R1+0x1c8], R18 ;  /* 0x0001c81201007387 */ /* 0x000fe20000100a00 */
[----:B---3--:R-:W-:Y:S07]  /*2b1c0*/  HMMA.16816.F32.BF16 R12, R8, R6, R12 ;  /* 0x00000006080c723c */ /* 0x008fee000004180c */
[----:B------:R-:W-:-:S02]  /*2b1d0*/  MOV R8, R4 ;  /* 0x0000000400087202 */ /* 0x000fc40000000f00 */
[----:B------:R-:W3:Y:S01]  /*2b1e0*/  LDL.LU R4, [R1+0x5dac] ;  /* 0x005dac0001047983 */ /* 0x000ee20000300800 */
[----:B------:R-:W-:Y:S01]  /*2b1f0*/  MOV R10, R28 ;  /* 0x0000001c000a7202 */ /* 0x000fe20000000f00 */
[----:B------:R-:W-:Y:S01]  /*2b200*/  IMAD.MOV.U32 R9, RZ, RZ, R5 ;  /* 0x000000ffff097224 */ /* 0x000fe200078e0005 */
[----:B------:R-:W-:-:S11]  /*2b210*/  MOV R11, R0 ;  /* 0x00000000000b7202 */ /* 0x000fd60000000f00 */
[----:B------:R0:W-:Y:S04]  /*2b220*/  STL.64 [R1+0x1b0], R12 ;  /* 0x0001b00c01007387 */ /* 0x0001e80000100a00 */
[----:B------:R1:W-:Y:S04]  /*2b230*/  STL.64 [R1+0x1b8], R14 ;  /* 0x0001b80e01007387 */ /* 0x0003e80000100a00 */
[----:B------:R-:W3:Y:S04]  /*2b240*/  LDL.LU R5, [R1+0x5da8] ;  /* 0x005da80001057983 */ /* 0x000ee80000300800 */
[----:B------:R-:W3:Y:S04]  /*2b250*/  LDL.LU R28, [R1+0x5da4] ;  /* 0x005da400011c7983 */ /* 0x000ee80000300800 */
[----:B------:R-:W3:Y:S04]  /*2b260*/  LDL.LU R0, [R1+0x5da0] ;  /* 0x005da00001007983 */ /* 0x000ee80000300800 */
[----:B------:R4:W-:Y:S04]  /*2b270*/  STL.64 [R1+0x5d28], R10 ;  /* 0x005d280a01007387 */ /* 0x0009e80000100a00 */
[----:B------:R2:W-:Y:S04]  /*2b280*/  STL.64 [R1+0x5d20], R8 ;  /* 0x005d200801007387 */ /* 0x0005e80000100a00 */
[----:B0-----:R-:W3:Y:S04]  /*2b290*/  LDL.LU R12, [R1+0x130] ;  /* 0x00013000010c7983 */ /* 0x001ee80000300800 */
[----:B------:R-:W3:Y:S04]  /*2b2a0*/  LDL.LU R13, [R1+0x134] ;  /* 0x00013400010d7983 */ /* 0x000ee80000300800 */
[----:B-1----:R-:W3:Y:S04]  /*2b2b0*/  LDL.LU R14, [R1+0x138] ;  /* 0x00013800010e7983 */ /* 0x002ee80000300800 */
[----:B------:R-:W3:Y:S01]  /*2b2c0*/  LDL.LU R15, [R1+0x13c] ;  /* 0x00013c00010f7983 */ /* 0x000ee20000300800 */
[----:B----4-:R-:W-:Y:S01]  /*2b2d0*/  IMAD.MOV.U32 R11, RZ, RZ, R24 ;  /* 0x000000ffff0b7224 */ /* 0x010fe200078e0018 */
[----:B------:R-:W-:Y:S01]  /*2b2e0*/  MOV R10, R25 ;  /* 0x00000019000a7202 */ /* 0x000fe20000000f00 */
[----:B--2---:R-:W-:Y:S01]  /*2b2f0*/  IMAD.MOV.U32 R8, RZ, RZ, R27 ;  /* 0x000000ffff087224 */ /* 0x004fe200078e001b */
[----:B------:R-:W-:Y:S01]  /*2b300*/  MOV R9, R26 ;  /* 0x0000001a00097202 */ /* 0x000fe20000000f00 */
[----:B---3--:R-:W-:Y:S04]  /*2b310*/  STL.64 [R1+0x5d38], R14 ;  /* 0x005d380e01007387 */ /* 0x008fe80000100a00 */
[----:B------:R0:W-:Y:S04]  /*2b320*/  STL.64 [R1+0x5d30], R12 ;  /* 0x005d300c01007387 */ /* 0x0001e80000100a00 */
        /* <DEDUP_REMOVED lines=8> */
[----:B------:R1:W-:Y:S04]  /*2b3b0*/  STL.64 [R1+0x5d48], R10 ;  /* 0x005d480a01007387 */ /* 0x0003e80000100a00 */
[----:B------:R3:W-:Y:S04]  /*2b3c0*/  STL.64 [R1+0x5d40], R8 ;  /* 0x005d400801007387 */ /* 0x0007e80000100a00 */
[----:B0-----:R-:W4:Y:S04]  /*2b3d0*/  LDL.LU R12, [R1+0x150] ;  /* 0x00015000010c7983 */ /* 0x001f280000300800 */
[----:B------:R-:W4:Y:S04]  /*2b3e0*/  LDL.LU R13, [R1+0x154] ;  /* 0x00015400010d7983 */ /* 0x000f280000300800 */
[----:B------:R-:W2:Y:S04]  /*2b3f0*/  LDL.LU R14, [R1+0x158] ;  /* 0x00015800010e7983 */ /* 0x000ea80000300800 */
[----:B------:R-:W2:Y:S01]  /*2b400*/  LDL.LU R15, [R1+0x15c] ;  /* 0x00015c00010f7983 */ /* 0x000ea20000300800 */
[----:B-1----:R-:W-:-:S03]  /*2b410*/  MOV R11, R2 ;  /* 0x00000002000b7202 */ /* 0x002fc60000000f00 */
[----:B--2---:R-:W-:Y:S04]  /*2b420*/  STL.64 [R1+0x5d58], R14 ;  /* 0x005d580e01007387 */ /* 0x004fe80000100a00 */
[----:B----4-:R0:W-:Y:S04]  /*2b430*/  STL.64 [R1+0x5d50], R12 ;  /* 0x005d500c01007387 */ /* 0x0101e80000100a00 */
[----:B---3--:R-:W2:Y:S04]  /*2b440*/  LDL.LU R8, [R1+0x20] ;  /* 0x0000200001087983 */ /* 0x008ea80000300800 */
[----:B------:R-:W2:Y:S04]  /*2b450*/  LDL.LU R9, [R1+0x24] ;  /* 0x0000240001097983 */ /* 0x000ea80000300800 */
[----:B------:R-:W3:Y:S04]  /*2b460*/  LDL.LU R10, [R1+0x28] ;  /* 0x00002800010a7983 */ /* 0x000ee80000300800 */
[----:B------:R-:W4:Y:S04]  /*2b470*/  LDL.LU R2, [R1+0x5d9c] ;  /* 0x005d9c0001027983 */ /* 0x000f280000300800 */
[----:B---3--:R-:W-:Y:S04]  /*2b480*/  STL.64 [R1+0x5d68], R10 ;  /* 0x005d680a01007387 */ /* 0x008fe80000100a00 */
[----:B--2---:R1:W-:Y:S04]  /*2b490*/  STL.64 [R1+0x5d60], R8 ;  /* 0x005d600801007387 */ /* 0x0043e80000100a00 */
[----:B0-----:R-:W2:Y:S04]  /*2b4a0*/  LDL.LU R12, [R1+0x1a0] ;  /* 0x0001a000010c7983 */ /* 0x001ea80000300800 */
[----:B------:R-:W2:Y:S04]  /*2b4b0*/  LDL.LU R13, [R1+0x1a4] ;  /* 0x0001a400010d7983 */ /* 0x000ea80000300800 */
[----:B------:R-:W3:Y:S04]  /*2b4c0*/  LDL.LU R14, [R1+0x1a8] ;  /* 0x0001a800010e7983 */ /* 0x000ee80000300800 */
[----:B------:R-:W3:Y:S01]  /*2b4d0*/  LDL.LU R15, [R1+0x1ac] ;  /* 0x0001ac00010f7983 */ /* 0x000ee20000300800 */
[----:B-1----:R-:W-:Y:S01]  /*2b4e0*/  MOV R8, R0 ;  /* 0x0000000000087202 */ /* 0x002fe20000000f00 */
[----:B------:R-:W-:Y:S01]  /*2b4f0*/  IMAD.MOV.U32 R9, RZ, RZ, R28 ;  /* 0x000000ffff097224 */ /* 0x000fe200078e001c */
[----:B------:R-:W-:-:S02]  /*2b500*/  MOV R10, R5 ;  /* 0x00000005000a7202 */ /* 0x000fc40000000f00 */
[----:B------:R-:W-:Y:S01]  /*2b510*/  MOV R11, R4 ;  /* 0x00000004000b7202 */ /* 0x000fe20000000f00 */
[----:B---3--:R-:W-:Y:S04]  /*2b520*/  STL.64 [R1+0x5d78], R14 ;  /* 0x005d780e01007387 */ /* 0x008fe80000100a00 */
[----:B--2---:R0:W-:Y:S04]  /*2b530*/  STL.64 [R1+0x5d70], R12 ;  /* 0x005d700c01007387 */ /* 0x0041e80000100a00 */
[----:B------:R-:W2:Y:S04]  /*2b540*/  LDL.LU R0, [R1+0x5d98] ;  /* 0x005d980001007983 */ /* 0x000ea80000300800 */
[----:B------:R-:W3:Y:S04]  /*2b550*/  LDL.LU R28, [R1+0x5d94] ;  /* 0x005d9400011c7983 */ /* 0x000ee80000300800 */
[----:B------:R-:W-:Y:S04]  /*2b560*/  STL.64 [R1+0x5d88], R10 ;  /* 0x005d880a01007387 */ /* 0x000fe80000100a00 */
[----:B------:R-:W-:Y:S04]  /*2b570*/  STL.64 [R1+0x5d80], R8 ;  /* 0x005d800801007387 */ /* 0x000fe80000100a00 */
[----:B0-----:R-:W4:Y:S04]  /*2b580*/  LDL.LU R12, [R1+0x200] ;  /* 0x00020000010c7983 */ /* 0x001f280000300800 */
[----:B------:R-:W4:Y:S04]  /*2b590*/  LDL.LU R13, [R1+0x204] ;  /* 0x00020400010d7983 */ /* 0x000f280000300800 */
[----:B------:R-:W4:Y:S01]  /*2b5a0*/  LDL.LU R14, [R1+0x208] ;  /* 0x00020800010e7983 */ /* 0x000f220000300800 */
[----:B------:R-:W-:Y:S03]  /*2b5b0*/  HMMA.16816.F32.BF16 R20, R24, R6, R20 ;  /* 0x000000061814723c */ /* 0x000fe60000041814 */
[----:B--2---:R-:W-:Y:S01]  /*2b5c0*/  LDSM.16.MT88.4 R8, [R0+0x14000] ;  /* 0x014000000008783b */ /* 0x004fe20000004200 */
[----:B---3--:R-:W-:-:S03]  /*2b5d0*/  IMAD.MOV.U32 R15, RZ, RZ, R28 ;  /* 0x000000ffff0f7224 */ /* 0x008fc600078e001c */
[----:B------:R-:W2:Y:S04]  /*2b5e0*/  LDL.LU R28, [R1+0x5d90] ;  /* 0x005d9000011c7983 */ /* 0x000ea80000300800 */
[----:B------:R-:W3:Y:S04]  /*2b5f0*/  LDL.LU R16, [R1+0xf0] ;  /* 0x0000f00001107983 */ /* 0x000ee80000300800 */
[----:B------:R-:W3:Y:S04]  /*2b600*/  LDL.LU R17, [R1+0xf4] ;  /* 0x0000f40001117983 */ /* 0x000ee80000300800 */
[----:B------:R-:W3:Y:S04]  /*2b610*/  LDL.LU R18, [R1+0xf8] ;  /* 0x0000f80001127983 */ /* 0x000ee80000300800 */
[----:B------:R-:W3:Y:S04]  /*2b620*/  LDL.LU R19, [R1+0xfc] ;  /* 0x0000fc0001137983 */ /* 0x000ee80000300800 */
[----:B------:R-:W-:Y:S04]  /*2b630*/  STL.64 [R1+0x180], R20 ;  /* 0x0001801401007387 */ /* 0x000fe80000100a00 */
[----:B------:R-:W-:Y:S04]  /*2b640*/  STL.64 [R1+0x188], R22 ;  /* 0x0001881601007387 */ /* 0x000fe80000100a00 */
[----:B--2---:R-:W0:Y:S04]  /*2b650*/  LDSM.16.M88.4 R24, [R28+0x40100] ;  /* 0x040100001c18783b */ /* 0x004e280000000200 */
[----:B0-----:R-:W-:Y:S04]  /*2b660*/  STL [R1+0x5cd4], R24 ;  /* 0x005cd41801007387 */ /* 0x001fe80000100800 */
[----:B------:R-:W-:Y:S04]  /*2b670*/  STL.64 [R1+0xa0], R8 ;  /* 0x0000a00801007387 */ /* 0x000fe80000100a00 */
[----:B------:R-:W-:Y:S04]  /*2b680*/  STL.64 [R1+0xa8], R10 ;  /* 0x0000a80a01007387 */ /* 0x000fe80000100a00 */
[----:B------:R-:W0:Y:S04]  /*2b690*/  LDSM.16.MT88.4 R8, [R0+0x14080] ;  /* 0x014080000008783b */ /* 0x000e280000004200 */
[----:B------:R-:W-:Y:S04]  /*2b6a0*/  STL [R1+0x5cd0], R25 ;  /* 0x005cd01901007387 */ /* 0x000fe80000100800 */
[----:B------:R-:W-:Y:S04]  /*2b6b0*/  STL [R1+0x5b38], R26 ;  /* 0x005b381a01007387 */ /* 0x000fe80000100800 */
[----:B------:R-:W-:Y:S04]  /*2b6c0*/  STL [R1+0x5b34], R27 ;  /* 0x005b341b01007387 */ /* 0x000fe80000100800 */
[----:B------:R-:W-:Y:S01]  /*2b6d0*/  STL [R1+0x5768], R28 ;  /* 0x0057681c01007387 */ /* 0x000fe20000100800 */
[----:B0-----:R-:W-:-:S03]  /*2b6e0*/  MOV R3, R10 ;  /* 0x0000000a00037202 */ /* 0x001fc60000000f00 */
[----:B------:R-:W-:Y:S01]  /*2b6f0*/  STL.64 [R1+0x90], R8 ;  /* 0x0000900801007387 */ /* 0x000fe20000100a00 */
[----:B------:R-:W-:-:S03]  /*2b700*/  MOV R29, R11 ;  /* 0x0000000b001d7202 */ /* 0x000fc60000000f00 */
[----:B------:R-:W0:Y:S04]  /*2b710*/  LDSM.16.MT88.4 R8, [R0+0x14100] ;  /* 0x014100000008783b */ /* 0x000e280000004200 */
[----:B------:R-:W-:Y:S04]  /*2b720*/  STL [R1+0x5cdc], R29 ;  /* 0x005cdc1d01007387 */ /* 0x000fe80000100800 */
[----:B------:R-:W-:Y:S01]  /*2b730*/  STL [R1+0x5cd8], R3 ;  /* 0x005cd80301007387 */ /* 0x000fe20000100800 */
[----:B0-----:R-:W-:-:S03]  /*2b740*/  IMAD.MOV.U32 R24, RZ, RZ, R10 ;  /* 0x000000ffff187224 */ /* 0x001fc600078e000a */
[----:B------:R-:W-:Y:S01]  /*2b750*/  STL.64 [R1+0x80], R8 ;  /* 0x0000800801007387 */ /* 0x000fe20000100a00 */
[----:B------:R-:W-:-:S03]  /*2b760*/  MOV R25, R11 ;  /* 0x0000000b00197202 */ /* 0x000fc60000000f00 */
[----:B------:R-:W0:Y:S04]  /*2b770*/  LDSM.16.MT88.4 R8, [R0+0x14180] ;  /* 0x014180000008783b */ /* 0x000e280000004200 */
[----:B------:R-:W2:Y:S04]  /*2b780*/  LDL.LU R20, [R1+0xd0] ;  /* 0x0000d00001147983 */ /* 0x000ea80000300800 */
[----:B------:R-:W2:Y:S04]  /*2b790*/  LDL.LU R21, [R1+0xd4] ;  /* 0x0000d40001157983 */ /* 0x000ea80000300800 */
[----:B------:R-:W2:Y:S01]  /*2b7a0*/  LDL.LU R22, [R1+0xd8] ;  /* 0x0000d80001167983 */ /* 0x000ea20000300800 */
[----:B0-----:R-:W-:Y:S01]  /*2b7b0*/  MOV R29, R10 ;  /* 0x0000000a001d7202 */ /* 0x001fe20000000f00 */
[----:B------:R-:W-:Y:S01]  /*2b7c0*/  IMAD.MOV.U32 R3, RZ, RZ, R11 ;  /* 0x000000ffff037224 */ /* 0x000fe200078e000b */
[----:B------:R-:W-:Y:S01]  /*2b7d0*/  MOV R5, R9 ;  /* 0x0000000900057202 */ /* 0x000fe20000000f00 */
[----:B------:R-:W-:Y:S01]  /*2b7e0*/  IMAD.MOV.U32 R4, RZ, RZ, R8 ;  /* 0x000000ffff047224 */ /* 0x000fe200078e0008 */
[----:B------:R-:W4:Y:S04]  /*2b7f0*/  LDL.LU.64 R10, [R1+0x5d88] ;  /* 0x005d8800010a7983 */ /* 0x000f280000300a00 */
[----:B------:R-:W4:Y:S04]  /*2b800*/  LDL.LU.64 R8, [R1+0x5d80] ;  /* 0x005d800001087983 */ /* 0x000f280000300a00 */
        /* <DEDUP_REMOVED lines=9> */
[-C--:B----4-:R-:W-:Y:S02]  /*2b8a0*/  HMMA.16816.F32.BF16 R8, R8, R6.reuse, R12 ;  /* 0x000000060808723c */ /* 0x090fe4000004180c */
[----:B------:R-:W4:Y:S04]  /*2b8b0*/  LDL.LU.64 R14, [R1+0x5d58] ;  /* 0x005d5800010e7983 */ /* 0x000f280000300a00 */
[----:B------:R-:W4:Y:S11]  /*2b8c0*/  LDL.LU.64 R12, [R1+0x5d50] ;  /* 0x005d5000010c7983 */ /* 0x000f360000300a00 */
[----:B------:R-:W-:Y:S06]  /*2b8d0*/  @!UPT UIADD3 URZ, URZ, URZ, URZ ;  /* 0x0000003f3f3ff290 */ /* 0x000fec000fffe03f */
        /* <DEDUP_REMOVED lines=18> */
[----:B0-----:R-:W3:Y:S04]  /*2ba00*/  LDL.LU.64 R10, [R1+0x5d08] ;  /* 0x005d0800010a7983 */ /* 0x001ee80000300a00 */
[----:B------:R-:W3:Y:S01]  /*2ba10*/  LDL.LU.64 R8, [R1+0x5d00] ;  /* 0x005d000001087983 */ /* 0x000ee20000300a00 */
[----:B------:R-:W-:Y:S01]  /*2ba20*/  MOV R23, R2 ;  /* 0x0000000200177202 */ /* 0x000fe20000000f00 */
[----:B---3--:R-:W-:Y:S11]  /*2ba30*/  HMMA.16816.F32.BF16 R8, R8, R6, R16 ;  /* 0x000000060808723c */ /* 0x008ff60000041810 */
[----:B------:R-:W-:Y:S11]  /*2ba40*/  @!UPT UIADD3 URZ, URZ, URZ, URZ ;  /* 0x0000003f3f3ff290 */ /* 0x000ff6000fffe03f */
[----:B------:R-:W-:Y:S01]  /*2ba50*/  @!UPT UIADD3 URZ, URZ, URZ, URZ ;  /* 0x0000003f3f3ff290 */ /* 0x000fe2000fffe03f */
[----:B------:R0:W-:Y:S01]  /*2ba60*/  STL.64 [R1+0xf0], R8 ;  /* 0x0000f00801007387 */ /* 0x0001e20000100a00 */
[----:B------:R-:W-:Y:S02]  /*2ba70*/  MOV R28, R10 ;  /* 0x0000000a001c7202 */ /* 0x000fe40000000f00 */
[----:B------:R-:W-:Y:S01]  /*2ba80*/  MOV R2, R11 ;  /* 0x0000000b00027202 */ /* 0x000fe20000000f00 */
[----:B0-----:R-:W4:Y:S04]  /*2ba90*/  LDL.LU R8, [R1+0xe0] ;  /* 0x0000e00001087983 */ /* 0x001f280000300800 */
[----:B------:R-:W4:Y:S04]  /*2baa0*/  LDL.LU R9, [R1+0xe4] ;  /* 0x0000e40001097983 */ /* 0x000f280000300800 */
[----:B------:R-:W4:Y:S04]  /*2bab0*/  LDL.LU R10, [R1+0xe8] ;  /* 0x0000e800010a7983 */ /* 0x000f280000300800 */
[----:B------:R-:W4:Y:S04]  /*2bac0*/  LDL.LU R11, [R1+0xec] ;  /* 0x0000ec00010b7983 */ /* 0x000f280000300800 */
[----:B------:R-:W0:Y:S04]  /*2bad0*/  S2R R19, SR_TID.X ;  /* 0x0000000000137919 */ /* 0x000e280000002100 */
[----:B------:R-:W1:Y:S01]  /*2bae0*/  S2R R17, SR_TID.X ;  /* 0x0000000000117919 */ /* 0x000e620000002100 */
[----:B0-----:R-:W-:-:S02]  /*2baf0*/  LOP3.LUT R18, R19, 0x7, RZ, 0xc0, !PT ;  /* 0x0000000713127812 */ /* 0x001fc400078ec0ff */
[----:B-1----:R-:W-:-:S03]  /*2bb00*/  LOP3.LUT R19, R17, 0x10, RZ, 0xc0, !PT ;  /* 0x0000001011137812 */ /* 0x002fc600078ec0ff */
[----:B------:R-:W-:Y:S02]  /*2bb10*/  IMAD R18, R18, 0x210, RZ ;  /* 0x0000021012127824 */ /* 0x000fe400078e02ff */
[----:B------:R-:W-:Y:S01]  /*2bb20*/  IMAD.SHL.U32 R17, R17, 0x2, RZ ;  /* 0x0000000211117824 */ /* 0x000fe200078e00ff */
[----:B------:R-:W-:Y:S01]  /*2bb30*/  SHF.L.U32 R19, R19, 0x8, RZ ;  /* 0x0000000813137819 */ /* 0x000fe200000006ff */
[----:B------:R-:W-:Y:S04]  /*2bb40*/  STL [R1+0x5c1c], R2 ;  /* 0x005c1c0201007387 */ /* 0x000fe80000100800 */
[----:B------:R-:W-:Y:S01]  /*2bb50*/  STL [R1+0x5c18], R28 ;  /* 0x005c181c01007387 */ /* 0x000fe20000100800 */
[----:B----4-:R-:W-:Y:S07]  /*2bb60*/  HMMA.16816.F32.BF16 R8, R12, R6, R8 ;  /* 0x000000060c08723c */ /* 0x010fee0000041808 */
[----:B------:R-:W-:-:S04]  /*2bb70*/  LOP3.LUT R15, R18, 0x10, R17, 0x78, !PT ;  /* 0x00000010120f7812 */ /* 0x000fc800078e7811 */
[----:B------:R-:W-:-:S04]  /*2bb80*/  LOP3.LUT R15, R15, R19, RZ, 0xfc, !PT ;  /* 0x000000130f0f7212 */ /* 0x000fc800078efcff */
[----:B------:R-:W-:-:S05]  /*2bb90*/  LOP3.LUT R15, R15, 0x20, RZ, 0x3c, !PT ;  /* 0x000000200f0f7812 */ /* 0x000fca00078e3cff */
[----:B------:R-:W0:Y:S04]  /*2bba0*/  LDSM.16.MT88.4 R16, [R15+0x14000] ;  /* 0x014000000f10783b */ /* 0x000e280000004200 */
[----:B------:R0:W-:Y:S04]  /*2bbb0*/  STL.64 [R1+0xb0], R8 ;  /* 0x0000b00801007387 */ /* 0x0001e80000100a00 */
[----:B------:R1:W-:Y:S01]  /*2bbc0*/  STL.64 [R1+0xb8], R10 ;  /* 0x0000b80a01007387 */ /* 0x0003e20000100a00 */
[----:B0-----:R-:W-:Y:S01]  /*2bbd0*/  MOV R9, R18 ;  /* 0x0000001200097202 */ /* 0x001fe20000000f00 */
[----:B-1----:R-:W-:Y:S01]  /*2bbe0*/  IMAD.MOV.U32 R10, RZ, RZ, R17 ;  /* 0x000000ffff0a7224 */ /* 0x002fe200078e0011 */
[----:B------:R-:W-:-:S02]  /*2bbf0*/  MOV R8, R19 ;  /* 0x0000001300087202 */ /* 0x000fc40000000f00 */
[----:B------:R-:W-:Y:S01]  /*2bc00*/  MOV R11, R16 ;  /* 0x00000010000b7202 */ /* 0x000fe20000000f00 */
[----:B------:R-:W2:Y:S04]  /*2bc10*/  LDL.LU.64 R18, [R1+0x5cf8] ;  /* 0x005cf80001127983 */ /* 0x000ea80000300a00 */
[----:B------:R-:W2:Y:S04]  /*2bc20*/  LDL.LU.64 R16, [R1+0x5cf0] ;  /* 0x005cf00001107983 */ /* 0x000ea80000300a00 */
[----:B------:R-:W-:Y:S04]  /*2bc30*/  STL.64 [R1+0x5c60], R10 ;  /* 0x005c600a01007387 */ /* 0x000fe80000100a00 */
[----:B------:R0:W-:Y:S04]  /*2bc40*/  STL.64 [R1+0x5c58], R8 ;  /* 0x005c580801007387 */ /* 0x0001e80000100a00 */
[----:B0-----:R-:W3:Y:S04]  /*2bc50*/  LDL.LU R8, [R1+0xc0] ;  /* 0x0000c00001087983 */ /* 0x001ee80000300800 */
[----:B------:R-:W3:Y:S04]  /*2bc60*/  LDL.LU R9, [R1+0xc4] ;  /* 0x0000c40001097983 */ /* 0x000ee80000300800 */
[----:B------:R-:W3:Y:S04]  /*2bc70*/  LDL.LU R10, [R1+0xc8] ;  /* 0x0000c800010a7983 */ /* 0x000ee80000300800 */
[----:B------:R-:W3:Y:S01]  /*2bc80*/  LDL.LU R11, [R1+0xcc] ;  /* 0x0000cc00010b7983 */ /* 0x000ee20000300800 */
[-C--:B--2---:R-:W-:Y:S03]  /*2bc90*/  HMMA.16816.F32.BF16 R16, R16, R6.reuse, R20 ;  /* 0x000000061010723c */ /* 0x084fe60000041814 */
[----:B------:R-:W3:Y:S04]  /*2bca0*/  LDL.LU.64 R22, [R1+0x5ce8] ;  /* 0x005ce80001167983 */ /* 0x000ee80000300a00 */
[----:B------:R-:W3:Y:S11]  /*2bcb0*/  LDL.LU.64 R20, [R1+0x5ce0] ;  /* 0x005ce00001147983 */ /* 0x000ef60000300a00 */
[----:B------:R-:W-:Y:S06]  /*2bcc0*/  @!UPT UIADD3 URZ, URZ, URZ, URZ ;  /* 0x0000003f3f3ff290 */ /* 0x000fec000fffe03f */
[----:B------:R-:W-:Y:S01]  /*2bcd0*/  MOV R28, R19 ;  /* 0x00000013001c7202 */ /* 0x000fe20000000f00 */
[----:B------:R-:W-:Y:S01]  /*2bce0*/  IMAD.MOV.U32 R2, RZ, RZ, R18 ;  /* 0x000000ffff027224 */ /* 0x000fe200078e0012 */
[----:B------:R-:W-:Y:S04]  /*2bcf0*/  STL.64 [R1+0xd0], R16 ;  /* 0x0000d01001007387 */ /* 0x000fe80000100a00 */
[----:B------:R-:W-:Y:S04]  /*2bd00*/  STL [R1+0x5c48], R28 ;  /* 0x005c481c01007387 */ /* 0x000fe80000100800 */
[----:B------:R-:W-:Y:S04]  /*2bd10*/  STL [R1+0x5c44], R2 ;  /* 0x005c440201007387 */ /* 0x000fe80000100800 */
[----:B------:R-:W-:Y:S01]  /*2bd20*/  LDSM.16.MT88.4 R16, [R15+0x14100] ;  /* 0x014100000f10783b */ /* 0x000fe20000004200 */
[----:B---3--:R-:W-:Y:S07]  /*2bd30*/  HMMA.16816.F32.BF16 R8, R20, R6, R8 ;  /* 0x000000061408723c */ /* 0x008fee0000041808 */
[----:B------:R-:W-:-:S02]  /*2bd40*/  MOV R6, R29 ;  /* 0x0000001d00067202 */ /* 0x000fc40000000f00 */
[----:B------:R-:W-:Y:S11]  /*2bd50*/  MOV R7, R3 ;  /* 0x0000000300077202 */ /* 0x000ff60000000f00 */
[----:B------:R-:W-:Y:S03]  /*2bd60*/  @!UPT UIADD3 URZ, URZ, URZ, URZ ;  /* 0x0000003f3f3ff290 */ /* 0x000fe6000fffe03f */
[----:B------:R0:W-:Y:S04]  /*2bd70*/  STL.64 [R1+0xc0], R8 ;  /* 0x0000c00801007387 */ /* 0x0001e80000100a00 */
[----:B------:R-:W2:Y:S04]  /*2bd80*/  LDL.LU R29, [R1+0x5cdc] ;  /* 0x005cdc00011d7983 */ /* 0x000ea80000300800 */
[----:B------:R-:W3:Y:S04]  /*2bd90*/  LDL.LU R3, [R1+0x5cd8] ;  /* 0x005cd80001037983 */ /* 0x000ee80000300800 */
[----:B------:R-:W-:Y:S04]  /*2bda0*/  STL.64 [R1+0x5c70], R6 ;  /* 0x005c700601007387 */ /* 0x000fe80000100a00 */
[----:B------:R1:W-:Y:S04]  /*2bdb0*/  STL.64 [R1+0x5c68], R4 ;  /* 0x005c680401007387 */ /* 0x0003e80000100a00 */
[----:B------:R-:W4:Y:S04]  /*2bdc0*/  LDL.LU R20, [R1+0x110] ;  /* 0x0001100001147983 */ /* 0x000f280000300800 */
[----:B------:R-:W4:Y:S04]  /*2bdd0*/  LDL.LU R21, [R1+0x114] ;  /* 0x0001140001157983 */ /* 0x000f280000300800 */
[----:B------:R-:W2:Y:S04]  /*2bde0*/  LDL.LU R22, [R1+0x118] ;  /* 0x0001180001167983 */ /* 0x000ea80000300800 */
[----:B------:R-:W2:Y:S01]  /*2bdf0*/  LDL.LU R23, [R1+0x11c] ;  /* 0x00011c0001177983 */ /* 0x000ea20000300800 */
[----:B------:R-:W-:Y:S01]  /*2be00*/  MOV R26, R10 ;  /* 0x0000000a001a7202 */ /* 0x000fe20000000f00 */
[----:B------:R-:W-:Y:S01]  /*2be10*/  IMAD.MOV.U32 R27, RZ, RZ, R11 ;  /* 0x000000ffff1b7224 */ /* 0x000fe200078e000b */
[----:B------:R-:W-:Y:S01]  /*2be20*/  MOV R11, R25 ;  /* 0x00000019000b7202 */ /* 0x000fe20000000f00 */
[----:B--2---:R-:W-:Y:S04]  /*2be30*/  STL.64 [R1+0x5c80], R22 ;  /* 0x005c801601007387 */ /* 0x004fe80000100a00 */
[----:B----4-:R-:W-:Y:S04]  /*2be40*/  STL.64 [R1+0x5c78], R20 ;  /* 0x005c781401007387 */ /* 0x010fe80000100a00 */
[----:B0-----:R-:W2:Y:S04]  /*2be50*/  LDL.LU R8, [R1+0x80] ;  /* 0x0000800001087983 */ /* 0x001ea80000300800 */
[----:B------:R-:W2:Y:S01]  /*2be60*/  LDL.LU R9, [R1+0x84] ;  /* 0x0000840001097983 */ /* 0x000ea20000300800 */
[----:B------:R-:W-:-:S03]  /*2be70*/  IMAD.MOV.U32 R10, RZ, RZ, R24 ;  /* 0x000000ffff0a7224 */ /* 0x000fc600078e0018 */
[----:B------:R-:W4:Y:S04]  /*2be80*/  LDL.LU R24, [R1+0x5cd4] ;  /* 0x005cd40001187983 */ /* 0x000f280000300800 */
[----:B------:R-:W4:Y:S04]  /*2be90*/  LDL.LU R25, [R1+0x5cd0] ;  /* 0x005cd00001197983 */ /* 0x000f280000300800 */
[----:B------:R-:W-:Y:S04]  /*2bea0*/  STL.64 [R1+0x5c90], R10 ;  /* 0x005c900a01007387 */ /* 0x000fe80000100a00 */
[----:B--2---:R-:W-:Y:S04]  /*2beb0*/  STL.64 [R1+0x5c88], R8 ;  /* 0x005c880801007387 */ /* 0x004fe80000100a00 */
[----:B-1----:R-:W2:Y:S04]  /*2bec0*/  LDL.LU R4, [R1+0x160] ;  /* 0x0001600001047983 */ /* 0x002ea80000300800 */
[----:B------:R-:W2:Y:S04]  /*2bed0*/  LDL.LU R5, [R1+0x164] ;  /* 0x0001640001057983 */ /* 0x000ea80000300800 */
[----:B------:R-:W2:Y:S04]  /*2bee0*/  LDL.LU R6, [R1+0x168] ;  /* 0x0001680001067983 */ /* 0x000ea80000300800 */
[----:B------:R-:W2:Y:S04]  /*2bef0*/  LDL.LU R7, [R1+0x16c] ;  /* 0x00016c0001077983 */ /* 0x000ea80000300800 */
[----:B--2---:R-:W-:Y:S04]  /*2bf00*/  STL.64 [R1+0x5ca0], R6 ;  /* 0x005ca00601007387 */ /* 0x004fe80000100a00 */
[----:B------:R0:W-:Y:S04]  /*2bf10*/  STL.64 [R1+0x5c98], R4 ;  /* 0x005c980401007387 */ /* 0x0001e80000100a00 */
[----:B0-----:R-:W2:Y:S04]  /*2bf20*/  LDL.LU R4, [R1+0xa0] ;  /* 0x0000a00001047983 */ /* 0x001ea80000300800 */
[----:B------:R-:W2:Y:S04]  /*2bf30*/  LDL.LU R5, [R1+0xa4] ;  /* 0x0000a40001057983 */ /* 0x000ea80000300800 */
[----:B------:R-:W2:Y:S04]  /*2bf40*/  LDL.LU R6, [R1+0xa8] ;  /* 0x0000a80001067983 */ /* 0x000ea80000300800 */
[----:B------:R-:W2:Y:S01]  /*2bf50*/  LDL.LU R7, [R1+0xac] ;  /* 0x0000ac0001077983 */ /* 0x000ea20000300800 */
[----:B---3--:R-:W-:Y:S01]  /*2bf60*/  MOV R22, R3 ;  /* 0x0000000300167202 */ /* 0x008fe20000000f00 */
[----:B------:R-:W-:-:S02]  /*2bf70*/  IMAD.MOV.U32 R23, RZ, RZ, R29 ;  /* 0x000000ffff177224 */ /* 0x000fc400078e001d */
[----:B--2---:R-:W-:Y:S04]  /*2bf80*/  STL.64 [R1+0x5cc0], R6 ;  /* 0x005cc00601007387 */ /* 0x004fe80000100a00 */
[----:B------:R-:W-:Y:S04]  /*2bf90*/  STL.64 [R1+0x5cb8], R4 ;  /* 0x005cb80401007387 */ /* 0x000fe80000100a00 */
[----:B------:R-:W2:Y:S04]  /*2bfa0*/  LDL.LU R20, [R1+0x90] ;  /* 0x0000900001147983 */ /* 0x000ea80000300800 */
[----:B------:R-:W2:Y:S04]  /*2bfb0*/  LDL.LU R21, [R1+0x94] ;  /* 0x0000940001157983 */ /* 0x000ea80000300800 */
[----:B------:R-:W3:Y:S04]  /*2bfc0*/  LDL.LU R3, [R1+0x5ccc] ;  /* 0x005ccc0001037983 */ /* 0x000ee80000300800 */
[----:B------:R-:W3:Y:S04]  /*2bfd0*/  LDL.LU R29, [R1+0x5cc8] ;  /* 0x005cc800011d7983 */ /* 0x000ee80000300800 */
[----:B------:R-:W0:Y:S04]  /*2bfe0*/  LDSM.16.MT88.4 R4, [R15+0x14080] ;  /* 0x014080000f04783b */ /* 0x000e280000004200 */
[----:B------:R-:W-:Y:S01]  /*2bff0*/  STL.64 [R1+0x5cb0], R22 ;  /* 0x005cb01601007387 */ /* 0x000fe20000100a00 */
[----:B0-----:R-:W-:Y:S01]  /*2c000*/  MOV R28, R5 ;  /* 0x00000005001c7202 */ /* 0x001fe20000000f00 */
[----:B------:R-:W-:Y:S01]  /*2c010*/  IMAD.MOV.U32 R0, RZ, RZ, R7 ;  /* 0x000000ffff007224 */ /* 0x000fe200078e0007 */
[----:B------:R-:W-:Y:S01]  /*2c020*/  MOV R2, R6 ;  /* 0x0000000600027202 */ /* 0x000fe20000000f00 */
[----:B--2---:R0:W-:Y:S04]  /*2c030*/  STL.64 [R1+0x5ca8], R20 ;  /* 0x005ca81401007387 */ /* 0x0041e80000100a00 */
[----:B0-----:R-:W4:Y:S04]  /*2c040*/  LDL.LU R20, [R1+0x190] ;  /* 0x0001900001147983 */ /* 0x001f280000300800 */
[----:B------:R-:W4:Y:S04]  /*2c050*/  LDL.LU R21, [R1+0x194] ;  /* 0x0001940001157983 */ /* 0x000f280000300800 */
[----:B------:R-:W4:Y:S04]  /*2c060*/  LDL.LU R22, [R1+0x198] ;  /* 0x0001980001167983 */ /* 0x000f280000300800 */
[----:B------:R-:W4:Y:S04]  /*2c070*/  LDL.LU R23, [R1+0x19c] ;  /* 0x00019c0001177983 */ /* 0x000f280000300800 */
[----:B------:R-:W2:Y:S04]  /*2c080*/  LDL.LU R8, [R1+0x170] ;  /* 0x0001700001087983 */ /* 0x000ea80000300800 */
[----:B------:R-:W2:Y:S04]  /*2c090*/  LDL.LU R9, [R1+0x174] ;  /* 0x0001740001097983 */ /* 0x000ea80000300800 */
[----:B------:R-:W2:Y:S04]  /*2c0a0*/  LDL.LU R10, [R1+0x178] ;  /* 0x00017800010a7983 */ /* 0x000ea80000300800 */
[----:B------:R-:W2:Y:S04]  /*2c0b0*/  LDL.LU R11, [R1+0x17c] ;  /* 0x00017c00010b7983 */ /* 0x000ea80000300800 */
[----:B------:R-:W-:Y:S04]  /*2c0c0*/  STL [R1+0x5b54], R26 ;  /* 0x005b541a01007387 */ /* 0x000fe80000100800 */
[----:B------:R-:W-:Y:S04]  /*2c0d0*/  STL [R1+0x5b50], R27 ;  /* 0x005b501b01007387 */ /* 0x000fe80000100800 */
[----:B------:R-:W-:Y:S04]  /*2c0e0*/  STL [R1+0x50], R4 ;  /* 0x0000500401007387 */ /* 0x000fe80000100800 */
[----:B------:R-:W0:Y:S04]  /*2c0f0*/  LDSM.16.MT88.4 R4, [R15+0x14180] ;  /* 0x014180000f04783b */ /* 0x000e280000004200 */
[----:B------:R0:W-:Y:S04]  /*2c100*/  STL [R1+0x5c54], R0 ;  /* 0x005c540001007387 */ /* 0x0001e80000100800 */
[----:B------:R1:W-:Y:S04]  /*2c110*/  STL [R1+0x5c50], R2 ;  /* 0x005c500201007387 */ /* 0x0003e80000100800 */
[----:B------:R0:W-:Y:S04]  /*2c120*/  STL [R1+0x5c4c], R28 ;  /* 0x005c4c1c01007387 */ /* 0x0001e80000100800 */
[----:B------:R-:W-:Y:S04]  /*2c130*/  STL.64 [R1+0x40], R16 ;  /* 0x0000401001007387 */ /* 0x000fe80000100a00 */
[----:B------:R-:W-:Y:S04]  /*2c140*/  STL.64 [R1+0x48], R18 ;  /* 0x0000481201007387 */ /* 0x000fe80000100a00 */
[----:B---3--:R-:W-:Y:S01]  /*2c150*/  LDSM.16.MT88.4 R16, [R29+0x14000] ;  /* 0x014000001d10783b */ /* 0x008fe20000004200 */
[----:B0-----:R-:W-:-:S03]  /*2c160*/  MOV R0, R5 ;  /* 0x0000000500007202 */ /* 0x001fc60000000f00 */
[----:B------:R-:W-:Y:S01]  /*2c170*/  STL [R1+0x30], R4 ;  /* 0x0000300401007387 */ /* 0x000fe20000100800 */
[----:B-1----:R-:W-:Y:S01]  /*2c180*/  MOV R2, R6 ;  /* 0x0000000600027202 */ /* 0x002fe20000000f00 */
[----:B------:R-:W-:Y:S02]  /*2c190*/  IMAD.MOV.U32 R28, RZ, RZ, R7 ;  /* 0x000000ffff1c7224 */ /* 0x000fe400078e0007 */
[----:B------:R-:W0:Y:S02]  /*2c1a0*/  LDSM.16.MT88.4 R4, [R29+0x14080] ;  /* 0x014080001d04783b */ /* 0x000e240000004200 */
[----:B0-----:R-:W-:Y:S01]  /*2c1b0*/  MOV R15, R4 ;  /* 0x00000004000f7202 */ /* 0x001fe20000000f00 */
[----:B------:R-:W-:Y:S01]  /*2c1c0*/  IMAD.MOV.U32 R13, RZ, RZ, R6 ;  /* 0x000000ffff0d7224 */ /* 0x000fe200078e0006 */
[----:B------:R-:W-:Y:S02]  /*2c1d0*/  MOV R14, R5 ;  /* 0x00000005000e7202 */ /* 0x000fe40000000f00 */
[----:B------:R-:W-:-:S02]  /*2c1e0*/  MOV R12, R7 ;  /* 0x00000007000c7202 */ /* 0x000fc40000000f00 */
[----:B------:R-:W0:Y:S04]  /*2c1f0*/  LDSM.16.MT88.4 R4, [R29+0x14100] ;  /* 0x014100001d04783b */ /* 0x000e280000004200 */
[----:B------:R0:W-:Y:S04]  /*2c200*/  STL.64 [R1+0x20], R16 ;  /* 0x0000201001007387 */ /* 0x0001e80000100a00 */
[----:B------:R1:W-:Y:S01]  /*2c210*/  STL.64 [R1+0x28], R18 ;  /* 0x0000281201007387 */ /* 0x0003e20000100a00 */
[----:B0-----:R-:W-:Y:S01]  /*2c220*/  MOV R17, R6 ;  /* 0x0000000600117202 */ /* 0x001fe20000000f00 */
[----:B-1----:R-:W-:Y:S01]  /*2c230*/  IMAD.MOV.U32 R18, RZ, RZ, R5 ;  /* 0x000000ffff127224 */ /* 0x002fe200078e0005 */
[----:B------:R-:W-:-:S02]  /*2c240*/  MOV R16, R7 ;  /* 0x0000000700107202 */ /* 0x000fc40000000f00 */
[----:B------:R-:W-:Y:S01]  /*2c250*/  MOV R19, R4 ;  /* 0x0000000400137202 */ /* 0x000fe20000000f00 */
[----:B------:R-:W4:Y:S04]  /*2c260*/  LDL.LU.64 R6, [R1+0x5cc0] ;  /* 0x005cc00001067983 */ /* 0x000f280000300a00 */
[----:B------:R-:W4:Y:S02]  /*2c270*/  LDL.LU.64 R4, [R1+0x5cb8] ;  /* 0x005cb80001047983 */ /* 0x000f240000300a00 */
[-C--:B----4-:R-:W-:Y:S02]  /*2c280*/  HMMA.16816.F32.BF16 R4, R4, R24.reuse, R20 ;  /* 0x000000180404723c */ /* 0x090fe40000041814 */
[----:B------:R-:W2:Y:S04]  /*2c290*/  LDL.LU.64 R22, [R1+0x5cb0] ;  /* 0x005cb00001167983 */ /* 0x000ea80000300a00 */
[----:B------:R-:W2:Y:S11]  /*2c2a0*/  LDL.LU.64 R20, [R1+0x5ca8] ;  /* 0x005ca80001147983 */ /* 0x000eb60000300a00 */
[----:B------:R-:W-:Y:S07]  /*2c2b0*/  @!UPT UIADD3 URZ, URZ, URZ, URZ ;  /* 0x0000003f3f3ff290 */ /* 0x000fee000fffe03f */
[----:B------:R-:W-:Y:S01]  /*2c2c0*/  MOV R27, R7 ;  /* 0x00000007001b7202 */ /* 0x000fe20000000f00 */
[----:B------:R-:W-:Y:S01]  /*2c2d0*/  IMAD.MOV.U32 R26, RZ, RZ, R6 ;  /* 0x000000ffff1a7224 */ /* 0x000fe200078e0006 */
[----:B------:R0:W-:Y:S04]  /*2c2e0*/  STL.64 [R1+0xa0], R4 ;  /* 0x0000a00401007387 */ /* 0x0001e80000100a00 */
[----:B------:R-:W3:Y:S04]  /*2c2f0*/  LDL.LU.64 R6, [R1+0x5ca0] ;  /* 0x005ca00001067983 */ /* 0x000ee80000300a00 */
[----:B0-----:R-:W3:Y:S04]  /*2c300*/  LDL.LU.64 R4, [R1+0x5c98] ;  /* 0x005c980001047983 */ /* 0x001ee80000300a00 */
[----:B------:R-:W-:Y:S04]  /*2c310*/  STL [R1+0x5b6c], R27 ;  /* 0x005b6c1b01007387 */ /* 0x000fe80000100800 */
        /* <DEDUP_REMOVED lines=9> */
[-C--:B---3--:R-:W-:Y:S03]  /*2c3b0*/  HMMA.16816.F32.BF16 R8, R8, R24.reuse, R4 ;  /* 0x000000180808723c */ /* 0x088fe60000041804 */
[----:B------:R-:W2:Y:S04]  /*2c3c0*/  LDL.LU.64 R6, [R1+0x5c70] ;  /* 0x005c700001067983 */ /* 0x000ea80000300a00 */
[----:B------:R-:W2:Y:S11]  /*2c3d0*/  LDL.LU.64 R4, [R1+0x5c68] ;  /* 0x005c680001047983 */ /* 0x000eb60000300a00 */
[----:B------:R-:W-:Y:S05]  /*2c3e0*/  @!UPT UIADD3 URZ, URZ, URZ, URZ ;  /* 0x0000003f3f3ff290 */ /* 0x000fea000fffe03f */
[----:B------:R-:W-:Y:S04]  /*2c3f0*/  STL.64 [R1+0x190], R8 ;  /* 0x0001900801007387 */ /* 0x000fe80000100a00 */
[----:B------:R0:W-:Y:S04]  /*2c400*/  STL.64 [R1+0x198], R10 ;  /* 0x0001980a01007387 */ /* 0x0001e80000100a00 */
[----:B0-----:R-:W3:Y:S04]  /*2c410*/  LDL.LU.64 R10, [R1+0x5c60] ;  /* 0x005c6000010a7983 */ /* 0x001ee80000300a00 */
[----:B------:R-:W4:Y:S01]  /*2c420*/  LDL.LU.64 R8, [R1+0x5c58] ;  /* 0x005c580001087983 */ /* 0x000f220000300a00 */
[----:B--2---:R-:W-:Y:S03]  /*2c430*/  HMMA.16816.F32.BF16 R20, R4, R24, R20 ;  /* 0x000000180414723c */ /* 0x004fe60000041814 */
[----:B------:R-:W0:Y:S04]  /*2c440*/  LDSM.16.MT88.4 R4, [R29+0x14180] ;  /* 0x014180001d04783b */ /* 0x000e280000004200 */
[----:B0-----:R4:W-:Y:S11]  /*2c450*/  STL.64 [R1+0x5b90], R6 ;  /* 0x005b900601007387 */ /* 0x0019f60000100a00 */
[----:B------:R-:W-:Y:S05]  /*2c460*/  @!UPT UIADD3 URZ, URZ, URZ, URZ ;  /* 0x0000003f3f3ff290 */ /* 0x000fea000fffe03f */
[----:B------:R-:W-:Y:S04]  /*2c470*/  STL.64 [R1+0xe0], R20 ;  /* 0x0000e01401007387 */ /* 0x000fe80000100a00 */
[----:B------:R-:W-:Y:S04]  /*2c480*/  STL.64 [R1+0xe8], R22 ;  /* 0x0000e81601007387 */ /* 0x000fe80000100a00 */
[----:B------:R3:W-:Y:S01]  /*2c490*/  STL.64 [R1+0x5b88], R4 ;  /* 0x005b880401007387 */ /* 0x0007e20000100a00 */
[----:B----4-:R-:W-:Y:S02]  /*2c4a0*/  MOV R6, R9 ;  /* 0x0000000900067202 */ /* 0x010fe40000000f00 */
[----:B------:R-:W-:Y:S01]  /*2c4b0*/  MOV R7, R8 ;  /* 0x0000000800077202 */ /* 0x000fe20000000f00 */
[----:B------:R-:W-:Y:S01]  /*2c4c0*/  LDSM.16.MT88.4 R20, [R3+0x14180] ;  /* 0x014180000314783b */ /* 0x000fe20000004200 */
[----:B---3--:R-:W-:Y:S01]  /*2c4d0*/  MOV R4, R11 ;  /* 0x0000000b00047202 */ /* 0x008fe20000000f00 */
[----:B------:R-:W-:-:S02]  /*2c4e0*/  IMAD.MOV.U32 R5, RZ, RZ, R10 ;  /* 0x000000ffff057224 */ /* 0x000fc400078e000a */
[----:B------:R-:W0:Y:S04]  /*2c4f0*/  LDSM.16.MT88.4 R8, [R3+0x14000] ;  /* 0x014000000308783b */ /* 0x000e280000004200 */
[----:B------:R-:W-:Y:S04]  /*2c500*/  STL [R1+0x5b70], R29 ;  /* 0x005b701d01007387 */ /* 0x000fe80000100800 */
[----:B0-----:R-:W-:Y:S04]  /*2c510*/  STL.64 [R1+0x5b80], R10 ;  /* 0x005b800a01007387 */ /* 0x001fe80000100a00 */
[----:B------:R0:W-:Y:S04]  /*2c520*/  STL.64 [R1+0x5b78], R8 ;  /* 0x005b780801007387 */ /* 0x0001e80000100a00 */
[----:B0-----:R-:W2:Y:S04]  /*2c530*/  LDL.LU R8, [R1+0x130] ;  /* 0x0001300001087983 */ /* 0x001ea80000300800 */
[----:B------:R-:W2:Y:S04]  /*2c540*/  LDL.LU R9, [R1+0x134] ;  /* 0x0001340001097983 */ /* 0x000ea80000300800 */
[----:B------:R-:W3:Y:S04]  /*2c550*/  LDL.LU R10, [R1+0x138] ;  /* 0x00013800010a7983 */ /* 0x000ee80000300800 */
        /* <DEDUP_REMOVED lines=8> */
[----:B------:R1:W-:Y:S04]  /*2c5e0*/  STL.64 [R1+0x5bb8], R8 ;  /* 0x005bb80801007387 */ /* 0x0003e80000100a00 */
[----:B------:R-:W-:Y:S01]  /*2c5f0*/  LDSM.16.MT88.4 R16, [R3+0x14100] ;  /* 0x014100000310783b */ /* 0x000fe20000004200 */
        /* <DEDUP_REMOVED lines=9> */
[----:B------:R-:W2:Y:S04]  /*2c690*/  LDL.LU R10, [R1+0x1d8] ;  /* 0x0001d800010a7983 */ /* 0x000ea80000300800 */
[----:B------:R-:W2:Y:S04]  /*2c6a0*/  LDL.LU R11, [R1+0x1dc] ;  /* 0x0001dc00010b7983 */ /* 0x000ea80000300800 */
[----:B-1----:R-:W-:Y:S04]  /*2c6b0*/  STL [R1+0x5b74], R15 ;  /* 0x005b740f01007387 */ /* 0x002fe80000100800 */
[----:B------:R-:W-:Y:S04]  /*2c6c0*/  STL.64 [R1+0x5b60], R18 ;  /* 0x005b601201007387 */ /* 0x000fe80000100a00 */
[----:B------:R-:W-:Y:S04]  /*2c6d0*/  STL.64 [R1+0x5b58], R16 ;  /* 0x005b581001007387 */ /* 0x000fe80000100a00 */
[----:B------:R-:W-:Y:S04]  /*2c6e0*/  STL.64 [R1+0x5b48], R22 ;  /* 0x005b481601007387 */ /* 0x000fe80000100a00 */
[----:B------:R-:W-:Y:S04]  /*2c6f0*/  STL.64 [R1+0x5b40], R20 ;  /* 0x005b401401007387 */ /* 0x000fe80000100a00 */
[----:B------:R-:W-:Y:S01]  /*2c700*/  STL [R1+0x5b30], R3 ;  /* 0x005b300301007387 */ /* 0x000fe20000100800 */
[----:B--2---:R-:W-:Y:S03]  /*2c710*/  HMMA.16816.F32.BF16 R4, R4, R24, R8 ;  /* 0x000000180404723c */ /* 0x004fe60000041808 */
[----:B------:R-:W2:Y:S11]  /*2c720*/  LDL.LU R8, [R1+0x20] ;  /* 0x0000200001087983 */ /* 0x000eb60000300800 */
[----:B------:R-:W-:Y:S09]  /*2c730*/  @!UPT UIADD3 URZ, URZ, URZ, URZ ;  /* 0x0000003f3f3ff290 */ /* 0x000ff2000fffe03f */
        /* <DEDUP_REMOVED lines=12> */
[----:B------:R-:W4:Y:S04]  /*2c800*/  LDL.LU R2, [R1+0x5c50] ;  /* 0x005c500001027983 */ /* 0x000f280000300800 */
[----:B------:R-:W3:Y:S04]  /*2c810*/  LDL.LU R28, [R1+0x5c4c] ;  /* 0x005c4c00011c7983 */ /* 0x000ee80000300800 */
[----:B------:R-:W-:Y:S04]  /*2c820*/  STL.64 [R1+0x5c28], R10 ;  /* 0x005c280a01007387 */ /* 0x000fe80000100a00 */
[----:B--2---:R0:W-:Y:S04]  /*2c830*/  STL.64 [R1+0x5c20], R8 ;  /* 0x005c200801007387 */ /* 0x0041e80000100a00 */
[----:B------:R-:W2:Y:S04]  /*2c840*/  LDL.LU R4, [R1+0x40] ;  /* 0x0000400001047983 */ /* 0x000ea80000300800 */
[----:B------:R-:W2:Y:S04]  /*2c850*/  LDL.LU R5, [R1+0x44] ;  /* 0x0000440001057983 */ /* 0x000ea80000300800 */
[----:B------:R-:W2:Y:S04]  /*2c860*/  LDL.LU R6, [R1+0x48] ;  /* 0x0000480001067983 */ /* 0x000ea80000300800 */
[----:B------:R-:W2:Y:S01]  /*2c870*/  LDL.LU R7, [R1+0x4c] ;  /* 0x00004c0001077983 */ /* 0x000ea20000300800 */
[----:B---3--:R-:W-:Y:S01]  /*2c880*/  MOV R17, R28 ;  /* 0x0000001c00117202 */ /* 0x008fe20000000f00 */
[----:B----4-:R-:W-:Y:S01]  /*2c890*/  IMAD.MOV.U32 R18, RZ, RZ, R2 ;  /* 0x000000ffff127224 */ /* 0x010fe200078e0002 */
[----:B------:R-:W-:Y:S01]  /*2c8a0*/  MOV R19, R0 ;  /* 0x0000000000137202 */ /* 0x000fe20000000f00 */
[----:B--2---:R-:W-:Y:S04]  /*2c8b0*/  STL.64 [R1+0x5c38], R6 ;  /* 0x005c380601007387 */ /* 0x004fe80000100a00 */
[----:B------:R-:W-:Y:S04]  /*2c8c0*/  STL.64 [R1+0x5c30], R4 ;  /* 0x005c300401007387 */ /* 0x000fe80000100a00 */
[----:B------:R-:W2:Y:S04]  /*2c8d0*/  LDL.LU R16, [R1+0x50] ;  /* 0x0000500001107983 */ /* 0x000ea80000300800 */
[----:B------:R-:W3:Y:S04]  /*2c8e0*/  LDL.LU R28, [R1+0x5c48] ;  /* 0x005c4800011c7983 */ /* 0x000ee80000300800 */
[----:B------:R-:W4:Y:S04]  /*2c8f0*/  LDL.LU R2, [R1+0x5c44] ;  /* 0x005c440001027983 */ /* 0x000f280000300800 */
[----:B------:R-:W2:Y:S04]  /*2c900*/  LDL.LU R0, [R1+0x5c40] ;  /* 0x005c400001007983 */ /* 0x000ea80000300800 */
[----:B0-----:R-:W3:Y:S04]  /*2c910*/  LDL.LU R8, [R1+0x1c0] ;  /* 0x0001c00001087983 */ /* 0x001ee80000300800 */
[----:B------:R-:W3:Y:S04]  /*2c920*/  LDL.LU R9, [R1+0x1c4] ;  /* 0x0001c40001097983 */ /* 0x000ee80000300800 */
[----:B------:R-:W3:Y:S04]  /*2c930*/  LDL.LU R10, [R1+0x1c8] ;  /* 0x0001c800010a7983 */ /* 0x000ee80000300800 */
[----:B------:R-:W3:Y:S04]  /*2c940*/  LDL.LU R11, [R1+0x1cc] ;  /* 0x0001cc00010b7983 */ /* 0x000ee80000300800 */
[----:B------:R-:W3:Y:S04]  /*2c950*/  LDL.LU R20, [R1+0x1b0] ;  /* 0x0001b00001147983 */ /* 0x000ee80000300800 */
[----:B------:R-:W3:Y:S04]  /*2c960*/  LDL.LU R21, [R1+0x1b4] ;  /* 0x0001b40001157983 */ /* 0x000ee80000300800 */
[----:B------:R-:W3:Y:S04]  /*2c970*/  LDL.LU R22, [R1+0x1b8] ;  /* 0x0001b80001167983 */ /* 0x000ee80000300800 */
[----:B------:R-:W3:Y:S04]  /*2c980*/  LDL.LU R23, [R1+0x1bc] ;  /* 0x0001bc0001177983 */ /* 0x000ee80000300800 */
[----:B--2---:R-:W0:Y:S02]  /*2c990*/  LDSM.16.MT88.4 R4, [R0+0x16000] ;  /* 0x016000000004783b */ /* 0x004e240000004200 */
[----:B0-----:R-:W-:Y:S01]  /*2c9a0*/  MOV R15, R4 ;  /* 0x00000004000f7202 */ /* 0x001fe20000000f00 */
[----:B------:R-:W-:Y:S01]  /*2c9b0*/  IMAD.MOV.U32 R29, RZ, RZ, R5 ;  /* 0x000000ffff1d7224 */ /* 0x000fe200078e0005 */
[----:B------:R-:W-:-:S02]  /*2c9c0*/  MOV R27, R6 ;  /* 0x00000006001b7202 */ /* 0x000fc40000000f00 */
[----:B------:R-:W-:Y:S02]  /*2c9d0*/  MOV R26, R7 ;  /* 0x00000007001a7202 */ /* 0x000fe40000000f00 */
[----:B------:R-:W2:Y:S04]  /*2c9e0*/  LDL.LU.64 R6, [R1+0x5c38] ;  /* 0x005c380001067983 */ /* 0x000ea80000300a00 */
[----:B------:R-:W2:Y:S04]  /*2c9f0*/  LDL.LU.64 R4, [R1+0x5c30] ;  /* 0x005c300001047983 */ /* 0x000ea80000300a00 */
[----:B------:R-:W-:Y:S04]  /*2ca00*/  STL.64 [R1+0x5bb0], R14 ;  /* 0x005bb00e01007387 */ /* 0x000fe80000100a00 */
[----:B------:R0:W-:Y:S04]  /*2ca10*/  STL.64 [R1+0x5ba8], R12 ;  /* 0x005ba80c01007387 */ /* 0x0001e80000100a00 */
[----:B0-----:R-:W2:Y:S04]  /*2ca20*/  LDL.LU R12, [R1+0x100] ;  /* 0x00010000010c7983 */ /* 0x001ea80000300800 */
        /* <DEDUP_REMOVED lines=22> */
[----:B------:R-:W2:Y:S04]  /*2cb90*/  LDL.LU.64 R10, [R1+0x5c28] ;  /* 0x005c2800010a7983 */ /* 0x000ea80000300a00 */
[----:B------:R-:W2:Y:S01]  /*2cba0*/  LDL.LU.64 R8, [R1+0x5c20] ;  /* 0x005c200001087983 */ /* 0x000ea20000300a00 */
[----:B------:R-:W-:Y:S03]  /*2cbb0*/  HMMA.16816.F32.BF16 R4, R4, R24, R20 ;  /* 0x000000180404723c */ /* 0x000fe60000041814 */
[----:B------:R0:W-:Y:S04]  /*2cbc0*/  STL.64 [R1+0x1c0], R16 ;  /* 0x0001c01001007387 */ /* 0x0001e80000100a00 */
[----:B------:R1:W-:Y:S01]  /*2cbd0*/  STL.64 [R1+0x1c8], R18 ;  /* 0x0001c81201007387 */ /* 0x0003e20000100a00 */
[----:B----4-:R-:W-:-:S03]  /*2cbe0*/  IMAD.MOV.U32 R22, RZ, RZ, R2 ;  /* 0x000000ffff167224 */ /* 0x010fc600078e0002 */
[----:B0-----:R-:W3:Y:S04]  /*2cbf0*/  LDL.LU R16, [R1+0xb0] ;  /* 0x0000b00001107983 */ /* 0x001ee80000300800 */
[----:B------:R-:W3:Y:S04]  /*2cc00*/  LDL.LU R17, [R1+0xb4] ;  /* 0x0000b40001117983 */ /* 0x000ee80000300800 */
[----:B-1----:R-:W3:Y:S04]  /*2cc10*/  LDL.LU R18, [R1+0xb8] ;  /* 0x0000b80001127983 */ /* 0x002ee80000300800 */
[----:B------:R-:W3:Y:S04]  /*2cc20*/  LDL.LU R19, [R1+0xbc] ;  /* 0x0000bc0001137983 */ /* 0x000ee80000300800 */
[----:B------:R-:W4:Y:S01]  /*2cc30*/  LDL.LU R20, [R1+0xd0] ;  /* 0x0000d00001147983 */ /* 0x000f220000300800 */
[----:B------:R-:W-:-:S03]  /*2cc40*/  MOV R23, R28 ;  /* 0x0000001c00177202 */ /* 0x000fc60000000f00 */
[----:B------:R-:W-:Y:S04]  /*2cc50*/  STL.64 [R1+0x1b0], R4 ;  /* 0x0001b00401007387 */ /* 0x000fe80000100a00 */
[----:B------:R-:W-:Y:S04]  /*2cc60*/  STL.64 [R1+0x1b8], R6 ;  /* 0x0001b80601007387 */ /* 0x000fe80000100a00 */
[----:B------:R-:W4:Y:S04]  /*2cc70*/  LDL.LU R21, [R1+0xd4] ;  /* 0x0000d40001157983 */ /* 0x000f280000300800 */
        /* <DEDUP_REMOVED lines=23> */
[----:B------:R0:W-:Y:S04]  /*2cdf0*/  STL.64 [R1+0x178], R10 ;  /* 0x0001780a01007387 */ /* 0x0001e80000100a00 */
[----:B0-----:R-:W2:Y:S04]  /*2ce00*/  LDL.LU.64 R10, [R1+0x5bc0] ;  /* 0x005bc000010a7983 */ /* 0x001ea80000300a00 */
[----:B------:R-:W2:Y:S04]  /*2ce10*/  LDL.LU.64 R8, [R1+0x5bb8] ;  /* 0x005bb80001087983 */ /* 0x000ea80000300a00 */
        /* <DEDUP_REMOVED lines=9> */
[----:B------:R-:W-:-:S06]  /*2ceb0*/  LOP3.LUT R7, R7, 0x20, RZ, 0x3c, !PT ;  /* 0x0000002007077812 */ /* 0x000fcc00078e3cff */
[----:B------:R-:W-:Y:S01]  /*2cec0*/  LDSM.16.MT88.4 R4, [R7+0x16000] ;  /* 0x016000000704783b */ /* 0x000fe20000004200 */
[----:B--2---:R-:W-:Y:S03]  /*2ced0*/  HMMA.16816.F32.BF16 R8, R8, R24, R12 ;  /* 0x000000180808723c */ /* 0x004fe6000004180c */
[----:B------:R-:W2:Y:S04]  /*2cee0*/  LDL.LU.64 R14, [R1+0x5bb0] ;  /* 0x005bb000010e7983 */ /* 0x000ea80000300a00 */
[----:B------:R-:W2:Y:S11]  /*2cef0*/  LDL.LU.64 R12, [R1+0x5ba8] ;  /* 0x005ba800010c7983 */ /* 0x000eb60000300a00 */
[----:B------:R-:W-:Y:S05]  /*2cf00*/  @!UPT UIADD3 URZ, URZ, URZ, URZ ;  /* 0x0000003f3f3ff290 */ /* 0x000fea000fffe03f */
[----:B------:R-:W-:Y:S04]  /*2cf10*/  STL.64 [R1+0x160], R8 ;  /* 0x0001600801007387 */ /* 0x000fe80000100a00 */
[----:B------:R-:W-:Y:S04]  /*2cf20*/  STL.64 [R1+0x168], R10 ;  /* 0x0001680a01007387 */ /* 0x000fe80000100a00 */
[----:B------:R-:W0:Y:S04]  /*2cf30*/  LDSM.16.MT88.4 R8, [R0+0x16080] ;  /* 0x016080000008783b */ /* 0x000e280000004200 */
[----:B0-----:R-:W-:Y:S04]  /*2cf40*/  STL.64 [R1+0x90], R8 ;  /* 0x0000900801007387 */ /* 0x001fe80000100a00 */
[----:B------:R-:W-:Y:S04]  /*2cf50*/  STL.64 [R1+0x98], R10 ;  /* 0x0000980a01007387 */ /* 0x000fe80000100a00 */
[----:B------:R-:W0:Y:S04]  /*2cf60*/  LDSM.16.MT88.4 R8, [R0+0x16100] ;  /* 0x016100000008783b */ /* 0x000e280000004200 */
[----:B0-----:R-:W-:Y:S04]  /*2cf70*/  STL.64 [R1+0x80], R8 ;  /* 0x0000800801007387 */ /* 0x001fe80000100a00 */
[----:B------:R-:W-:Y:S04]  /*2cf80*/  STL.64 [R1+0x88], R10 ;  /* 0x0000880a01007387 */ /* 0x000fe80000100a00 */
[----:B------:R-:W0:Y:S04]  /*2cf90*/  LDSM.16.MT88.4 R8, [R0+0x16180] ;  /* 0x016180000008783b */ /* 0x000e280000004200 */
[----:B0-----:R-:W-:Y:S01]  /*2cfa0*/  STL.64 [R1+0x70], R8 ;  /* 0x0000700801007387 */ /* 0x001fe20000100a00 */
[----:B------:R-:W-:-:S03]  /*2cfb0*/  MOV R3, R11 ;  /* 0x0000000b00037202 */ /* 0x000fc60000000f00 */
[----:B------:R0:W-:Y:S04]  /*2cfc0*/  STL [R1+0x78], R10 ;  /* 0x0000780a01007387 */ /* 0x0001e80000100800 */
[----:B0-----:R-:W2:Y:S04]  /*2cfd0*/  LDL.LU.64 R10, [R1+0x5ba0] ;  /* 0x005ba000010a7983 */ /* 0x001ea80000300a00 */
[----:B------:R-:W2:Y:S04]  /*2cfe0*/  LDL.LU.64 R8, [R1+0x5b98] ;  /* 0x005b980001087983 */ /* 0x000ea80000300a00 */
[----:B------:R-:W-:Y:S04]  /*2cff0*/  STL [R1+0x5ad0], R0 ;  /* 0x005ad00001007387 */ /* 0x000fe80000100800 */
        /* <DEDUP_REMOVED lines=9> */
[----:B------:R3:W-:Y:S04]  /*2d090*/  STL [R1+0x148], R6 ;  /* 0x0001480601007387 */ /* 0x0007e80000100800 */
[----:B0-----:R-:W2:Y:S04]  /*2d0a0*/  LDL.LU R4, [R1+0xf0] ;  /* 0x0000f00001047983 */ /* 0x001ea80000300800 */
[----:B------:R-:W2:Y:S01]  /*2d0b0*/  LDL.LU R5, [R1+0xf4] ;  /* 0x0000f40001057983 */ /* 0x000ea20000300800 */
[----:B------:R-:W-:Y:S01]  /*2d0c0*/  MOV R0, R7 ;  /* 0x0000000700007202 */ /* 0x000fe20000000f00 */
[----:B---3--:R-:W-:Y:S01]  /*2d0d0*/  IMAD.MOV.U32 R6, RZ, RZ, R28 ;  /* 0x000000ffff067224 */ /* 0x008fe200078e001c */
[----:B------:R-:W-:-:S03]  /*2d0e0*/  MOV R7, R2 ;  /* 0x0000000200077202 */ /* 0x000fc60000000f00 */
[----:B------:R-:W-:Y:S04]  /*2d0f0*/  STL [R1+0x5ad4], R0 ;  /* 0x005ad40001007387 */ /* 0x000fe80000100800 */
[----:B--2---:R-:W-:Y:S07]  /*2d100*/  HMMA.16816.F32.BF16 R4, R8, R24, R4 ;  /* 0x000000180804723c */ /* 0x004fee0000041804 */
[----:B------:R-:W-:Y:S11]  /*2d110*/  MOV R8, R15 ;  /* 0x0000000f00087202 */ /* 0x000ff60000000f00 */
[----:B------:R-:W-:Y:S05]  /*2d120*/  @!UPT UIADD3 URZ, URZ, URZ, URZ ;  /* 0x0000003f3f3ff290 */ /* 0x000fea000fffe03f */
[----:B------:R-:W-:Y:S04]  /*2d130*/  STL.64 [R1+0x120], R4 ;  /* 0x0001200401007387 */ /* 0x000fe80000100a00 */
[----:B------:R-:W2:Y:S01]  /*2d140*/  LDL.LU R15, [R1+0x5b74] ;  /* 0x005b7400010f7983 */ /* 0x000ea20000300800 */
[----:B------:R-:W-:Y:S01]  /*2d150*/  MOV R9, R29 ;  /* 0x0000001d00097202 */ /* 0x000fe20000000f00 */
[----:B------:R-:W-:Y:S01]  /*2d160*/  IMAD.MOV.U32 R10, RZ, RZ, R27 ;  /* 0x000000ffff0a7224 */ /* 0x000fe200078e001b */
[----:B------:R-:W-:Y:S01]  /*2d170*/  MOV R11, R26 ;  /* 0x0000001a000b7202 */ /* 0x000fe20000000f00 */
[----:B------:R-:W3:Y:S04]  /*2d180*/  LDL.LU R29, [R1+0x5b70] ;  /* 0x005b7000011d7983 */ /* 0x000ee80000300800 */
[----:B------:R-:W3:Y:S04]  /*2d190*/  LDL.LU R27, [R1+0x5b6c] ;  /* 0x005b6c00011b7983 */ /* 0x000ee80000300800 */
[----:B------:R-:W3:Y:S01]  /*2d1a0*/  LDL.LU R26, [R1+0x5b68] ;  /* 0x005b6800011a7983 */ /* 0x000ee20000300800 */
[----:B------:R-:W-:Y:S01]  /*2d1b0*/  IMAD.MOV.U32 R2, RZ, RZ, R7 ;  /* 0x000000ffff027224 */ /* 0x000fe200078e0007 */
[----:B------:R-:W-:-:S04]  /*2d1c0*/  MOV R28, R6 ;  /* 0x00000006001c7202 */ /* 0x000fc80000000f00 */
[----:B------:R-:W-:Y:S04]  /*2d1d0*/  STL [R1+0x5adc], R2 ;  /* 0x005adc0201007387 */ /* 0x000fe80000100800 */
[----:B------:R-:W-:Y:S01]  /*2d1e0*/  STL [R1+0x5ad8], R28 ;  /* 0x005ad81c01007387 */ /* 0x000fe20000100800 */
[-C--:B--2---:R-:W-:Y:S03]  /*2d1f0*/  HMMA.16816.F32.BF16 R12, R12, R24.reuse, R16 ;  /* 0x000000180c0c723c */ /* 0x084fe60000041810 */
[----:B------:R-:W4:Y:S01]  /*2d200*/  LDL.LU.64 R18, [R1+0x5b60] ;  /* 0x005b600001127983 */ /* 0x000f220000300a00 */
[----:B------:R-:W4:Y:S11]  /*2d210*/  LDL.LU.64 R16, [R1+0x5b58] ;  /* 0x005b580001107983 */ /* 0x000f360000300a00 */
[----:B------:R-:W-:Y:S08]  /*2d220*/  @!UPT UIADD3 URZ, URZ, URZ, URZ ;  /* 0x0000003f3f3ff290 */ /* 0x000ff0000fffe03f */
[----:B------:R0:W-:Y:S01]  /*2d230*/  STL.64 [R1+0xb0], R12 ;  /* 0x0000b00c01007387 */ /* 0x0001e20000100a00 */
[----:B------:R3:W-:Y:S03]  /*2d240*/  STL.64 [R1+0xb8], R14 ;  /* 0x0000b80e01007387 */ /* 0x0007e60000100a00 */
[----:B0-----:R-:W2:Y:S01]  /*2d250*/  LDL.LU R12, [R1+0xa0] ;  /* 0x0000a000010c7983 */ /* 0x001ea20000300800 */
[----:B------:R-:W2:Y:S01]  /*2d260*/  LDL.LU R13, [R1+0xa4] ;  /* 0x0000a400010d7983 */ /* 0x000ea20000300800 */
[----:B---3--:R-:W-:Y:S02]  /*2d270*/  MOV R14, R26 ;  /* 0x0000001a000e7202 */ /* 0x008fe40000000f00 */
[----:B------:R-:W-:Y:S01]  /*2d280*/  MOV R15, R27 ;  /* 0x0000001b000f7202 */ /* 0x000fe20000000f00 */
[----:B------:R-:W3:Y:S01]  /*2d290*/  LDL.LU R26, [R1+0x5b54] ;  /* 0x005b5400011a7983 */ /* 0x000ee20000300800 */
[----:B------:R-:W2:Y:S01]  /*2d2a0*/  LDL.LU R27, [R1+0x5b50] ;  /* 0x005b5000011b7983 */ /* 0x000ea20000300800 */
[----:B----4-:R-:W-:Y:S02]  /*2d2b0*/  HMMA.16816.F32.BF16 R16, R16, R24, R20 ;  /* 0x000000181010723c */ /* 0x010fe40000041814 */
[----:B------:R-:W4:Y:S01]  /*2d2c0*/  LDL.LU.64 R22, [R1+0x5b48] ;  /* 0x005b480001167983 */ /* 0x000f220000300a00 */
[----:B------:R-:W4:Y:S11]  /*2d2d0*/  LDL.LU.64 R20, [R1+0x5b40] ;  /* 0x005b400001147983 */ /* 0x000f360000300a00 */
[----:B------:R-:W-:Y:S09]  /*2d2e0*/  @!UPT UIADD3 URZ, URZ, URZ, URZ ;  /* 0x0000003f3f3ff290 */ /* 0x000ff2000fffe03f */
[----:B------:R0:W-:Y:S01]  /*2d2f0*/  STL.64 [R1+0x150], R16 ;  /* 0x0001501001007387 */ /* 0x0001e20000100a00 */
[----:B------:R3:W-:Y:S03]  /*2d300*/  STL.64 [R1+0x158], R18 ;  /* 0x0001581201007387 */ /* 0x0007e60000100a00 */
[----:B0-----:R-:W4:Y:S01]  /*2d310*/  LDL.LU R16, [R1+0xc0] ;  /* 0x0000c00001107983 */ /* 0x001f220000300800 */
[----:B------:R-:W4:Y:S02]  /*2d320*/  LDL.LU R17, [R1+0xc4] ;  /* 0x0000c40001117983 */ /* 0x000f240000300800 */
[----:B---3--:R-:W-:Y:S01]  /*2d330*/  IMAD.MOV.U32 R18, RZ, RZ, R26 ;  /* 0x000000ffff127224 */ /* 0x008fe200078e001a */
[----:B--2---:R-:W-:Y:S01]  /*2d340*/  MOV R19, R27 ;  /* 0x0000001b00137202 */ /* 0x004fe20000000f00 */
[----:B------:R-:W2:Y:S01]  /*2d350*/  LDL.LU R26, [R1+0x5b38] ;  /* 0x005b3800011a7983 */ /* 0x000ea20000300800 */
[----:B------:R-:W2:Y:S03]  /*2d360*/  LDL.LU R27, [R1+0x5b34] ;  /* 0x005b3400011b7983 */ /* 0x000ea60000300800 */
[----:B------:R-:W0:Y:S04]  /*2d370*/  S2R R7, SR_TID.X ;  /* 0x0000000000077919 */ /* 0x000e280000002100 */
[----:B------:R-:W1:Y:S01]  /*2d380*/  S2R R5, SR_TID.X ;  /* 0x0000000000057919 */ /* 0x000e620000002100 */
[----:B0-----:R-:W-:-:S02]  /*2d390*/  LOP3.LUT R7, R7, 0x7, RZ, 0xc0, !PT ;  /* 0x0000000707077812 */ /* 0x001fc400078ec0ff */
[C---:B-1----:R-:W-:Y:S01]  /*2d3a0*/  LOP3.LUT R6, R5.reuse, 0x10, RZ, 0xc0, !PT ;  /* 0x0000001005067812 */ /* 0x042fe200078ec0ff */
[----:B------:R-:W-:Y:S02]  /*2d3b0*/  SHF.L.U32 R5, R5, 0x1, RZ ;  /* 0x0000000105057819 */ /* 0x000fe400000006ff */
[----:B------:R-:W-:Y:S02]  /*2d3c0*/  IMAD R7, R7, 0x210, RZ ;  /* 0x0000021007077824 */ /* 0x000fe400078e02ff */
[----:B------:R-:W-:-:S03]  /*2d3d0*/  IMAD.SHL.U32 R6, R6, 0x100, RZ ;  /* 0x0000010006067824 */ /* 0x000fc600078e00ff */
[----:B------:R-:W-:-:S04]  /*2d3e0*/  LOP3.LUT R7, R7, 0x10, R5, 0x78, !PT ;  /* 0x0000001007077812 */ /* 0x000fc800078e7805 */
[----:B------:R-:W-:-:S04]  /*2d3f0*/  LOP3.LUT R7, R7, R6, RZ, 0xfc, !PT ;  /* 0x0000000607077212 */ /* 0x000fc800078efcff */
[----:B------:R-:W-:Y:S01]  /*2d400*/  LOP3.LUT R7, R7, 0x20, RZ, 0x3c, !PT ;  /* 0x0000002007077812 */ /* 0x000fe200078e3cff */
[----:B----4-:R-:W-:Y:S04]  /*2d410*/  HMMA.16816.F32.BF16 R20, R20, R24, R16 ;  /* 0x000000181414723c */ /* 0x010fe80000041810 */
[----:B------:R-:W0:Y:S02]  /*2d420*/  LDSM.16.MT88.4 R16, [R7+0x16080] ;  /* 0x016080000710783b */ /* 0x000e240000004200 */
[----:B0-----:R-:W-:Y:S01]  /*2d430*/  MOV R28, R16 ;  /* 0x00000010001c7202 */ /* 0x001fe20000000f00 */
[----:B------:R-:W-:Y:S01]  /*2d440*/  IMAD.MOV.U32 R0, RZ, RZ, R17 ;  /* 0x000000ffff007224 */ /* 0x000fe200078e0011 */
[----:B------:R-:W-:Y:S02]  /*2d450*/  MOV R25, R18 ;  /* 0x0000001200197202 */ /* 0x000fe40000000f00 */
[----:B------:R-:W-:-:S02]  /*2d460*/  MOV R24, R19 ;  /* 0x0000001300187202 */ /* 0x000fc40000000f00 */
[----:B------:R-:W-:Y:S02]  /*2d470*/  LDSM.16.MT88.4 R16, [R7+0x16100] ;  /* 0x016100000710783b */ /* 0x000fe40000004200 */
[----:B------:R-:W0:Y:S09]  /*2d480*/  LDSM.16.MT88.4 R4, [R7+0x16180] ;  /* 0x016180000704783b */ /* 0x000e320000004200 */
[----:B------:R-:W-:Y:S01]  /*2d490*/  STL.64 [R1+0x100], R20 ;  /* 0x0001001401007387 */ /* 0x000fe20000100a00 */
[----:B------:R-:W-:Y:S02]  /*2d4a0*/  STL.64 [R1+0x108], R22 ;  /* 0x0001081601007387 */ /* 0x000fe40000100a00 */
[----:B------:R-:W-:Y:S02]  /*2d4b0*/  STL [R1+0x5aec], R24 ;  /* 0x005aec1801007387 */ /* 0x000fe40000100800 */
[----:B------:R0:W-:Y:S01]  /*2d4c0*/  STL [R1+0x5ae8], R25 ;  /* 0x005ae81901007387 */ /* 0x0001e20000100800 */
[----:B------:R1:W-:Y:S01]  /*2d4d0*/  STL [R1+0x5ae4], R0 ;  /* 0x005ae40001007387 */ /* 0x0003e20000100800 */
[----:B------:R3:W-:Y:S01]  /*2d4e0*/  STL [R1+0x5ae0], R28 ;  /* 0x005ae01c01007387 */ /* 0x0007e20000100800 */
[----:B0-----:R-:W-:-:S02]  /*2d4f0*/  MOV R25, R4 ;  /* 0x0000000400197202 */ /* 0x001fc40000000f00 */
[----:B-1----:R-:W-:Y:S01]  /*2d500*/  MOV R0, R5 ;  /* 0x0000000500007202 */ /* 0x002fe20000000f00 */
[----:B---3--:R-:W-:Y:S01]  /*2d510*/  IMAD.MOV.U32 R28, RZ, RZ, R6 ;  /* 0x000000ffff1c7224 */ /* 0x008fe200078e0006 */
[----:B------:R-:W-:Y:S02]  /*2d520*/  MOV R2, R7 ;  /* 0x0000000700027202 */ /* 0x000fe40000000f00 */
[----:B------:R-:W0:Y:S01]  /*2d530*/  LDSM.16.MT88.4 R4, [R29+0x16000] ;  /* 0x016000001d04783b */ /* 0x000e220000004200 */
[----:B------:R-:W-:Y:S01]  /*2d540*/  IMAD.MOV.U32 R20, RZ, RZ, R19 ;  /* 0x000000ffff147224 */ /* 0x000fe200078e0013 */
[----:B------:R-:W-:Y:S02]  /*2d550*/  MOV R21, R18 ;  /* 0x0000001200157202 */ /* 0x000fe40000000f00 */
[----:B------:R-:W-:Y:S01]  /*2d560*/  MOV R22, R17 ;  /* 0x0000001100167202 */ /* 0x000fe20000000f00 */
[----:B------:R-:W-:Y:S01]  /*2d570*/  IMAD.MOV.U32 R23, RZ, RZ, R16 ;  /* 0x000000ffff177224 */ /* 0x000fe200078e0010 */
[----:B------:R-:W-:Y:S01]  /*2d580*/  STL [R1+0x5afc], R20 ;  /* 0x005afc1401007387 */ /* 0x000fe20000100800 */
[----:B------:R0:W-:Y:S02]  /*2d590*/  STL [R1+0x5af8], R21 ;  /* 0x005af81501007387 */ /* 0x0001e40000100800 */
[----:B------:R1:W-:Y:S02]  /*2d5a0*/  STL [R1+0x5af4], R22 ;  /* 0x005af41601007387 */ /* 0x0003e40000100800 */
[----:B------:R3:W-:Y:S01]  /*2d5b0*/  STL [R1+0x5af0], R23 ;  /* 0x005af01701007387 */ /* 0x0007e20000100800 */
[----:B--2---:R-:W-:Y:S01]  /*2d5c0*/  HMMA.16816.F32.BF16 R8, R8, R26, R12 ;  /* 0x0000001a0808723c */ /* 0x004fe2000004180c */
[----:B0-----:R-:W-:Y:S01]  /*2d5d0*/  MOV R21, R4 ;  /* 0x0000000400157202 */ /* 0x001fe20000000f00 */
[----:B-1----:R-:W-:Y:S01]  /*2d5e0*/  IMAD.MOV.U32 R22, RZ, RZ, R5 ;  /* 0x000000ffff167224 */ /* 0x002fe200078e0005 */
[----:B---3--:R-:W-:-:S02]  /*2d5f0*/  MOV R23, R6 ;  /* 0x0000000600177202 */ /* 0x008fc40000000f00 */
[----:B------:R-:W-:Y:S02]  /*2d600*/  MOV R24, R7 ;  /* 0x0000000700187202 */ /* 0x000fe40000000f00 */
[----:B------:R-:W0:Y:S11]  /*2d610*/  LDSM.16.MT88.4 R4, [R29+0x16080] ;  /* 0x016080001d04783b */ /* 0x000e360000004200 */
[----:B------:R-:W-:Y:S05]  /*2d620*/  @!UPT UIADD3 URZ, URZ, URZ, URZ ;  /* 0x0000003f3f3ff290 */ /* 0x000fea000fffe03f */
[----:B------:R-:W-:Y:S01]  /*2d630*/  STL.64 [R1+0xc0], R8 ;  /* 0x0000c00801007387 */ /* 0x000fe20000100a00 */
[----:B------:R-:W-:Y:S02]  /*2d640*/  STL.64 [R1+0xc8], R10 ;  /* 0x0000c80a01007387 */ /* 0x000fe40000100a00 */
[----:B------:R0:W-:Y:S02]  /*2d650*/  STL [R1+0x5b08], R28 ;  /* 0x005b081c01007387 */ /* 0x0001e40000100800 */
[----:B------:R1:W-:Y:S01]  /*2d660*/  STL [R1+0x5b04], R0 ;  /* 0x005b040001007387 */ /* 0x0003e20000100800 */
[----:B------:R2:W-:Y:S04]  /*2d670*/  STL [R1+0x5b00], R25 ;  /* 0x005b001901007387 */ /* 0x0005e80000100800 */
[----:B------:R-:W-:Y:S01]  /*2d680*/  LDSM.16.MT88.4 R8, [R29+0x16180] ;  /* 0x016180001d08783b */ /* 0x000fe20000004200 */
[----:B0-----:R-:W-:Y:S01]  /*2d690*/  IMAD.MOV.U32 R28, RZ, RZ, R4 ;  /* 0x000000ffff1c7224 */ /* 0x001fe200078e0004 */
[----:B-1----:R-:W-:-:S02]  /*2d6a0*/  MOV R0, R5 ;  /* 0x0000000500007202 */ /* 0x002fc40000000f00 */
[----:B--2---:R-:W-:Y:S01]  /*2d6b0*/  MOV R25, R6 ;  /* 0x0000000600197202 */ /* 0x004fe20000000f00 */
[----:B------:R-:W-:Y:S02]  /*2d6c0*/  IMAD.MOV.U32 R20, RZ, RZ, R7 ;  /* 0x000000ffff147224 */ /* 0x000fe400078e0007 */
[----:B------:R-:W0:Y:S04]  /*2d6d0*/  LDSM.16.MT88.4 R4, [R29+0x16100] ;  /* 0x016100001d04783b */ /* 0x000e280000004200 */
[----:B------:R-:W-:Y:S01]  /*2d6e0*/  STL.64 [R1+0x5b18], R22 ;  /* 0x005b181601007387 */ /* 0x000fe20000100a00 */
[----:B------:R1:W-:Y:S03]  /*2d6f0*/  STL.64 [R1+0x5b10], R20 ;  /* 0x005b101401007387 */ /* 0x0003e60000100a00 */
[----:B-1----:R-:W2:Y:S01]  /*2d700*/  LDL.LU R20, [R1+0x90] ;  /* 0x0000900001147983 */ /* 0x002ea20000300800 */
[----:B------:R-:W2:Y:S02]  /*2d710*/  LDL.LU R21, [R1+0x94] ;  /* 0x0000940001157983 */ /* 0x000ea40000300800 */
[----:B------:R-:W2:Y:S02]  /*2d720*/  LDL.LU R22, [R1+0x98] ;  /* 0x0000980001167983 */ /* 0x000ea40000300800 */
[----:B------:R-:W2:Y:S01]  /*2d730*/  LDL.LU R23, [R1+0x9c] ;  /* 0x00009c0001177983 */ /* 0x000ea20000300800 */
[----:B0-----:R-:W-:Y:S01]  /*2d740*/  STL.64 [R1+0x5a28], R6 ;  /* 0x005a280601007387 */ /* 0x001fe20000100a00 */
[----:B------:R0:W-:Y:S03]  /*2d750*/  STL.64 [R1+0x5a20], R4 ;  /* 0x005a200401007387 */ /* 0x0001e60000100a00 */
[----:B0-----:R-:W3:Y:S01]  /*2d760*/  LDL.LU R4, [R1+0x70] ;  /* 0x0000700001047983 */ /* 0x001ee20000300800 */
[----:B------:R-:W3:Y:S02]  /*2d770*/  LDL.LU R5, [R1+0x74] ;  /* 0x0000740001057983 */ /* 0x000ee40000300800 */
[----:B------:R-:W4:Y:S01]  /*2d780*/  LDL.LU R6, [R1+0x78] ;  /* 0x0000780001067983 */ /* 0x000f220000300800 */
[----:B------:R-:W-:-:S02]  /*2d790*/  MOV R7, R3 ;  /* 0x0000000300077202 */ /* 0x000fc40000000f00 */
[----:B------:R-:W2:Y:S04]  /*2d7a0*/  LDL.LU R3, [R1+0x5b30] ;  /* 0x005b300001037983 */ /* 0x000ea80000300800 */
[----:B----4-:R-:W-:Y:S01]  /*2d7b0*/  STL.64 [R1+0x5b28], R6 ;  /* 0x005b280601007387 */ /* 0x010fe20000100a00 */
[----:B---3--:R0:W-:Y:S03]  /*2d7c0*/  STL.64 [R1+0x5b20], R4 ;  /* 0x005b200401007387 */ /* 0x0081e60000100a00 */
[----:B--2---:R-:W1:Y:S04]  /*2d7d0*/  LDSM.16.MT88.4 R12, [R3+0x16000] ;  /* 0x01600000030c783b */ /* 0x004e680000004200 */
[----:B------:R-:W2:Y:S04]  /*2d7e0*/  LDSM.16.MT88.4 R16, [R3+0x16080] ;  /* 0x016080000310783b */ /* 0x000ea80000004200 */
[----:B0-----:R-:W3:Y:S01]  /*2d7f0*/  LDL.LU R4, [R1+0x1e0] ;  /* 0x0001e00001047983 */ /* 0x001ee20000300800 */
[----:B------:R-:W3:Y:S02]  /*2d800*/  LDL.LU R5, [R1+0x1e4] ;  /* 0x0001e40001057983 */ /* 0x000ee40000300800 */
[----:B------:R-:W3:Y:S02]  /*2d810*/  LDL.LU R6, [R1+0x1e8] ;  /* 0x0001e80001067983 */ /* 0x000ee40000300800 */
[----:B------:R-:W3:Y:S01]  /*2d820*/  LDL.LU R7, [R1+0x1ec] ;  /* 0x0001ec0001077983 */ /* 0x000ee20000300800 */
[----:B------:R-:W-:Y:S01]  /*2d830*/  STL.64 [R1+0x5a18], R10 ;  /* 0x005a180a01007387 */ /* 0x000fe20000100a00 */
[----:B------:R0:W-:Y:S03]  /*2d840*/  STL.64 [R1+0x5a10], R8 ;  /* 0x005a100801007387 */ /* 0x0001e60000100a00 */
[----:B0-----:R-:W4:Y:S01]  /*2d850*/  LDL.LU R8, [R1+0xe0] ;  /* 0x0000e00001087983 */ /* 0x001f220000300800 */
[----:B------:R-:W4:Y:S02]  /*2d860*/  LDL.LU R9, [R1+0xe4] ;  /* 0x0000e40001097983 */ /* 0x000f240000300800 */
[----:B------:R-:W4:Y:S02]  /*2d870*/  LDL.LU R10, [R1+0xe8] ;  /* 0x0000e800010a7983 */ /* 0x000f240000300800 */
[----:B------:R-:W4:Y:S01]  /*2d880*/  LDL.LU R11, [R1+0xec] ;  /* 0x0000ec00010b7983 */ /* 0x000f220000300800 */
[----:B------:R-:W-:Y:S04]  /*2d890*/  STL [R1+0x59f8], R29 ;  /* 0x0059f81d01007387 */ /* 0x000fe80000100800 */
[----:B-1----:R-:W-:Y:S01]  /*2d8a0*/  STL.64 [R1+0x5a08], R14 ;  /* 0x005a080e01007387 */ /* 0x002fe20000100a00 */
[----:B------:R0:W-:Y:S03]  /*2d8b0*/  STL.64 [R1+0x5a00], R12 ;  /* 0x005a000c01007387 */ /* 0x0001e60000100a00 */
[----:B0-----:R-:W4:Y:S01]  /*2d8c0*/  LDL.LU R12, [R1+0x80] ;  /* 0x00008000010c7983 */ /* 0x001f220000300800 */
[----:B------:R-:W4:Y:S02]  /*2d8d0*/  LDL.LU R13, [R1+0x84] ;  /* 0x00008400010d7983 */ /* 0x000f240000300800 */
[----:B------:R-:W4:Y:S02]  /*2d8e0*/  LDL.LU R14, [R1+0x88] ;  /* 0x00008800010e7983 */ /* 0x000f240000300800 */
[----:B------:R-:W4:Y:S01]  /*2d8f0*/  LDL.LU R15, [R1+0x8c] ;  /* 0x00008c00010f7983 */ /* 0x000f220000300800 */
[----:B--2---:R-:W-:Y:S01]  /*2d900*/  STL.64 [R1+0x5a38], R18 ;  /* 0x005a381201007387 */ /* 0x004fe20000100a00 */
[----:B------:R0:W-:Y:S03]  /*2d910*/  STL.64 [R1+0x5a30], R16 ;  /* 0x005a301001007387 */ /* 0x0001e60000100a00 */
[----:B0-----:R-:W4:Y:S01]  /*2d920*/  LDL.LU R16, [R1+0x190] ;  /* 0x0001900001107983 */ /* 0x001f220000300800 */
[----:B------:R-:W4:Y:S02]  /*2d930*/  LDL.LU R17, [R1+0x194] ;  /* 0x0001940001117983 */ /* 0x000f240000300800 */
[----:B------:R-:W4:Y:S02]  /*2d940*/  LDL.LU R18, [R1+0x198] ;  /* 0x0001980001127983 */ /* 0x000f240000300800 */
[----:B------:R-:W4:Y:S01]  /*2d950*/  LDL.LU R19, [R1+0x19c] ;  /* 0x00019c0001137983 */ /* 0x000f220000300800 */
[-C--:B---3--:R-:W-:Y:S01]  /*2d960*/  HMMA.16816.F32.BF16 R20, R20, R26.reuse, R4 ;  /* 0x0000001a1414723c */ /* 0x088fe20000041804 */
[----:B------:R-:W2:Y:S01]  /*2d970*/  LDL.LU.64 R6, [R1+0x5b28] ;  /* 0x005b280001067983 */ /* 0x000ea20000300a00 */
[----:B------:R-:W2:Y:S11]  /*2d980*/  LDL.LU.64 R4, [R1+0x5b20] ;  /* 0x005b200001047983 */ /* 0x000eb60000300a00 */
[----:B------:R-:W-:Y:S10]  /*2d990*/  @!UPT UIADD3 URZ, URZ, URZ, URZ ;  /* 0x0000003f3f3ff290 */ /* 0x000ff4000fffe03f */
[----:B------:R-:W-:Y:S01]  /*2d9a0*/  STL.64 [R1+0xf0], R20 ;  /* 0x0000f01401007387 */ /* 0x000fe20000100a00 */
[----:B------:R0:W-:Y:S03]  /*2d9b0*/  STL.64 [R1+0xf8], R22 ;  /* 0x0000f81601007387 */ /* 0x0001e60000100a00 */
[----:B0-----:R-:W3:Y:S01]  /*2d9c0*/  LDL.LU.64 R22, [R1+0x5b18] ;  /* 0x005b180001167983 */ /* 0x001ee20000300a00 */
[----:B------:R-:W3:Y:S01]  /*2d9d0*/  LDL.LU.64 R20, [R1+0x5b10] ;  /* 0x005b100001147983 */ /* 0x000ee20000300a00 */
[-C--:B----4-:R-:W-:Y:S11]  /*2d9e0*/  HMMA.16816.F32.BF16 R12, R12, R26.reuse, R16 ;  /* 0x0000001a0c0c723c */ /* 0x090ff60000041810 */
[----:B------:R-:W-:Y:S11]  /*2d9f0*/  @!UPT UIADD3 URZ, URZ, URZ, URZ ;  /* 0x0000003f3f3ff290 */ /* 0x000ff6000fffe03f */
[----:B------:R-:W-:Y:S01]  /*2da00*/  @!UPT UIADD3 URZ, URZ, URZ, URZ ;  /* 0x0000003f3f3ff290 */ /* 0x000fe2000fffe03f */
[----:B------:R-:W-:Y:S01]  /*2da10*/  STL.64 [R1+0x1e0], R12 ;  /* 0x0001e00c01007387 */ /* 0x000fe20000100a00 */
[----:B------:R-:W-:Y:S01]  /*2da20*/  STL.64 [R1+0x1e8], R14 ;  /* 0x0001e80e01007387 */ /* 0x000fe20000100a00 */
[----:B--2---:R-:W-:Y:S07]  /*2da30*/  HMMA.16816.F32.BF16 R8, R4, R26, R8 ;  /* 0x0000001a0408723c */ /* 0x004fee0000041808 */
[----:B------:R-:W-:Y:S02]  /*2da40*/  MOV R4, R28 ;  /* 0x0000001c00047202 */ /* 0x000fe40000000f00 */
[----:B------:R-:W-:Y:S01]  /*2da50*/  MOV R6, R25 ;  /* 0x0000001900067202 */ /* 0x000fe20000000f00 */
[----:B------:R-:W2:Y:S01]  /*2da60*/  LDL.LU R28, [R1+0x5b08] ;  /* 0x005b0800011c7983 */ /* 0x000ea20000300800 */
[----:B------:R-:W-:Y:S11]  /*2da70*/  IMAD.MOV.U32 R5, RZ, RZ, R0 ;  /* 0x000000ffff057224 */ /* 0x000ff600078e0000 */
[----:B------:R-:W-:Y:S01]  /*2da80*/  @!UPT UIADD3 URZ, URZ, URZ, URZ ;  /* 0x0000003f3f3ff290 */ /* 0x000fe2000fffe03f */
[----:B------:R-:W-:Y:S01]  /*2da90*/  STL.64 [R1+0x130], R8 ;  /* 0x0001300801007387 */ /* 0x000fe20000100a00 */
[----:B------:R-:W-:Y:S02]  /*2daa0*/  STL.64 [R1+0x138], R10 ;  /* 0x0001380a01007387 */ /* 0x000fe40000100a00 */
[----:B------:R-:W4:Y:S02]  /*2dab0*/  LDL.LU R0, [R1+0x5b04] ;  /* 0x005b040001007983 */ /* 0x000f240000300800 */
[----:B------:R-:W2:Y:S01]  /*2dac0*/  LDL.LU R25, [R1+0x5b00] ;  /* 0x005b000001197983 */ /* 0x000ea20000300800 */
[----:B---3--:R-:W-:Y:S02]  /*2dad0*/  MOV R7, R20 ;  /* 0x0000001400077202 */ /* 0x008fe40000000f00 */
[----:B------:R-:W3:Y:S03]  /*2dae0*/  LDL.LU R20, [R1+0x5afc] ;  /* 0x005afc0001147983 */ /* 0x000ee60000300800 */
[----:B------:R0:W-:Y:S02]  /*2daf0*/  STL.64 [R1+0x5a48], R6 ;  /* 0x005a480601007387 */ /* 0x0001e40000100a00 */
[----:B------:R1:W-:Y:S02]  /*2db00*/  STL.64 [R1+0x5a40], R4 ;  /* 0x005a400401007387 */ /* 0x0003e40000100a00 */
[----:B------:R-:W2:Y:S01]  /*2db10*/  LDL.LU R16, [R1+0x170] ;  /* 0x0001700001107983 */ /* 0x000ea20000300800 */
[----:B------:R-:W2:Y:S01]  /*2db20*/  LDL.LU R17, [R1+0x174] ;  /* 0x0001740001117983 */ /* 0x000ea20000300800 */
[----:B------:R-:W2:Y:S02]  /*2db30*/  LDL.LU R18, [R1+0x178] ;  /* 0x0001780001127983 */ /* 0x000ea40000300800 */
[----:B------:R-:W2:Y:S01]  /*2db40*/  LDL.LU R19, [R1+0x17c] ;  /* 0x00017c0001137983 */ /* 0x000ea20000300800 */
[----:B0-----:R-:W-:Y:S01]  /*2db50*/  MOV R6, R23 ;  /* 0x0000001700067202 */ /* 0x001fe20000000f00 */
[----:B-1----:R-:W-:-:S02]  /*2db60*/  IMAD.MOV.U32 R4, RZ, RZ, R21 ;  /* 0x000000ffff047224 */ /* 0x002fc400078e0015 */
[----:B------:R-:W-:Y:S01]  /*2db70*/  IMAD.MOV.U32 R7, RZ, RZ, R24 ;  /* 0x000000ffff077224 */ /* 0x000fe200078e0018 */
[----:B------:R-:W-:Y:S01]  /*2db80*/  MOV R5, R22 ;  /* 0x0000001600057202 */ /* 0x000fe20000000f00 */
[----:B--2---:R-:W-:Y:S01]  /*2db90*/  STL.64 [R1+0x5a58], R18 ;  /* 0x005a581201007387 */ /* 0x004fe20000100a00 */
[----:B------:R-:W-:Y:S02]  /*2dba0*/  STL.64 [R1+0x5a50], R16 ;  /* 0x005a501001007387 */ /* 0x000fe40000100a00 */
[----:B------:R-:W2:Y:S02]  /*2dbb0*/  LDL.LU R21, [R1+0x5af8] ;  /* 0x005af80001157983 */ /* 0x000ea40000300800 */
[----:B------:R-:W2:Y:S01]  /*2dbc0*/  LDL.LU R22, [R1+0x5af4] ;  /* 0x005af40001167983 */ /* 0x000ea20000300800 */
[----:B------:R-:W2:Y:S01]  /*2dbd0*/  LDL.LU R23, [R1+0x5af0] ;  /* 0x005af00001177983 */ /* 0x000ea20000300800 */
[----:B------:R-:W2:Y:S02]  /*2dbe0*/  LDL.LU R24, [R1+0x5aec] ;  /* 0x005aec0001187983 */ /* 0x000ea40000300800 */
[----:B------:R0:W-:Y:S02]  /*2dbf0*/  STL.64 [R1+0x5a68], R6 ;  /* 0x005a680601007387 */ /* 0x0001e40000100a00 */
[----:B------:R1:W-:Y:S02]  /*2dc00*/  STL.64 [R1+0x5a60], R4 ;  /* 0x005a600401007387 */ /* 0x0003e40000100a00 */
[----:B0-----:R-:W-:Y:S01]  /*2dc10*/  IMAD.MOV.U32 R6, RZ, RZ, R28 ;  /* 0x000000ffff067224 */ /* 0x001fe200078e001c */
[----:B-1----:R-:W-:-:S02]  /*2dc20*/  MOV R4, R25 ;  /* 0x0000001900047202 */ /* 0x002fc40000000f00 */
[----:B------:R-:W-:Y:S01]  /*2dc30*/  MOV R7, R2 ;  /* 0x0000000200077202 */ /* 0x000fe20000000f00 */
[----:B------:R-:W2:Y:S01]  /*2dc40*/  LDL.LU R25, [R1+0x5ae8] ;  /* 0x005ae80001197983 */ /* 0x000ea20000300800 */
[----:B----4-:R-:W-:Y:S02]  /*2dc50*/  MOV R5, R0 ;  /* 0x0000000000057202 */ /* 0x010fe40000000f00 */
[----:B------:R-:W4:Y:S02]  /*2dc60*/  LDL.LU R0, [R1+0x5ae4] ;  /* 0x005ae40001007983 */ /* 0x000f240000300800 */
[----:B------:R-:W4:Y:S01]  /*2dc70*/  LDL.LU R28, [R1+0x5ae0] ;  /* 0x005ae000011c7983 */ /* 0x000f220000300800 */
[----:B------:R-:W4:Y:S01]  /*2dc80*/  LDL.LU R2, [R1+0x5adc] ;  /* 0x005adc0001027983 */ /* 0x000f220000300800 */
[----:B------:R3:W-:Y:S02]  /*2dc90*/  STL.64 [R1+0x5a88], R6 ;  /* 0x005a880601007387 */ /* 0x0007e40000100a00 */
[----:B------:R0:W-:Y:S02]  /*2dca0*/  STL.64 [R1+0x5a80], R4 ;  /* 0x005a800401007387 */ /* 0x0001e40000100a00 */
[----:B------:R-:W4:Y:S01]  /*2dcb0*/  LDL.LU R16, [R1+0x180] ;  /* 0x0001800001107983 */ /* 0x000f220000300800 */
[----:B------:R-:W4:Y:S01]  /*2dcc0*/  LDL.LU R17, [R1+0x184] ;  /* 0x0001840001117983 */ /* 0x000f220000300800 */
[----:B------:R-:W4:Y:S02]  /*2dcd0*/  LDL.LU R18, [R1+0x188] ;  /* 0x0001880001127983 */ /* 0x000f240000300800 */
[----:B------:R-:W4:Y:S01]  /*2dce0*/  LDL.LU R19, [R1+0x18c] ;  /* 0x00018c0001137983 */ /* 0x000f220000300800 */
[----:B---3--:R-:W-:-:S02]  /*2dcf0*/  MOV R7, R20 ;  /* 0x0000001400077202 */ /* 0x008fc40000000f00 */
[----:B------:R-:W3:Y:S01]  /*2dd00*/  LDL.LU R20, [R1+0x50] ;  /* 0x0000500001147983 */ /* 0x000ee20000300800 */
[----:B--2---:R-:W-:Y:S01]  /*2dd10*/  MOV R6, R21 ;  /* 0x0000001500067202 */ /* 0x004fe20000000f00 */
[----:B0-----:R-:W-:Y:S02]  /*2dd20*/  IMAD.MOV.U32 R5, RZ, RZ, R22 ;  /* 0x000000ffff057224 */ /* 0x001fe400078e0016 */
[----:B------:R-:W3:Y:S01]  /*2dd30*/  LDL.LU R21, [R1+0x54] ;  /* 0x0000540001157983 */ /* 0x000ee20000300800 */
[----:B------:R-:W-:Y:S01]  /*2dd40*/  MOV R4, R23 ;  /* 0x0000001700047202 */ /* 0x000fe20000000f00 */
[----:B------:R-:W3:Y:S02]  /*2dd50*/  LDL.LU R22, [R1+0x58] ;  /* 0x0000580001167983 */ /* 0x000ee40000300800 */
[----:B------:R-:W3:Y:S01]  /*2dd60*/  LDL.LU R23, [R1+0x5c] ;  /* 0x00005c0001177983 */ /* 0x000ee20000300800 */
[----:B------:R-:W3:Y:S01]  /*2dd70*/  LDL.LU R12, [R1+0x110] ;  /* 0x00011000010c7983 */ /* 0x000ee20000300800 */
[----:B------:R-:W3:Y:S02]  /*2dd80*/  LDL.LU R13, [R1+0x114] ;  /* 0x00011400010d7983 */ /* 0x000ee40000300800 */
[----:B------:R-:W3:Y:S02]  /*2dd90*/  LDL.LU R14, [R1+0x118] ;  /* 0x00011800010e7983 */ /* 0x000ee40000300800 */
[----:B------:R-:W3:Y:S01]  /*2dda0*/  LDL.LU R15, [R1+0x11c] ;  /* 0x00011c00010f7983 */ /* 0x000ee20000300800 */
[----:B------:R-:W-:Y:S01]  /*2ddb0*/  STL.64 [R1+0x5aa8], R6 ;  /* 0x005aa80601007387 */ /* 0x000fe20000100a00 */
[----:B------:R-:W-:Y:S03]  /*2ddc0*/  STL.64 [R1+0x5aa0], R4 ;  /* 0x005aa00401007387 */ /* 0x000fe60000100a00 */
[----:B----4-:R-:W-:Y:S01]  /*2ddd0*/  STL.64 [R1+0x5a78], R18 ;  /* 0x005a781201007387 */ /* 0x010fe20000100a00 */
[----:B------:R0:W-:Y:S03]  /*2dde0*/  STL.64 [R1+0x5a70], R16 ;  /* 0x005a701001007387 */ /* 0x0001e60000100a00 */
[----:B0-----:R-:W2:Y:S01]  /*2ddf0*/  LDL.LU R16, [R1+0x1a0] ;  /* 0x0001a00001107983 */ /* 0x001ea20000300800 */
[----:B------:R-:W2:Y:S02]  /*2de00*/  LDL.LU R17, [R1+0x1a4] ;  /* 0x0001a40001117983 */ /* 0x000ea40000300800 */
[----:B------:R-:W4:Y:S02]  /*2de10*/  LDL.LU R18, [R1+0x1a8] ;  /* 0x0001a80001127983 */ /* 0x000f240000300800 */
[----:B------:R-:W4:Y:S01]  /*2de20*/  LDL.LU R19, [R1+0x1ac] ;  /* 0x0001ac0001137983 */ /* 0x000f220000300800 */
[----:B------:R-:W-:Y:S01]  /*2de30*/  MOV R6, R25 ;  /* 0x0000001900067202 */ /* 0x000fe20000000f00 */
[----:B------:R-:W-:-:S02]  /*2de40*/  IMAD.MOV.U32 R7, RZ, RZ, R24 ;  /* 0x000000ffff077224 */ /* 0x000fc400078e0018 */
[----:B------:R-:W-:Y:S01]  /*2de50*/  IMAD.MOV.U32 R4, RZ, RZ, R28 ;  /* 0x000000ffff047224 */ /* 0x000fe200078e001c */
[----:B------:R-:W-:Y:S01]  /*2de60*/  MOV R5, R0 ;  /* 0x0000000000057202 */ /* 0x000fe20000000f00 */
[----:B------:R-:W3:Y:S01]  /*2de70*/  LDL.LU R28, [R1+0x5ad8] ;  /* 0x005ad800011c7983 */ /* 0x000ee20000300800 */
[----:B------:R-:W3:Y:S02]  /*2de80*/  LDL.LU R0, [R1+0x5ad4] ;  /* 0x005ad40001007983 */ /* 0x000ee40000300800 */
[----:B------:R-:W-:Y:S01]  /*2de90*/  STL.64 [R1+0x5ac8], R6 ;  /* 0x005ac80601007387 */ /* 0x000fe20000100a00 */
[----:B------:R-:W-:Y:S04]  /*2dea0*/  STL.64 [R1+0x5ac0], R4 ;  /* 0x005ac00401007387 */ /* 0x000fe80000100a00 */
[----:B----4-:R-:W-:Y:S01]  /*2deb0*/  STL.64 [R1+0x5a98], R18 ;  /* 0x005a981201007387 */ /* 0x010fe20000100a00 */
[----:B--2---:R0:W-:Y:S03]  /*2dec0*/  STL.64 [R1+0x5a90], R16 ;  /* 0x005a901001007387 */ /* 0x0041e60000100a00 */
[----:B0-----:R-:W2:Y:S01]  /*2ded0*/  LDL.LU R16, [R1+0x1b0] ;  /* 0x0001b00001107983 */ /* 0x001ea20000300800 */
[----:B------:R-:W2:Y:S02]  /*2dee0*/  LDL.LU R17, [R1+0x1b4] ;  /* 0x0001b40001117983 */ /* 0x000ea40000300800 */
[----:B------:R-:W4:Y:S02]  /*2def0*/  LDL.LU R18, [R1+0x1b8] ;  /* 0x0001b80001127983 */ /* 0x000f240000300800 */
[----:B------:R-:W4:Y:S01]  /*2df00*/  LDL.LU R19, [R1+0x1bc] ;  /* 0x0001bc0001137983 */ /* 0x000f220000300800 */
[----:B---3--:R-:W-:Y:S07]  /*2df10*/  HMMA.16816.F32.BF16 R4, R20, R26, R12 ;  /* 0x0000001a1404723c */ /* 0x008fee000004180c */
[----:B------:R-:W-:Y:S01]  /*2df20*/  MOV R15, R0 ;  /* 0x00000000000f7202 */ /* 0x000fe20000000f00 */
[----:B------:R-:W0:Y:S04]  /*2df30*/  S2R R25, SR_TID.X ;  /* 0x0000000000197919 */ /* 0x000e280000002100 */
[----:B----4-:R-:W-:Y:S01]  /*2df40*/  STL.64 [R1+0x5ab8], R18 ;  /* 0x005ab81201007387 */ /* 0x010fe20000100a00 */
[----:B--2---:R1:W-:Y:S03]  /*2df50*/  STL.64 [R1+0x5ab0], R16 ;  /* 0x005ab01001007387 */ /* 0x0043e60000100a00 */
[----:B-1----:R-:W2:Y:S01]  /*2df60*/  LDL.LU R16, [R1+0x1c0] ;  /* 0x0001c00001107983 */ /* 0x002ea20000300800 */
[----:B------:R-:W2:Y:S02]  /*2df70*/  LDL.LU R17, [R1+0x1c4] ;  /* 0x0001c40001117983 */ /* 0x000ea40000300800 */
[----:B------:R-:W2:Y:S02]  /*2df80*/  LDL.LU R18, [R1+0x1c8] ;  /* 0x0001c80001127983 */ /* 0x000ea40000300800 */
[----:B------:R-:W2:Y:S01]  /*2df90*/  LDL.LU R19, [R1+0x1cc] ;  /* 0x0001cc0001137983 */ /* 0x000ea20000300800 */
[----:B------:R-:W3:Y:S01]  /*2dfa0*/  LDL.LU R8, [R1+0x160] ;  /* 0x0001600001087983 */ /* 0x000ee20000300800 */
[----:B------:R-:W3:Y:S02]  /*2dfb0*/  LDL.LU R9, [R1+0x164] ;  /* 0x0001640001097983 */ /* 0x000ee40000300800 */
[----:B------:R-:W3:Y:S02]  /*2dfc0*/  LDL.LU R10, [R1+0x168] ;  /* 0x00016800010a7983 */ /* 0x000ee40000300800 */
[----:B------:R-:W3:Y:S01]  /*2dfd0*/  LDL.LU R11, [R1+0x16c] ;  /* 0x00016c00010b7983 */ /* 0x000ee20000300800 */
[----:B------:R-:W4:Y:S01]  /*2dfe0*/  LDL.LU R12, [R1+0x140] ;  /* 0x00014000010c7983 */ /* 0x000f220000300800 */
[----:B------:R-:W-:Y:S02]  /*2dff0*/  STL.64 [R1+0x110], R4 ;  /* 0x0001100401007387 */ /* 0x000fe40000100a00 */
[----:B------:R-:W-:Y:S02]  /*2e000*/  STL.64 [R1+0x118], R6 ;  /* 0x0001180601007387 */ /* 0x000fe40000100a00 */
[----:B------:R-:W1:Y:S04]  /*2e010*/  LDSM.16.MT88.4 R4, [R3+0x16100] ;  /* 0x016100000304783b */ /* 0x000e680000004200 */
[----:B------:R-:W4:Y:S01]  /*2e020*/  LDL.LU R13, [R1+0x144] ;  /* 0x00014400010d7983 */ /* 0x000f220000300800 */
[----:B------:R-:W4:Y:S02]  /*2e030*/  LDL.LU R14, [R1+0x148] ;  /* 0x00014800010e7983 */ /* 0x000f240000300800 */
[----:B------:R-:W2:Y:S01]  /*2e040*/  LDL.LU R0, [R1+0x5ad0] ;  /* 0x005ad00001007983 */ /* 0x000ea20000300800 */
[----:B-1----:R-:W-:Y:S01]  /*2e050*/  STL.64 [R1+0x80], R4 ;  /* 0x0000800401007387 */ /* 0x002fe20000100a00 */
[----:B------:R-:W-:Y:S01]  /*2e060*/  STL [R1+0x88], R6 ;  /* 0x0000880601007387 */ /* 0x000fe20000100800 */
[----:B------:R-:W-:-:S02]  /*2e070*/  MOV R29, R7 ;  /* 0x00000007001d7202 */ /* 0x000fc40000000f00 */
[----:B------:R-:W1:Y:S04]  /*2e080*/  LDSM.16.MT88.4 R4, [R3+0x16180] ;  /* 0x016180000304783b */ /* 0x000e680000004200 */
[----:B------:R-:W-:Y:S04]  /*2e090*/  STL [R1+0x59fc], R29 ;  /* 0x0059fc1d01007387 */ /* 0x000fe80000100800 */
[----:B-1----:R-:W-:Y:S01]  /*2e0a0*/  STL.64 [R1+0x70], R4 ;  /* 0x0000700401007387 */ /* 0x002fe20000100a00 */
[----:B------:R1:W-:Y:S03]  /*2e0b0*/  STL.64 [R1+0x78], R6 ;  /* 0x0000780601007387 */ /* 0x0003e60000100a00 */
[----:B-1----:R-:W3:Y:S01]  /*2e0c0*/  LDL.LU.64 R6, [R1+0x5ac8] ;  /* 0x005ac80001067983 */ /* 0x002ee20000300a00 */
[----:B------:R-:W3:Y:S03]  /*2e0d0*/  LDL.LU.64 R4, [R1+0x5ac0] ;  /* 0x005ac00001047983 */ /* 0x000ee60000300a00 */
[----:B------:R-:W1:Y:S01]  /*2e0e0*/  S2R R24, SR_TID.X ;  /* 0x0000000000187919 */ /* 0x000e620000002100 */
[----:B0-----:R-:W-:-:S05]  /*2e0f0*/  LOP3.LUT R23, R25, 0x7, RZ, 0xc0, !PT ;  /* 0x0000000719177812 */ /* 0x001fca00078ec0ff */
[----:B------:R-:W-:Y:S01]  /*2e100*/  IMAD.SHL.U32 R22, R23, 0x10, RZ ;  /* 0x0000001017167824 */ /* 0x000fe200078e00ff */
[C---:B-1----:R-:W-:Y:S02]  /*2e110*/  LOP3.LUT R25, R24.reuse, 0xe0, RZ, 0xc0, !PT ;  /* 0x000000e018197812 */ /* 0x042fe400078ec0ff */
[----:B------:R-:W-:Y:S02]  /*2e120*/  SHF.L.U32 R23, R24, 0x1, RZ ;  /* 0x0000000118177819 */ /* 0x000fe400000006ff */
[----:B------:R-:W-:-:S04]  /*2e130*/  LEA R25, R25, R22, 0x8 ;  /* 0x0000001619197211 */ /* 0x000fc800078e40ff */
[----:B------:R-:W-:Y:S01]  /*2e140*/  LOP3.LUT R25, R25, 0x30, R23, 0x78, !PT ;  /* 0x0000003019197812 */ /* 0x000fe200078e7817 */
[----:B------:R-:W-:Y:S01]  /*2e150*/  LOP3.LUT R24, R24, 0x7, RZ, 0xc0, !PT ;  /* 0x0000000718187812 */ /* 0x000fe200078ec0ff */
[----:B------:R-:W-:Y:S04]  /*2e160*/  STL [R1+0x5968], R3 ;  /* 0x0059680301007387 */ /* 0x000fe80000100800 */
[----:B------:R-:W-:Y:S01]  /*2e170*/  IMAD R25, R24, 0x400, R25 ;  /* 0x0000040018197824 */ /* 0x000fe200078e0219 */
[----:B--2---:R-:W0:Y:S04]  /*2e180*/  LDSM.16.MT88.4 R20, [R0+0x18000] ;  /* 0x018000000014783b */ /* 0x004e280000004200 */
[----:B0-----:R-:W-:Y:S01]  /*2e190*/  STL.64 [R1+0x90], R20 ;  /* 0x0000901401007387 */ /* 0x001fe20000100a00 */
[----:B------:R-:W-:Y:S01]  /*2e1a0*/  STL [R1+0x98], R22 ;  /* 0x0000981601007387 */ /* 0x000fe20000100800 */
[----:B------:R-:W-:-:S02]  /*2e1b0*/  MOV R29, R23 ;  /* 0x00000017001d7202 */ /* 0x000fc40000000f00 */
[----:B------:R-:W0:Y:S01]  /*2e1c0*/  LDSM.16.M88.4 R20, [R25+0x40180] ;  /* 0x040180001914783b */ /* 0x000e220000000200 */
[----:B---3--:R-:W-:Y:S03]  /*2e1d0*/  HMMA.16816.F32.BF16 R4, R4, R26, R16 ;  /* 0x0000001a0404723c */ /* 0x008fe60000041810 */
[----:B0-----:R-:W-:Y:S01]  /*2e1e0*/  STL [R1+0x585c], R22 ;  /* 0x00585c1601007387 */ /* 0x001fe20000100800 */
[----:B------:R-:W-:Y:S02]  /*2e1f0*/  STL [R1+0x5858], R23 ;  /* 0x0058581701007387 */ /* 0x000fe40000100800 */
[----:B------:R0:W-:Y:S02]  /*2e200*/  STL.64 [R1+0x59c0], R20 ;  /* 0x0059c01401007387 */ /* 0x0001e40000100a00 */
[----:B0-----:R-:W2:Y:S01]  /*2e210*/  LDL.LU R20, [R1+0xb0] ;  /* 0x0000b00001147983 */ /* 0x001ea20000300800 */
[----:B------:R-:W2:Y:S02]  /*2e220*/  LDL.LU R21, [R1+0xb4] ;  /* 0x0000b40001157983 */ /* 0x000ea40000300800 */
[----:B------:R-:W2:Y:S02]  /*2e230*/  LDL.LU R22, [R1+0xb8] ;  /* 0x0000b80001167983 */ /* 0x000ea40000300800 */
[----:B------:R-:W2:Y:S01]  /*2e240*/  LDL.LU R23, [R1+0xbc] ;  /* 0x0000bc0001177983 */ /* 0x000ea20000300800 */
[----:B------:R-:W3:Y:S01]  /*2e250*/  LDL.LU.64 R18, [R1+0x5ab8] ;  /* 0x005ab80001127983 */ /* 0x000ee20000300a00 */
[----:B------:R-:W3:Y:S08]  /*2e260*/  LDL.LU.64 R16, [R1+0x5ab0] ;  /* 0x005ab00001107983 */ /* 0x000ef00000300a00 */
[----:B------:R-:W-:Y:S01]  /*2e270*/  STL.64 [R1+0xe0], R4 ;  /* 0x0000e00401007387 */ /* 0x000fe20000100a00 */
[----:B------:R0:W-:Y:S01]  /*2e280*/  STL [R1+0xe8], R6 ;  /* 0x0000e80601007387 */ /* 0x0001e20000100800 */
[----:B------:R-:W-:-:S02]  /*2e290*/  MOV R3, R7 ;  /* 0x0000000700037202 */ /* 0x000fc40000000f00 */
[----:B0-----:R-:W3:Y:S01]  /*2e2a0*/  LDL.LU.64 R6, [R1+0x5aa8] ;  /* 0x005aa80001067983 */ /* 0x001ee20000300a00 */
[----:B------:R-:W3:Y:S02]  /*2e2b0*/  LDL.LU.64 R4, [R1+0x5aa0] ;  /* 0x005aa00001047983 */ /* 0x000ee40000300a00 */
[----:B------:R-:W-:Y:S01]  /*2e2c0*/  STL [R1+0x596c], R3 ;  /* 0x00596c0301007387 */ /* 0x000fe20000100800 */
[-C--:B---3--:R-:W-:Y:S01]  /*2e2d0*/  HMMA.16816.F32.BF16 R4, R4, R26.reuse, R16 ;  /* 0x0000001a0404723c */ /* 0x088fe20000041810 */
[----:B------:R-:W3:Y:S01]  /*2e2e0*/  LDL.LU.64 R18, [R1+0x5a98] ;  /* 0x005a980001127983 */ /* 0x000ee20000300a00 */
[----:B------:R-:W3:Y:S11]  /*2e2f0*/  LDL.LU.64 R16, [R1+0x5a90] ;  /* 0x005a900001107983 */ /* 0x000ef60000300a00 */
[----:B------:R-:W-:Y:S10]  /*2e300*/  @!UPT UIADD3 URZ, URZ, URZ, URZ ;  /* 0x0000003f3f3ff290 */ /* 0x000ff4000fffe03f */
[----:B------:R-:W-:Y:S01]  /*2e310*/  STL.64 [R1+0xd0], R4 ;  /* 0x0000d00401007387 */ /* 0x000fe20000100a00 */
[----:B------:R-:W-:Y:S02]  /*2e320*/  STL.64 [R1+0xd8], R6 ;  /* 0x0000d80601007387 */ /* 0x000fe40000100a00 */
[----:B------:R-:W0:Y:S02]  /*2e330*/  LDSM.16.MT88.4 R4, [R0+0x18080] ;  /* 0x018080000004783b */ /* 0x000e240000004200 */
[----:B0-----:R-:W-:Y:S02]  /*2e340*/  STL.64 [R1+0xa0], R4 ;  /* 0x0000a00401007387 */ /* 0x001fe40000100a00 */
[----:B------:R0:W-:Y:S02]  /*2e350*/  STL.64 [R1+0xa8], R6 ;  /* 0x0000a80601007387 */ /* 0x0001e40000100a00 */
[----:B0-----:R-:W3:Y:S01]  /*2e360*/  LDL.LU.64 R6, [R1+0x5a88] ;  /* 0x005a880001067983 */ /* 0x001ee20000300a00 */
[----:B------:R-:W3:Y:S02]  /*2e370*/  LDL.LU.64 R4, [R1+0x5a80] ;  /* 0x005a800001047983 */ /* 0x000ee40000300a00 */
[-C--:B---3--:R-:W-:Y:S01]  /*2e380*/  HMMA.16816.F32.BF16 R4, R4, R26.reuse, R16 ;  /* 0x0000001a0404723c */ /* 0x088fe20000041810 */
[----:B------:R-:W3:Y:S01]  /*2e390*/  LDL.LU.64 R18, [R1+0x5a78] ;  /* 0x005a780001127983 */ /* 0x000ee20000300a00 */
[----:B------:R-:W3:Y:S11]  /*2e3a0*/  LDL.LU.64 R16, [R1+0x5a70] ;  /* 0x005a700001107983 */ /* 0x000ef60000300a00 */
[----:B------:R-:W-:Y:S10]  /*2e3b0*/  @!UPT UIADD3 URZ, URZ, URZ, URZ ;  /* 0x0000003f3f3ff290 */ /* 0x000ff4000fffe03f */
[----:B------:R-:W-:Y:S01]  /*2e3c0*/  STL.64 [R1+0x1c0], R4 ;  /* 0x0001c00401007387 */ /* 0x000fe20000100a00 */
[----:B------:R0:W-:Y:S02]  /*2e3d0*/  STL [R1+0x1c8], R6 ;  /* 0x0001c80601007387 */ /* 0x0001e40000100800 */
[----:B------:R-:W-:Y:S02]  /*2e3e0*/  IMAD.MOV.U32 R3, RZ, RZ, R7 ;  /* 0x000000ffff037224 */ /* 0x000fe400078e0007 */
        /* <DEDUP_REMOVED lines=8> */
[----:B------:R0:W-:Y:S03]  /*2e470*/  STL.64 [R1+0x198], R6 ;  /* 0x0001980601007387 */ /* 0x0001e60000100a00 */
[----:B0-----:R-:W3:Y:S01]  /*2e480*/  LDL.LU.64 R6, [R1+0x5a48] ;  /* 0x005a480001067983 */ /* 0x001ee20000300a00 */
[----:B------:R-:W3:Y:S02]  /*2e490*/  LDL.LU.64 R4, [R1+0x5a40] ;  /* 0x005a400001047983 */ /* 0x000ee40000300a00 */
[-C--:B---3--:R-:W-:Y:S01]  /*2e4a0*/  HMMA.16816.F32.BF16 R4, R4, R26.reuse, R16 ;  /* 0x0000001a0404723c */ /* 0x088fe20000041810 */
[----:B------:R-:W2:Y:S01]  /*2e4b0*/  LDL.LU.64 R18, [R1+0x5a38] ;  /* 0x005a380001127983 */ /* 0x000ea20000300a00 */
[----:B------:R-:W2:Y:S11]  /*2e4c0*/  LDL.LU.64 R16, [R1+0x5a30] ;  /* 0x005a300001107983 */ /* 0x000eb60000300a00 */
[----:B------:R-:W-:Y:S10]  /*2e4d0*/  @!UPT UIADD3 URZ, URZ, URZ, URZ ;  /* 0x0000003f3f3ff290 */ /* 0x000ff4000fffe03f */
[----:B------:R-:W-:Y:S01]  /*2e4e0*/  STL.64 [R1+0x180], R4 ;  /* 0x0001800401007387 */ /* 0x000fe20000100a00 */
[----:B------:R0:W-:Y:S03]  /*2e4f0*/  STL.64 [R1+0x188], R6 ;  /* 0x0001880601007387 */ /* 0x0001e60000100a00 */
[----:B0-----:R-:W3:Y:S01]  /*2e500*/  LDL.LU.64 R6, [R1+0x5a28] ;  /* 0x005a280001067983 */ /* 0x001ee20000300a00 */
[----:B------:R-:W3:Y:S02]  /*2e510*/  LDL.LU.64 R4, [R1+0x5a20] ;  /* 0x005a200001047983 */ /* 0x000ee40000300a00 */
[-C--:B---3--:R-:W-:Y:S01]  /*2e520*/  HMMA.16816.F32.BF16 R4, R4, R26.reuse, R8 ;  /* 0x0000001a0404723c */ /* 0x088fe20000041808 */
[----:B------:R-:W4:Y:S01]  /*2e530*/  LDL.LU.64 R10, [R1+0x5a18] ;  /* 0x005a1800010a7983 */ /* 0x000f220000300a00 */
[----:B------:R-:W4:Y:S11]  /*2e540*/  LDL.LU.64 R8, [R1+0x5a10] ;  /* 0x005a100001087983 */ /* 0x000f360000300a00 */
[----:B------:R-:W-:Y:S10]  /*2e550*/  @!UPT UIADD3 URZ, URZ, URZ, URZ ;  /* 0x0000003f3f3ff290 */ /* 0x000ff4000fffe03f */
[----:B------:R0:W-:Y:S01]  /*2e560*/  STL.64 [R1+0x170], R4 ;  /* 0x0001700401007387 */ /* 0x0001e20000100a00 */
[----:B------:R1:W-:Y:S03]  /*2e570*/  STL.64 [R1+0x178], R6 ;  /* 0x0001780601007387 */ /* 0x0003e60000100a00 */
[----:B0-----:R-:W3:Y:S01]  /*2e580*/  LDL.LU R4, [R1+0x120] ;  /* 0x0001200001047983 */ /* 0x001ee20000300800 */
[----:B------:R-:W3:Y:S01]  /*2e590*/  LDL.LU R5, [R1+0x124] ;  /* 0x0001240001057983 */ /* 0x000ee20000300800 */
[----:B----4-:R-:W-:Y:S02]  /*2e5a0*/  HMMA.16816.F32.BF16 R8, R8, R26, R12 ;  /* 0x0000001a0808723c */ /* 0x010fe4000004180c */
[----:B------:R-:W3:Y:S01]  /*2e5b0*/  LDL.LU.64 R14, [R1+0x5a08] ;  /* 0x005a0800010e7983 */ /* 0x000ee20000300a00 */
[----:B------:R-:W3:Y:S01]  /*2e5c0*/  LDL.LU.64 R12, [R1+0x5a00] ;  /* 0x005a0000010c7983 */ /* 0x000ee20000300a00 */
[----:B-1----:R-:W-:-:S02]  /*2e5d0*/  MOV R6, R28 ;  /* 0x0000001c00067202 */ /* 0x002fc40000000f00 */
[----:B------:R-:W-:Y:S11]  /*2e5e0*/  MOV R7, R2 ;  /* 0x0000000200077202 */ /* 0x000ff60000000f00 */
[----:B------:R-:W-:Y:S07]  /*2e5f0*/  @!UPT UIADD3 URZ, URZ, URZ, URZ ;  /* 0x0000003f3f3ff290 */ /* 0x000fee000fffe03f */
[----:B------:R-:W-:Y:S01]  /*2e600*/  MOV R2, R11 ;  /* 0x0000000b00027202 */ /* 0x000fe20000000f00 */
[----:B------:R-:W-:Y:S01]  /*2e610*/  IMAD.MOV.U32 R28, RZ, RZ, R10 ;  /* 0x000000ffff1c7224 */ /* 0x000fe200078e000a */
[----:B------:R2:W-:Y:S03]  /*2e620*/  STL.64 [R1+0x160], R8 ;  /* 0x0001600801007387 */ /* 0x0005e60000100a00 */
[----:B------:R-:W-:Y:S01]  /*2e630*/  STL [R1+0x5964], R2 ;  /* 0x0059640201007387 */ /* 0x000fe20000100800 */
[----:B------:R-:W-:Y:S04]  /*2e640*/  STL [R1+0x5960], R28 ;  /* 0x0059601c01007387 */ /* 0x000fe80000100800 */
[----:B------:R-:W0:Y:S01]  /*2e650*/  S2R R25, SR_TID.X ;  /* 0x0000000000197919 */ /* 0x000e220000002100 */
[-C--:B--2---:R-:W-:Y:S07]  /*2e660*/  HMMA.16816.F32.BF16 R8, R16, R26.reuse, R20 ;  /* 0x0000001a1008723c */ /* 0x084fee0000041814 */
[----:B0-----:R-:W-:Y:S01]  /*2e670*/  LOP3.LUT R23, R25, 0x7, RZ, 0xc0, !PT ;  /* 0x0000000719177812 */ /* 0x001fe200078ec0ff */
[----:B---3--:R-:W-:Y:S01]  /*2e680*/  HMMA.16816.F32.BF16 R12, R12, R26, R4 ;  /* 0x0000001a0c0c723c */ /* 0x008fe20000041804 */
[----:B------:R-:W0:Y:S11]  /*2e690*/  LDSM.16.MT88.4 R4, [R0+0x18100] ;  /* 0x018100000004783b */ /* 0x000e360000004200 */
[----:B------:R-:W-:Y:S11]  /*2e6a0*/  @!UPT UIADD3 URZ, URZ, URZ, URZ ;  /* 0x0000003f3f3ff290 */ /* 0x000ff6000fffe03f */
[----:B------:R-:W-:Y:S01]  /*2e6b0*/  STL.64 [R1+0x140], R12 ;  /* 0x0001400c01007387 */ /* 0x000fe20000100a00 */
[----:B------:R0:W-:Y:S02]  /*2e6c0*/  STL.64 [R1+0x148], R14 ;  /* 0x0001480e01007387 */ /* 0x0001e40000100a00 */
[----:B0-----:R-:W-:Y:S01]  /*2e6d0*/  MOV R15, R4 ;  /* 0x00000004000f7202 */ /* 0x001fe20000000f00 */
[----:B------:R-:W-:Y:S01]  /*2e6e0*/  IMAD.MOV.U32 R14, RZ, RZ, R5 ;  /* 0x000000ffff0e7224 */ /* 0x000fe200078e0005 */
[----:B------:R-:W-:Y:S02]  /*2e6f0*/  MOV R13, R6 ;  /* 0x00000006000d7202 */ /* 0x000fe40000000f00 */
[----:B------:R-:W-:Y:S02]  /*2e700*/  MOV R12, R7 ;  /* 0x00000007000c7202 */ /* 0x000fe40000000f00 */
[----:B------:R-:W0:Y:S04]  /*2e710*/  LDSM.16.MT88.4 R4, [R0+0x18180] ;  /* 0x018180000004783b */ /* 0x000e280000004200 */
[----:B------:R1:W-:Y:S01]  /*2e720*/  STL.64 [R1+0x120], R8 ;  /* 0x0001200801007387 */ /* 0x0003e20000100a00 */
[----:B------:R2:W-:Y:S02]  /*2e730*/  STL.64 [R1+0x128], R10 ;  /* 0x0001280a01007387 */ /* 0x0005e40000100a00 */
[----:B------:R-:W-:Y:S02]  /*2e740*/  STL [R1+0x5980], R12 ;  /* 0x0059800c01007387 */ /* 0x000fe40000100800 */
[----:B------:R-:W-:Y:S01]  /*2e750*/  STL [R1+0x597c], R13 ;  /* 0x00597c0d01007387 */ /* 0x000fe20000100800 */
[----:B------:R-:W-:Y:S01]  /*2e760*/  STL [R1+0x5978], R14 ;  /* 0x0059780e01007387 */ /* 0x000fe20000100800 */
[----:B------:R-:W-:Y:S02]  /*2e770*/  STL [R1+0x5974], R15 ;  /* 0x0059740f01007387 */ /* 0x000fe40000100800 */
[----:B------:R-:W-:Y:S01]  /*2e780*/  STL.64 [R1+0x59f0], R26 ;  /* 0x0059f01a01007387 */ /* 0x000fe20000100a00 */
[----:B0-----:R-:W-:Y:S01]  /*2e790*/  MOV R25, R6 ;  /* 0x0000000600197202 */ /* 0x001fe20000000f00 */
[----:B------:R-:W-:-:S05]  /*2e7a0*/  IMAD.MOV.U32 R24, RZ, RZ, R7 ;  /* 0x000000ffff187224 */ /* 0x000fca00078e0007 */
[----:B------:R-:W-:Y:S01]  /*2e7b0*/  STL.64 [R1+0x59e8], R24 ;  /* 0x0059e81801007387 */ /* 0x000fe20000100a00 */
[----:B-1----:R-:W3:Y:S02]  /*2e7c0*/  LDL.LU R8, [R1+0x90] ;  /* 0x0000900001087983 */ /* 0x002ee40000300800 */
[----:B------:R-:W3:Y:S02]  /*2e7d0*/  LDL.LU R9, [R1+0x94] ;  /* 0x0000940001097983 */ /* 0x000ee40000300800 */
[----:B--2---:R-:W2:Y:S02]  /*2e7e0*/  LDL.LU R10, [R1+0x98] ;  /* 0x00009800010a7983 */ /* 0x004ea40000300800 */
[----:B------:R-:W-:Y:S02]  /*2e7f0*/  IMAD.MOV.U32 R11, RZ, RZ, R29 ;  /* 0x000000ffff0b7224 */ /* 0x000fe400078e001d */
[----:B------:R-:W4:Y:S04]  /*2e800*/  LDL.LU R29, [R1+0x59fc] ;  /* 0x0059fc00011d7983 */ /* 0x000f280000300800 */
[----:B------:R-:W0:Y:S04]  /*2e810*/  S2R R21, SR_TID.X ;  /* 0x0000000000157919 */ /* 0x000e280000002100 */
[----:B--2---:R-:W-:Y:S01]  /*2e820*/  STL.64 [R1+0x59b8], R10 ;  /* 0x0059b80a01007387 */ /* 0x004fe20000100a00 */
[----:B---3--:R1:W-:Y:S03]  /*2e830*/  STL.64 [R1+0x59b0], R8 ;  /* 0x0059b00801007387 */ /* 0x0083e60000100a00 */
[----:B-1----:R-:W2:Y:S01]  /*2e840*/  LDL.LU R8, [R1+0x70] ;  /* 0x0000700001087983 */ /* 0x002ea20000300800 */
[----:B------:R-:W2:Y:S02]  /*2e850*/  LDL.LU R9, [R1+0x74] ;  /* 0x0000740001097983 */ /* 0x000ea40000300800 */
[----:B------:R-:W3:Y:S02]  /*2e860*/  LDL.LU R10, [R1+0x78] ;  /* 0x00007800010a7983 */ /* 0x000ee40000300800 */
[----:B------:R-:W3:Y:S01]  /*2e870*/  LDL.LU R11, [R1+0x7c] ;  /* 0x00007c00010b7983 */ /* 0x000ee20000300800 */
[----:B0-----:R-:W-:Y:S01]  /*2e880*/  LOP3.LUT R22, R21, 0x10, RZ, 0xc0, !PT ;  /* 0x0000001015167812 */ /* 0x001fe200078ec0ff */
[----:B------:R-:W-:Y:S01]  /*2e890*/  IMAD R23, R23, 0x210, RZ ;  /* 0x0000021017177824 */ /* 0x000fe200078e02ff */
[----:B------:R-:W-:-:S02]  /*2e8a0*/  SHF.L.U32 R21, R21, 0x1, RZ ;  /* 0x0000000115157819 */ /* 0x000fc400000006ff */
[----:B------:R-:W-:Y:S02]  /*2e8b0*/  SHF.L.U32 R22, R22, 0x8, RZ ;  /* 0x0000000816167819 */ /* 0x000fe400000006ff */
[----:B------:R-:W-:-:S04]  /*2e8c0*/  LOP3.LUT R7, R23, 0x10, R21, 0x78, !PT ;  /* 0x0000001017077812 */ /* 0x000fc800078e7815 */
[----:B------:R-:W-:-:S04]  /*2e8d0*/  LOP3.LUT R7, R7, R22, RZ, 0xfc, !PT ;  /* 0x0000001607077212 */ /* 0x000fc800078efcff */
[----:B------:R-:W-:-:S05]  /*2e8e0*/  LOP3.LUT R7, R7, 0x20, RZ, 0x3c, !PT ;  /* 0x0000002007077812 */ /* 0x000fca00078e3cff */
[----:B------:R-:W0:Y:S01]  /*2e8f0*/  LDSM.16.MT88.4 R12, [R7+0x18000] ;  /* 0x01800000070c783b */ /* 0x000e220000004200 */
[----:B------:R-:W-:Y:S01]  /*2e900*/  MOV R28, R5 ;  /* 0x00000005001c7202 */ /* 0x000fe20000000f00 */
[----:B------:R-:W-:Y:S02]  /*2e910*/  IMAD.MOV.U32 R2, RZ, RZ, R4 ;  /* 0x000000ffff027224 */ /* 0x000fe400078e0004 */
[----:B------:R-:W1:Y:S04]  /*2e920*/  LDSM.16.MT88.4 R24, [R7+0x18080] ;  /* 0x018080000718783b */ /* 0x000e680000004200 */
[----:B---3--:R4:W-:Y:S01]  /*2e930*/  STL.64 [R1+0x59d0], R10 ;  /* 0x0059d00a01007387 */ /* 0x0089e20000100a00 */
[----:B--2---:R2:W-:Y:S02]  /*2e940*/  STL.64 [R1+0x59c8], R8 ;  /* 0x0059c80801007387 */ /* 0x0045e40000100a00 */
[----:B------:R-:W3:Y:S02]  /*2e950*/  LDL.LU R20, [R1+0x100] ;  /* 0x0001000001147983 */ /* 0x000ee40000300800 */
[----:B------:R-:W3:Y:S01]  /*2e960*/  LDL.LU R21, [R1+0x104] ;  /* 0x0001040001157983 */ /* 0x000ee20000300800 */
[----:B------:R-:W2:Y:S01]  /*2e970*/  LDL.LU R22, [R1+0x108] ;  /* 0x0001080001167983 */ /* 0x000ea20000300800 */
[----:B------:R-:W2:Y:S01]  /*2e980*/  LDL.LU R23, [R1+0x10c] ;  /* 0x00010c0001177983 */ /* 0x000ea20000300800 */
[----:B0-----:R-:W-:Y:S01]  /*2e990*/  MOV R19, R12 ;  /* 0x0000000c00137202 */ /* 0x001fe20000000f00 */
[----:B------:R-:W-:Y:S01]  /*2e9a0*/  IMAD.MOV.U32 R18, RZ, RZ, R13 ;  /* 0x000000ffff127224 */ /* 0x000fe200078e000d */
[----:B----4-:R-:W-:-:S02]  /*2e9b0*/  MOV R11, R29 ;  /* 0x0000001d000b7202 */ /* 0x010fc40000000f00 */
[----:B------:R-:W-:Y:S02]  /*2e9c0*/  MOV R17, R14 ;  /* 0x0000000e00117202 */ /* 0x000fe40000000f00 */
[----:B------:R-:W-:Y:S01]  /*2e9d0*/  MOV R16, R15 ;  /* 0x0000000f00107202 */ /* 0x000fe20000000f00 */
[----:B-1----:R-:W-:Y:S01]  /*2e9e0*/  IMAD.MOV.U32 R13, RZ, RZ, R24 ;  /* 0x000000ffff0d7224 */ /* 0x002fe200078e0018 */
[----:B------:R-:W-:Y:S02]  /*2e9f0*/  MOV R14, R25 ;  /* 0x00000019000e7202 */ /* 0x000fe40000000f00 */
[----:B------:R-:W-:Y:S01]  /*2ea00*/  MOV R15, R26 ;  /* 0x0000001a000f7202 */ /* 0x000fe20000000f00 */
[----:B------:R-:W-:Y:S02]  /*2ea10*/  IMAD.MOV.U32 R3, RZ, RZ, R27 ;  /* 0x000000ffff037224 */ /* 0x000fe400078e001b */
[----:B------:R-:W0:Y:S02]  /*2ea20*/  LDSM.16.MT88.4 R24, [R7+0x18100] ;  /* 0x018100000718783b */ /* 0x000e240000004200 */
[----:B------:R-:W1:Y:S02]  /*2ea30*/  LDSM.16.MT88.4 R4, [R7+0x18180] ;  /* 0x018180000704783b */ /* 0x000e640000004200 */
[----:B--2---:R-:W-:Y:S02]  /*2ea40*/  STL.64 [R1+0x59e0], R22 ;  /* 0x0059e01601007387 */ /* 0x004fe40000100a00 */
[----:B---3--:R2:W-:Y:S02]  /*2ea50*/  STL.64 [R1+0x59d8], R20 ;  /* 0x0059d81401007387 */ /* 0x0085e40000100a00 */
[----:B------:R-:W3:Y:S02]  /*2ea60*/  LDL.LU R8, [R1+0x80] ;  /* 0x0000800001087983 */ /* 0x000ee40000300800 */
[----:B------:R-:W3:Y:S01]  /*2ea70*/  LDL.LU R9, [R1+0x84] ;  /* 0x0000840001097983 */ /* 0x000ee20000300800 */
[----:B------:R-:W3:Y:S01]  /*2ea80*/  LDL.LU R10, [R1+0x88] ;  /* 0x00008800010a7983 */ /* 0x000ee20000300800 */
[----:B------:R-:W4:Y:S03]  /*2ea90*/  LDL.LU R29, [R1+0x59f8] ;  /* 0x0059f800011d7983 */ /* 0x000f260000300800 */
[----:B--2---:R-:W3:Y:S01]  /*2eaa0*/  LDL.LU R20, [R1+0x150] ;  /* 0x0001500001147983 */ /* 0x004ee20000300800 */
[----:B------:R-:W3:Y:S02]  /*2eab0*/  LDL.LU R21, [R1+0x154] ;  /* 0x0001540001157983 */ /* 0x000ee40000300800 */
[----:B------:R-:W3:Y:S02]  /*2eac0*/  LDL.LU R22, [R1+0x158] ;  /* 0x0001580001167983 */ /* 0x000ee40000300800 */
[----:B------:R-:W3:Y:S01]  /*2ead0*/  LDL.LU R23, [R1+0x15c] ;  /* 0x00015c0001177983 */ /* 0x000ee20000300800 */
[----:B------:R-:W-:Y:S01]  /*2eae0*/  STL [R1+0x598c], R28 ;  /* 0x00598c1c01007387 */ /* 0x000fe20000100800 */
[----:B------:R-:W-:Y:S02]  /*2eaf0*/  STL [R1+0x5988], R2 ;  /* 0x0059880201007387 */ /* 0x000fe40000100800 */
[----:B------:R-:W-:Y:S02]  /*2eb00*/  STL [R1+0x5984], R0 ;  /* 0x0059840001007387 */ /* 0x000fe40000100800 */
[----:B------:R-:W-:Y:S01]  /*2eb10*/  STL.64 [R1+0x5998], R18 ;  /* 0x0059981201007387 */ /* 0x000fe20000100a00 */
[----:B------:R2:W-:Y:S04]  /*2eb20*/  STL.64 [R1+0x5990], R16 ;  /* 0x0059901001007387 */ /* 0x0005e80000100a00 */
[----:B--2---:R-:W2:Y:S01]  /*2eb30*/  LDL.LU R16, [R1+0xf0] ;  /* 0x0000f00001107983 */ /* 0x004ea20000300800 */
[----:B------:R-:W2:Y:S02]  /*2eb40*/  LDL.LU R17, [R1+0xf4] ;  /* 0x0000f40001117983 */ /* 0x000ea40000300800 */
[----:B------:R-:W2:Y:S02]  /*2eb50*/  LDL.LU R18, [R1+0xf8] ;  /* 0x0000f80001127983 */ /* 0x000ea40000300800 */
[----:B------:R-:W2:Y:S02]  /*2eb60*/  LDL.LU R19, [R1+0xfc] ;  /* 0x0000fc0001137983 */ /* 0x000ea40000300800 */
[----:B0-----:R-:W-:Y:S01]  /*2eb70*/  IMAD.MOV.U32 R0, RZ, RZ, R26 ;  /* 0x000000ffff007224 */ /* 0x001fe200078e001a */
[----:B------:R-:W-:Y:S01]  /*2eb80*/  MOV R12, R27 ;  /* 0x0000001b000c7202 */ /* 0x000fe20000000f00 */
[----:B--2---:R-:W-:Y:S01]  /*2eb90*/  STL.64 [R1+0x59a8], R18 ;  /* 0x0059a81201007387 */ /* 0x004fe20000100a00 */
[----:B------:R0:W-:Y:S03]  /*2eba0*/  STL.64 [R1+0x59a0], R16 ;  /* 0x0059a01001007387 */ /* 0x0001e60000100a00 */
[----:B0-----:R-:W2:Y:S01]  /*2ebb0*/  LDL.LU R16, [R1+0xc0] ;  /* 0x0000c00001107983 */ /* 0x001ea20000300800 */
[----:B------:R-:W2:Y:S02]  /*2ebc0*/  LDL.LU R17, [R1+0xc4] ;  /* 0x0000c40001117983 */ /* 0x000ea40000300800 */
[----:B------:R-:W2:Y:S02]  /*2ebd0*/  LDL.LU R18, [R1+0xc8] ;  /* 0x0000c80001127983 */ /* 0x000ea40000300800 */
[----:B------:R-:W2:Y:S01]  /*2ebe0*/  LDL.LU R19, [R1+0xcc] ;  /* 0x0000cc0001137983 */ /* 0x000ea20000300800 */
[----:B------:R-:W3:Y:S01]  /*2ebf0*/  LDL.LU.64 R26, [R1+0x59f0] ;  /* 0x0059f000011a7983 */ /* 0x000ee20000300a00 */
[----:B------:R-:W-:-:S02]  /*2ec00*/  MOV R28, R24 ;  /* 0x00000018001c7202 */ /* 0x000fc40000000f00 */
[----:B------:R-:W-:Y:S02]  /*2ec10*/  MOV R2, R25 ;  /* 0x0000001900027202 */ /* 0x000fe40000000f00 */
[----:B------:R-:W2:Y:S01]  /*2ec20*/  LDL.LU.64 R24, [R1+0x59e8] ;  /* 0x0059e80001187983 */ /* 0x000ea20000300a00 */
[-C--:B---3--:R-:W-:Y:S03]  /*2ec30*/  HMMA.16816.F32.BF16 R8, R8, R26.reuse, R20 ;  /* 0x0000001a0808723c */ /* 0x088fe60000041814 */
[----:B------:R-:W3:Y:S01]  /*2ec40*/  LDL.LU.64 R22, [R1+0x59e0] ;  /* 0x0059e00001167983 */ /* 0x000ee20000300a00 */
[----:B------:R-:W3:Y:S11]  /*2ec50*/  LDL.LU.64 R20, [R1+0x59d8] ;  /* 0x0059d80001147983 */ /* 0x000ef60000300a00 */
[----:B------:R-:W-:Y:S08]  /*2ec60*/  @!UPT UIADD3 URZ, URZ, URZ, URZ ;  /* 0x0000003f3f3ff290 */ /* 0x000ff0000fffe03f */
[----:B------:R-:W-:Y:S01]  /*2ec70*/  STL.64 [R1+0x1d0], R8 ;  /* 0x0001d00801007387 */ /* 0x000fe20000100a00 */
[----:B------:R0:W-:Y:S03]  /*2ec80*/  STL.64 [R1+0x1d8], R10 ;  /* 0x0001d80a01007387 */ /* 0x0001e60000100a00 */
[----:B0-----:R-:W3:Y:S01]  /*2ec90*/  LDL.LU.64 R10, [R1+0x59d0] ;  /* 0x0059d000010a7983 */ /* 0x001ee20000300a00 */
[----:B------:R-:W3:Y:S02]  /*2eca0*/  LDL.LU.64 R8, [R1+0x59c8] ;  /* 0x0059c80001087983 */ /* 0x000ee40000300a00 */
[----:B---3--:R-:W-:Y:S01]  /*2ecb0*/  HMMA.16816.F32.BF16 R8, R8, R26, R20 ;  /* 0x0000001a0808723c */ /* 0x008fe20000041814 */
[----:B------:R-:W2:Y:S11]  /*2ecc0*/  LDL.LU.64 R20, [R1+0x59c0] ;  /* 0x0059c00001147983 */ /* 0x000eb60000300a00 */
[----:B------:R-:W-:Y:S11]  /*2ecd0*/  @!UPT UIADD3 URZ, URZ, URZ, URZ ;  /* 0x0000003f3f3ff290 */ /* 0x000ff6000fffe03f */
[----:B------:R0:W-:Y:S01]  /*2ece0*/  STL.64 [R1+0x1b0], R8 ;  /* 0x0001b00801007387 */ /* 0x0001e20000100a00 */
[----:B------:R-:W-:Y:S01]  /*2ecf0*/  MOV R22, R10 ;  /* 0x0000000a00167202 */ /* 0x000fe20000000f00 */
[----:B------:R-:W-:Y:S02]  /*2ed00*/  IMAD.MOV.U32 R23, RZ, RZ, R11 ;  /* 0x000000ffff177224 */ /* 0x000fe400078e000b */
[----:B------:R-:W2:Y:S04]  /*2ed10*/  LDL.LU.64 R10, [R1+0x59b8] ;  /* 0x0059b800010a7983 */ /* 0x000ea80000300a00 */
[----:B0-----:R-:W2:Y:S01]  /*2ed20*/  LDL.LU.64 R8, [R1+0x59b0] ;  /* 0x0059b00001087983 */ /* 0x001ea20000300a00 */
[----:B------:R0:W-:Y:S02]  /*2ed30*/  STL [R1+0x5864], R22 ;  /* 0x0058641601007387 */ /* 0x0001e40000100800 */
[----:B------:R3:W-:Y:S01]  /*2ed40*/  STL [R1+0x5860], R23 ;  /* 0x0058601701007387 */ /* 0x0007e20000100800 */
[----:B-1----:R-:W-:-:S02]  /*2ed50*/  MOV R27, R4 ;  /* 0x00000004001b7202 */ /* 0x002fc40000000f00 */
[----:B------:R-:W-:Y:S02]  /*2ed60*/  MOV R26, R5 ;  /* 0x00000005001a7202 */ /* 0x000fe40000000f00 */
[----:B0-----:R-:W-:Y:S01]  /*2ed70*/  MOV R22, R7 ;  /* 0x0000000700167202 */ /* 0x001fe20000000f00 */
[----:B---3--:R-:W-:Y:S02]  /*2ed80*/  IMAD.MOV.U32 R23, RZ, RZ, R6 ;  /* 0x000000ffff177224 */ /* 0x008fe400078e0006 */
[----:B----4-:R-:W0:Y:S01]  /*2ed90*/  LDSM.16.MT88.4 R4, [R29+0x18000] ;  /* 0x018000001d04783b */ /* 0x010e220000004200 */
[-C--:B--2---:R-:W-:Y:S03]  /*2eda0*/  HMMA.16816.F32.BF16 R8, R8, R20.reuse, R16 ;  /* 0x000000140808723c */ /* 0x084fe60000041810 */
[----:B------:R-:W2:Y:S01]  /*2edb0*/  LDL.LU.64 R18, [R1+0x59a8] ;  /* 0x0059a80001127983 */ /* 0x000ea20000300a00 */
[----:B------:R-:W2:Y:S11]  /*2edc0*/  LDL.LU.64 R16, [R1+0x59a0] ;  /* 0x0059a00001107983 */ /* 0x000eb60000300a00 */
[----:B------:R-:W-:Y:S08]  /*2edd0*/  @!UPT UIADD3 URZ, URZ, URZ, URZ ;  /* 0x0000003f3f3ff290 */ /* 0x000ff0000fffe03f */
[----:B------:R0:W-:Y:S01]  /*2ede0*/  STL.64 [R1+0x70], R8 ;  /* 0x0000700801007387 */ /* 0x0001e20000100a00 */
[----:B------:R1:W-:Y:S01]  /*2edf0*/  STL.64 [R1+0x78], R10 ;  /* 0x0000780a01007387 */ /* 0x0003e20000100a00 */
[----:B0-----:R-:W-:Y:S02]  /*2ee00*/  MOV R9, R6 ;  /* 0x0000000600097202 */ /* 0x001fe40000000f00 */
[----:B-1----:R-:W-:Y:S01]  /*2ee10*/  MOV R11, R4 ;  /* 0x00000004000b7202 */ /* 0x002fe20000000f00 */
[----:B------:R-:W-:Y:S01]  /*2ee20*/  IMAD.MOV.U32 R10, RZ, RZ, R5 ;  /* 0x000000ffff0a7224 */ /* 0x000fe200078e0005 */
[----:B------:R-:W-:Y:S02]  /*2ee30*/  MOV R8, R7 ;  /* 0x0000000700087202 */ /* 0x000fe40000000f00 */
[----:B------:R-:W0:Y:S04]  /*2ee40*/  LDSM.16.MT88.4 R4, [R29+0x18080] ;  /* 0x018080001d04783b */ /* 0x000e280000004200 */
[----:B0-----:R-:W-:Y:S01]  /*2ee50*/  STL.64 [R1+0x5898], R6 ;  /* 0x0058980601007387 */ /* 0x001fe20000100a00 */
[----:B------:R0:W-:Y:S03]  /*2ee60*/  STL.64 [R1+0x5890], R4 ;  /* 0x0058900401007387 */ /* 0x0001e60000100a00 */
[----:B0-----:R-:W2:Y:S01]  /*2ee70*/  LDL.LU R4, [R1+0xa0] ;  /* 0x0000a00001047983 */ /* 0x001ea20000300800 */
[----:B------:R-:W2:Y:S02]  /*2ee80*/  LDL.LU R5, [R1+0xa4] ;  /* 0x0000a40001057983 */ /* 0x000ea40000300800 */
[----:B------:R-:W2:Y:S02]  /*2ee90*/  LDL.LU R6, [R1+0xa8] ;  /* 0x0000a80001067983 */ /* 0x000ea40000300800 */
[----:B------:R-:W2:Y:S02]  /*2eea0*/  LDL.LU R7, [R1+0xac] ;  /* 0x0000ac0001077983 */ /* 0x000ea40000300800 */
[----:B--2---:R-:W-:Y:S01]  /*2eeb0*/  HMMA.16816.F32.BF16 R4, R4, R20, R16 ;  /* 0x000000140404723c */ /* 0x004fe20000041810 */
[----:B------:R-:W2:Y:S01]  /*2eec0*/  LDL.LU.64 R18, [R1+0x5998] ;  /* 0x0059980001127983 */ /* 0x000ea20000300a00 */
[----:B------:R-:W3:Y:S11]  /*2eed0*/  LDL.LU.64 R16, [R1+0x5990] ;  /* 0x0059900001107983 */ /* 0x000ef60000300a00 */
[----:B------:R-:W-:Y:S10]  /*2eee0*/  @!UPT UIADD3 URZ, URZ, URZ, URZ ;  /* 0x0000003f3f3ff290 */ /* 0x000ff4000fffe03f */
[----:B------:R0:W-:Y:S01]  /*2eef0*/  STL.64 [R1+0x1a0], R4 ;  /* 0x0001a00401007387 */ /* 0x0001e20000100a00 */
[----:B------:R1:W-:Y:S02]  /*2ef00*/  STL.64 [R1+0x1a8], R6 ;  /* 0x0001a80601007387 */ /* 0x0003e40000100a00 */
[----:B0-----:R-:W-:Y:S01]  /*2ef10*/  IMAD.MOV.U32 R4, RZ, RZ, R11 ;  /* 0x000000ffff047224 */ /* 0x001fe200078e000b */
[----:B------:R-:W-:Y:S02]  /*2ef20*/  MOV R5, R10 ;  /* 0x0000000a00057202 */ /* 0x000fe40000000f00 */
[----:B-1----:R-:W-:Y:S01]  /*2ef30*/  MOV R6, R9 ;  /* 0x0000000900067202 */ /* 0x002fe20000000f00 */
[----:B------:R-:W-:Y:S02]  /*2ef40*/  IMAD.MOV.U32 R7, RZ, RZ, R8 ;  /* 0x000000ffff077224 */ /* 0x000fe400078e0008 */
[----:B------:R-:W0:Y:S04]  /*2ef50*/  LDSM.16.MT88.4 R8, [R29+0x18100] ;  /* 0x018100001d08783b */ /* 0x000e280000004200 */
[----:B------:R-:W-:Y:S01]  /*2ef60*/  STL.64 [R1+0x58b8], R6 ;  /* 0x0058b80601007387 */ /* 0x000fe20000100a00 */
[----:B------:R-:W-:Y:S03]  /*2ef70*/  STL.64 [R1+0x58b0], R4 ;  /* 0x0058b00401007387 */ /* 0x000fe60000100a00 */
[----:B0-----:R-:W-:Y:S01]  /*2ef80*/  STL.64 [R1+0x5888], R10 ;  /* 0x0058880a01007387 */ /* 0x001fe20000100a00 */
[----:B------:R0:W-:Y:S03]  /*2ef90*/  STL.64 [R1+0x5880], R8 ;  /* 0x0058800801007387 */ /* 0x0001e60000100a00 */
[----:B0-----:R-:W4:Y:S01]  /*2efa0*/  LDL.LU R8, [R1+0x180] ;  /* 0x0001800001087983 */ /* 0x001f220000300800 */
[----:B------:R-:W4:Y:S02]  /*2efb0*/  LDL.LU R9, [R1+0x184] ;  /* 0x0001840001097983 */ /* 0x000f240000300800 */
[----:B------:R-:W4:Y:S02]  /*2efc0*/  LDL.LU R10, [R1+0x188] ;  /* 0x00018800010a7983 */ /* 0x000f240000300800 */
[----:B------:R-:W4:Y:S02]  /*2efd0*/  LDL.LU R11, [R1+0x18c] ;  /* 0x00018c00010b7983 */ /* 0x000f240000300800 */
[----:B------:R-:W-:Y:S01]  /*2efe0*/  IMAD.MOV.U32 R6, RZ, RZ, R23 ;  /* 0x000000ffff067224 */ /* 0x000fe200078e0017 */
[----:B------:R-:W-:-:S02]  /*2eff0*/  MOV R7, R22 ;  /* 0x0000001600077202 */ /* 0x000fc40000000f00 */
[----:B------:R-:W-:Y:S02]  /*2f000*/  MOV R4, R27 ;  /* 0x0000001b00047202 */ /* 0x000fe40000000f00 */
[----:B------:R-:W-:Y:S01]  /*2f010*/  MOV R5, R26 ;  /* 0x0000001a00057202 */ /* 0x000fe20000000f00 */
[----:B------:R0:W-:Y:S04]  /*2f020*/  STL.64 [R1+0x58d8], R6 ;  /* 0x0058d80601007387 */ /* 0x0001e80000100a00 */
[----:B------:R1:W-:Y:S01]  /*2f030*/  STL.64 [R1+0x58d0], R4 ;  /* 0x0058d00401007387 */ /* 0x0003e20000100a00 */
[----:B0-----:R-:W-:Y:S02]  /*2f040*/  MOV R6, R0 ;  /* 0x0000000000067202 */ /* 0x001fe40000000f00 */
[----:B-1----:R-:W-:-:S02]  /*2f050*/  MOV R4, R28 ;  /* 0x0000001c00047202 */ /* 0x002fc40000000f00 */
[----:B------:R-:W-:Y:S01]  /*2f060*/  MOV R7, R12 ;  /* 0x0000000c00077202 */ /* 0x000fe20000000f00 */
[----:B------:R-:W4:Y:S01]  /*2f070*/  LDL.LU R28, [R1+0x598c] ;  /* 0x00598c00011c7983 */ /* 0x000f220000300800 */
[----:B------:R-:W-:Y:S02]  /*2f080*/  IMAD.MOV.U32 R5, RZ, RZ, R2 ;  /* 0x000000ffff057224 */ /* 0x000fe400078e0002 */
[----:B------:R-:W4:Y:S02]  /*2f090*/  LDL.LU R2, [R1+0x5988] ;  /* 0x0059880001027983 */ /* 0x000f240000300800 */
[----:B------:R-:W4:Y:S01]  /*2f0a0*/  LDL.LU R0, [R1+0x5984] ;  /* 0x0059840001007983 */ /* 0x000f220000300800 */
[----:B------:R-:W4:Y:S01]  /*2f0b0*/  LDL.LU R12, [R1+0x5980] ;  /* 0x00598000010c7983 */ /* 0x000f220000300800 */
[----:B------:R0:W-:Y:S02]  /*2f0c0*/  STL.64 [R1+0x58f8], R6 ;  /* 0x0058f80601007387 */ /* 0x0001e40000100a00 */
[----:B------:R1:W-:Y:S01]  /*2f0d0*/  STL.64 [R1+0x58f0], R4 ;  /* 0x0058f00401007387 */ /* 0x0003e20000100a00 */
[----:B0-----:R-:W-:Y:S01]  /*2f0e0*/  MOV R6, R15 ;  /* 0x0000000f00067202 */ /* 0x001fe20000000f00 */
[----:B-1----:R-:W-:-:S02]  /*2f0f0*/  IMAD.MOV.U32 R4, RZ, RZ, R13 ;  /* 0x000000ffff047224 */ /* 0x002fc400078e000d */
[----:B------:R-:W-:Y:S01]  /*2f100*/  IMAD.MOV.U32 R7, RZ, RZ, R3 ;  /* 0x000000ffff077224 */ /* 0x000fe200078e0003 */
[----:B------:R-:W4:Y:S01]  /*2f110*/  LDL.LU R13, [R1+0x597c] ;  /* 0x00597c00010d7983 */ /* 0x000f220000300800 */
[----:B------:R-:W-:Y:S02]  /*2f120*/  MOV R5, R14 ;  /* 0x0000000e00057202 */ /* 0x000fe40000000f00 */
[----:B------:R-:W4:Y:S02]  /*2f130*/  LDL.LU R14, [R1+0x5978] ;  /* 0x00597800010e7983 */ /* 0x000f240000300800 */
[----:B------:R-:W4:Y:S01]  /*2f140*/  LDL.LU R15, [R1+0x5974] ;  /* 0x00597400010f7983 */ /* 0x000f220000300800 */
[----:B------:R-:W4:Y:S01]  /*2f150*/  LDL.LU R3, [R1+0x5970] ;  /* 0x0059700001037983 */ /* 0x000f220000300800 */
[----:B------:R-:W-:Y:S02]  /*2f160*/  STL.64 [R1+0x5918], R6 ;  /* 0x0059180601007387 */ /* 0x000fe40000100a00 */
[----:B------:R2:W-:Y:S02]  /*2f170*/  STL.64 [R1+0x5910], R4 ;  /* 0x0059100401007387 */ /* 0x0005e40000100a00 */
[----:B--2---:R-:W-:Y:S01]  /*2f180*/  MOV R4, R19 ;  /* 0x0000001300047202 */ /* 0x004fe20000000f00 */
[----:B---3--:R-:W-:Y:S01]  /*2f190*/  IMAD.MOV.U32 R6, RZ, RZ, R17 ;  /* 0x000000ffff067224 */ /* 0x008fe200078e0011 */
[----:B------:R-:W-:-:S02]  /*2f1a0*/  MOV R7, R16 ;  /* 0x0000001000077202 */ /* 0x000fc40000000f00 */
[----:B------:R-:W-:Y:S01]  /*2f1b0*/  MOV R5, R18 ;  /* 0x0000001200057202 */ /* 0x000fe20000000f00 */
[----:B----4-:R-:W-:Y:S01]  /*2f1c0*/  STL.64 [R1+0x58a8], R10 ;  /* 0x0058a80a01007387 */ /* 0x010fe20000100a00 */
[----:B------:R0:W-:Y:S03]  /*2f1d0*/  STL.64 [R1+0x58a0], R8 ;  /* 0x0058a00801007387 */ /* 0x0001e60000100a00 */
[----:B0-----:R-:W2:Y:S01]  /*2f1e0*/  LDL.LU R8, [R1+0x190] ;  /* 0x0001900001087983 */ /* 0x001ea20000300800 */
[----:B------:R-:W2:Y:S02]  /*2f1f0*/  LDL.LU R9, [R1+0x194] ;  /* 0x0001940001097983 */ /* 0x000ea40000300800 */
[----:B------:R-:W3:Y:S02]  /*2f200*/  LDL.LU R10, [R1+0x198] ;  /* 0x00019800010a7983 */ /* 0x000ee40000300800 */
[----:B------:R-:W3:Y:S01]  /*2f210*/  LDL.LU R11, [R1+0x19c] ;  /* 0x00019c00010b7983 */ /* 0x000ee20000300800 */
[----:B------:R-:W-:Y:S01]  /*2f220*/  STL.64 [R1+0x5938], R6 ;  /* 0x0059380601007387 */ /* 0x000fe20000100a00 */
[----:B------:R0:W-:Y:S03]  /*2f230*/  STL.64 [R1+0x5930], R4 ;  /* 0x0059300401007387 */ /* 0x0001e60000100a00 */
[----:B0-----:R-:W4:Y:S01]  /*2f240*/  LDL.LU R4, [R1+0x130] ;  /* 0x0001300001047983 */ /* 0x001f220000300800 */
[----:B------:R-:W4:Y:S02]  /*2f250*/  LDL.LU R5, [R1+0x134] ;  /* 0x0001340001057983 */ /* 0x000f240000300800 */
[----:B------:R-:W2:Y:S02]  /*2f260*/  LDL.LU R6, [R1+0x138] ;  /* 0x0001380001067983 */ /* 0x000ea40000300800 */
[----:B------:R-:W2:Y:S02]  /*2f270*/  LDL.LU R7, [R1+0x13c] ;  /* 0x00013c0001077983 */ /* 0x000ea40000300800 */
[----:B--2---:R-:W-:Y:S01]  /*2f280*/  STL.64 [R1+0x5948], R6 ;  /* 0x0059480601007387 */ /* 0x004fe20000100a00 */
[----:B----4-:R-:W-:Y:S02]  /*2f290*/  STL.64 [R1+0x5940], R4 ;  /* 0x0059400401007387 */ /* 0x010fe40000100a00 */
[----:B---3--:R-:W-:Y:S02]  /*2f2a0*/  STL.64 [R1+0x58c8], R10 ;  /* 0x0058c80a01007387 */ /* 0x008fe40000100a00 */
[----:B------:R0:W-:Y:S02]  /*2f2b0*/  STL.64 [R1+0x58c0], R8 ;  /* 0x0058c00801007387 */ /* 0x0001e40000100a00 */
[----:B0-----:R-:W2:Y:S01]  /*2f2c0*/  LDL.LU R8, [R1+0x1c0] ;  /* 0x0001c00001087983 */ /* 0x001ea20000300800 */
[----:B------:R-:W2:Y:S02]  /*2f2d0*/  LDL.LU R9, [R1+0x1c4] ;  /* 0x0001c40001097983 */ /* 0x000ea40000300800 */
[----:B------:R-:W3:Y:S02]  /*2f2e0*/  LDL.LU R10, [R1+0x1c8] ;  /* 0x0001c800010a7983 */ /* 0x000ee40000300800 */
[----:B------:R-:W-:-:S02]  /*2f2f0*/  IMAD.MOV.U32 R11, RZ, RZ, R3 ;  /* 0x000000ffff0b7224 */ /* 0x000fc400078e0003 */
[----:B------:R-:W4:Y:S04]  /*2f300*/  LDL.LU R3, [R1+0x596c] ;  /* 0x00596c0001037983 */ /* 0x000f280000300800 */
[----:B---3--:R-:W-:Y:S01]  /*2f310*/  STL.64 [R1+0x58e8], R10 ;  /* 0x0058e80a01007387 */ /* 0x008fe20000100a00 */
[----:B--2---:R0:W-:Y:S03]  /*2f320*/  STL.64 [R1+0x58e0], R8 ;  /* 0x0058e00801007387 */ /* 0x0041e60000100a00 */
[----:B0-----:R-:W2:Y:S01]  /*2f330*/  LDL.LU R8, [R1+0xd0] ;  /* 0x0000d00001087983 */ /* 0x001ea20000300800 */
[----:B------:R-:W2:Y:S02]  /*2f340*/  LDL.LU R9, [R1+0xd4] ;  /* 0x0000d40001097983 */ /* 0x000ea40000300800 */
[----:B------:R-:W3:Y:S02]  /*2f350*/  LDL.LU R10, [R1+0xd8] ;  /* 0x0000d800010a7983 */ /* 0x000ee40000300800 */
[----:B------:R-:W3:Y:S02]  /*2f360*/  LDL.LU R11, [R1+0xdc] ;  /* 0x0000dc00010b7983 */ /* 0x000ee40000300800 */
[----:B---3--:R-:W-:Y:S01]  /*2f370*/  STL.64 [R1+0x5908], R10 ;  /* 0x0059080a01007387 */ /* 0x008fe20000100a00 */
[----:B--2---:R0:W-:Y:S03]  /*2f380*/  STL.64 [R1+0x5900], R8 ;  /* 0x0059000801007387 */ /* 0x0041e60000100a00 */
[----:B0-----:R-:W2:Y:S01]  /*2f390*/  LDL.LU R8, [R1+0xe0] ;  /* 0x0000e00001087983 */ /* 0x001ea20000300800 */
[----:B------:R-:W2:Y:S02]  /*2f3a0*/  LDL.LU R9, [R1+0xe4] ;  /* 0x0000e40001097983 */ /* 0x000ea40000300800 */
[----:B------:R-:W3:Y:S01]  /*2f3b0*/  LDL.LU R10, [R1+0xe8] ;  /* 0x0000e800010a7983 */ /* 0x000ee20000300800 */
[----:B----4-:R-:W-:-:S02]  /*2f3c0*/  MOV R11, R3 ;  /* 0x00000003000b7202 */ /* 0x010fc40000000f00 */
[----:B------:R-:W4:Y:S04]  /*2f3d0*/  LDL.LU R3, [R1+0x5968] ;  /* 0x0059680001037983 */ /* 0x000f280000300800 */
[----:B---3--:R-:W-:Y:S01]  /*2f3e0*/  STL.64 [R1+0x5928], R10 ;  /* 0x0059280a01007387 */ /* 0x008fe20000100a00 */
[----:B--2---:R0:W-:Y:S03]  /*2f3f0*/  STL.64 [R1+0x5920], R8 ;  /* 0x0059200801007387 */ /* 0x0041e60000100a00 */
[----:B----4-:R-:W1:Y:S04]  /*2f400*/  LDSM.16.MT88.4 R16, [R3+0x18000] ;  /* 0x018000000310783b */ /* 0x010e680000004200 */
[----:B0-----:R-:W2:Y:S01]  /*2f410*/  LDL.LU R8, [R1+0x110] ;  /* 0x0001100001087983 */ /* 0x001ea20000300800 */
[----:B------:R-:W2:Y:S02]  /*2f420*/  LDL.LU R9, [R1+0x114] ;  /* 0x0001140001097983 */ /* 0x000ea40000300800 */
[----:B------:R-:W3:Y:S02]  /*2f430*/  LDL.LU R10, [R1+0x118] ;  /* 0x00011800010a7983 */ /* 0x000ee40000300800 */
[----:B------:R-:W3:Y:S01]  /*2f440*/  LDL.LU R11, [R1+0x11c] ;  /* 0x00011c00010b7983 */ /* 0x000ee20000300800 */
[----:B------:R-:W-:Y:S01]  /*2f450*/  MOV R4, R15 ;  /* 0x0000000f00047202 */ /* 0x000fe20000000f00 */
[----:B------:R-:W-:Y:S01]  /*2f460*/  IMAD.MOV.U32 R5, RZ, RZ, R14 ;  /* 0x000000ffff057224 */ /* 0x000fe200078e000e */
[----:B---3--:R-:W-:Y:S01]  /*2f470*/  STL.64 [R1+0x5958], R10 ;  /* 0x0059580a01007387 */ /* 0x008fe20000100a00 */
[----:B--2---:R0:W-:Y:S03]  /*2f480*/  STL.64 [R1+0x5950], R8 ;  /* 0x0059500801007387 */ /* 0x0041e60000100a00 */
[----:B0-----:R-:W2:Y:S01]  /*2f490*/  LDL.LU R8, [R1+0x1e0] ;  /* 0x0001e00001087983 */ /* 0x001ea20000300800 */
[----:B------:R-:W2:Y:S02]  /*2f4a0*/  LDL.LU R9, [R1+0x1e4] ;  /* 0x0001e40001097983 */ /* 0x000ea40000300800 */
[----:B------:R-:W2:Y:S02]  /*2f4b0*/  LDL.LU R10, [R1+0x1e8] ;  /* 0x0001e800010a7983 */ /* 0x000ea40000300800 */
[----:B------:R-:W2:Y:S01]  /*2f4c0*/  LDL.LU R11, [R1+0x1ec] ;  /* 0x0001ec00010b7983 */ /* 0x000ea20000300800 */
[----:B------:R-:W-:-:S02]  /*2f4d0*/  MOV R6, R13 ;  /* 0x0000000d00067202 */ /* 0x000fc40000000f00 */
[----:B------:R-:W-:Y:S01]  /*2f4e0*/  MOV R7, R12 ;  /* 0x0000000c00077202 */ /* 0x000fe20000000f00 */
[----:B------:R-:W-:Y:S01]  /*2f4f0*/  STL [R1+0x5868], R29 ;  /* 0x0058681d01007387 */ /* 0x000fe20000100800 */
[----:B-1----:R-:W-:Y:S02]  /*2f500*/  STL.64 [R1+0x5878], R18 ;  /* 0x0058781201007387 */ /* 0x002fe40000100a00 */
[----:B------:R0:W-:Y:S01]  /*2f510*/  STL.64 [R1+0x5870], R16 ;  /* 0x0058701001007387 */ /* 0x0001e20000100a00 */
[----:B------:R-:W-:Y:S01]  /*2f520*/  LDSM.16.MT88.4 R12, [R29+0x18180] ;  /* 0x018180001d0c783b */ /* 0x000fe20000004200 */
[----:B0-----:R-:W-:Y:S01]  /*2f530*/  MOV R16, R2 ;  /* 0x0000000200107202 */ /* 0x001fe20000000f00 */
[----:B------:R-:W-:Y:S02]  /*2f540*/  IMAD.MOV.U32 R17, RZ, RZ, R28 ;  /* 0x000000ffff117224 */ /* 0x000fe400078e001c */
[----:B------:R-:W3:Y:S01]  /*2f550*/  LDL.LU R2, [R1+0x5964] ;  /* 0x0059640001027983 */ /* 0x000ee20000300800 */
[----:B------:R-:W4:Y:S01]  /*2f560*/  LDL.LU R28, [R1+0x5960] ;  /* 0x00596000011c7983 */ /* 0x000f220000300800 */
[-C--:B--2---:R-:W-:Y:S02]  /*2f570*/  HMMA.16816.F32.BF16 R4, R4, R20.reuse, R8 ;  /* 0x000000140404723c */ /* 0x084fe40000041808 */
[----:B------:R-:W2:Y:S01]  /*2f580*/  LDL.LU.64 R10, [R1+0x5958] ;  /* 0x00595800010a7983 */ /* 0x000ea20000300a00 */
[----:B------:R-:W2:Y:S11]  /*2f590*/  LDL.LU.64 R8, [R1+0x5950] ;  /* 0x0059500001087983 */ /* 0x000eb60000300a00 */
[----:B------:R-:W-:Y:S09]  /*2f5a0*/  @!UPT UIADD3 URZ, URZ, URZ, URZ ;  /* 0x0000003f3f3ff290 */ /* 0x000ff2000fffe03f */
[----:B------:R-:W-:Y:S01]  /*2f5b0*/  STL.64 [R1+0x1e0], R4 ;  /* 0x0001e00401007387 */ /* 0x000fe20000100a00 */
[----:B------:R0:W-:Y:S03]  /*2f5c0*/  STL.64 [R1+0x1e8], R6 ;  /* 0x0001e80601007387 */ /* 0x0001e60000100a00 */
[----:B0-----:R-:W2:Y:S01]  /*2f5d0*/  LDL.LU.64 R6, [R1+0x5948] ;  /* 0x0059480001067983 */ /* 0x001ea20000300a00 */
[----:B------:R-:W2:Y:S01]  /*2f5e0*/  LDL.LU.64 R4, [R1+0x5940] ;  /* 0x0059400001047983 */ /* 0x000ea20000300a00 */
[----:B------:R-:W-:Y:S02]  /*2f5f0*/  MOV R18, R25 ;  /* 0x0000001900127202 */ /* 0x000fe40000000f00 */
[----:B------:R-:W-:Y:S02]  /*2f600*/  MOV R19, R24 ;  /* 0x0000001800137202 */ /* 0x000fe40000000f00 */
[----:B------:R-:W-:Y:S05]  /*2f610*/  LDSM.16.MT88.4 R24, [R3+0x18080] ;  /* 0x018080000318783b */ /* 0x000fea0000004200 */
[-C--:B--2---:R-:W-:Y:S01]  /*2f620*/  HMMA.16816.F32.BF16 R16, R16, R20.reuse, R4 ;  /* 0x000000141010723c */ /* 0x084fe20000041804 */
[----:B------:R-:W2:Y:S01]  /*2f630*/  LDL.LU.64 R6, [R1+0x5938] ;  /* 0x0059380001067983 */ /* 0x000ea20000300a00 */
[----:B------:R-:W2:Y:S11]  /*2f640*/  LDL.LU.64 R4, [R1+0x5930] ;  /* 0x0059300001047983 */ /* 0x000eb60000300a00 */
[----:B------:R-:W-:Y:S10]  /*2f650*/  @!UPT UIADD3 URZ, URZ, URZ, URZ ;  /* 0x0000003f3f3ff290 */ /* 0x000ff4000fffe03f */
[----:B------:R0:W-:Y:S01]  /*2f660*/  STL.64 [R1+0x150], R16 ;  /* 0x0001501001007387 */ /* 0x0001e20000100a00 */
[----:B------:R-:W-:Y:S03]  /*2f670*/  STL.64 [R1+0x158], R18 ;  /* 0x0001581201007387 */ /* 0x000fe60000100a00 */
[----:B0-----:R-:W3:Y:S01]  /*2f680*/  LDL.LU R16, [R1+0x160] ;  /* 0x0001600001107983 */ /* 0x001ee20000300800 */
[----:B------:R-:W3:Y:S01]  /*2f690*/  LDL.LU R17, [R1+0x164] ;  /* 0x0001640001117983 */ /* 0x000ee20000300800 */
[-C--:B--2---:R-:W-:Y:S02]  /*2f6a0*/  HMMA.16816.F32.BF16 R4, R4, R20.reuse, R8 ;  /* 0x000000140404723c */ /* 0x084fe40000041808 */
[----:B------:R-:W2:Y:S01]  /*2f6b0*/  LDL.LU.64 R10, [R1+0x5928] ;  /* 0x00592800010a7983 */ /* 0x000ea20000300a00 */
[----:B------:R-:W2:Y:S11]  /*2f6c0*/  LDL.LU.64 R8, [R1+0x5920] ;  /* 0x0059200001087983 */ /* 0x000eb60000300a00 */
[----:B------:R-:W-:Y:S09]  /*2f6d0*/  @!UPT UIADD3 URZ, URZ, URZ, URZ ;  /* 0x0000003f3f3ff290 */ /* 0x000ff2000fffe03f */
[----:B------:R-:W-:Y:S01]  /*2f6e0*/  STL.64 [R1+0x130], R4 ;  /* 0x0001300401007387 */ /* 0x000fe20000100a00 */
[----:B------:R0:W-:Y:S03]  /*2f6f0*/  STL.64 [R1+0x138], R6 ;  /* 0x0001380601007387 */ /* 0x0001e60000100a00 */
[----:B0-----:R-:W2:Y:S01]  /*2f700*/  LDL.LU.64 R6, [R1+0x5918] ;  /* 0x0059180001067983 */ /* 0x001ea20000300a00 */
[----:B------:R-:W2:Y:S02]  /*2f710*/  LDL.LU.64 R4, [R1+0x5910] ;  /* 0x0059100001047983 */ /* 0x000ea40000300a00 */
[-C--:B--2---:R-:W-:Y:S01]  /*2f720*/  HMMA.16816.F32.BF16 R4, R4, R20.reuse, R8 ;  /* 0x000000140404723c */ /* 0x084fe20000041808 */
[----:B------:R-:W2:Y:S01]  /*2f730*/  LDL.LU.64 R10, [R1+0x5908] ;  /* 0x00590800010a7983 */ /* 0x000ea20000300a00 */
[----:B------:R-:W2:Y:S11]  /*2f740*/  LDL.LU.64 R8, [R1+0x5900] ;  /* 0x0059000001087983 */ /* 0x000eb60000300a00 */
[----:B------:R-:W-:Y:S10]  /*2f750*/  @!UPT UIADD3 URZ, URZ, URZ, URZ ;  /* 0x0000003f3f3ff290 */ /* 0x000ff4000fffe03f */
[----:B------:R-:W-:Y:S01]  /*2f760*/  STL.64 [R1+0x110], R4 ;  /* 0x0001100401007387 */ /* 0x000fe20000100a00 */
[----:B------:R0:W-:Y:S03]  /*2f770*/  STL.64 [R1+0x118], R6 ;  /* 0x0001180601007387 */ /* 0x0001e60000100a00 */
[----:B0-----:R-:W2:Y:S01]  /*2f780*/  LDL.LU.64 R6, [R1+0x58f8] ;  /* 0x0058f80001067983 */ /* 0x001ea20000300a00 */
[----:B------:R-:W2:Y:S01]  /*2f790*/  LDL.LU.64 R4, [R1+0x58f0] ;  /* 0x0058f00001047983 */ /* 0x000ea20000300a00 */
[----:B---3--:R-:W-:Y:S01]  /*2f7a0*/  MOV R19, R2 ;  /* 0x0000000200137202 */ /* 0x008fe20000000f00 */
[----:B--2---:R-:W-:Y:S01]  /*2f7b0*/  HMMA.16816.F32.BF16 R4, R4, R20, R8 ;  /* 0x000000140404723c */ /* 0x004fe20000041808 */
[----:B------:R-:W2:Y:S01]  /*2f7c0*/  LDL.LU.64 R10, [R1+0x58e8] ;  /* 0x0058e800010a7983 */ /* 0x000ea20000300a00 */
[----:B------:R-:W2:Y:S11]  /*2f7d0*/  LDL.LU.64 R8, [R1+0x58e0] ;  /* 0x0058e00001087983 */ /* 0x000eb60000300a00 */
[----:B------:R-:W-:Y:S10]  /*2f7e0*/  @!UPT UIADD3 URZ, URZ, URZ, URZ ;  /* 0x0000003f3f3ff290 */ /* 0x000ff4000fffe03f */
[----:B------:R-:W-:Y:S01]  /*2f7f0*/  STL.64 [R1+0xb0], R4 ;  /* 0x0000b00401007387 */ /* 0x000fe20000100a00 */
[----:B------:R-:W-:Y:S02]  /*2f800*/  STL.64 [R1+0xb8], R6 ;  /* 0x0000b80601007387 */ /* 0x000fe40000100a00 */
[----:B------:R-:W0:Y:S02]  /*2f810*/  LDSM.16.MT88.4 R4, [R3+0x18100] ;  /* 0x018100000304783b */ /* 0x000e240000004200 */
[----:B0-----:R-:W-:Y:S02]  /*2f820*/  STL.64 [R1+0x40], R4 ;  /* 0x0000400401007387 */ /* 0x001fe40000100a00 */
[----:B------:R-:W-:Y:S01]  /*2f830*/  STL [R1+0x48], R6 ;  /* 0x0000480601007387 */ /* 0x000fe20000100800 */
[----:B------:R-:W-:Y:S02]  /*2f840*/  MOV R2, R7 ;  /* 0x0000000700027202 */ /* 0x000fe40000000f00 */
[----:B------:R-:W0:Y:S04]  /*2f850*/  LDSM.16.MT88.4 R4, [R3+0x18180] ;  /* 0x018180000304783b */ /* 0x000e280000004200 */
[----:B------:R-:W-:Y:S04]  /*2f860*/  STL [R1+0x586c], R2 ;  /* 0x00586c0201007387 */ /* 0x000fe80000100800 */
[----:B0-----:R-:W-:Y:S01]  /*2f870*/  STL [R1+0x30], R4 ;  /* 0x0000300401007387 */ /* 0x001fe20000100800 */
[----:B------:R-:W-:-:S02]  /*2f880*/  IMAD.MOV.U32 R22, RZ, RZ, R5 ;  /* 0x000000ffff167224 */ /* 0x000fc400078e0005 */
[----:B------:R-:W-:Y:S01]  /*2f890*/  STL [R1+0x3c], R7 ;  /* 0x00003c0701007387 */ /* 0x000fe20000100800 */
[----:B------:R-:W-:Y:S02]  /*2f8a0*/  MOV R23, R6 ;  /* 0x0000000600177202 */ /* 0x000fe40000000f00 */
[----:B------:R-:W0:Y:S04]  /*2f8b0*/  LDSM.16.MT88.4 R4, [R0+0x1a000] ;  /* 0x01a000000004783b */ /* 0x000e280000004200 */
[----:B------:R-:W-:Y:S01]  /*2f8c0*/  STL [R1+0x5830], R3 ;  /* 0x0058300301007387 */ /* 0x000fe20000100800 */
[----:B0-----:R-:W-:-:S03]  /*2f8d0*/  MOV R2, R6 ;  /* 0x0000000600027202 */ /* 0x001fc60000000f00 */
[----:B------:R0:W-:Y:S01]  /*2f8e0*/  STL.64 [R1+0x50], R4 ;  /* 0x0000500401007387 */ /* 0x0001e20000100a00 */
[----:B------:R-:W-:Y:S02]  /*2f8f0*/  IMAD.MOV.U32 R29, RZ, RZ, R7 ;  /* 0x000000ffff1d7224 */ /* 0x000fe400078e0007 */
[----:B------:R-:W2:Y:S01]  /*2f900*/  LDL.LU.64 R6, [R1+0x58d8] ;  /* 0x0058d80001067983 */ /* 0x000ea20000300a00 */
[----:B0-----:R-:W2:Y:S01]  /*2f910*/  LDL.LU.64 R4, [R1+0x58d0] ;  /* 0x0058d00001047983 */ /* 0x001ea20000300a00 */
[----:B----4-:R-:W-:Y:S01]  /*2f920*/  IMAD.MOV.U32 R18, RZ, RZ, R28 ;  /* 0x000000ffff127224 */ /* 0x010fe200078e001c */
[-C--:B--2---:R-:W-:Y:S02]  /*2f930*/  HMMA.16816.F32.BF16 R4, R4, R20.reuse, R8 ;  /* 0x000000140404723c */ /* 0x084fe40000041808 */
[----:B------:R-:W2:Y:S01]  /*2f940*/  LDL.LU.64 R10, [R1+0x58c8] ;  /* 0x0058c800010a7983 */ /* 0x000ea20000300a00 */
[----:B------:R-:W2:Y:S11]  /*2f950*/  LDL.LU.64 R8, [R1+0x58c0] ;  /* 0x0058c00001087983 */ /* 0x000eb60000300a00 */
[----:B------:R-:W-:Y:S09]  /*2f960*/  @!UPT UIADD3 URZ, URZ, URZ, URZ ;  /* 0x0000003f3f3ff290 */ /* 0x000ff2000fffe03f */
[----:B------:R-:W-:Y:S01]  /*2f970*/  STL.64 [R1+0xa0], R4 ;  /* 0x0000a00401007387 */ /* 0x000fe20000100a00 */
[----:B------:R0:W-:Y:S01]  /*2f980*/  STL [R1+0xa8], R6 ;  /* 0x0000a80601007387 */ /* 0x0001e20000100800 */
[----:B------:R-:W-:Y:S02]  /*2f990*/  MOV R28, R7 ;  /* 0x00000007001c7202 */ /* 0x000fe40000000f00 */
[----:B0-----:R-:W2:Y:S01]  /*2f9a0*/  LDL.LU.64 R6, [R1+0x58b8] ;  /* 0x0058b80001067983 */ /* 0x001ea20000300a00 */
[----:B------:R-:W2:Y:S02]  /*2f9b0*/  LDL.LU.64 R4, [R1+0x58b0] ;  /* 0x0058b00001047983 */ /* 0x000ea40000300a00 */
[----:B------:R-:W-:Y:S01]  /*2f9c0*/  STL [R1+0x5834], R28 ;  /* 0x0058341c01007387 */ /* 0x000fe20000100800 */
[-C--:B--2---:R-:W-:Y:S01]  /*2f9d0*/  HMMA.16816.F32.BF16 R4, R4, R20.reuse, R8 ;  /* 0x000000140404723c */ /* 0x084fe20000041808 */
[----:B------:R-:W2:Y:S01]  /*2f9e0*/  LDL.LU.64 R10, [R1+0x58a8] ;  /* 0x0058a800010a7983 */ /* 0x000ea20000300a00 */
[----:B------:R-:W2:Y:S11]  /*2f9f0*/  LDL.LU.64 R8, [R1+0x58a0] ;  /* 0x0058a00001087983 */ /* 0x000eb60000300a00 */
[----:B------:R-:W-:Y:S10]  /*2fa00*/  @!UPT UIADD3 URZ, URZ, URZ, URZ ;  /* 0x0000003f3f3ff290 */ /* 0x000ff4000fffe03f */
[----:B------:R-:W-:Y:S01]  /*2fa10*/  STL.64 [R1+0x90], R4 ;  /* 0x0000900401007387 */ /* 0x000fe20000100a00 */
[----:B------:R0:W-:Y:S03]  /*2fa20*/  STL.64 [R1+0x98], R6 ;  /* 0x0000980601007387 */ /* 0x0001e60000100a00 */
[----:B0-----:R-:W2:Y:S01]  /*2fa30*/  LDL.LU.64 R6, [R1+0x5898] ;  /* 0x0058980001067983 */ /* 0x001ea20000300a00 */
[----:B------:R-:W2:Y:S02]  /*2fa40*/  LDL.LU.64 R4, [R1+0x5890] ;  /* 0x0058900001047983 */ /* 0x000ea40000300a00 */
[----:B--2---:R-:W-:Y:S01]  /*2fa50*/  HMMA.16816.F32.BF16 R8, R4, R20, R8 ;  /* 0x000000140408723c */ /* 0x004fe20000041808 */
[----:B------:R-:W2:Y:S11]  /*2fa60*/  LDL.LU R4, [R1+0x170] ;  /* 0x0001700001047983 */ /* 0x000eb60000300800 */
[----:B------:R-:W-:Y:S11]  /*2fa70*/  @!UPT UIADD3 URZ, URZ, URZ, URZ ;  /* 0x0000003f3f3ff290 */ /* 0x000ff6000fffe03f */
[----:B------:R-:W-:Y:S01]  /*2fa80*/  STL.64 [R1+0x80], R8 ;  /* 0x0000800801007387 */ /* 0x000fe20000100a00 */
[----:B------:R-:W-:Y:S02]  /*2fa90*/  STL.64 [R1+0x88], R10 ;  /* 0x0000880a01007387 */ /* 0x000fe40000100a00 */
[----:B------:R-:W0:Y:S04]  /*2faa0*/  LDSM.16.MT88.4 R8, [R0+0x1a080] ;  /* 0x01a080000008783b */ /* 0x000e280000004200 */
[----:B------:R-:W2:Y:S01]  /*2fab0*/  LDL.LU R5, [R1+0x174] ;  /* 0x0001740001057983 */ /* 0x000ea20000300800 */
[----:B------:R-:W2:Y:S01]  /*2fac0*/  LDL.LU R6, [R1+0x178] ;  /* 0x0001780001067983 */ /* 0x000ea20000300800 */
[----:B------:R-:W2:Y:S01]  /*2fad0*/  LDL.LU R7, [R1+0x17c] ;  /* 0x00017c0001077983 */ /* 0x000ea20000300800 */
[----:B0-----:R-:W-:-:S02]  /*2fae0*/  MOV R28, R10 ;  /* 0x0000000a001c7202 */ /* 0x001fc40000000f00 */
[----:B------:R0:W-:Y:S01]  /*2faf0*/  STL.64 [R1+0x60], R8 ;  /* 0x0000600801007387 */ /* 0x0001e20000100a00 */
[----:B------:R-:W-:Y:S02]  /*2fb00*/  IMAD.MOV.U32 R3, RZ, RZ, R11 ;  /* 0x000000ffff037224 */ /* 0x000fe400078e000b */
[----:B------:R-:W2:Y:S01]  /*2fb10*/  LDL.LU.64 R10, [R1+0x5888] ;  /* 0x00588800010a7983 */ /* 0x000ea20000300a00 */
[----:B0-----:R-:W2:Y:S01]  /*2fb20*/  LDL.LU.64 R8, [R1+0x5880] ;  /* 0x0058800001087983 */ /* 0x001ea20000300a00 */
[-C--:B------:R-:W-:Y:S01]  /*2fb30*/  HMMA.16816.F32.BF16 R12, R12, R20.reuse, R16 ;  /* 0x000000140c0c723c */ /* 0x080fe20000041810 */
[----:B------:R-:W-:Y:S02]  /*2fb40*/  STL [R1+0x583c], R28 ;  /* 0x00583c1c01007387 */ /* 0x000fe40000100800 */
[----:B------:R-:W-:Y:S05]  /*2fb50*/  STL [R1+0x5838], R3 ;  /* 0x0058380301007387 */ /* 0x000fea0000100800 */
[----:B--2---:R-:W-:Y:S01]  /*2fb60*/  HMMA.16816.F32.BF16 R4, R8, R20, R4 ;  /* 0x000000140804723c */ /* 0x004fe20000041804 */
[----:B------:R-:W2:Y:S11]  /*2fb70*/  LDL.LU R8, [R1+0x120] ;  /* 0x0001200001087983 */ /* 0x000eb60000300800 */
[----:B------:R-:W-:Y:S11]  /*2fb80*/  @!UPT UIADD3 URZ, URZ, URZ, URZ ;  /* 0x0000003f3f3ff290 */ /* 0x000ff6000fffe03f */
[----:B------:R-:W-:Y:S01]  /*2fb90*/  STL.64 [R1+0xd0], R4 ;  /* 0x0000d00401007387 */ /* 0x000fe20000100a00 */
[----:B------:R-:W-:Y:S02]  /*2fba0*/  STL.64 [R1+0xd8], R6 ;  /* 0x0000d80601007387 */ /* 0x000fe40000100a00 */
[----:B------:R-:W2:Y:S02]  /*2fbb0*/  LDL.LU R9, [R1+0x124] ;  /* 0x0001240001097983 */ /* 0x000ea40000300800 */
[----:B------:R-:W2:Y:S01]  /*2fbc0*/  LDL.LU R10, [R1+0x128] ;  /* 0x00012800010a7983 */ /* 0x000ea20000300800 */
[----:B------:R-:W2:Y:S01]  /*2fbd0*/  LDL.LU R11, [R1+0x12c] ;  /* 0x00012c00010b7983 */ /* 0x000ea20000300800 */
[----:B------:R-:W3:Y:S02]  /*2fbe0*/  LDL.LU.64 R18, [R1+0x5878] ;  /* 0x0058780001127983 */ /* 0x000ee40000300a00 */
[----:B------:R-:W3:Y:S02]  /*2fbf0*/  LDL.LU.64 R16, [R1+0x5870] ;  /* 0x0058700001107983 */ /* 0x000ee40000300a00 */
[----:B------:R0:W-:Y:S01]  /*2fc00*/  STL.64 [R1+0xc0], R12 ;  /* 0x0000c00c01007387 */ /* 0x0001e20000100a00 */
[----:B------:R1:W-:Y:S04]  /*2fc10*/  STL.64 [R1+0xc8], R14 ;  /* 0x0000c80e01007387 */ /* 0x0003e80000100a00 */
[----:B0-----:R-:W3:Y:S01]  /*2fc20*/  LDL.LU R12, [R1+0x140] ;  /* 0x00014000010c7983 */ /* 0x001ee20000300800 */
[----:B------:R-:W3:Y:S02]  /*2fc30*/  LDL.LU R13, [R1+0x144] ;  /* 0x00014400010d7983 */ /* 0x000ee40000300800 */
[----:B-1----:R-:W3:Y:S02]  /*2fc40*/  LDL.LU R14, [R1+0x148] ;  /* 0x00014800010e7983 */ /* 0x002ee40000300800 */
[----:B------:R-:W3:Y:S01]  /*2fc50*/  LDL.LU R15, [R1+0x14c] ;  /* 0x00014c00010f7983 */ /* 0x000ee20000300800 */
[----:B------:R-:W0:Y:S04]  /*2fc60*/  S2R R7, SR_TID.X ;  /* 0x0000000000077919 */ /* 0x000e280000002100 */
[----:B------:R-:W1:Y:S01]  /*2fc70*/  S2R R5, SR_TID.X ;  /* 0x0000000000057919 */ /* 0x000e620000002100 */
[----:B0-----:R-:W-:Y:S01]  /*2fc80*/  LOP3.LUT R6, R7, 0x7, RZ, 0xc0, !PT ;  /* 0x0000000707067812 */ /* 0x001fe200078ec0ff */
[C---:B-1----:R-:W-:Y:S01]  /*2fc90*/  LOP3.LUT R7, R5.reuse, 0x10, RZ, 0xc0, !PT ;  /* 0x0000001005077812 */ /* 0x042fe200078ec0ff */
[----:B------:R-:W-:-:S03]  /*2fca0*/  SHF.L.U32 R5, R5, 0x1, RZ ;  /* 0x0000000105057819 */ /* 0x000fc600000006ff */
[----:B------:R-:W-:Y:S01]  /*2fcb0*/  IMAD R6, R6, 0x210, RZ ;  /* 0x0000021006067824 */ /* 0x000fe200078e02ff */
[----:B------:R-:W-:Y:S01]  /*2fcc0*/  SHF.L.U32 R7, R7, 0x8, RZ ;  /* 0x0000000807077819 */ /* 0x000fe200000006ff */
[-C--:B--2---:R-:W-:Y:S08]  /*2fcd0*/  HMMA.16816.F32.BF16 R8, R24, R20.reuse, R8 ;  /* 0x000000141808723c */ /* 0x084ff00000041808 */
[----:B---3--:R-:W-:Y:S11]  /*2fce0*/  HMMA.16816.F32.BF16 R12, R16, R20, R12 ;  /* 0x00000014100c723c */ /* 0x008ff6000004180c */
[----:B------:R-:W-:Y:S11]  /*2fcf0*/  @!UPT UIADD3 URZ, URZ, URZ, URZ ;  /* 0x0000003f3f3ff290 */ /* 0x000ff6000fffe03f */
[----:B------:R-:W-:Y:S01]  /*2fd00*/  @!UPT UIADD3 URZ, URZ, URZ, URZ ;  /* 0x0000003f3f3ff290 */ /* 0x000fe2000fffe03f */
[----:B------:R-:W-:Y:S01]  /*2fd10*/  STL.64 [R1+0xe0], R12 ;  /* 0x0000e00c01007387 */ /* 0x000fe20000100a00 */
[----:B------:R0:W-:Y:S02]  /*2fd20*/  STL.64 [R1+0xe8], R14 ;  /* 0x0000e80e01007387 */ /* 0x0001e40000100a00 */
[----:B------:R-:W-:Y:S02]  /*2fd30*/  STL.64 [R1+0x100], R8 ;  /* 0x0001000801007387 */ /* 0x000fe40000100a00 */
[----:B------:R-:W-:Y:S02]  /*2fd40*/  STL.64 [R1+0x108], R10 ;  /* 0x0001080a01007387 */ /* 0x000fe40000100a00 */
[----:B------:R-:W1:Y:S01]  /*2fd50*/  LDSM.16.MT88.4 R8, [R0+0x1a100] ;  /* 0x01a100000008783b */ /* 0x000e620000004200 */
[----:B0-----:R-:W-:-:S04]  /*2fd60*/  LOP3.LUT R15, R6, 0x10, R5, 0x78, !PT ;  /* 0x00000010060f7812 */ /* 0x001fc800078e7805 */
[----:B------:R-:W-:-:S04]  /*2fd70*/  LOP3.LUT R15, R15, R7, RZ, 0xfc, !PT ;  /* 0x000000070f0f7212 */ /* 0x000fc800078efcff */
[----:B------:R-:W-:-:S05]  /*2fd80*/  LOP3.LUT R15, R15, 0x20, RZ, 0x3c, !PT ;  /* 0x000000200f0f7812 */ /* 0x000fca00078e3cff */
[----:B------:R-:W0:Y:S04]  /*2fd90*/  LDSM.16.MT88.4 R4, [R15+0x1a000] ;  /* 0x01a000000f04783b */ /* 0x000e280000004200 */
[----:B-1----:R-:W-:Y:S01]  /*2fda0*/  STL [R1+0x20], R8 ;  /* 0x0000200801007387 */ /* 0x002fe20000100800 */
[----:B------:R-:W-:Y:S02]  /*2fdb0*/  IMAD.MOV.U32 R28, RZ, RZ, R9 ;  /* 0x000000ffff1c7224 */ /* 0x000fe400078e0009 */
[----:B------:R-:W-:Y:S01]  /*2fdc0*/  STL [R1+0x2c], R11 ;  /* 0x00002c0b01007387 */ /* 0x000fe20000100800 */
[----:B------:R-:W-:Y:S02]  /*2fdd0*/  MOV R3, R10 ;  /* 0x0000000a00037202 */ /* 0x000fe40000000f00 */
[----:B------:R-:W1:Y:S04]  /*2fde0*/  LDSM.16.MT88.4 R8, [R0+0x1a180] ;  /* 0x01a180000008783b */ /* 0x000e680000004200 */
[----:B------:R0:W-:Y:S01]  /*2fdf0*/  STL [R1+0x5844], R3 ;  /* 0x0058440301007387 */ /* 0x0001e20000100800 */
[----:B------:R2:W-:Y:S01]  /*2fe00*/  STL [R1+0x5840], R28 ;  /* 0x0058401c01007387 */ /* 0x0005e20000100800 */
[----:B0-----:R-:W-:Y:S01]  /*2fe10*/  MOV R3, R6 ;  /* 0x0000000600037202 */ /* 0x001fe20000000f00 */
[----:B--2---:R-:W-:Y:S01]  /*2fe20*/  IMAD.MOV.U32 R28, RZ, RZ, R7 ;  /* 0x000000ffff1c7224 */ /* 0x004fe200078e0007 */
[----:B-1----:R-:W-:Y:S01]  /*2fe30*/  STL.64 [R1+0x10], R8 ;  /* 0x0000100801007387 */ /* 0x002fe20000100a00 */
[----:B------:R-:W-:Y:S02]  /*2fe40*/  STL.64 [R1+0x18], R10 ;  /* 0x0000180a01007387 */ /* 0x000fe40000100a00 */
[----:B------:R-:W-:Y:S02]  /*2fe50*/  STL.64 [R1], R4 ;  /* 0x0000000401007387 */ /* 0x000fe40000100a00 */
[----:B------:R-:W0:Y:S04]  /*2fe60*/  LDSM.16.MT88.4 R4, [R15+0x1a080] ;  /* 0x01a080000f04783b */ /* 0x000e280000004200 */
[----:B------:R-:W1:Y:S02]  /*2fe70*/  LDSM.16.MT88.4 R8, [R15+0x1a100] ;  /* 0x01a100000f08783b */ /* 0x000e640000004200 */
[----:B------:R-:W2:Y:S02]  /*2fe80*/  LDSM.16.MT88.4 R12, [R15+0x1a180] ;  /* 0x01a180000f0c783b */ /* 0x000ea40000004200 */
[----:B0-----:R-:W-:Y:S02]  /*2fe90*/  STL.64 [R1+0x57a8], R6 ;  /* 0x0057a80601007387 */ /* 0x001fe40000100a00 */
[----:B------:R0:W-:Y:S02]  /*2fea0*/  STL.64 [R1+0x57a0], R4 ;  /* 0x0057a00401007387 */ /* 0x0001e40000100a00 */
[----:B0-----:R-:W3:Y:S01]  /*2feb0*/  LDL.LU R4, [R1+0x50] ;  /* 0x0000500001047983 */ /* 0x001ee20000300800 */
[----:B------:R-:W3:Y:S01]  /*2fec0*/  LDL.LU R5, [R1+0x54] ;  /* 0x0000540001057983 */ /* 0x000ee20000300800 */
[----:B------:R-:W-:-:S02]  /*2fed0*/  MOV R6, R2 ;  /* 0x0000000200067202 */ /* 0x000fc40000000f00 */
[----:B------:R-:W-:Y:S01]  /*2fee0*/  MOV R7, R29 ;  /* 0x0000001d00077202 */ /* 0x000fe20000000f00 */
[----:B------:R-:W4:Y:S01]  /*2fef0*/  LDL.LU R2, [R1+0x586c] ;  /* 0x00586c0001027983 */ /* 0x000f220000300800 */
[----:B------:R-:W2:Y:S03]  /*2ff00*/  LDL.LU R29, [R1+0x5868] ;  /* 0x00586800011d7983 */ /* 0x000ea60000300800 */
[----:B------:R-:W-:Y:S04]  /*2ff10*/  STL.64 [R1+0x5850], R6 ;  /* 0x0058500601007387 */ /* 0x000fe80000100a00 */
[----:B---3--:R0:W-:Y:S04]  /*2ff20*/  STL.64 [R1+0x5848], R4 ;  /* 0x0058480401007387 */ /* 0x0081e80000100a00 */
[----:B--2---:R-:W2:Y:S04]  /*2ff30*/  LDSM.16.MT88.4 R16, [R29+0x1a000] ;  /* 0x01a000001d10783b */ /* 0x004ea80000004200 */
[----:B------:R-:W3:Y:S04]  /*2ff40*/  LDSM.16.MT88.4 R24, [R29+0x1a080] ;  /* 0x01a080001d18783b */ /* 0x000ee80000004200 */
[----:B0-----:R-:W3:Y:S01]  /*2ff50*/  LDL.LU R4, [R1+0x1d0] ;  /* 0x0001d00001047983 */ /* 0x001ee20000300800 */
[----:B------:R-:W3:Y:S02]  /*2ff60*/  LDL.LU R5, [R1+0x1d4] ;  /* 0x0001d40001057983 */ /* 0x000ee40000300800 */
[----:B------:R-:W3:Y:S02]  /*2ff70*/  LDL.LU R6, [R1+0x1d8] ;  /* 0x0001d80001067983 */ /* 0x000ee40000300800 */
[----:B------:R-:W3:Y:S01]  /*2ff80*/  LDL.LU R7, [R1+0x1dc] ;  /* 0x0001dc0001077983 */ /* 0x000ee20000300800 */
[----:B-1----:R-:W-:Y:S01]  /*2ff90*/  STL.64 [R1+0x5798], R10 ;  /* 0x0057980a01007387 */ /* 0x002fe20000100a00 */
[----:B------:R0:W-:Y:S03]  /*2ffa0*/  STL.64 [R1+0x5790], R8 ;  /* 0x0057900801007387 */ /* 0x0001e60000100a00 */
[----:B0-----:R-:W3:Y:S01]  /*2ffb0*/  LDL.LU R8, [R1+0x70] ;  /* 0x0000700001087983 */ /* 0x001ee20000300800 */
[----:B------:R-:W3:Y:S02]  /*2ffc0*/  LDL.LU R9, [R1+0x74] ;  /* 0x0000740001097983 */ /* 0x000ee40000300800 */
[----:B------:R-:W3:Y:S02]  /*2ffd0*/  LDL.LU R10, [R1+0x78] ;  /* 0x00007800010a7983 */ /* 0x000ee40000300800 */
[----:B------:R-:W3:Y:S01]  /*2ffe0*/  LDL.LU R11, [R1+0x7c] ;  /* 0x00007c00010b7983 */ /* 0x000ee20000300800 */
[----:B------:R0:W-:Y:S01]  /*2fff0*/  STL.64 [R1+0x5788], R14 ;  /* 0x0057880e01007387 */ /* 0x0001e20000100a00 */
[----:B------:R1:W-:Y:S01]  /*30000*/  STL.64 [R1+0x5780], R12 ;  /* 0x0057800c01007387 */ /* 0x0003e20000100a00 */
[----:B0-----:R-:W-:-:S02]  /*30010*/  MOV R14, R23 ;  /* 0x00000017000e7202 */ /* 0x001fc40000000f00 */
[----:B-1----:R-:W3:Y:S01]  /*30020*/  LDL.LU R12, [R1+0x30] ;  /* 0x00003000010c7983 */ /* 0x002ee20000300800 */
[----:B------:R-:W-:Y:S02]  /*30030*/  IMAD.MOV.U32 R13, RZ, RZ, R22 ;  /* 0x000000ffff0d7224 */ /* 0x000fe400078e0016 */
[----:B------:R-:W3:Y:S02]  /*30040*/  LDL.LU R22, [R1+0x5864] ;  /* 0x0058640001167983 */ /* 0x000ee40000300800 */
[----:B------:R-:W4:Y:S01]  /*30050*/  LDL.LU R23, [R1+0x5860] ;  /* 0x0058600001177983 */ /* 0x000f220000300800 */
[----:B------:R-:W4:Y:S01]  /*30060*/  LDL.LU R15, [R1+0x3c] ;  /* 0x00003c00010f7983 */ /* 0x000f220000300800 */
[----:B--2---:R-:W-:Y:S02]  /*30070*/  STL.64 [R1+0x5778], R18 ;  /* 0x0057781201007387 */ /* 0x004fe40000100a00 */
[----:B------:R0:W-:Y:S02]  /*30080*/  STL.64 [R1+0x5770], R16 ;  /* 0x0057701001007387 */ /* 0x0001e40000100a00 */
[----:B0-----:R-:W2:Y:S01]  /*30090*/  LDL.LU R16, [R1+0x1b0] ;  /* 0x0001b00001107983 */ /* 0x001ea20000300800 */
[----:B------:R-:W2:Y:S01]  /*300a0*/  LDL.LU R17, [R1+0x1b4] ;  /* 0x0001b40001117983 */ /* 0x000ea20000300800 */
[----:B---3--:R-:W-:Y:S01]  /*300b0*/  MOV R18, R22 ;  /* 0x0000001600127202 */ /* 0x008fe20000000f00 */
[----:B----4-:R-:W-:Y:S01]  /*300c0*/  IMAD.MOV.U32 R19, RZ, RZ, R23 ;  /* 0x000000ffff137224 */ /* 0x010fe200078e0017 */
[----:B------:R-:W3:Y:S01]  /*300d0*/  LDL.LU R22, [R1+0x585c] ;  /* 0x00585c0001167983 */ /* 0x000ee20000300800 */
[----:B------:R-:W3:Y:S02]  /*300e0*/  LDL.LU R23, [R1+0x5858] ;  /* 0x0058580001177983 */ /* 0x000ee40000300800 */
[----:B------:R-:W-:Y:S02]  /*300f0*/  STL.64 [R1+0x57b8], R26 ;  /* 0x0057b81a01007387 */ /* 0x000fe40000100a00 */
[----:B------:R0:W-:Y:S02]  /*30100*/  STL.64 [R1+0x57b0], R24 ;  /* 0x0057b01801007387 */ /* 0x0001e40000100a00 */
[----:B0-----:R-:W4:Y:S01]  /*30110*/  LDL.LU R24, [R1+0x40] ;  /* 0x0000400001187983 */ /* 0x001f220000300800 */
[----:B------:R-:W4:Y:S02]  /*30120*/  LDL.LU R25, [R1+0x44] ;  /* 0x0000440001197983 */ /* 0x000f240000300800 */
[----:B------:R-:W4:Y:S01]  /*30130*/  LDL.LU R26, [R1+0x48] ;  /* 0x00004800011a7983 */ /* 0x000f220000300800 */
[----:B------:R-:W-:-:S07]  /*30140*/  MOV R27, R2 ;  /* 0x00000002001b7202 */ /* 0x000fce0000000f00 */
[-C--:B----4-:R-:W-:Y:S01]  /*30150*/  HMMA.16816.F32.BF16 R24, R24, R20.reuse, R4 ;  /* 0x000000141818723c */ /* 0x090fe20000041804 */
[----:B------:R-:W3:Y:S01]  /*30160*/  LDL.LU.64 R6, [R1+0x5850] ;  /* 0x0058500001067983 */ /* 0x000ee20000300a00 */
[----:B------:R-:W3:Y:S06]  /*30170*/  LDL.LU.64 R4, [R1+0x5848] ;  /* 0x0058480001047983 */ /* 0x000eec0000300a00 */
[----:B--2---:R-:W-:Y:S11]  /*30180*/  HMMA.16816.F32.BF16 R12, R12, R20, R16 ;  /* 0x000000140c0c723c */ /* 0x004ff60000041810 */
[----:B------:R-:W-:Y:S04]  /*30190*/  @!UPT UIADD3 URZ, URZ, URZ, URZ ;  /* 0x0000003f3f3ff290 */ /* 0x000fe8000fffe03f */
[----:B------:R-:W-:Y:S01]  /*301a0*/  STL.64 [R1+0xf0], R24 ;  /* 0x0000f01801007387 */ /* 0x000fe20000100a00 */
[----:B------:R-:W-:Y:S07]  /*301b0*/  STL.64 [R1+0xf8], R26 ;  /* 0x0000f81a01007387 */ /* 0x000fee0000100a00 */
[----:B------:R-:W-:Y:S02]  /*301c0*/  STL.64 [R1+0x1b0], R12 ;  /* 0x0001b00c01007387 */ /* 0x000fe40000100a00 */
[----:B------:R-:W-:Y:S01]  /*301d0*/  STL.64 [R1+0x1b8], R14 ;  /* 0x0001b80e01007387 */ /* 0x000fe20000100a00 */
[----:B---3--:R-:W-:Y:S11]  /*301e0*/  HMMA.16816.F32.BF16 R4, R4, R22, R8 ;  /* 0x000000160404723c */ /* 0x008ff60000041808 */
[----:B------:R-:W-:Y:S11]  /*301f0*/  @!UPT UIADD3 URZ, URZ, URZ, URZ ;  /* 0x0000003f3f3ff290 */ /* 0x000ff6000fffe03f */
[----:B------:R-:W-:Y:S01]  /*30200*/  @!UPT UIADD3 URZ, URZ, URZ, URZ ;  /* 0x0000003f3f3ff290 */ /* 0x000fe2000fffe03f */
[----:B------:R0:W-:Y:S01]  /*30210*/  STL [R1+0x140], R4 ;  /* 0x0001400401007387 */ /* 0x0001e20000100800 */
[----:B------:R-:W2:Y:S02]  /*30220*/  LDL.LU R8, [R1+0x110] ;  /* 0x0001100001087983 */ /* 0x000ea40000300800 */
[----:B------:R-:W2:Y:S02]  /*30230*/  LDL.LU R9, [R1+0x114] ;  /* 0x0001140001097983 */ /* 0x000ea40000300800 */
[----:B------:R-:W3:Y:S01]  /*30240*/  LDL.LU R10, [R1+0x118] ;  /* 0x00011800010a7983 */ /* 0x000ee20000300800 */
[----:B------:R-:W3:Y:S01]  /*30250*/  LDL.LU R11, [R1+0x11c] ;  /* 0x00011c00010b7983 */ /* 0x000ee20000300800 */
[----:B------:R-:W-:Y:S01]  /*30260*/  MOV R21, R5 ;  /* 0x0000000500157202 */ /* 0x000fe20000000f00 */
[----:B------:R-:W-:Y:S01]  /*30270*/  IMAD.MOV.U32 R20, RZ, RZ, R6 ;  /* 0x000000ffff147224 */ /* 0x000fe200078e0006 */
[----:B------:R-:W-:Y:S01]  /*30280*/  MOV R2, R7 ;  /* 0x0000000700027202 */ /* 0x000fe20000000f00 */
[----:B---3--:R-:W-:Y:S01]  /*30290*/  STL.64 [R1+0x57c8], R10 ;  /* 0x0057c80a01007387 */ /* 0x008fe20000100a00 */
[----:B--2---:R1:W-:Y:S02]  /*302a0*/  STL.64 [R1+0x57c0], R8 ;  /* 0x0057c00801007387 */ /* 0x0043e40000100a00 */
[----:B0-----:R-:W2:Y:S02]  /*302b0*/  LDL.LU R4, [R1] ;  /* 0x0000000001047983 */ /* 0x001ea40000300800 */
[----:B------:R-:W2:Y:S01]  /*302c0*/  LDL.LU R5, [R1+0x4] ;  /* 0x0000040001057983 */ /* 0x000ea20000300800 */
[----:B------:R-:W-:Y:S01]  /*302d0*/  MOV R6, R3 ;  /* 0x0000000300067202 */ /* 0x000fe20000000f00 */
[----:B------:R-:W-:Y:S01]  /*302e0*/  IMAD.MOV.U32 R7, RZ, RZ, R28 ;  /* 0x000000ffff077224 */ /* 0x000fe200078e001c */
[----:B------:R-:W3:Y:S01]  /*302f0*/  LDL.LU R3, [R1+0x5844] ;  /* 0x0058440001037983 */ /* 0x000ee20000300800 */
[----:B------:R-:W4:Y:S03]  /*30300*/  LDL.LU R28, [R1+0x5840] ;  /* 0x00584000011c7983 */ /* 0x000f260000300800 */
[----:B------:R-:W-:Y:S04]  /*30310*/  STL.64 [R1+0x57d8], R6 ;  /* 0x0057d80601007387 */ /* 0x000fe80000100a00 */
[----:B--2---:R-:W-:Y:S01]  /*30320*/  STL.64 [R1+0x57d0], R4 ;  /* 0x0057d00401007387 */ /* 0x004fe20000100a00 */
[----:B------:R-:W2:Y:S02]  /*30330*/  LDL.LU R24, [R1+0x130] ;  /* 0x0001300001187983 */ /* 0x000ea40000300800 */
[----:B------:R-:W2:Y:S02]  /*30340*/  LDL.LU R25, [R1+0x134] ;  /* 0x0001340001197983 */ /* 0x000ea40000300800 */
[----:B------:R-:W2:Y:S01]  /*30350*/  LDL.LU R26, [R1+0x138] ;  /* 0x00013800011a7983 */ /* 0x000ea20000300800 */
[----:B------:R-:W2:Y:S04]  /*30360*/  LDL.LU R27, [R1+0x13c] ;  /* 0x00013c00011b7983 */ /* 0x000ea80000300800 */
[----:B--2---:R3:W-:Y:S01]  /*30370*/  STL.64 [R1+0x57e8], R26 ;  /* 0x0057e81a01007387 */ /* 0x0047e20000100a00 */
[----:B------:R4:W-:Y:S02]  /*30380*/  STL.64 [R1+0x57e0], R24 ;  /* 0x0057e01801007387 */ /* 0x0009e40000100a00 */
[----:B-1----:R-:W2:Y:S02]  /*30390*/  LDL.LU R8, [R1+0x10] ;  /* 0x0000100001087983 */ /* 0x002ea40000300800 */
[----:B------:R-:W2:Y:S01]  /*303a0*/  LDL.LU R9, [R1+0x14] ;  /* 0x0000140001097983 */ /* 0x000ea20000300800 */
[----:B------:R-:W2:Y:S01]  /*303b0*/  LDL.LU R10, [R1+0x18] ;  /* 0x00001800010a7983 */ /* 0x000ea20000300800 */
[----:B------:R-:W2:Y:S01]  /*303c0*/  LDL.LU R11, [R1+0x1c] ;  /* 0x00001c00010b7983 */ /* 0x000ea20000300800 */
[----:B---3--:R-:W-:-:S02]  /*303d0*/  MOV R26, R3 ;  /* 0x00000003001a7202 */ /* 0x008fc40000000f00 */
[----:B----4-:R-:W-:Y:S01]  /*303e0*/  MOV R25, R28 ;  /* 0x0000001c00197202 */ /* 0x010fe20000000f00 */
[----:B--2---:R-:W-:Y:S01]  /*303f0*/  STL.64 [R1+0x57f8], R10 ;  /* 0x0057f80a01007387 */ /* 0x004fe20000100a00 */
[----:B------:R-:W-:Y:S02]  /*30400*/  STL.64 [R1+0x57f0], R8 ;  /* 0x0057f00801007387 */ /* 0x000fe40000100a00 */
[----:B------:R-:W2:Y:S02]  /*30410*/  LDL.LU R24, [R1+0x20] ;  /* 0x0000200001187983 */ /* 0x000ea40000300800 */
[----:B------:R-:W3:Y:S01]  /*30420*/  LDL.LU R28, [R1+0x583c] ;  /* 0x00583c00011c7983 */ /* 0x000ee20000300800 */
[----:B------:R-:W4:Y:S01]  /*30430*/  LDL.LU R3, [R1+0x5838] ;  /* 0x0058380001037983 */ /* 0x000f220000300800 */
[----:B------:R-:W2:Y:S03]  /*30440*/  LDL.LU R27, [R1+0x2c] ;  /* 0x00002c00011b7983 */ /* 0x000ea60000300800 */
[----:B--2---:R-:W-:Y:S01]  /*30450*/  STL.64 [R1+0x5808], R26 ;  /* 0x0058081a01007387 */ /* 0x004fe20000100a00 */
[----:B------:R0:W-:Y:S03]  /*30460*/  STL.64 [R1+0x5800], R24 ;  /* 0x0058001801007387 */ /* 0x0001e60000100a00 */
[----:B0-----:R-:W2:Y:S01]  /*30470*/  LDL.LU R24, [R1+0x60] ;  /* 0x0000600001187983 */ /* 0x001ea20000300800 */
[----:B------:R-:W2:Y:S02]  /*30480*/  LDL.LU R25, [R1+0x64] ;  /* 0x0000640001197983 */ /* 0x000ea40000300800 */
[----:B---3--:R-:W-:Y:S01]  /*30490*/  IMAD.MOV.U32 R26, RZ, RZ, R28 ;  /* 0x000000ffff1a7224 */ /* 0x008fe200078e001c */
[----:B----4-:R-:W-:Y:S01]  /*304a0*/  MOV R27, R3 ;  /* 0x00000003001b7202 */ /* 0x010fe20000000f00 */
        /* <DEDUP_REMOVED lines=8> */
[----:B------:R-:W0:Y:S04]  /*30530*/  LDSM.16.MT88.4 R24, [R29+0x1a100] ;  /* 0x01a100001d18783b */ /* 0x000e280000004200 */
[----:B--2---:R-:W-:Y:S01]  /*30540*/  STL.64 [R1+0x5818], R10 ;  /* 0x0058180a01007387 */ /* 0x004fe20000100a00 */
[----:B------:R1:W-:Y:S03]  /*30550*/  STL.64 [R1+0x5810], R8 ;  /* 0x0058100801007387 */ /* 0x0003e60000100a00 */
[----:B-1----:R-:W2:Y:S01]  /*30560*/  LDL.LU R8, [R1+0x1a0] ;  /* 0x0001a00001087983 */ /* 0x002ea20000300800 */
[----:B------:R-:W2:Y:S02]  /*30570*/  LDL.LU R9, [R1+0x1a4] ;  /* 0x0001a40001097983 */ /* 0x000ea40000300800 */
[----:B------:R-:W2:Y:S02]  /*30580*/  LDL.LU R10, [R1+0x1a8] ;  /* 0x0001a800010a7983 */ /* 0x000ea40000300800 */
[----:B------:R-:W2:Y:S01]  /*30590*/  LDL.LU R11, [R1+0x1ac] ;  /* 0x0001ac00010b7983 */ /* 0x000ea20000300800 */
[----:B------:R-:W2:Y:S01]  /*305a0*/  LDL.LU R4, [R1+0x150] ;  /* 0x0001500001047983 */ /* 0x000ea20000300800 */
[----:B------:R-:W2:Y:S02]  /*305b0*/  LDL.LU R5, [R1+0x154] ;  /* 0x0001540001057983 */ /* 0x000ea40000300800 */
[----:B------:R-:W2:Y:S02]  /*305c0*/  LDL.LU R6, [R1+0x158] ;  /* 0x0001580001067983 */ /* 0x000ea40000300800 */
[----:B------:R-:W2:Y:S01]  /*305d0*/  LDL.LU R7, [R1+0x15c] ;  /* 0x00015c0001077983 */ /* 0x000ea20000300800 */
[----:B------:R-:W2:Y:S01]  /*305e0*/  LDL.LU R12, [R1+0xb0] ;  /* 0x0000b000010c7983 */ /* 0x000ea20000300800 */
[----:B------:R-:W2:Y:S02]  /*305f0*/  LDL.LU R13, [R1+0xb4] ;  /* 0x0000b400010d7983 */ /* 0x000ea40000300800 */
[----:B------:R-:W2:Y:S02]  /*30600*/  LDL.LU R14, [R1+0xb8] ;  /* 0x0000b800010e7983 */ /* 0x000ea40000300800 */
[----:B------:R-:W2:Y:S01]  /*30610*/  LDL.LU R15, [R1+0xbc] ;  /* 0x0000bc00010f7983 */ /* 0x000ea20000300800 */
[----:B------:R-:W-:Y:S01]  /*30620*/  STL [R1+0x56d8], R2 ;  /* 0x0056d80201007387 */ /* 0x000fe20000100800 */
[----:B------:R-:W-:Y:S02]  /*30630*/  STL [R1+0x56d4], R20 ;  /* 0x0056d41401007387 */ /* 0x000fe40000100800 */
[----:B------:R-:W-:Y:S02]  /*30640*/  STL [R1+0x56d0], R21 ;  /* 0x0056d01501007387 */ /* 0x000fe40000100800 */
[----:B------:R-:W2:Y:S01]  /*30650*/  LDL.LU R16, [R1+0xa0] ;  /* 0x0000a00001107983 */ /* 0x000ea20000300800 */
[----:B0-----:R-:W-:Y:S01]  /*30660*/  STL.64 [R1+0x50], R24 ;  /* 0x0000501801007387 */ /* 0x001fe20000100a00 */
[----:B------:R-:W-:Y:S02]  /*30670*/  STL.64 [R1+0x58], R26 ;  /* 0x0000581a01007387 */ /* 0x000fe40000100a00 */
[----:B------:R-:W0:Y:S04]  /*30680*/  LDSM.16.MT88.4 R24, [R29+0x1a180] ;  /* 0x01a180001d18783b */ /* 0x000e280000004200 */
[----:B------:R-:W2:Y:S01]  /*30690*/  LDL.LU R17, [R1+0xa4] ;  /* 0x0000a40001117983 */ /* 0x000ea20000300800 */
[----:B------:R-:W2:Y:S01]  /*306a0*/  LDL.LU R18, [R1+0xa8] ;  /* 0x0000a80001127983 */ /* 0x000ea20000300800 */
[----:B------:R-:W-:Y:S03]  /*306b0*/  STL [R1+0x5758], R29 ;  /* 0x0057581d01007387 */ /* 0x000fe60000100800 */
[----:B0-----:R-:W-:Y:S01]  /*306c0*/  STL.64 [R1+0x40], R24 ;  /* 0x0000401801007387 */ /* 0x001fe20000100a00 */
[----:B------:R-:W-:Y:S02]  /*306d0*/  STL.64 [R1+0x48], R26 ;  /* 0x0000481a01007387 */ /* 0x000fe40000100a00 */
[----:B----4-:R-:W0:Y:S02]  /*306e0*/  LDSM.16.MT88.4 R24, [R3+0x1a000] ;  /* 0x01a000000318783b */ /* 0x010e240000004200 */
[----:B0-----:R-:W-:Y:S02]  /*306f0*/  STL.64 [R1+0x30], R24 ;  /* 0x0000301801007387 */ /* 0x001fe40000100a00 */
[----:B------:R0:W-:Y:S02]  /*30700*/  STL.64 [R1+0x38], R26 ;  /* 0x0000381a01007387 */ /* 0x0001e40000100a00 */
[----:B0-----:R-:W2:Y:S01]  /*30710*/  LDL.LU.64 R26, [R1+0x5828] ;  /* 0x00582800011a7983 */ /* 0x001ea20000300a00 */
[----:B------:R-:W2:Y:S01]  /*30720*/  LDL.LU.64 R24, [R1+0x5820] ;  /* 0x0058200001187983 */ /* 0x000ea20000300a00 */
[----:B---3--:R-:W-:Y:S01]  /*30730*/  MOV R19, R28 ;  /* 0x0000001c00137202 */ /* 0x008fe20000000f00 */
[----:B--2---:R-:W-:Y:S01]  /*30740*/  HMMA.16816.F32.BF16 R24, R24, R22, R8 ;  /* 0x000000161818723c */ /* 0x004fe20000041808 */
[----:B------:R-:W2:Y:S01]  /*30750*/  LDL.LU.64 R10, [R1+0x5818] ;  /* 0x00581800010a7983 */ /* 0x000ea20000300a00 */
[----:B------:R-:W2:Y:S11]  /*30760*/  LDL.LU.64 R8, [R1+0x5810] ;  /* 0x0058100001087983 */ /* 0x000eb60000300a00 */
[----:B------:R-:W-:Y:S10]  /*30770*/  @!UPT UIADD3 URZ, URZ, URZ, URZ ;  /* 0x0000003f3f3ff290 */ /* 0x000ff4000fffe03f */
[----:B------:R-:W-:Y:S01]  /*30780*/  STL [R1+0x190], R24 ;  /* 0x0001901801007387 */ /* 0x000fe20000100800 */
[----:B------:R-:W-:Y:S01]  /*30790*/  IMAD.MOV.U32 R2, RZ, RZ, R25 ;  /* 0x000000ffff027224 */ /* 0x000fe200078e0019 */
[----:B------:R-:W-:Y:S02]  /*307a0*/  MOV R20, R26 ;  /* 0x0000001a00147202 */ /* 0x000fe40000000f00 */
[----:B------:R-:W-:Y:S02]  /*307b0*/  MOV R21, R27 ;  /* 0x0000001b00157202 */ /* 0x000fe40000000f00 */
[----:B------:R-:W0:Y:S04]  /*307c0*/  LDSM.16.MT88.4 R24, [R3+0x1a080] ;  /* 0x01a080000318783b */ /* 0x000e280000004200 */
[----:B------:R-:W-:Y:S01]  /*307d0*/  STL [R1+0x5764], R21 ;  /* 0x0057641501007387 */ /* 0x000fe20000100800 */
[----:B------:R-:W-:Y:S02]  /*307e0*/  STL [R1+0x5760], R20 ;  /* 0x0057601401007387 */ /* 0x000fe40000100800 */
[----:B------:R-:W-:Y:S01]  /*307f0*/  STL [R1+0x575c], R2 ;  /* 0x00575c0201007387 */ /* 0x000fe20000100800 */
[----:B0-----:R-:W-:Y:S01]  /*30800*/  STL.64 [R1+0x70], R24 ;  /* 0x0000701801007387 */ /* 0x001fe20000100a00 */
[----:B------:R-:W-:Y:S02]  /*30810*/  STL [R1+0x78], R26 ;  /* 0x0000781a01007387 */ /* 0x000fe40000100800 */
[----:B------:R-:W-:-:S02]  /*30820*/  IMAD.MOV.U32 R28, RZ, RZ, R27 ;  /* 0x000000ffff1c7224 */ /* 0x000fc400078e001b */
[----:B------:R-:W0:Y:S02]  /*30830*/  LDSM.16.MT88.4 R24, [R3+0x1a100] ;  /* 0x01a100000318783b */ /* 0x000e240000004200 */
[----:B0-----:R-:W-:Y:S01]  /*30840*/  IMAD.MOV.U32 R2, RZ, RZ, R26 ;  /* 0x000000ffff027224 */ /* 0x001fe200078e001a */
[----:B------:R-:W-:Y:S02]  /*30850*/  MOV R29, R27 ;  /* 0x0000001b001d7202 */ /* 0x000fe40000000f00 */
[----:B------:R-:W-:Y:S02]  /*30860*/  MOV R21, R24 ;  /* 0x0000001800157202 */ /* 0x000fe40000000f00 */
[----:B------:R-:W-:Y:S01]  /*30870*/  MOV R20, R25 ;  /* 0x0000001900147202 */ /* 0x000fe20000000f00 */
[----:B------:R-:W2:Y:S01]  /*30880*/  LDL.LU.64 R26, [R1+0x5808] ;  /* 0x00580800011a7983 */ /* 0x000ea20000300a00 */
[----:B------:R-:W2:Y:S02]  /*30890*/  LDL.LU.64 R24, [R1+0x5800] ;  /* 0x0058000001187983 */ /* 0x000ea40000300a00 */
[-C--:B--2---:R-:W-:Y:S01]  /*308a0*/  HMMA.16816.F32.BF16 R24, R24, R22.reuse, R8 ;  /* 0x000000161818723c */ /* 0x084fe20000041808 */
[----:B------:R-:W2:Y:S01]  /*308b0*/  LDL.LU.64 R10, [R1+0x57f8] ;  /* 0x0057f800010a7983 */ /* 0x000ea20000300a00 */
[----:B------:R-:W2:Y:S11]  /*308c0*/  LDL.LU.64 R8, [R1+0x57f0] ;  /* 0x0057f00001087983 */ /* 0x000eb60000300a00 */
[----:B------:R-:W-:Y:S10]  /*308d0*/  @!UPT UIADD3 URZ, URZ, URZ, URZ ;  /* 0x0000003f3f3ff290 */ /* 0x000ff4000fffe03f */
[----:B------:R-:W-:Y:S01]  /*308e0*/  STL.64 [R1+0x1a0], R24 ;  /* 0x0001a01801007387 */ /* 0x000fe20000100a00 */
[----:B------:R0:W-:Y:S03]  /*308f0*/  STL.64 [R1+0x1a8], R26 ;  /* 0x0001a81a01007387 */ /* 0x0001e60000100a00 */
[----:B0-----:R-:W3:Y:S01]  /*30900*/  LDL.LU.64 R26, [R1+0x57e8] ;  /* 0x0057e800011a7983 */ /* 0x001ee20000300a00 */
[----:B------:R-:W3:Y:S01]  /*30910*/  LDL.LU.64 R24, [R1+0x57e0] ;  /* 0x0057e00001187983 */ /* 0x000ee20000300a00 */
[-C--:B--2---:R-:W-:Y:S02]  /*30920*/  HMMA.16816.F32.BF16 R8, R8, R22.reuse, R4 ;  /* 0x000000160808723c */ /* 0x084fe40000041804 */
[----:B------:R-:W3:Y:S01]  /*30930*/  LDL.LU.64 R6, [R1+0x57d8] ;  /* 0x0057d80001067983 */ /* 0x000ee20000300a00 */
[----:B------:R-:W3:Y:S11]  /*30940*/  LDL.LU.64 R4, [R1+0x57d0] ;  /* 0x0057d00001047983 */ /* 0x000ef60000300a00 */
[----:B------:R-:W-:Y:S09]  /*30950*/  @!UPT UIADD3 URZ, URZ, URZ, URZ ;  /* 0x0000003f3f3ff290 */ /* 0x000ff2000fffe03f */
[----:B------:R-:W-:Y:S01]  /*30960*/  STL.64 [R1+0x180], R8 ;  /* 0x0001800801007387 */ /* 0x000fe20000100a00 */
[----:B------:R0:W-:Y:S03]  /*30970*/  STL.64 [R1+0x188], R10 ;  /* 0x0001880a01007387 */ /* 0x0001e60000100a00 */
[----:B0-----:R-:W2:Y:S01]  /*30980*/  LDL.LU.64 R10, [R1+0x57c8] ;  /* 0x0057c800010a7983 */ /* 0x001ea20000300a00 */
[----:B------:R-:W2:Y:S01]  /*30990*/  LDL.LU.64 R8, [R1+0x57c0] ;  /* 0x0057c00001087983 */ /* 0x000ea20000300a00 */
[-C--:B---3--:R-:W-:Y:S02]  /*309a0*/  HMMA.16816.F32.BF16 R4, R4, R22.reuse, R24 ;  /* 0x000000160404723c */ /* 0x088fe40000041818 */
[----:B------:R-:W3:Y:S01]  /*309b0*/  LDL.LU.64 R26, [R1+0x57b8] ;  /* 0x0057b800011a7983 */ /* 0x000ee20000300a00 */
[----:B------:R-:W3:Y:S11]  /*309c0*/  LDL.LU.64 R24, [R1+0x57b0] ;  /* 0x0057b00001187983 */ /* 0x000ef60000300a00 */
        /* <DEDUP_REMOVED lines=9> */
[----:B------:R0:W-:Y:S01]  /*30a60*/  STL.64 [R1+0x160], R4 ;  /* 0x0001600401007387 */ /* 0x0001e20000100a00 */
[----:B------:R1:W-:Y:S03]  /*30a70*/  STL.64 [R1+0x168], R6 ;  /* 0x0001680601007387 */ /* 0x0003e60000100a00 */
[----:B0-----:R-:W3:Y:S01]  /*30a80*/  LDL.LU R4, [R1+0x80] ;  /* 0x0000800001047983 */ /* 0x001ee20000300800 */
[----:B------:R-:W3:Y:S02]  /*30a90*/  LDL.LU R5, [R1+0x84] ;  /* 0x0000840001057983 */ /* 0x000ee40000300800 */
[----:B-1----:R-:W3:Y:S02]  /*30aa0*/  LDL.LU R6, [R1+0x88] ;  /* 0x0000880001067983 */ /* 0x002ee40000300800 */
[----:B------:R-:W3:Y:S01]  /*30ab0*/  LDL.LU R7, [R1+0x8c] ;  /* 0x00008c0001077983 */ /* 0x000ee20000300800 */
[-C--:B--2---:R-:W-:Y:S01]  /*30ac0*/  HMMA.16816.F32.BF16 R8, R8, R22.reuse, R12 ;  /* 0x000000160808723c */ /* 0x084fe2000004180c */
[----:B------:R-:W2:Y:S01]  /*30ad0*/  LDL.LU.64 R14, [R1+0x5788] ;  /* 0x00578800010e7983 */ /* 0x000ea20000300a00 */
[----:B------:R-:W2:Y:S11]  /*30ae0*/  LDL.LU.64 R12, [R1+0x5780] ;  /* 0x00578000010c7983 */ /* 0x000eb60000300a00 */
[----:B------:R-:W-:Y:S10]  /*30af0*/  @!UPT UIADD3 URZ, URZ, URZ, URZ ;  /* 0x0000003f3f3ff290 */ /* 0x000ff4000fffe03f */
[----:B------:R0:W-:Y:S01]  /*30b00*/  STL.64 [R1+0x130], R8 ;  /* 0x0001300801007387 */ /* 0x0001e20000100a00 */
[----:B------:R1:W-:Y:S03]  /*30b10*/  STL.64 [R1+0x138], R10 ;  /* 0x0001380a01007387 */ /* 0x0003e60000100a00 */
[----:B0-----:R-:W4:Y:S01]  /*30b20*/  LDL.LU R8, [R1+0x90] ;  /* 0x0000900001087983 */ /* 0x001f220000300800 */
[----:B------:R-:W4:Y:S02]  /*30b30*/  LDL.LU R9, [R1+0x94] ;  /* 0x0000940001097983 */ /* 0x000f240000300800 */
[----:B-1----:R-:W4:Y:S02]  /*30b40*/  LDL.LU R10, [R1+0x98] ;  /* 0x00009800010a7983 */ /* 0x002f240000300800 */
[----:B------:R-:W4:Y:S01]  /*30b50*/  LDL.LU R11, [R1+0x9c] ;  /* 0x00009c00010b7983 */ /* 0x000f220000300800 */
[-C--:B--2---:R-:W-:Y:S01]  /*30b60*/  HMMA.16816.F32.BF16 R12, R12, R22.reuse, R16 ;  /* 0x000000160c0c723c */ /* 0x084fe20000041810 */
[----:B------:R-:W4:Y:S01]  /*30b70*/  LDL.LU.64 R18, [R1+0x5778] ;  /* 0x0057780001127983 */ /* 0x000f220000300a00 */
[----:B------:R-:W4:Y:S11]  /*30b80*/  LDL.LU.64 R16, [R1+0x5770] ;  /* 0x0057700001107983 */ /* 0x000f360000300a00 */
[----:B------:R-:W-:Y:S10]  /*30b90*/  @!UPT UIADD3 URZ, URZ, URZ, URZ ;  /* 0x0000003f3f3ff290 */ /* 0x000ff4000fffe03f */
[----:B------:R-:W-:Y:S01]  /*30ba0*/  STL.64 [R1+0x120], R12 ;  /* 0x0001200c01007387 */ /* 0x000fe20000100a00 */
[----:B------:R4:W-:Y:S02]  /*30bb0*/  STL.64 [R1+0x128], R14 ;  /* 0x0001280e01007387 */ /* 0x0009e40000100a00 */
[-C--:B----4-:R-:W-:Y:S08]  /*30bc0*/  HMMA.16816.F32.BF16 R12, R16, R22.reuse, R8 ;  /* 0x00000016100c723c */ /* 0x090ff00000041808 */
[----:B---3--:R-:W-:Y:S01]  /*30bd0*/  HMMA.16816.F32.BF16 R8, R24, R22, R4 ;  /* 0x000000161808723c */ /* 0x008fe20000041804 */
[----:B------:R-:W0:Y:S11]  /*30be0*/  LDSM.16.MT88.4 R4, [R3+0x1a180] ;  /* 0x01a180000304783b */ /* 0x000e360000004200 */
[----:B------:R-:W-:Y:S03]  /*30bf0*/  @!UPT UIADD3 URZ, URZ, URZ, URZ ;  /* 0x0000003f3f3ff290 */ /* 0x000fe6000fffe03f */
[----:B------:R-:W-:Y:S01]  /*30c00*/  STL.64 [R1+0x110], R12 ;  /* 0x0001100c01007387 */ /* 0x000fe20000100a00 */
[----:B------:R-:W-:Y:S07]  /*30c10*/  STL.64 [R1+0x118], R14 ;  /* 0x0001180e01007387 */ /* 0x000fee0000100a00 */
[----:B------:R-:W-:Y:S02]  /*30c20*/  STL.64 [R1+0xb0], R8 ;  /* 0x0000b00801007387 */ /* 0x000fe40000100a00 */
[----:B------:R0:W-:Y:S02]  /*30c30*/  STL.64 [R1+0xb8], R10 ;  /* 0x0000b80a01007387 */ /* 0x0001e40000100a00 */
[----:B0-----:R-:W-:Y:S01]  /*30c40*/  IMAD.MOV.U32 R10, RZ, RZ, R5 ;  /* 0x000000ffff0a7224 */ /* 0x001fe200078e0005 */
[----:B------:R-:W-:-:S02]  /*30c50*/  MOV R9, R6 ;  /* 0x0000000600097202 */ /* 0x000fc40000000f00 */
[----:B------:R-:W-:Y:S02]  /*30c60*/  MOV R8, R7 ;  /* 0x0000000700087202 */ /* 0x000fe40000000f00 */
[----:B------:R-:W-:Y:S01]  /*30c70*/  MOV R16, R4 ;  /* 0x0000000400107202 */ /* 0x000fe20000000f00 */
[----:B------:R-:W-:Y:S02]  /*30c80*/  STL [R1+0x5730], R10 ;  /* 0x0057300a01007387 */ /* 0x000fe40000100800 */
[----:B------:R-:W-:Y:S02]  /*30c90*/  STL.64 [R1+0x5728], R8 ;  /* 0x0057280801007387 */ /* 0x000fe40000100a00 */
[----:B------:R0:W-:Y:S02]  /*30ca0*/  STL [R1+0x5720], R16 ;  /* 0x0057201001007387 */ /* 0x0001e40000100800 */
[----:B------:R-:W2:Y:S01]  /*30cb0*/  LDL.LU R12, [R1+0x30] ;  /* 0x00003000010c7983 */ /* 0x000ea20000300800 */
[----:B------:R-:W2:Y:S01]  /*30cc0*/  LDL.LU R13, [R1+0x34] ;  /* 0x00003400010d7983 */ /* 0x000ea20000300800 */
[----:B------:R-:W3:Y:S02]  /*30cd0*/  LDL.LU R14, [R1+0x38] ;  /* 0x00003800010e7983 */ /* 0x000ee40000300800 */
[----:B------:R-:W3:Y:S01]  /*30ce0*/  LDL.LU R15, [R1+0x3c] ;  /* 0x00003c00010f7983 */ /* 0x000ee20000300800 */
[----:B------:R-:W1:Y:S04]  /*30cf0*/  LDSM.16.MT88.4 R4, [R0+0x1c000] ;  /* 0x01c000000004783b */ /* 0x000e680000004200 */
[----:B---3--:R-:W-:Y:S01]  /*30d00*/  STL.64 [R1+0x5740], R14 ;  /* 0x0057400e01007387 */ /* 0x008fe20000100a00 */
[----:B--2---:R2:W-:Y:S02]  /*30d10*/  STL.64 [R1+0x5738], R12 ;  /* 0x0057380c01007387 */ /* 0x0045e40000100a00 */
[----:B0-----:R-:W3:Y:S02]  /*30d20*/  LDL.LU R16, [R1+0x40] ;  /* 0x0000400001107983 */ /* 0x001ee40000300800 */
[----:B------:R-:W3:Y:S01]  /*30d30*/  LDL.LU R17, [R1+0x44] ;  /* 0x0000440001117983 */ /* 0x000ee20000300800 */
[----:B------:R-:W4:Y:S01]  /*30d40*/  LDL.LU R18, [R1+0x48] ;  /* 0x0000480001127983 */ /* 0x000f220000300800 */
[----:B------:R-:W4:Y:S02]  /*30d50*/  LDL.LU R19, [R1+0x4c] ;  /* 0x00004c0001137983 */ /* 0x000f240000300800 */
[----:B-1----:R-:W-:Y:S01]  /*30d60*/  IMAD.MOV.U32 R27, RZ, RZ, R4 ;  /* 0x000000ffff1b7224 */ /* 0x002fe200078e0004 */
[----:B------:R-:W-:-:S02]  /*30d70*/  MOV R26, R5 ;  /* 0x00000005001a7202 */ /* 0x000fc40000000f00 */
[----:B------:R-:W-:Y:S01]  /*30d80*/  MOV R25, R6 ;  /* 0x0000000600197202 */ /* 0x000fe20000000f00 */
[----:B------:R-:W-:Y:S01]  /*30d90*/  IMAD.MOV.U32 R24, RZ, RZ, R7 ;  /* 0x000000ffff187224 */ /* 0x000fe200078e0007 */
[----:B----4-:R-:W-:Y:S01]  /*30da0*/  STL.64 [R1+0x5750], R18 ;  /* 0x0057501201007387 */ /* 0x010fe20000100a00 */
[----:B---3--:R0:W-:Y:S02]  /*30db0*/  STL.64 [R1+0x5748], R16 ;  /* 0x0057481001007387 */ /* 0x0081e40000100a00 */
[----:B------:R-:W3:Y:S02]  /*30dc0*/  LDL.LU R8, [R1+0xc0] ;  /* 0x0000c00001087983 */ /* 0x000ee40000300800 */
[----:B------:R-:W3:Y:S01]  /*30dd0*/  LDL.LU R9, [R1+0xc4] ;  /* 0x0000c40001097983 */ /* 0x000ee20000300800 */
[----:B------:R-:W3:Y:S01]  /*30de0*/  LDL.LU R10, [R1+0xc8] ;  /* 0x0000c800010a7983 */ /* 0x000ee20000300800 */
[----:B------:R-:W3:Y:S02]  /*30df0*/  LDL.LU R11, [R1+0xcc] ;  /* 0x0000cc00010b7983 */ /* 0x000ee40000300800 */
[----:B--2---:R-:W2:Y:S02]  /*30e00*/  LDL.LU R12, [R1+0x50] ;  /* 0x00005000010c7983 */ /* 0x004ea40000300800 */
[----:B------:R-:W2:Y:S01]  /*30e10*/  LDL.LU R13, [R1+0x54] ;  /* 0x00005400010d7983 */ /* 0x000ea20000300800 */
[----:B------:R-:W2:Y:S01]  /*30e20*/  LDL.LU R14, [R1+0x58] ;  /* 0x00005800010e7983 */ /* 0x000ea20000300800 */
[----:B------:R-:W2:Y:S03]  /*30e30*/  LDL.LU R15, [R1+0x5c] ;  /* 0x00005c00010f7983 */ /* 0x000ea60000300800 */
[----:B0-----:R-:W2:Y:S01]  /*30e40*/  LDL.LU R16, [R1+0xd0] ;  /* 0x0000d00001107983 */ /* 0x001ea20000300800 */
[----:B------:R-:W2:Y:S02]  /*30e50*/  LDL.LU R17, [R1+0xd4] ;  /* 0x0000d40001117983 */ /* 0x000ea40000300800 */
[----:B------:R-:W2:Y:S02]  /*30e60*/  LDL.LU R18, [R1+0xd8] ;  /* 0x0000d80001127983 */ /* 0x000ea40000300800 */
[----:B------:R-:W2:Y:S01]  /*30e70*/  LDL.LU R19, [R1+0xdc] ;  /* 0x0000dc0001137983 */ /* 0x000ea20000300800 */
[----:B------:R-:W-:Y:S01]  /*30e80*/  STL.64 [R1+0x56e8], R26 ;  /* 0x0056e81a01007387 */ /* 0x000fe20000100a00 */
[----:B------:R0:W-:Y:S03]  /*30e90*/  STL.64 [R1+0x56e0], R24 ;  /* 0x0056e01801007387 */ /* 0x0001e60000100a00 */
[----:B0-----:R-:W4:Y:S01]  /*30ea0*/  LDL.LU R24, [R1+0xf0] ;  /* 0x0000f00001187983 */ /* 0x001f220000300800 */
[----:B------:R-:W4:Y:S02]  /*30eb0*/  LDL.LU R25, [R1+0xf4] ;  /* 0x0000f40001197983 */ /* 0x000f240000300800 */
[----:B------:R-:W2:Y:S02]  /*30ec0*/  LDL.LU R26, [R1+0xf8] ;  /* 0x0000f800011a7983 */ /* 0x000ea40000300800 */
[----:B------:R-:W2:Y:S02]  /*30ed0*/  LDL.LU R27, [R1+0xfc] ;  /* 0x0000fc00011b7983 */ /* 0x000ea40000300800 */
[----:B--2---:R-:W-:Y:S01]  /*30ee0*/  STL.64 [R1+0x56f8], R26 ;  /* 0x0056f81a01007387 */ /* 0x004fe20000100a00 */
[----:B----4-:R0:W-:Y:S03]  /*30ef0*/  STL.64 [R1+0x56f0], R24 ;  /* 0x0056f01801007387 */ /* 0x0101e60000100a00 */
[----:B0-----:R-:W2:Y:S01]  /*30f00*/  LDL.LU R24, [R1+0x70] ;  /* 0x0000700001187983 */ /* 0x001ea20000300800 */
[----:B------:R-:W2:Y:S02]  /*30f10*/  LDL.LU R25, [R1+0x74] ;  /* 0x0000740001197983 */ /* 0x000ea40000300800 */
[----:B------:R-:W4:Y:S01]  /*30f20*/  LDL.LU R26, [R1+0x78] ;  /* 0x00007800011a7983 */ /* 0x000f220000300800 */
[----:B------:R-:W-:-:S02]  /*30f30*/  MOV R27, R28 ;  /* 0x0000001c001b7202 */ /* 0x000fc40000000f00 */
[----:B------:R-:W2:Y:S01]  /*30f40*/  LDL.LU R28, [R1+0x5768] ;  /* 0x00576800011c7983 */ /* 0x000ea20000300800 */
[----:B------:R-:W-:Y:S03]  /*30f50*/  HMMA.16816.F32.BF16 R12, R12, R22, R16 ;  /* 0x000000160c0c723c */ /* 0x000fe60000041810 */
[----:B--2---:R-:W0:Y:S04]  /*30f60*/  LDSM.16.M88.4 R4, [R28+0x40180] ;  /* 0x040180001c04783b */ /* 0x004e280000000200 */
[----:B----4-:R-:W-:Y:S01]  /*30f70*/  STL.64 [R1+0x5718], R26 ;  /* 0x0057181a01007387 */ /* 0x010fe20000100a00 */
[----:B------:R1:W-:Y:S03]  /*30f80*/  STL.64 [R1+0x5710], R24 ;  /* 0x0057101801007387 */ /* 0x0003e60000100a00 */
[----:B-1----:R-:W2:Y:S01]  /*30f90*/  LDL.LU R24, [R1+0xe0] ;  /* 0x0000e00001187983 */ /* 0x002ea20000300800 */
[----:B------:R-:W2:Y:S02]  /*30fa0*/  LDL.LU R25, [R1+0xe4] ;  /* 0x0000e40001197983 */ /* 0x000ea40000300800 */
[----:B------:R-:W2:Y:S02]  /*30fb0*/  LDL.LU R26, [R1+0xe8] ;  /* 0x0000e800011a7983 */ /* 0x000ea40000300800 */
[----:B------:R-:W2:Y:S01]  /*30fc0*/  LDL.LU R27, [R1+0xec] ;  /* 0x0000ec00011b7983 */ /* 0x000ea20000300800 */
[----:B0-----:R0:W-:Y:S01]  /*30fd0*/  STL [R1+0x553c], R6 ;  /* 0x00553c0601007387 */ /* 0x0011e20000100800 */
[----:B------:R1:W-:Y:S02]  /*30fe0*/  STL [R1+0x5538], R7 ;  /* 0x0055380701007387 */ /* 0x0003e40000100800 */
[----:B------:R4:W-:Y:S01]  /*30ff0*/  STL.64 [R1+0x56b8], R4 ;  /* 0x0056b80401007387 */ /* 0x0009e20000100a00 */
[----:B0-----:R-:W-:-:S02]  /*31000*/  MOV R6, R2 ;  /* 0x0000000200067202 */ /* 0x001fc40000000f00 */
[----:B-1----:R-:W-:Y:S02]  /*31010*/  MOV R7, R29 ;  /* 0x0000001d00077202 */ /* 0x002fe40000000f00 */
[----:B----4-:R-:W-:Y:S01]  /*31020*/  MOV R4, R21 ;  /* 0x0000001500047202 */ /* 0x010fe20000000f00 */
[----:B------:R-:W-:Y:S01]  /*31030*/  IMAD.MOV.U32 R5, RZ, RZ, R20 ;  /* 0x000000ffff057224 */ /* 0x000fe200078e0014 */
[----:B------:R-:W4:Y:S01]  /*31040*/  LDL.LU R21, [R1+0x5764] ;  /* 0x0057640001157983 */ /* 0x000f220000300800 */
[----:B------:R-:W2:Y:S02]  /*31050*/  LDL.LU R20, [R1+0x5760] ;  /* 0x0057600001147983 */ /* 0x000ea40000300800 */
[----:B------:R-:W2:Y:S02]  /*31060*/  LDL.LU R2, [R1+0x575c] ;  /* 0x00575c0001027983 */ /* 0x000ea40000300800 */
[----:B------:R-:W2:Y:S01]  /*31070*/  LDL.LU R29, [R1+0x5758] ;  /* 0x00575800011d7983 */ /* 0x000ea20000300800 */
[----:B------:R-:W-:Y:S01]  /*31080*/  STL.64 [R1+0x5708], R6 ;  /* 0x0057080601007387 */ /* 0x000fe20000100a00 */
[----:B------:R0:W-:Y:S03]  /*31090*/  STL.64 [R1+0x5700], R4 ;  /* 0x0057000401007387 */ /* 0x0001e60000100a00 */
[----:B0-----:R-:W2:Y:S01]  /*310a0*/  LDL.LU R4, [R1+0x100] ;  /* 0x0001000001047983 */ /* 0x001ea20000300800 */
[----:B------:R-:W2:Y:S02]  /*310b0*/  LDL.LU R5, [R1+0x104] ;  /* 0x0001040001057983 */ /* 0x000ea40000300800 */
[----:B------:R-:W2:Y:S02]  /*310c0*/  LDL.LU R6, [R1+0x108] ;  /* 0x0001080001067983 */ /* 0x000ea40000300800 */
[----:B------:R-:W2:Y:S01]  /*310d0*/  LDL.LU R7, [R1+0x10c] ;  /* 0x00010c0001077983 */ /* 0x000ea20000300800 */
[----:B------:R-:W-:Y:S01]  /*310e0*/  STL [R1+0x5170], R28 ;  /* 0x0051701c01007387 */ /* 0x000fe20000100800 */
[----:B------:R-:W3:Y:S02]  /*310f0*/  LDL.LU.64 R18, [R1+0x5750] ;  /* 0x0057500001127983 */ /* 0x000ee40000300a00 */
[----:B------:R-:W3:Y:S02]  /*31100*/  LDL.LU.64 R16, [R1+0x5748] ;  /* 0x0057480001107983 */ /* 0x000ee40000300a00 */
[----:B------:R-:W-:Y:S01]  /*31110*/  STL.64 [R1+0xa0], R12 ;  /* 0x0000a00c01007387 */ /* 0x000fe20000100a00 */
[----:B------:R0:W-:Y:S04]  /*31120*/  STL.64 [R1+0xa8], R14 ;  /* 0x0000a80e01007387 */ /* 0x0001e80000100a00 */
[----:B0-----:R-:W2:Y:S01]  /*31130*/  LDL.LU.64 R14, [R1+0x5740] ;  /* 0x00574000010e7983 */ /* 0x001ea20000300a00 */
[----:B------:R-:W2:Y:S01]  /*31140*/  LDL.LU.64 R12, [R1+0x5738] ;  /* 0x00573800010c7983 */ /* 0x000ea20000300a00 */
[-C--:B---3--:R-:W-:Y:S02]  /*31150*/  HMMA.16816.F32.BF16 R16, R16, R22.reuse, R8 ;  /* 0x000000161010723c */ /* 0x088fe40000041808 */
[----:B------:R-:W3:Y:S01]  /*31160*/  LDL.LU R10, [R1+0x5730] ;  /* 0x00573000010a7983 */ /* 0x000ee20000300800 */
[----:B------:R-:W3:Y:S05]  /*31170*/  LDL.LU.64 R8, [R1+0x5728] ;  /* 0x0057280001087983 */ /* 0x000eea0000300a00 */
[----:B--2---:R-:W-:Y:S01]  /*31180*/  HMMA.16816.F32.BF16 R12, R12, R22, R24 ;  /* 0x000000160c0c723c */ /* 0x004fe20000041818 */
[----:B------:R-:W0:Y:S11]  /*31190*/  LDSM.16.MT88.4 R24, [R0+0x1c080] ;  /* 0x01c080000018783b */ /* 0x000e360000004200 */
[----:B------:R-:W-:Y:S04]  /*311a0*/  @!UPT UIADD3 URZ, URZ, URZ, URZ ;  /* 0x0000003f3f3ff290 */ /* 0x000fe8000fffe03f */
[----:B------:R-:W-:Y:S01]  /*311b0*/  IMAD.MOV.U32 R28, RZ, RZ, R19 ;  /* 0x000000ffff1c7224 */ /* 0x000fe200078e0013 */
[----:B------:R1:W-:Y:S01]  /*311c0*/  STL.64 [R1+0xd0], R16 ;  /* 0x0000d01001007387 */ /* 0x0003e20000100a00 */
[----:B------:R-:W-:Y:S03]  /*311d0*/  STL [R1+0xd8], R18 ;  /* 0x0000d81201007387 */ /* 0x000fe60000100800 */
[----:B-1----:R-:W2:Y:S01]  /*311e0*/  LDL.LU R16, [R1+0x5720] ;  /* 0x0057200001107983 */ /* 0x002ea20000300800 */
[----:B------:R-:W-:Y:S02]  /*311f0*/  STL [R1+0x55e0], R28 ;  /* 0x0055e01c01007387 */ /* 0x000fe40000100800 */
[----:B------:R0:W-:Y:S02]  /*31200*/  STL.64 [R1+0xc0], R12 ;  /* 0x0000c00c01007387 */ /* 0x0001e40000100a00 */
[----:B------:R1:W-:Y:S02]  /*31210*/  STL.64 [R1+0xc8], R14 ;  /* 0x0000c80e01007387 */ /* 0x0003e40000100a00 */
[----:B0-----:R-:W-:Y:S01]  /*31220*/  IMAD.MOV.U32 R13, RZ, RZ, R26 ;  /* 0x000000ffff0d7224 */ /* 0x001fe200078e001a */
[----:B------:R-:W-:-:S02]  /*31230*/  MOV R12, R27 ;  /* 0x0000001b000c7202 */ /* 0x000fc40000000f00 */
[----:B-1----:R-:W-:Y:S02]  /*31240*/  MOV R15, R24 ;  /* 0x00000018000f7202 */ /* 0x002fe40000000f00 */
[----:B------:R-:W-:Y:S01]  /*31250*/  MOV R14, R25 ;  /* 0x00000019000e7202 */ /* 0x000fe20000000f00 */
[----:B------:R-:W2:Y:S01]  /*31260*/  LDL.LU.64 R26, [R1+0x5718] ;  /* 0x00571800011a7983 */ /* 0x000ea20000300a00 */
[----:B------:R-:W2:Y:S02]  /*31270*/  LDL.LU.64 R24, [R1+0x5710] ;  /* 0x0057100001187983 */ /* 0x000ea40000300a00 */
[----:B--2---:R-:W-:Y:S01]  /*31280*/  HMMA.16816.F32.BF16 R24, R24, R22, R4 ;  /* 0x000000161818723c */ /* 0x004fe20000041804 */
[----:B------:R-:W2:Y:S01]  /*31290*/  LDL.LU.64 R6, [R1+0x5708] ;  /* 0x0057080001067983 */ /* 0x000ea20000300a00 */
[----:B------:R-:W2:Y:S11]  /*312a0*/  LDL.LU.64 R4, [R1+0x5700] ;  /* 0x0057000001047983 */ /* 0x000eb60000300a00 */
[----:B------:R-:W-:Y:S10]  /*312b0*/  @!UPT UIADD3 URZ, URZ, URZ, URZ ;  /* 0x0000003f3f3ff290 */ /* 0x000ff4000fffe03f */
[----:B------:R-:W-:Y:S01]  /*312c0*/  STL.64 [R1+0xe0], R24 ;  /* 0x0000e01801007387 */ /* 0x000fe20000100a00 */
[----:B------:R0:W-:Y:S03]  /*312d0*/  STL.64 [R1+0xe8], R26 ;  /* 0x0000e81a01007387 */ /* 0x0001e60000100a00 */
[----:B0-----:R-:W2:Y:S01]  /*312e0*/  LDL.LU.64 R26, [R1+0x56f8] ;  /* 0x0056f800011a7983 */ /* 0x001ea20000300a00 */
[----:B------:R-:W2:Y:S03]  /*312f0*/  LDL.LU.64 R24, [R1+0x56f0] ;  /* 0x0056f00001187983 */ /* 0x000ea60000300a00 */
        /* <DEDUP_REMOVED lines=18> */
[----:B------:R-:W-:Y:S02]  /*31420*/  STL.64 [R1+0x48], R6 ;  /* 0x0000480601007387 */ /* 0x000fe40000100a00 */
[----:B------:R-:W0:Y:S04]  /*31430*/  LDSM.16.MT88.4 R4, [R0+0x1c180] ;  /* 0x01c180000004783b */ /* 0x000e280000004200 */
[----:B------:R-:W-:Y:S01]  /*31440*/  STL [R1+0x55e4], R0 ;  /* 0x0055e40001007387 */ /* 0x000fe20000100800 */
[----:B0-----:R-:W-:Y:S01]  /*31450*/  STL.64 [R1+0x30], R4 ;  /* 0x0000300401007387 */ /* 0x001fe20000100a00 */
[----:B------:R-:W-:Y:S02]  /*31460*/  STL.64 [R1+0x38], R6 ;  /* 0x0000380601007387 */ /* 0x000fe40000100a00 */
[----:B------:R-:W0:Y:S02]  /*31470*/  LDSM.16.MT88.4 R4, [R11+0x1c000] ;  /* 0x01c000000b04783b */ /* 0x000e240000004200 */
[----:B0-----:R0:W-:Y:S02]  /*31480*/  STL.64 [R1+0x20], R4 ;  /* 0x0000200401007387 */ /* 0x0011e40000100a00 */
[----:B0-----:R-:W-:-:S02]  /*31490*/  MOV R4, R16 ;  /* 0x0000001000047202 */ /* 0x001fc40000000f00 */
[----:B------:R-:W0:Y:S04]  /*314a0*/  LDSM.16.MT88.4 R16, [R11+0x1c080] ;  /* 0x01c080000b10783b */ /* 0x000e280000004200 */
[----:B------:R1:W-:Y:S01]  /*314b0*/  STL.64 [R1+0x28], R6 ;  /* 0x0000280601007387 */ /* 0x0003e20000100a00 */
[----:B---3--:R-:W-:Y:S01]  /*314c0*/  MOV R5, R10 ;  /* 0x0000000a00057202 */ /* 0x008fe20000000f00 */
[----:B-1----:R-:W-:Y:S01]  /*314d0*/  IMAD.MOV.U32 R6, RZ, RZ, R9 ;  /* 0x000000ffff067224 */ /* 0x002fe200078e0009 */
[----:B------:R-:W-:Y:S01]  /*314e0*/  MOV R7, R8 ;  /* 0x0000000800077202 */ /* 0x000fe20000000f00 */
[----:B0-----:R-:W-:Y:S01]  /*314f0*/  STL.64 [R1+0x10], R16 ;  /* 0x0000101001007387 */ /* 0x001fe20000100a00 */
[----:B------:R-:W-:Y:S02]  /*31500*/  STL.64 [R1+0x18], R18 ;  /* 0x0000181201007387 */ /* 0x000fe40000100a00 */
[----:B------:R-:W-:Y:S02]  /*31510*/  LDSM.16.MT88.4 R16, [R11+0x1c100] ;  /* 0x01c100000b10783b */ /* 0x000fe40000004200 */
[----:B------:R-:W0:Y:S04]  /*31520*/  LDSM.16.MT88.4 R8, [R11+0x1c180] ;  /* 0x01c180000b08783b */ /* 0x000e280000004200 */
[----:B0-----:R0:W-:Y:S01]  /*31530*/  STL.64 [R1+0x5610], R10 ;  /* 0x0056100a01007387 */ /* 0x0011e20000100a00 */
[----:B------:R-:W-:Y:S02]  /*31540*/  STL.64 [R1], R16 ;  /* 0x0000001001007387 */ /* 0x000fe40000100a00 */
[----:B------:R-:W-:Y:S02]  /*31550*/  STL.64 [R1+0x8], R18 ;  /* 0x0000081201007387 */ /* 0x000fe40000100a00 */
[----:B------:R1:W-:Y:S01]  /*31560*/  STL.64 [R1+0x5608], R8 ;  /* 0x0056080801007387 */ /* 0x0003e20000100a00 */
[----:B------:R-:W-:Y:S01]  /*31570*/  LDSM.16.MT88.4 R16, [R29+0x1c080] ;  /* 0x01c080001d10783b */ /* 0x000fe20000004200 */
[----:B0-----:R-:W-:-:S02]  /*31580*/  MOV R10, R13 ;  /* 0x0000000d000a7202 */ /* 0x001fc40000000f00 */
[----:B------:R-:W-:Y:S02]  /*31590*/  MOV R11, R12 ;  /* 0x0000000c000b7202 */ /* 0x000fe40000000f00 */
[----:B-1----:R-:W-:Y:S01]  /*315a0*/  MOV R8, R15 ;  /* 0x0000000f00087202 */ /* 0x002fe20000000f00 */
[----:B------:R-:W-:Y:S02]  /*315b0*/  IMAD.MOV.U32 R9, RZ, RZ, R14 ;  /* 0x000000ffff097224 */ /* 0x000fe400078e000e */
[----:B------:R-:W0:Y:S04]  /*315c0*/  LDSM.16.MT88.4 R12, [R29+0x1c000] ;  /* 0x01c000001d0c783b */ /* 0x000e280000004200 */
[----:B------:R-:W-:Y:S01]  /*315d0*/  STL.64 [R1+0x56c8], R10 ;  /* 0x0056c80a01007387 */ /* 0x000fe20000100a00 */
[----:B------:R1:W-:Y:S03]  /*315e0*/  STL.64 [R1+0x56c0], R8 ;  /* 0x0056c00801007387 */ /* 0x0003e60000100a00 */
[----:B-1----:R-:W3:Y:S01]  /*315f0*/  LDL.LU R8, [R1+0x1b0] ;  /* 0x0001b00001087983 */ /* 0x002ee20000300800 */
[----:B------:R-:W3:Y:S02]  /*31600*/  LDL.LU R9, [R1+0x1b4] ;  /* 0x0001b40001097983 */ /* 0x000ee40000300800 */
[----:B------:R-:W3:Y:S02]  /*31610*/  LDL.LU R10, [R1+0x1b8] ;  /* 0x0001b800010a7983 */ /* 0x000ee40000300800 */
[----:B------:R-:W3:Y:S01]  /*31620*/  LDL.LU R11, [R1+0x1bc] ;  /* 0x0001bc00010b7983 */ /* 0x000ee20000300800 */
[----:B0-----:R0:W-:Y:S01]  /*31630*/  STL.64 [R1+0x5600], R14 ;  /* 0x0056000e01007387 */ /* 0x0011e20000100a00 */
[----:B------:R1:W-:Y:S01]  /*31640*/  STL.64 [R1+0x55f8], R12 ;  /* 0x0055f80c01007387 */ /* 0x0003e20000100a00 */
[----:B0-----:R-:W-:-:S02]  /*31650*/  MOV R14, R20 ;  /* 0x00000014000e7202 */ /* 0x001fc40000000f00 */
[----:B-1----:R-:W3:Y:S01]  /*31660*/  LDL.LU R12, [R1+0x190] ;  /* 0x00019000010c7983 */ /* 0x002ee20000300800 */
[----:B------:R-:W-:Y:S02]  /*31670*/  IMAD.MOV.U32 R13, RZ, RZ, R2 ;  /* 0x000000ffff0d7224 */ /* 0x000fe400078e0002 */
[----:B------:R-:W3:Y:S02]  /*31680*/  LDL.LU R2, [R1+0x56d8] ;  /* 0x0056d80001027983 */ /* 0x000ee40000300800 */
[----:B------:R-:W3:Y:S01]  /*31690*/  LDL.LU R20, [R1+0x56d4] ;  /* 0x0056d40001147983 */ /* 0x000ee20000300800 */
[----:B----4-:R-:W-:Y:S02]  /*316a0*/  MOV R15, R21 ;  /* 0x00000015000f7202 */ /* 0x010fe40000000f00 */
[----:B------:R-:W4:Y:S01]  /*316b0*/  LDL.LU R21, [R1+0x56d0] ;  /* 0x0056d00001157983 */ /* 0x000f220000300800 */
[----:B------:R2:W-:Y:S02]  /*316c0*/  STL.64 [R1+0x55f0], R18 ;  /* 0x0055f01201007387 */ /* 0x0005e40000100a00 */
[----:B------:R0:W-:Y:S01]  /*316d0*/  STL.64 [R1+0x55e8], R16 ;  /* 0x0055e81001007387 */ /* 0x0001e20000100a00 */
[----:B--2---:R-:W-:Y:S01]  /*316e0*/  MOV R18, R25 ;  /* 0x0000001900127202 */ /* 0x004fe20000000f00 */
[----:B0-----:R-:W-:Y:S01]  /*316f0*/  IMAD.MOV.U32 R16, RZ, RZ, R27 ;  /* 0x000000ffff107224 */ /* 0x001fe200078e001b */
[----:B------:R-:W-:Y:S01]  /*31700*/  MOV R17, R26 ;  /* 0x0000001a00117202 */ /* 0x000fe20000000f00 */
[----:B------:R-:W-:-:S02]  /*31710*/  IMAD.MOV.U32 R19, RZ, RZ, R24 ;  /* 0x000000ffff137224 */ /* 0x000fc400078e0018 */
[----:B------:R-:W0:Y:S04]  /*31720*/  LDSM.16.MT88.4 R24, [R29+0x1c100] ;  /* 0x01c100001d18783b */ /* 0x000e280000004200 */
[----:B0-----:R-:W-:Y:S01]  /*31730*/  STL.64 [R1+0x5620], R26 ;  /* 0x0056201a01007387 */ /* 0x001fe20000100a00 */
[----:B------:R0:W-:Y:S03]  /*31740*/  STL.64 [R1+0x5618], R24 ;  /* 0x0056181801007387 */ /* 0x0001e60000100a00 */
[----:B0-----:R-:W2:Y:S01]  /*31750*/  LDL.LU R24, [R1+0x140] ;  /* 0x0001400001187983 */ /* 0x001ea20000300800 */
[----:B---3--:R-:W-:Y:S02]  /*31760*/  MOV R26, R20 ;  /* 0x00000014001a7202 */ /* 0x008fe40000000f00 */
[----:B----4-:R-:W-:-:S02]  /*31770*/  MOV R25, R21 ;  /* 0x0000001500197202 */ /* 0x010fc40000000f00 */
[----:B------:R-:W-:Y:S01]  /*31780*/  HMMA.16816.F32.BF16 R20, R4, R22, R8 ;  /* 0x000000160414723c */ /* 0x000fe20000041808 */
[----:B------:R-:W3:Y:S01]  /*31790*/  LDL.LU.64 R10, [R1+0x56c8] ;  /* 0x0056c800010a7983 */ /* 0x000ee20000300a00 */
[----:B------:R-:W3:Y:S02]  /*317a0*/  LDL.LU.64 R8, [R1+0x56c0] ;  /* 0x0056c00001087983 */ /* 0x000ee40000300a00 */
[----:B------:R-:W2:Y:S02]  /*317b0*/  LDL.LU.64 R4, [R1+0x56b8] ;  /* 0x0056b80001047983 */ /* 0x000ea40000300a00 */
[----:B------:R-:W-:Y:S11]  /*317c0*/  IMAD.MOV.U32 R27, RZ, RZ, R2 ;  /* 0x000000ffff1b7224 */ /* 0x000ff600078e0002 */
[----:B------:R-:W-:Y:S06]  /*317d0*/  @!UPT UIADD3 URZ, URZ, URZ, URZ ;  /* 0x0000003f3f3ff290 */ /* 0x000fec000fffe03f */
[----:B------:R-:W-:Y:S01]  /*317e0*/  STL.64 [R1+0x100], R20 ;  /* 0x0001001401007387 */ /* 0x000fe20000100a00 */
[----:B------:R2:W-:Y:S02]  /*317f0*/  STL.64 [R1+0x108], R22 ;  /* 0x0001081601007387 */ /* 0x0005e40000100a00 */
[-C--:B--2---:R-:W-:Y:S01]  /*31800*/  HMMA.16816.F32.BF16 R20, R16, R4.reuse, R24 ;  /* 0x000000041014723c */ /* 0x084fe20000041818 */
[----:B------:R-:W0:Y:S11]  /*31810*/  LDSM.16.MT88.4 R16, [R29+0x1c180] ;  /* 0x01c180001d10783b */ /* 0x000e360000004200 */
[----:B------:R-:W-:Y:S11]  /*31820*/  @!UPT UIADD3 URZ, URZ, URZ, URZ ;  /* 0x0000003f3f3ff290 */ /* 0x000ff6000fffe03f */
[----:B------:R-:W-:Y:S01]  /*31830*/  STL.64 [R1+0xf0], R20 ;  /* 0x0000f01401007387 */ /* 0x000fe20000100a00 */
[----:B------:R-:W-:Y:S02]  /*31840*/  STL.64 [R1+0xf8], R22 ;  /* 0x0000f81601007387 */ /* 0x000fe40000100a00 */
[----:B------:R-:W1:Y:S01]  /*31850*/  LDSM.16.MT88.4 R20, [R3+0x1c000] ;  /* 0x01c000000314783b */ /* 0x000e620000004200 */
[----:B0-----:R0:W-:Y:S03]  /*31860*/  STL [R1+0x74], R17 ;  /* 0x0000741101007387 */ /* 0x0011e60000100800 */
[----:B------:R2:W-:Y:S01]  /*31870*/  STL [R1+0x78], R18 ;  /* 0x0000781201007387 */ /* 0x0005e20000100800 */
[----:B------:R-:W-:Y:S02]  /*31880*/  MOV R0, R16 ;  /* 0x0000001000007202 */ /* 0x000fe40000000f00 */
[----:B------:R-:W-:Y:S01]  /*31890*/  MOV R28, R19 ;  /* 0x00000013001c7202 */ /* 0x000fe20000000f00 */
[----:B-1----:R-:W-:Y:S01]  /*318a0*/  STL.64 [R1+0x55d8], R22 ;  /* 0x0055d81601007387 */ /* 0x002fe20000100a00 */
[----:B------:R-:W-:Y:S02]  /*318b0*/  STL.64 [R1+0x55d0], R20 ;  /* 0x0055d01401007387 */ /* 0x000fe40000100a00 */
[----:B------:R-:W4:Y:S02]  /*318c0*/  LDL.LU R16, [R1+0x110] ;  /* 0x0001100001107983 */ /* 0x000f240000300800 */
[----:B0-----:R-:W4:Y:S01]  /*318d0*/  LDL.LU R17, [R1+0x114] ;  /* 0x0001140001117983 */ /* 0x001f220000300800 */
[----:B--2---:R-:W2:Y:S01]  /*318e0*/  LDL.LU R18, [R1+0x118] ;  /* 0x0001180001127983 */ /* 0x004ea20000300800 */
[----:B------:R-:W2:Y:S01]  /*318f0*/  LDL.LU R19, [R1+0x11c] ;  /* 0x00011c0001137983 */ /* 0x000ea20000300800 */
[----:B---3--:R-:W-:Y:S11]  /*31900*/  HMMA.16816.F32.BF16 R8, R8, R4, R12 ;  /* 0x000000040808723c */ /* 0x008ff6000004180c */
[----:B------:R-:W-:Y:S11]  /*31910*/  @!UPT UIADD3 URZ, URZ, URZ, URZ ;  /* 0x0000003f3f3ff290 */ /* 0x000ff6000fffe03f */
[----:B------:R-:W-:Y:S02]  /*31920*/  @!UPT UIADD3 URZ, URZ, URZ, URZ ;  /* 0x0000003f3f3ff290 */ /* 0x000fe4000fffe03f */
[----:B------:R-:W-:Y:S01]  /*31930*/  IMAD.MOV.U32 R6, RZ, RZ, R8 ;  /* 0x000000ffff067224 */ /* 0x000fe200078e0008 */
[----:B------:R-:W-:Y:S02]  /*31940*/  MOV R7, R9 ;  /* 0x0000000900077202 */ /* 0x000fe40000000f00 */
[----:B------:R-:W-:Y:S01]  /*31950*/  MOV R29, R10 ;  /* 0x0000000a001d7202 */ /* 0x000fe20000000f00 */
[----:B------:R-:W-:Y:S01]  /*31960*/  IMAD.MOV.U32 R2, RZ, RZ, R11 ;  /* 0x000000ffff027224 */ /* 0x000fe200078e000b */
[----:B--2---:R-:W-:Y:S01]  /*31970*/  STL.64 [R1+0x5630], R18 ;  /* 0x0056301201007387 */ /* 0x004fe20000100a00 */
[----:B----4-:R-:W-:Y:S02]  /*31980*/  STL.64 [R1+0x5628], R16 ;  /* 0x0056281001007387 */ /* 0x010fe40000100a00 */
[----:B------:R-:W2:Y:S02]  /*31990*/  LDL.LU R8, [R1] ;  /* 0x0000000001087983 */ /* 0x000ea40000300800 */
[----:B------:R-:W2:Y:S01]  /*319a0*/  LDL.LU R9, [R1+0x4] ;  /* 0x0000040001097983 */ /* 0x000ea20000300800 */
[----:B------:R-:W3:Y:S01]  /*319b0*/  LDL.LU R10, [R1+0x8] ;  /* 0x00000800010a7983 */ /* 0x000ee20000300800 */
[----:B------:R-:W3:Y:S03]  /*319c0*/  LDL.LU R11, [R1+0xc] ;  /* 0x00000c00010b7983 */ /* 0x000ee60000300800 */
[----:B---3--:R-:W-:Y:S01]  /*319d0*/  STL.64 [R1+0x5640], R10 ;  /* 0x0056400a01007387 */ /* 0x008fe20000100a00 */
[----:B--2---:R-:W-:Y:S02]  /*319e0*/  STL.64 [R1+0x5638], R8 ;  /* 0x0056380801007387 */ /* 0x004fe40000100a00 */
[----:B------:R-:W2:Y:S02]  /*319f0*/  LDL.LU R24, [R1+0x130] ;  /* 0x0001300001187983 */ /* 0x000ea40000300800 */
[----:B------:R-:W2:Y:S01]  /*31a00*/  LDL.LU R25, [R1+0x134] ;  /* 0x0001340001197983 */ /* 0x000ea20000300800 */
[----:B------:R-:W3:Y:S01]  /*31a10*/  LDL.LU R26, [R1+0x138] ;  /* 0x00013800011a7983 */ /* 0x000ee20000300800 */
[----:B------:R-:W3:Y:S03]  /*31a20*/  LDL.LU R27, [R1+0x13c] ;  /* 0x00013c00011b7983 */ /* 0x000ee60000300800 */
[----:B---3--:R-:W-:Y:S01]  /*31a30*/  STL.64 [R1+0x5650], R26 ;  /* 0x0056501a01007387 */ /* 0x008fe20000100a00 */
[----:B--2---:R0:W-:Y:S03]  /*31a40*/  STL.64 [R1+0x5648], R24 ;  /* 0x0056481801007387 */ /* 0x0041e60000100a00 */
[----:B0-----:R-:W2:Y:S01]  /*31a50*/  LDL.LU R24, [R1+0x20] ;  /* 0x0000200001187983 */ /* 0x001ea20000300800 */
[----:B------:R-:W2:Y:S02]  /*31a60*/  LDL.LU R25, [R1+0x24] ;  /* 0x0000240001197983 */ /* 0x000ea40000300800 */
[----:B------:R-:W3:Y:S02]  /*31a70*/  LDL.LU R26, [R1+0x28] ;  /* 0x00002800011a7983 */ /* 0x000ee40000300800 */
[----:B------:R-:W3:Y:S02]  /*31a80*/  LDL.LU R27, [R1+0x2c] ;  /* 0x00002c00011b7983 */ /* 0x000ee40000300800 */
[----:B---3--:R-:W-:Y:S01]  /*31a90*/  STL.64 [R1+0x5670], R26 ;  /* 0x0056701a01007387 */ /* 0x008fe20000100a00 */
[----:B--2---:R0:W-:Y:S02]  /*31aa0*/  STL.64 [R1+0x5668], R24 ;  /* 0x0056681801007387 */ /* 0x0041e40000100a00 */
[----:B------:R-:W2:Y:S02]  /*31ab0*/  LDL.LU R16, [R1+0x10] ;  /* 0x0000100001107983 */ /* 0x000ea40000300800 */
[----:B------:R-:W2:Y:S01]  /*31ac0*/  LDL.LU R17, [R1+0x14] ;  /* 0x0000140001117983 */ /* 0x000ea20000300800 */
[----:B------:R-:W3:Y:S01]  /*31ad0*/  LDL.LU R18, [R1+0x18] ;  /* 0x0000180001127983 */ /* 0x000ee20000300800 */
[----:B------:R-:W3:Y:S03]  /*31ae0*/  LDL.LU R19, [R1+0x1c] ;  /* 0x00001c0001137983 */ /* 0x000ee60000300800 */
        /* <DEDUP_REMOVED lines=8> */
[----:B------:R-:W4:Y:S02]  /*31b70*/  LDL.LU R26, [R1+0x48] ;  /* 0x00004800011a7983 */ /* 0x000f240000300800 */
[----:B------:R-:W4:Y:S02]  /*31b80*/  LDL.LU R27, [R1+0x4c] ;  /* 0x00004c00011b7983 */ /* 0x000f240000300800 */
[----:B----4-:R-:W-:Y:S01]  /*31b90*/  STL.64 [R1+0x56b0], R26 ;  /* 0x0056b01a01007387 */ /* 0x010fe20000100a00 */
[----:B--2---:R-:W-:Y:S02]  /*31ba0*/  STL.64 [R1+0x56a8], R24 ;  /* 0x0056a81801007387 */ /* 0x004fe40000100a00 */
[----:B---3--:R-:W-:Y:S02]  /*31bb0*/  STL.64 [R1+0x5660], R18 ;  /* 0x0056601201007387 */ /* 0x008fe40000100a00 */
[----:B------:R0:W-:Y:S01]  /*31bc0*/  STL.64 [R1+0x5658], R16 ;  /* 0x0056581001007387 */ /* 0x0001e20000100a00 */
[----:B------:R-:W1:Y:S04]  /*31bd0*/  LDSM.16.MT88.4 R24, [R3+0x1c080] ;  /* 0x01c080000318783b */ /* 0x000e680000004200 */
        /* <DEDUP_REMOVED lines=8> */
[----:B------:R-:W3:Y:S02]  /*31c60*/  LDL.LU R18, [R1+0x188] ;  /* 0x0001880001127983 */ /* 0x000ee40000300800 */
[----:B------:R-:W3:Y:S02]  /*31c70*/  LDL.LU R19, [R1+0x18c] ;  /* 0x00018c0001137983 */ /* 0x000ee40000300800 */
[----:B-1----:R-:W-:Y:S01]  /*31c80*/  IMAD.MOV.U32 R21, RZ, RZ, R26 ;  /* 0x000000ffff157224 */ /* 0x002fe200078e001a */
[----:B------:R-:W-:-:S02]  /*31c90*/  MOV R20, R27 ;  /* 0x0000001b00147202 */ /* 0x000fc40000000f00 */
[----:B------:R-:W-:Y:S02]  /*31ca0*/  MOV R23, R24 ;  /* 0x0000001800177202 */ /* 0x000fe40000000f00 */
[----:B------:R-:W-:Y:S01]  /*31cb0*/  MOV R22, R25 ;  /* 0x0000001900167202 */ /* 0x000fe20000000f00 */
[----:B---3--:R-:W-:Y:S01]  /*31cc0*/  STL.64 [R1+0x56a0], R18 ;  /* 0x0056a01201007387 */ /* 0x008fe20000100a00 */
[----:B--2---:R0:W-:Y:S03]  /*31cd0*/  STL.64 [R1+0x5698], R16 ;  /* 0x0056981001007387 */ /* 0x0041e60000100a00 */
[----:B0-----:R-:W2:Y:S01]  /*31ce0*/  LDL.LU R16, [R1+0x1a0] ;  /* 0x0001a00001107983 */ /* 0x001ea20000300800 */
        /* <DEDUP_REMOVED lines=8> */
[----:B------:R-:W4:Y:S02]  /*31d70*/  LDL.LU R13, [R1+0x124] ;  /* 0x00012400010d7983 */ /* 0x000f240000300800 */
[----:B------:R-:W4:Y:S02]  /*31d80*/  LDL.LU R14, [R1+0x128] ;  /* 0x00012800010e7983 */ /* 0x000f240000300800 */
[----:B------:R-:W4:Y:S01]  /*31d90*/  LDL.LU R15, [R1+0x12c] ;  /* 0x00012c00010f7983 */ /* 0x000f220000300800 */
[----:B------:R-:W-:Y:S01]  /*31da0*/  STL [R1+0x555c], R2 ;  /* 0x00555c0201007387 */ /* 0x000fe20000100800 */
[----:B------:R-:W-:Y:S02]  /*31db0*/  STL [R1+0x5558], R29 ;  /* 0x0055581d01007387 */ /* 0x000fe40000100800 */
[----:B------:R0:W-:Y:S02]  /*31dc0*/  STL [R1+0x5554], R7 ;  /* 0x0055540701007387 */ /* 0x0001e40000100800 */
[----:B------:R1:W-:Y:S01]  /*31dd0*/  STL [R1+0x5550], R6 ;  /* 0x0055500601007387 */ /* 0x0003e20000100800 */
[----:B------:R-:W2:Y:S01]  /*31de0*/  LDL.LU.64 R26, [R1+0x56b0] ;  /* 0x0056b000011a7983 */ /* 0x000ea20000300a00 */
[----:B------:R-:W2:Y:S02]  /*31df0*/  LDL.LU.64 R24, [R1+0x56a8] ;  /* 0x0056a80001187983 */ /* 0x000ea40000300a00 */
[-C--:B--2---:R-:W-:Y:S01]  /*31e00*/  HMMA.16816.F32.BF16 R24, R24, R4.reuse, R16 ;  /* 0x000000041818723c */ /* 0x084fe20000041810 */
[----:B------:R-:W2:Y:S01]  /*31e10*/  LDL.LU.64 R18, [R1+0x56a0] ;  /* 0x0056a00001127983 */ /* 0x000ea20000300a00 */
[----:B------:R-:W2:Y:S11]  /*31e20*/  LDL.LU.64 R16, [R1+0x5698] ;  /* 0x0056980001107983 */ /* 0x000eb60000300a00 */
[----:B------:R-:W-:Y:S11]  /*31e30*/  @!UPT UIADD3 URZ, URZ, URZ, URZ ;  /* 0x0000003f3f3ff290 */ /* 0x000ff6000fffe03f */
[----:B0-----:R-:W-:Y:S02]  /*31e40*/  MOV R7, R26 ;  /* 0x0000001a00077202 */ /* 0x001fe40000000f00 */
[----:B-1----:R-:W-:Y:S02]  /*31e50*/  MOV R6, R27 ;  /* 0x0000001b00067202 */ /* 0x002fe40000000f00 */
[----:B------:R-:W-:Y:S01]  /*31e60*/  MOV R2, R24 ;  /* 0x0000001800027202 */ /* 0x000fe20000000f00 */
[----:B------:R-:W-:Y:S01]  /*31e70*/  IMAD.MOV.U32 R29, RZ, RZ, R25 ;  /* 0x000000ffff1d7224 */ /* 0x000fe200078e0019 */
[----:B------:R-:W2:Y:S01]  /*31e80*/  LDL.LU.64 R26, [R1+0x5690] ;  /* 0x00569000011a7983 */ /* 0x000ea20000300a00 */
[----:B------:R-:W2:Y:S02]  /*31e90*/  LDL.LU.64 R24, [R1+0x5688] ;  /* 0x0056880001187983 */ /* 0x000ea40000300a00 */
[----:B------:R-:W-:Y:S02]  /*31ea0*/  STL [R1+0x556c], R6 ;  /* 0x00556c0601007387 */ /* 0x000fe40000100800 */
[----:B------:R-:W-:Y:S01]  /*31eb0*/  STL [R1+0x5568], R7 ;  /* 0x0055680701007387 */ /* 0x000fe20000100800 */
[----:B------:R-:W-:Y:S01]  /*31ec0*/  STL [R1+0x5564], R29 ;  /* 0x0055641d01007387 */ /* 0x000fe20000100800 */
[----:B------:R-:W-:Y:S01]  /*31ed0*/  STL [R1+0x5560], R2 ;  /* 0x0055600201007387 */ /* 0x000fe20000100800 */
        /* <DEDUP_REMOVED lines=9> */
[----:B------:R-:W3:Y:S01]  /*31f70*/  LDL.LU.64 R18, [R1+0x5660] ;  /* 0x0056600001127983 */ /* 0x000ee20000300a00 */
[----:B------:R-:W3:Y:S11]  /*31f80*/  LDL.LU.64 R16, [R1+0x5658] ;  /* 0x0056580001107983 */ /* 0x000ef60000300a00 */
[----:B------:R-:W-:Y:S11]  /*31f90*/  @!UPT UIADD3 URZ, URZ, URZ, URZ ;  /* 0x0000003f3f3ff290 */ /* 0x000ff6000fffe03f */
[----:B------:R-:W-:Y:S01]  /*31fa0*/  IMAD.MOV.U32 R2, RZ, RZ, R27 ;  /* 0x000000ffff027224 */ /* 0x000fe200078e001b */
[----:B------:R-:W-:Y:S02]  /*31fb0*/  MOV R29, R26 ;  /* 0x0000001a001d7202 */ /* 0x000fe40000000f00 */
        /* <DEDUP_REMOVED lines=8> */
[-C--:B---3--:R-:W-:Y:S02]  /*32040*/  HMMA.16816.F32.BF16 R16, R16, R4.reuse, R8 ;  /* 0x000000041010723c */ /* 0x088fe40000041808 */
[----:B------:R-:W2:Y:S01]  /*32050*/  LDL.LU.64 R10, [R1+0x5640] ;  /* 0x00564000010a7983 */ /* 0x000ea20000300a00 */
[----:B------:R-:W2:Y:S11]  /*32060*/  LDL.LU.64 R8, [R1+0x5638] ;  /* 0x0056380001087983 */ /* 0x000eb60000300a00 */
[----:B------:R-:W-:Y:S09]  /*32070*/  @!UPT UIADD3 URZ, URZ, URZ, URZ ;  /* 0x0000003f3f3ff290 */ /* 0x000ff2000fffe03f */
[----:B------:R-:W-:Y:S01]  /*32080*/  STL.64 [R1+0x170], R16 ;  /* 0x0001701001007387 */ /* 0x000fe20000100a00 */
[----:B------:R0:W-:Y:S03]  /*32090*/  STL.64 [R1+0x178], R18 ;  /* 0x0001781201007387 */ /* 0x0001e60000100a00 */
[----:B0-----:R-:W3:Y:S01]  /*320a0*/  LDL.LU.64 R18, [R1+0x5630] ;  /* 0x0056300001127983 */ /* 0x001ee20000300a00 */
[----:B------:R-:W3:Y:S01]  /*320b0*/  LDL.LU.64 R16, [R1+0x5628] ;  /* 0x0056280001107983 */ /* 0x000ee20000300a00 */
[-C--:B--2---:R-:W-:Y:S02]  /*320c0*/  HMMA.16816.F32.BF16 R8, R8, R4.reuse, R24 ;  /* 0x000000040808723c */ /* 0x084fe40000041818 */
[----:B------:R-:W2:Y:S01]  /*320d0*/  LDL.LU.64 R26, [R1+0x5620] ;  /* 0x00562000011a7983 */ /* 0x000ea20000300a00 */
[----:B------:R-:W2:Y:S11]  /*320e0*/  LDL.LU.64 R24, [R1+0x5618] ;  /* 0x0056180001187983 */ /* 0x000eb60000300a00 */
[----:B------:R-:W-:Y:S09]  /*320f0*/  @!UPT UIADD3 URZ, URZ, URZ, URZ ;  /* 0x0000003f3f3ff290 */ /* 0x000ff2000fffe03f */
[----:B------:R-:W-:Y:S01]  /*32100*/  STL.64 [R1+0x160], R8 ;  /* 0x0001600801007387 */ /* 0x000fe20000100a00 */
[----:B------:R0:W-:Y:S03]  /*32110*/  STL.64 [R1+0x168], R10 ;  /* 0x0001680a01007387 */ /* 0x0001e60000100a00 */
[----:B0-----:R-:W4:Y:S01]  /*32120*/  LDL.LU.64 R10, [R1+0x5610] ;  /* 0x00561000010a7983 */ /* 0x001f220000300a00 */
[----:B------:R-:W4:Y:S02]  /*32130*/  LDL.LU.64 R8, [R1+0x5608] ;  /* 0x0056080001087983 */ /* 0x000f240000300a00 */
[-C--:B----4-:R-:W-:Y:S01]  /*32140*/  HMMA.16816.F32.BF16 R8, R8, R4.reuse, R12 ;  /* 0x000000040808723c */ /* 0x090fe2000004180c */
[----:B------:R-:W3:Y:S01]  /*32150*/  LDL.LU.64 R14, [R1+0x5600] ;  /* 0x00560000010e7983 */ /* 0x000ee20000300a00 */
[----:B------:R-:W3:Y:S11]  /*32160*/  LDL.LU.64 R12, [R1+0x55f8] ;  /* 0x0055f800010c7983 */ /* 0x000ef60000300a00 */
[----:B------:R-:W-:Y:S10]  /*32170*/  @!UPT UIADD3 URZ, URZ, URZ, URZ ;  /* 0x0000003f3f3ff290 */ /* 0x000ff4000fffe03f */
[----:B------:R0:W-:Y:S01]  /*32180*/  STL.64 [R1+0x130], R8 ;  /* 0x0001300801007387 */ /* 0x0001e20000100a00 */
[----:B------:R1:W-:Y:S03]  /*32190*/  STL.64 [R1+0x138], R10 ;  /* 0x0001380a01007387 */ /* 0x0003e60000100a00 */
[----:B0-----:R-:W2:Y:S01]  /*321a0*/  LDL.LU R8, [R1+0xa0] ;  /* 0x0000a00001087983 */ /* 0x001ea20000300800 */
[----:B------:R-:W2:Y:S02]  /*321b0*/  LDL.LU R9, [R1+0xa4] ;  /* 0x0000a40001097983 */ /* 0x000ea40000300800 */
[----:B-1----:R-:W2:Y:S02]  /*321c0*/  LDL.LU R10, [R1+0xa8] ;  /* 0x0000a800010a7983 */ /* 0x002ea40000300800 */
[----:B------:R-:W2:Y:S01]  /*321d0*/  LDL.LU R11, [R1+0xac] ;  /* 0x0000ac00010b7983 */ /* 0x000ea20000300800 */
[-C--:B---3--:R-:W-:Y:S01]  /*321e0*/  HMMA.16816.F32.BF16 R12, R12, R4.reuse, R16 ;  /* 0x000000040c0c723c */ /* 0x088fe20000041810 */
[----:B------:R-:W3:Y:S01]  /*321f0*/  LDL.LU.64 R18, [R1+0x55f0] ;  /* 0x0055f00001127983 */ /* 0x000ee20000300a00 */
[----:B------:R-:W3:Y:S11]  /*32200*/  LDL.LU.64 R16, [R1+0x55e8] ;  /* 0x0055e80001107983 */ /* 0x000ef60000300a00 */
[----:B------:R-:W-:Y:S10]  /*32210*/  @!UPT UIADD3 URZ, URZ, URZ, URZ ;  /* 0x0000003f3f3ff290 */ /* 0x000ff4000fffe03f */
[----:B------:R0:W-:Y:S01]  /*32220*/  STL.64 [R1+0x110], R12 ;  /* 0x0001100c01007387 */ /* 0x0001e20000100a00 */
[----:B------:R1:W-:Y:S03]  /*32230*/  STL.64 [R1+0x118], R14 ;  /* 0x0001180e01007387 */ /* 0x0003e60000100a00 */
[----:B0-----:R-:W3:Y:S01]  /*32240*/  LDL.LU R12, [R1+0xb0] ;  /* 0x0000b000010c7983 */ /* 0x001ee20000300800 */
[----:B------:R-:W3:Y:S02]  /*32250*/  LDL.LU R13, [R1+0xb4] ;  /* 0x0000b400010d7983 */ /* 0x000ee40000300800 */
[----:B-1----:R-:W3:Y:S02]  /*32260*/  LDL.LU R14, [R1+0xb8] ;  /* 0x0000b800010e7983 */ /* 0x002ee40000300800 */
[----:B------:R-:W3:Y:S01]  /*32270*/  LDL.LU R15, [R1+0xbc] ;  /* 0x0000bc00010f7983 */ /* 0x000ee20000300800 */
[-C--:B--2---:R-:W-:Y:S08]  /*32280*/  HMMA.16816.F32.BF16 R8, R24, R4.reuse, R8 ;  /* 0x000000041808723c */ /* 0x084ff00000041808 */
[----:B---3--:R-:W-:Y:S01]  /*32290*/  HMMA.16816.F32.BF16 R12, R16, R4, R12 ;  /* 0x00000004100c723c */ /* 0x008fe2000004180c */
[----:B------:R-:W2:Y:S11]  /*322a0*/  LDL.LU R16, [R1+0xc0] ;  /* 0x0000c00001107983 */ /* 0x000eb60000300800 */
[----:B------:R-:W-:Y:S11]  /*322b0*/  @!UPT UIADD3 URZ, URZ, URZ, URZ ;  /* 0x0000003f3f3ff290 */ /* 0x000ff6000fffe03f */
[----:B------:R-:W-:Y:S01]  /*322c0*/  STL.64 [R1+0x120], R12 ;  /* 0x0001200c01007387 */ /* 0x000fe20000100a00 */
[----:B------:R-:W-:Y:S02]  /*322d0*/  STL.64 [R1+0x128], R14 ;  /* 0x0001280e01007387 */ /* 0x000fe40000100a00 */
[----:B------:R-:W-:Y:S02]  /*322e0*/  STL.64 [R1+0x1a0], R8 ;  /* 0x0001a00801007387 */ /* 0x000fe40000100a00 */
[----:B------:R-:W-:Y:S02]  /*322f0*/  STL.64 [R1+0x1a8], R10 ;  /* 0x0001a80a01007387 */ /* 0x000fe40000100a00 */
[----:B------:R-:W0:Y:S04]  /*32300*/  LDSM.16.MT88.4 R8, [R3+0x1c100] ;  /* 0x01c100000308783b */ /* 0x000e280000004200 */
[----:B------:R-:W2:Y:S01]  /*32310*/  LDL.LU R17, [R1+0xc4] ;  /* 0x0000c40001117983 */ /* 0x000ea20000300800 */
[----:B------:R-:W2:Y:S02]  /*32320*/  LDL.LU R18, [R1+0xc8] ;  /* 0x0000c80001127983 */ /* 0x000ea40000300800 */
[----:B------:R-:W2:Y:S01]  /*32330*/  LDL.LU R19, [R1+0xcc] ;  /* 0x0000cc0001137983 */ /* 0x000ea20000300800 */
[----:B------:R-:W1:Y:S04]  /*32340*/  LDSM.16.MT88.4 R12, [R3+0x1c180] ;  /* 0x01c18000030c783b */ /* 0x000e680000004200 */
[----:B0-----:R0:W-:Y:S01]  /*32350*/  STL [R1+0x558c], R8 ;  /* 0x00558c0801007387 */ /* 0x0011e20000100800 */
[----:B------:R3:W-:Y:S02]  /*32360*/  STL [R1+0x5588], R9 ;  /* 0x0055880901007387 */ /* 0x0007e40000100800 */
[----:B------:R4:W-:Y:S02]  /*32370*/  STL [R1+0x5584], R10 ;  /* 0x0055840a01007387 */ /* 0x0009e40000100800 */
[----:B------:R1:W-:Y:S01]  /*32380*/  STL [R1+0x5580], R11 ;  /* 0x0055800b01007387 */ /* 0x0003e20000100800 */
[----:B0-----:R-:W-:-:S02]  /*32390*/  MOV R8, R0 ;  /* 0x0000000000087202 */ /* 0x001fc40000000f00 */
[----:B------:R-:W2:Y:S01]  /*323a0*/  LDL.LU R0, [R1+0x55e4] ;  /* 0x0055e40001007983 */ /* 0x000ea20000300800 */
[----:B---3--:R-:W3:Y:S02]  /*323b0*/  LDL.LU R9, [R1+0x74] ;  /* 0x0000740001097983 */ /* 0x008ee40000300800 */
[----:B----4-:R-:W3:Y:S01]  /*323c0*/  LDL.LU R10, [R1+0x78] ;  /* 0x00007800010a7983 */ /* 0x010ee20000300800 */
[----:B-1----:R-:W-:Y:S02]  /*323d0*/  MOV R11, R28 ;  /* 0x0000001c000b7202 */ /* 0x002fe40000000f00 */
[----:B------:R-:W4:Y:S01]  /*323e0*/  LDL.LU R28, [R1+0x55e0] ;  /* 0x0055e000011c7983 */ /* 0x000f220000300800 */
[----:B------:R-:W-:Y:S02]  /*323f0*/  STL [R1+0x5590], R3 ;  /* 0x0055900301007387 */ /* 0x000fe40000100800 */
[----:B------:R-:W-:Y:S02]  /*32400*/  STL.64 [R1+0x5548], R14 ;  /* 0x0055480e01007387 */ /* 0x000fe40000100a00 */
[----:B------:R-:W-:Y:S01]  /*32410*/  STL.64 [R1+0x5540], R12 ;  /* 0x0055400c01007387 */ /* 0x000fe20000100a00 */
[----:B--2---:R-:W0:Y:S02]  /*32420*/  LDSM.16.MT88.4 R24, [R0+0x1e000] ;  /* 0x01e000000018783b */ /* 0x004e240000004200 */
[----:B0-----:R-:W-:Y:S01]  /*32430*/  IMAD.MOV.U32 R12, RZ, RZ, R27 ;  /* 0x000000ffff0c7224 */ /* 0x001fe200078e001b */
[----:B------:R-:W-:-:S02]  /*32440*/  MOV R13, R26 ;  /* 0x0000001a000d7202 */ /* 0x000fc40000000f00 */
[----:B------:R-:W-:Y:S01]  /*32450*/  MOV R14, R25 ;  /* 0x00000019000e7202 */ /* 0x000fe20000000f00 */
[----:B------:R-:W-:Y:S01]  /*32460*/  IMAD.MOV.U32 R15, RZ, RZ, R24 ;  /* 0x000000ffff0f7224 */ /* 0x000fe200078e0018 */
[----:B------:R0:W-:Y:S01]  /*32470*/  STL [R1+0x55a0], R12 ;  /* 0x0055a00c01007387 */ /* 0x0001e20000100800 */
[----:B------:R1:W-:Y:S02]  /*32480*/  STL [R1+0x559c], R13 ;  /* 0x00559c0d01007387 */ /* 0x0003e40000100800 */
[----:B------:R2:W-:Y:S02]  /*32490*/  STL [R1+0x5598], R14 ;  /* 0x0055980e01007387 */ /* 0x0005e40000100800 */
[----:B------:R3:W-:Y:S01]  /*324a0*/  STL [R1+0x5594], R15 ;  /* 0x0055940f01007387 */ /* 0x0007e20000100800 */
[----:B0-----:R-:W-:Y:S02]  /*324b0*/  MOV R12, R23 ;  /* 0x00000017000c7202 */ /* 0x001fe40000000f00 */
[----:B-1----:R-:W-:Y:S01]  /*324c0*/  MOV R13, R22 ;  /* 0x00000016000d7202 */ /* 0x002fe20000000f00 */
[----:B--2---:R-:W-:Y:S01]  /*324d0*/  IMAD.MOV.U32 R14, RZ, RZ, R21 ;  /* 0x000000ffff0e7224 */ /* 0x004fe200078e0015 */
[----:B---3--:R-:W-:-:S02]  /*324e0*/  MOV R15, R20 ;  /* 0x00000014000f7202 */ /* 0x008fc40000000f00 */
[----:B------:R-:W0:Y:S04]  /*324f0*/  LDSM.16.MT88.4 R20, [R0+0x1e080] ;  /* 0x01e080000014783b */ /* 0x000e280000004200 */
[----:B------:R-:W-:Y:S01]  /*32500*/  STL.64 [R1+0x55c8], R14 ;  /* 0x0055c80e01007387 */ /* 0x000fe20000100a00 */
[----:B------:R1:W-:Y:S03]  /*32510*/  STL.64 [R1+0x55c0], R12 ;  /* 0x0055c00c01007387 */ /* 0x0003e60000100a00 */
[----:B-1----:R-:W2:Y:S01]  /*32520*/  LDL.LU R12, [R1+0xd0] ;  /* 0x0000d000010c7983 */ /* 0x002ea20000300800 */
[----:B------:R-:W2:Y:S02]  /*32530*/  LDL.LU R13, [R1+0xd4] ;  /* 0x0000d400010d7983 */ /* 0x000ea40000300800 */
[----:B------:R-:W2:Y:S01]  /*32540*/  LDL.LU R14, [R1+0xd8] ;  /* 0x0000d800010e7983 */ /* 0x000ea20000300800 */
[----:B0-----:R-:W-:Y:S01]  /*32550*/  MOV R25, R22 ;  /* 0x0000001600197202 */ /* 0x001fe20000000f00 */
[----:B------:R-:W-:-:S02]  /*32560*/  IMAD.MOV.U32 R24, RZ, RZ, R23 ;  /* 0x000000ffff187224 */ /* 0x000fc400078e0017 */
[----:B------:R-:W-:Y:S01]  /*32570*/  IMAD.MOV.U32 R27, RZ, RZ, R20 ;  /* 0x000000ffff1b7224 */ /* 0x000fe200078e0014 */
[----:B------:R-:W-:Y:S01]  /*32580*/  MOV R26, R21 ;  /* 0x00000015001a7202 */ /* 0x000fe20000000f00 */
[----:B------:R-:W3:Y:S01]  /*32590*/  LDL.LU.64 R22, [R1+0x55d8] ;  /* 0x0055d80001167983 */ /* 0x000ee20000300a00 */
[----:B------:R-:W3:Y:S01]  /*325a0*/  LDL.LU.64 R20, [R1+0x55d0] ;  /* 0x0055d00001147983 */ /* 0x000ee20000300a00 */
[----:B----4-:R-:W-:Y:S02]  /*325b0*/  MOV R15, R28 ;  /* 0x0000001c000f7202 */ /* 0x010fe40000000f00 */
[----:B------:R-:W-:Y:S01]  /*325c0*/  STL [R1+0x55a8], R26 ;  /* 0x0055a81a01007387 */ /* 0x000fe20000100800 */
[----:B------:R-:W-:Y:S04]  /*325d0*/  STL [R1+0x55a4], R27 ;  /* 0x0055a41b01007387 */ /* 0x000fe80000100800 */
[-C--:B--2---:R-:W-:Y:S01]  /*325e0*/  HMMA.16816.F32.BF16 R8, R8, R4.reuse, R12 ;  /* 0x000000040808723c */ /* 0x084fe2000004180c */
[----:B------:R-:W-:Y:S11]  /*325f0*/  LDSM.16.MT88.4 R12, [R0+0x1e180] ;  /* 0x01e18000000c783b */ /* 0x000ff60000004200 */
[----:B------:R-:W-:Y:S11]  /*32600*/  @!UPT UIADD3 URZ, URZ, URZ, URZ ;  /* 0x0000003f3f3ff290 */ /* 0x000ff6000fffe03f */
[----:B------:R-:W-:Y:S01]  /*32610*/  STL.64 [R1+0x180], R8 ;  /* 0x0001800801007387 */ /* 0x000fe20000100a00 */
[----:B------:R3:W-:Y:S01]  /*32620*/  STL [R1+0x188], R10 ;  /* 0x0001880a01007387 */ /* 0x0007e20000100800 */
[----:B------:R-:W-:Y:S02]  /*32630*/  MOV R28, R11 ;  /* 0x0000000b001c7202 */ /* 0x000fe40000000f00 */
[----:B---3--:R-:W-:Y:S03]  /*32640*/  HMMA.16816.F32.BF16 R8, R20, R4, R16 ;  /* 0x000000041408723c */ /* 0x008fe60000041810 */
[----:B------:R-:W-:Y:S01]  /*32650*/  STL [R1+0x5430], R28 ;  /* 0x0054301c01007387 */ /* 0x000fe20000100800 */
[----:B------:R-:W2:Y:S11]  /*32660*/  LDL.LU R20, [R1+0xe0] ;  /* 0x0000e00001147983 */ /* 0x000eb60000300800 */
[----:B------:R-:W-:Y:S08]  /*32670*/  @!UPT UIADD3 URZ, URZ, URZ, URZ ;  /* 0x0000003f3f3ff290 */ /* 0x000ff0000fffe03f */
[----:B------:R-:W-:Y:S01]  /*32680*/  STL.64 [R1+0x1b0], R8 ;  /* 0x0001b00801007387 */ /* 0x000fe20000100a00 */
[----:B------:R-:W-:Y:S02]  /*32690*/  STL.64 [R1+0x1b8], R10 ;  /* 0x0001b80a01007387 */ /* 0x000fe40000100a00 */
[----:B------:R-:W0:Y:S04]  /*326a0*/  LDSM.16.MT88.4 R8, [R0+0x1e100] ;  /* 0x01e100000008783b */ /* 0x000e280000004200 */
[----:B------:R-:W2:Y:S01]  /*326b0*/  LDL.LU R21, [R1+0xe4] ;  /* 0x0000e40001157983 */ /* 0x000ea20000300800 */
[----:B------:R-:W2:Y:S01]  /*326c0*/  LDL.LU R22, [R1+0xe8] ;  /* 0x0000e80001167983 */ /* 0x000ea20000300800 */
[----:B------:R-:W2:Y:S01]  /*326d0*/  LDL.LU R23, [R1+0xec] ;  /* 0x0000ec0001177983 */ /* 0x000ea20000300800 */
[----:B0-----:R-:W-:-:S02]  /*326e0*/  MOV R7, R10 ;  /* 0x0000000a00077202 */ /* 0x001fc40000000f00 */
[----:B------:R-:W-:Y:S02]  /*326f0*/  MOV R6, R11 ;  /* 0x0000000b00067202 */ /* 0x000fe40000000f00 */
[----:B------:R-:W-:Y:S01]  /*32700*/  MOV R2, R8 ;  /* 0x0000000800027202 */ /* 0x000fe20000000f00 */
[----:B------:R-:W-:Y:S01]  /*32710*/  IMAD.MOV.U32 R29, RZ, RZ, R9 ;  /* 0x000000ffff1d7224 */ /* 0x000fe200078e0009 */
[----:B------:R-:W-:Y:S01]  /*32720*/  MOV R10, R14 ;  /* 0x0000000e000a7202 */ /* 0x000fe20000000f00 */
[----:B------:R-:W-:Y:S02]  /*32730*/  IMAD.MOV.U32 R11, RZ, RZ, R15 ;  /* 0x000000ffff0b7224 */ /* 0x000fe400078e000f */
[----:B------:R-:W-:Y:S01]  /*32740*/  IMAD.MOV.U32 R8, RZ, RZ, R12 ;  /* 0x000000ffff087224 */ /* 0x000fe200078e000c */
[----:B------:R-:W-:Y:S01]  /*32750*/  MOV R9, R13 ;  /* 0x0000000d00097202 */ /* 0x000fe20000000f00 */
[----:B------:R-:W2:Y:S01]  /*32760*/  LDL.LU.64 R14, [R1+0x55c8] ;  /* 0x0055c800010e7983 */ /* 0x000ea20000300a00 */
[----:B------:R-:W2:Y:S03]  /*32770*/  LDL.LU.64 R12, [R1+0x55c0] ;  /* 0x0055c000010c7983 */ /* 0x000ea60000300a00 */
[----:B------:R-:W0:Y:S04]  /*32780*/  S2R R19, SR_TID.X ;  /* 0x0000000000137919 */ /* 0x000e280000002100 */
[----:B------:R-:W1:Y:S01]  /*32790*/  S2R R17, SR_TID.X ;  /* 0x0000000000117919 */ /* 0x000e620000002100 */
[----:B------:R-:W-:Y:S02]  /*327a0*/  STL.64 [R1+0x55b8], R10 ;  /* 0x0055b80a01007387 */ /* 0x000fe40000100a00 */
[----:B------:R2:W-:Y:S02]  /*327b0*/  STL.64 [R1+0x55b0], R8 ;  /* 0x0055b00801007387 */ /* 0x0005e40000100a00 */
[----:B------:R-:W-:Y:S01]  /*327c0*/  STL [R1+0x5440], R0 ;  /* 0x0054400001007387 */ /* 0x000fe20000100800 */
[----:B0-----:R-:W-:-:S02]  /*327d0*/  LOP3.LUT R19, R19, 0x7, RZ, 0xc0, !PT ;  /* 0x0000000713137812 */ /* 0x001fc400078ec0ff */
[C---:B-1----:R-:W-:Y:S01]  /*327e0*/  LOP3.LUT R18, R17.reuse, 0x10, RZ, 0xc0, !PT ;  /* 0x0000001011127812 */ /* 0x042fe200078ec0ff */
[----:B------:R-:W-:Y:S02]  /*327f0*/  SHF.L.U32 R17, R17, 0x1, RZ ;  /* 0x0000000111117819 */ /* 0x000fe400000006ff */
[----:B------:R-:W-:Y:S01]  /*32800*/  IMAD R19, R19, 0x210, RZ ;  /* 0x0000021013137824 */ /* 0x000fe200078e02ff */
[----:B------:R-:W-:-:S04]  /*32810*/  SHF.L.U32 R18, R18, 0x8, RZ ;  /* 0x0000000812127819 */ /* 0x000fc800000006ff */
[----:B------:R-:W-:-:S04]  /*32820*/  LOP3.LUT R19, R19, 0x10, R17, 0x78, !PT ;  /* 0x0000001013137812 */ /* 0x000fc800078e7811 */
[----:B------:R-:W-:-:S04]  /*32830*/  LOP3.LUT R19, R19, R18, RZ, 0xfc, !PT ;  /* 0x0000001213137212 */ /* 0x000fc800078efcff */
[----:B------:R-:W-:Y:S01]  /*32840*/  LOP3.LUT R19, R19, 0x20, RZ, 0x3c, !PT ;  /* 0x0000002013137812 */ /* 0x000fe200078e3cff */
[----:B--2---:R-:W-:Y:S11]  /*32850*/  HMMA.16816.F32.BF16 R8, R12, R4, R20 ;  /* 0x000000040c08723c */ /* 0x004ff60000041814 */
[----:B------:R-:W-:Y:S11]  /*32860*/  @!UPT UIADD3 URZ, URZ, URZ, URZ ;  /* 0x0000003f3f3ff290 */ /* 0x000ff6000fffe03f */
[----:B------:R-:W-:Y:S01]  /*32870*/  @!UPT UIADD3 URZ, URZ, URZ, URZ ;  /* 0x0000003f3f3ff290 */ /* 0x000fe2000fffe03f */
[----:B------:R-:W-:Y:S01]  /*32880*/  STL.64 [R1+0x1e0], R8 ;  /* 0x0001e00801007387 */ /* 0x000fe20000100a00 */
[----:B------:R-:W-:Y:S02]  /*32890*/  STL [R1+0x1e8], R10 ;  /* 0x0001e80a01007387 */ /* 0x000fe40000100800 */
[----:B------:R-:W-:Y:S02]  /*328a0*/  IMAD.MOV.U32 R28, RZ, RZ, R11 ;  /* 0x000000ffff1c7224 */ /* 0x000fe400078e000b */
[----:B------:R-:W0:Y:S02]  /*328b0*/  LDSM.16.MT88.4 R8, [R19+0x1e000] ;  /* 0x01e000001308783b */ /* 0x000e240000004200 */
[----:B0-----:R-:W-:Y:S02]  /*328c0*/  MOV R14, R8 ;  /* 0x00000008000e7202 */ /* 0x001fe40000000f00 */
[----:B------:R-:W-:Y:S01]  /*328d0*/  MOV R15, R9 ;  /* 0x00000009000f7202 */ /* 0x000fe20000000f00 */
[----:B------:R-:W-:Y:S01]  /*328e0*/  IMAD.MOV.U32 R3, RZ, RZ, R10 ;  /* 0x000000ffff037224 */ /* 0x000fe200078e000a */
[----:B------:R-:W-:-:S02]  /*328f0*/  MOV R0, R11 ;  /* 0x0000000b00007202 */ /* 0x000fc40000000f00 */
[----:B------:R-:W0:Y:S02]  /*32900*/  LDSM.16.MT88.4 R8, [R19+0x1e080] ;  /* 0x01e080001308783b */ /* 0x000e240000004200 */
[----:B0-----:R-:W-:Y:S01]  /*32910*/  MOV R26, R8 ;  /* 0x00000008001a7202 */ /* 0x001fe20000000f00 */
[----:B------:R-:W-:Y:S01]  /*32920*/  IMAD.MOV.U32 R27, RZ, RZ, R9 ;  /* 0x000000ffff1b7224 */ /* 0x000fe200078e0009 */
[----:B------:R-:W-:Y:S02]  /*32930*/  MOV R12, R10 ;  /* 0x0000000a000c7202 */ /* 0x000fe40000000f00 */
[----:B------:R-:W-:Y:S02]  /*32940*/  MOV R13, R11 ;  /* 0x0000000b000d7202 */ /* 0x000fe40000000f00 */
[----:B------:R-:W0:Y:S02]  /*32950*/  LDSM.16.MT88.4 R8, [R19+0x1e100] ;  /* 0x01e100001308783b */ /* 0x000e240000004200 */
[----:B------:R-:W1:Y:S02]  /*32960*/  LDSM.16.MT88.4 R16, [R19+0x1e180] ;  /* 0x01e180001310783b */ /* 0x000e640000004200 */
[----:B------:R2:W-:Y:S04]  /*32970*/  STL [R1+0x5434], R28 ;  /* 0x0054341c01007387 */ /* 0x0005e80000100800 */
[----:B------:R-:W3:Y:S01]  /*32980*/  S2R R22, SR_TID.X ;  /* 0x0000000000167919 */ /* 0x000ee20000002100 */
[----:B0-----:R-:W-:Y:S01]  /*32990*/  IMAD.MOV.U32 R21, RZ, RZ, R9 ;  /* 0x000000ffff157224 */ /* 0x001fe200078e0009 */
[----:B--2---:R-:W-:Y:S01]  /*329a0*/  MOV R28, R10 ;  /* 0x0000000a001c7202 */ /* 0x004fe20000000f00 */
[----:B------:R-:W-:Y:S01]  /*329b0*/  IMAD.MOV.U32 R20, RZ, RZ, R11 ;  /* 0x000000ffff147224 */ /* 0x000fe200078e000b */
[----:B------:R-:W-:Y:S01]  /*329c0*/  MOV R23, R8 ;  /* 0x0000000800177202 */ /* 0x000fe20000000f00 */
[----:B------:R-:W2:Y:S01]  /*329d0*/  LDL.LU.64 R10, [R1+0x55b8] ;  /* 0x0055b800010a7983 */ /* 0x000ea20000300a00 */
[----:B------:R-:W4:Y:S02]  /*329e0*/  LDL.LU.64 R8, [R1+0x55b0] ;  /* 0x0055b00001087983 */ /* 0x000f240000300a00 */
[----:B-1----:R0:W-:Y:S02]  /*329f0*/  STL.64 [R1+0x5460], R18 ;  /* 0x0054601201007387 */ /* 0x0021e40000100a00 */
[----:B0-----:R-:W-:-:S02]  /*32a00*/  MOV R19, R21 ;  /* 0x0000001500137202 */ /* 0x001fc40000000f00 */
[----:B------:R-:W0:Y:S01]  /*32a10*/  S2R R21, SR_TID.X ;  /* 0x0000000000157919 */ /* 0x000e220000002100 */
[----:B---3--:R-:W-:-:S03]  /*32a20*/  LOP3.LUT R22, R22, 0x7, RZ, 0xc0, !PT ;  /* 0x0000000716167812 */ /* 0x008fc600078ec0ff */
[----:B------:R1:W-:Y:S02]  /*32a30*/  STL.64 [R1+0x5458], R16 ;  /* 0x0054581001007387 */ /* 0x0003e40000100a00 */
[----:B------:R-:W-:Y:S02]  /*32a40*/  IMAD R22, R22, 0x210, RZ ;  /* 0x0000021016167824 */ /* 0x000fe400078e02ff */
[----:B------:R-:W-:Y:S01]  /*32a50*/  IMAD.MOV.U32 R18, RZ, RZ, R28 ;  /* 0x000000ffff127224 */ /* 0x000fe200078e001c */
[----:B-1----:R-:W-:Y:S02]  /*32a60*/  MOV R16, R23 ;  /* 0x0000001700107202 */ /* 0x002fe40000000f00 */
[C---:B0-----:R-:W-:Y:S01]  /*32a70*/  LOP3.LUT R23, R21.reuse, 0x10, RZ, 0xc0, !PT ;  /* 0x0000001015177812 */ /* 0x041fe200078ec0ff */
[----:B------:R-:W-:-:S03]  /*32a80*/  IMAD.SHL.U32 R21, R21, 0x2, RZ ;  /* 0x0000000215157824 */ /* 0x000fc600078e00ff */
[----:B------:R-:W-:Y:S02]  /*32a90*/  SHF.L.U32 R23, R23, 0x8, RZ ;  /* 0x0000000817177819 */ /* 0x000fe400000006ff */
[----:B------:R-:W-:-:S04]  /*32aa0*/  LOP3.LUT R28, R22, 0x10, R21, 0x78, !PT ;  /* 0x00000010161c7812 */ /* 0x000fc800078e7815 */
[----:B------:R-:W-:Y:S02]  /*32ab0*/  LOP3.LUT R28, R28, R23, RZ, 0xfc, !PT ;  /* 0x000000171c1c7212 */ /* 0x000fe400078efcff */
[----:B------:R-:W-:Y:S02]  /*32ac0*/  MOV R17, R19 ;  /* 0x0000001300117202 */ /* 0x000fe40000000f00 */
[----:B------:R-:W-:Y:S01]  /*32ad0*/  LOP3.LUT R28, R28, 0x40, RZ, 0x3c, !PT ;  /* 0x000000401c1c7812 */ /* 0x000fe200078e3cff */
[----:B------:R-:W-:-:S04]  /*32ae0*/  MOV R19, R20 ;  /* 0x0000001400137202 */ /* 0x000fc80000000f00 */
[----:B------:R-:W0:Y:S04]  /*32af0*/  LDSM.16.MT88.4 R20, [R28+0x1e000] ;  /* 0x01e000001c14783b */ /* 0x000e280000004200 */
[----:B------:R-:W-:Y:S01]  /*32b00*/  STL.64 [R1+0x5480], R18 ;  /* 0x0054801201007387 */ /* 0x000fe20000100a00 */
[----:B------:R-:W-:Y:S03]  /*32b10*/  STL.64 [R1+0x5478], R16 ;  /* 0x0054781001007387 */ /* 0x000fe60000100a00 */
[----:B0-----:R-:W-:Y:S01]  /*32b20*/  STL.64 [R1+0x5450], R22 ;  /* 0x0054501601007387 */ /* 0x001fe20000100a00 */
[----:B------:R0:W-:Y:S03]  /*32b30*/  STL.64 [R1+0x5448], R20 ;  /* 0x0054481401007387 */ /* 0x0001e60000100a00 */
[----:B0-----:R-:W3:Y:S01]  /*32b40*/  LDL.LU R20, [R1+0x130] ;  /* 0x0001300001147983 */ /* 0x001ee20000300800 */
[----:B------:R-:W3:Y:S02]  /*32b50*/  LDL.LU R21, [R1+0x134] ;  /* 0x0001340001157983 */ /* 0x000ee40000300800 */
[----:B------:R-:W2:Y:S02]  /*32b60*/  LDL.LU R22, [R1+0x138] ;  /* 0x0001380001167983 */ /* 0x000ea40000300800 */
[----:B------:R-:W2:Y:S01]  /*32b70*/  LDL.LU R23, [R1+0x13c] ;  /* 0x00013c0001177983 */ /* 0x000ea20000300800 */
[----:B------:R-:W-:-:S02]  /*32b80*/  MOV R16, R26 ;  /* 0x0000001a00107202 */ /* 0x000fc40000000f00 */
[----:B------:R-:W-:Y:S02]  /*32b90*/  MOV R18, R12 ;  /* 0x0000000c00127202 */ /* 0x000fe40000000f00 */
[----:B------:R-:W-:Y:S01]  /*32ba0*/  MOV R19, R13 ;  /* 0x0000000d00137202 */ /* 0x000fe20000000f00 */
[----:B------:R-:W4:Y:S01]  /*32bb0*/  LDL.LU R26, [R1+0x55a8] ;  /* 0x0055a800011a7983 */ /* 0x000f220000300800 */
[----:B------:R-:W-:Y:S02]  /*32bc0*/  IMAD.MOV.U32 R17, RZ, RZ, R27 ;  /* 0x000000ffff117224 */ /* 0x000fe400078e001b */
[----:B------:R-:W4:Y:S02]  /*32bd0*/  LDL.LU R27, [R1+0x55a4] ;  /* 0x0055a400011b7983 */ /* 0x000f240000300800 */
[----:B------:R-:W4:Y:S01]  /*32be0*/  LDL.LU R12, [R1+0x55a0] ;  /* 0x0055a000010c7983 */ /* 0x000f220000300800 */
[----:B------:R-:W4:Y:S01]  /*32bf0*/  LDL.LU R13, [R1+0x559c] ;  /* 0x00559c00010d7983 */ /* 0x000f220000300800 */
[----:B------:R-:W-:Y:S02]  /*32c00*/  STL.64 [R1+0x54a0], R18 ;  /* 0x0054a01201007387 */ /* 0x000fe40000100a00 */
[----:B------:R-:W-:Y:S01]  /*32c10*/  STL.64 [R1+0x5498], R16 ;  /* 0x0054981001007387 */ /* 0x000fe20000100a00 */
[----:B--2---:R-:W-:Y:S01]  /*32c20*/  STL.64 [R1+0x5470], R22 ;  /* 0x0054701601007387 */ /* 0x004fe20000100a00 */
[----:B---3--:R0:W-:Y:S03]  /*32c30*/  STL.64 [R1+0x5468], R20 ;  /* 0x0054681401007387 */ /* 0x0081e60000100a00 */
[----:B0-----:R-:W2:Y:S01]  /*32c40*/  LDL.LU R20, [R1+0x160] ;  /* 0x0001600001147983 */ /* 0x001ea20000300800 */
[----:B------:R-:W2:Y:S02]  /*32c50*/  LDL.LU R21, [R1+0x164] ;  /* 0x0001640001157983 */ /* 0x000ea40000300800 */
[----:B------:R-:W3:Y:S02]  /*32c60*/  LDL.LU R22, [R1+0x168] ;  /* 0x0001680001167983 */ /* 0x000ee40000300800 */
[----:B------:R-:W3:Y:S01]  /*32c70*/  LDL.LU R23, [R1+0x16c] ;  /* 0x00016c0001177983 */ /* 0x000ee20000300800 */
[----:B------:R-:W-:Y:S01]  /*32c80*/  MOV R18, R3 ;  /* 0x0000000300127202 */ /* 0x000fe20000000f00 */
[----:B------:R-:W-:-:S02]  /*32c90*/  IMAD.MOV.U32 R19, RZ, RZ, R0 ;  /* 0x000000ffff137224 */ /* 0x000fc400078e0000 */
[----:B------:R-:W-:Y:S01]  /*32ca0*/  IMAD.MOV.U32 R16, RZ, RZ, R14 ;  /* 0x000000ffff107224 */ /* 0x000fe200078e000e */
[----:B------:R-:W-:Y:S01]  /*32cb0*/  MOV R17, R15 ;  /* 0x0000000f00117202 */ /* 0x000fe20000000f00 */
[----:B------:R-:W2:Y:S01]  /*32cc0*/  LDL.LU R14, [R1+0x5598] ;  /* 0x00559800010e7983 */ /* 0x000ea20000300800 */
[----:B------:R-:W2:Y:S02]  /*32cd0*/  LDL.LU R15, [R1+0x5594] ;  /* 0x00559400010f7983 */ /* 0x000ea40000300800 */
[----:B------:R-:W2:Y:S02]  /*32ce0*/  LDL.LU R3, [R1+0x5590] ;  /* 0x0055900001037983 */ /* 0x000ea40000300800 */
[----:B------:R0:W-:Y:S01]  /*32cf0*/  STL.64 [R1+0x54c0], R18 ;  /* 0x0054c01201007387 */ /* 0x0001e20000100a00 */
[----:B------:R4:W-:Y:S01]  /*32d00*/  STL.64 [R1+0x54b8], R16 ;  /* 0x0054b81001007387 */ /* 0x0009e20000100a00 */
[----:B0-----:R-:W-:Y:S01]  /*32d10*/  IMAD.MOV.U32 R18, RZ, RZ, R10 ;  /* 0x000000ffff127224 */ /* 0x001fe200078e000a */
[----:B----4-:R-:W-:-:S02]  /*32d20*/  MOV R16, R8 ;  /* 0x0000000800107202 */ /* 0x010fc40000000f00 */
[----:B------:R-:W-:Y:S01]  /*32d30*/  MOV R19, R11 ;  /* 0x0000000b00137202 */ /* 0x000fe20000000f00 */
[----:B------:R-:W4:Y:S01]  /*32d40*/  LDL.LU R8, [R1+0x558c] ;  /* 0x00558c0001087983 */ /* 0x000f220000300800 */
[----:B------:R-:W-:Y:S02]  /*32d50*/  MOV R17, R9 ;  /* 0x0000000900117202 */ /* 0x000fe40000000f00 */
[----:B------:R-:W4:Y:S02]  /*32d60*/  LDL.LU R9, [R1+0x5588] ;  /* 0x0055880001097983 */ /* 0x000f240000300800 */
[----:B------:R-:W4:Y:S01]  /*32d70*/  LDL.LU R10, [R1+0x5584] ;  /* 0x00558400010a7983 */ /* 0x000f220000300800 */
[----:B------:R-:W4:Y:S01]  /*32d80*/  LDL.LU R11, [R1+0x5580] ;  /* 0x00558000010b7983 */ /* 0x000f220000300800 */
[----:B------:R-:W-:Y:S02]  /*32d90*/  STL.64 [R1+0x54e0], R18 ;  /* 0x0054e01201007387 */ /* 0x000fe40000100a00 */
[----:B------:R0:W-:Y:S02]  /*32da0*/  STL.64 [R1+0x54d8], R16 ;  /* 0x0054d81001007387 */ /* 0x0001e40000100a00 */
[----:B0-----:R-:W-:Y:S01]  /*32db0*/  MOV R16, R2 ;  /* 0x0000000200107202 */ /* 0x001fe20000000f00 */
[----:B------:R-:W-:Y:S01]  /*32dc0*/  IMAD.MOV.U32 R17, RZ, RZ, R29 ;  /* 0x000000ffff117224 */ /* 0x000fe200078e001d */
[----:B------:R-:W-:-:S02]  /*32dd0*/  MOV R18, R7 ;  /* 0x0000000700127202 */ /* 0x000fc40000000f00 */
[----:B------:R-:W-:Y:S01]  /*32de0*/  MOV R19, R6 ;  /* 0x0000000600137202 */ /* 0x000fe20000000f00 */
[----:B---3--:R-:W-:Y:S01]  /*32df0*/  STL.64 [R1+0x5490], R22 ;  /* 0x0054901601007387 */ /* 0x008fe20000100a00 */
[----:B--2---:R0:W-:Y:S03]  /*32e00*/  STL.64 [R1+0x5488], R20 ;  /* 0x0054881401007387 */ /* 0x0041e60000100a00 */
[----:B0-----:R-:W2:Y:S01]  /*32e10*/  LDL.LU R20, [R1+0x170] ;  /* 0x0001700001147983 */ /* 0x001ea20000300800 */
[----:B------:R-:W2:Y:S02]  /*32e20*/  LDL.LU R21, [R1+0x174] ;  /* 0x0001740001157983 */ /* 0x000ea40000300800 */
[----:B------:R-:W3:Y:S02]  /*32e30*/  LDL.LU R22, [R1+0x178] ;  /* 0x0001780001167983 */ /* 0x000ee40000300800 */
[----:B------:R-:W3:Y:S01]  /*32e40*/  LDL.LU R23, [R1+0x17c] ;  /* 0x00017c0001177983 */ /* 0x000ee20000300800 */
[----:B------:R-:W2:Y:S01]  /*32e50*/  LDL.LU R2, [R1+0x557c] ;  /* 0x00557c0001027983 */ /* 0x000ea20000300800 */
[----:B------:R-:W4:Y:S02]  /*32e60*/  LDL.LU R29, [R1+0x5578] ;  /* 0x00557800011d7983 */ /* 0x000f240000300800 */
[----:B------:R-:W4:Y:S02]  /*32e70*/  LDL.LU R7, [R1+0x5574] ;  /* 0x0055740001077983 */ /* 0x000f240000300800 */
[----:B------:R-:W4:Y:S01]  /*32e80*/  LDL.LU R6, [R1+0x5570] ;  /* 0x0055700001067983 */ /* 0x000f220000300800 */
[----:B------:R0:W-:Y:S01]  /*32e90*/  STL.64 [R1+0x5500], R18 ;  /* 0x0055001201007387 */ /* 0x0001e20000100a00 */
[----:B------:R1:W-:Y:S01]  /*32ea0*/  STL.64 [R1+0x54f8], R16 ;  /* 0x0054f81001007387 */ /* 0x0003e20000100a00 */
[----:B0-----:R-:W-:Y:S01]  /*32eb0*/  MOV R18, R25 ;  /* 0x0000001900127202 */ /* 0x001fe20000000f00 */
[----:B------:R-:W-:-:S02]  /*32ec0*/  IMAD.MOV.U32 R19, RZ, RZ, R24 ;  /* 0x000000ffff137224 */ /* 0x000fc400078e0018 */
[----:B-1----:R-:W-:Y:S01]  /*32ed0*/  IMAD.MOV.U32 R16, RZ, RZ, R27 ;  /* 0x000000ffff107224 */ /* 0x002fe200078e001b */
[----:B------:R-:W-:Y:S02]  /*32ee0*/  MOV R17, R26 ;  /* 0x0000001a00117202 */ /* 0x000fe40000000f00 */
[----:B------:R-:W-:Y:S04]  /*32ef0*/  LDSM.16.MT88.4 R24, [R28+0x1e080] ;  /* 0x01e080001c18783b */ /* 0x000fe80000004200 */
[----:B------:R0:W-:Y:S01]  /*32f00*/  STL.64 [R1+0x5510], R18 ;  /* 0x0055101201007387 */ /* 0x0001e20000100a00 */
[----:B------:R1:W-:Y:S02]  /*32f10*/  STL.64 [R1+0x5508], R16 ;  /* 0x0055081001007387 */ /* 0x0003e40000100a00 */
[----:B0-----:R-:W-:Y:S01]  /*32f20*/  IMAD.MOV.U32 R18, RZ, RZ, R13 ;  /* 0x000000ffff127224 */ /* 0x001fe200078e000d */
[----:B------:R-:W-:-:S02]  /*32f30*/  MOV R19, R12 ;  /* 0x0000000c00137202 */ /* 0x000fc40000000f00 */
[----:B-1----:R-:W-:Y:S02]  /*32f40*/  MOV R16, R15 ;  /* 0x0000000f00107202 */ /* 0x002fe40000000f00 */
[----:B------:R-:W-:Y:S01]  /*32f50*/  MOV R17, R14 ;  /* 0x0000000e00117202 */ /* 0x000fe20000000f00 */
[----:B------:R-:W4:Y:S01]  /*32f60*/  LDL.LU R12, [R1+0x1c0] ;  /* 0x0001c000010c7983 */ /* 0x000f220000300800 */
[----:B------:R-:W4:Y:S02]  /*32f70*/  LDL.LU R13, [R1+0x1c4] ;  /* 0x0001c400010d7983 */ /* 0x000f240000300800 */
[----:B------:R-:W4:Y:S02]  /*32f80*/  LDL.LU R14, [R1+0x1c8] ;  /* 0x0001c800010e7983 */ /* 0x000f240000300800 */
[----:B------:R-:W4:Y:S01]  /*32f90*/  LDL.LU R15, [R1+0x1cc] ;  /* 0x0001cc00010f7983 */ /* 0x000f220000300800 */
[----:B------:R-:W-:Y:S01]  /*32fa0*/  STL.64 [R1+0x5530], R18 ;  /* 0x0055301201007387 */ /* 0x000fe20000100a00 */
[----:B------:R0:W-:Y:S03]  /*32fb0*/  STL.64 [R1+0x5528], R16 ;  /* 0x0055281001007387 */ /* 0x0001e60000100a00 */
[----:B0-----:R-:W4:Y:S01]  /*32fc0*/  LDL.LU R16, [R1+0x100] ;  /* 0x0001000001107983 */ /* 0x001f220000300800 */
[----:B------:R-:W4:Y:S02]  /*32fd0*/  LDL.LU R17, [R1+0x104] ;  /* 0x0001040001117983 */ /* 0x000f240000300800 */
[----:B------:R-:W4:Y:S02]  /*32fe0*/  LDL.LU R18, [R1+0x108] ;  /* 0x0001080001127983 */ /* 0x000f240000300800 */
[----:B------:R-:W4:Y:S01]  /*32ff0*/  LDL.LU R19, [R1+0x10c] ;  /* 0x00010c0001137983 */ /* 0x000f220000300800 */
[----:B---3--:R4:W-:Y:S01]  /*33000*/  STL.64 [R1+0x54b0], R22 ;  /* 0x0054b01601007387 */ /* 0x0089e20000100a00 */
[----:B--2---:R0:W-:Y:S01]  /*33010*/  STL.64 [R1+0x54a8], R20 ;  /* 0x0054a81401007387 */ /* 0x0041e20000100a00 */
[----:B----4-:R-:W-:-:S02]  /*33020*/  MOV R22, R29 ;  /* 0x0000001d00167202 */ /* 0x010fc40000000f00 */
[----:B0-----:R-:W-:Y:S02]  /*33030*/  MOV R20, R6 ;  /* 0x0000000600147202 */ /* 0x001fe40000000f00 */
[----:B------:R-:W-:Y:S01]  /*33040*/  MOV R23, R2 ;  /* 0x0000000200177202 */ /* 0x000fe20000000f00 */
[----:B------:R-:W2:Y:S01]  /*33050*/  LDL.LU R6, [R1+0x556c] ;  /* 0x00556c0001067983 */ /* 0x000ea20000300800 */
[----:B------:R-:W-:Y:S02]  /*33060*/  IMAD.MOV.U32 R21, RZ, RZ, R7 ;  /* 0x000000ffff157224 */ /* 0x000fe400078e0007 */
[----:B------:R-:W3:Y:S02]  /*33070*/  LDL.LU R7, [R1+0x5568] ;  /* 0x0055680001077983 */ /* 0x000ee40000300800 */
[----:B------:R-:W4:Y:S01]  /*33080*/  LDL.LU R29, [R1+0x5564] ;  /* 0x00556400011d7983 */ /* 0x000f220000300800 */
[----:B------:R-:W2:Y:S01]  /*33090*/  LDL.LU R2, [R1+0x5560] ;  /* 0x0055600001027983 */ /* 0x000ea20000300800 */
[----:B------:R-:W-:Y:S02]  /*330a0*/  STL.64 [R1+0x54d0], R22 ;  /* 0x0054d01601007387 */ /* 0x000fe40000100a00 */
[----:B------:R0:W-:Y:S02]  /*330b0*/  STL.64 [R1+0x54c8], R20 ;  /* 0x0054c81401007387 */ /* 0x0001e40000100a00 */
[----:B0-----:R-:W2:Y:S01]  /*330c0*/  LDL.LU R20, [R1+0x140] ;  /* 0x0001400001147983 */ /* 0x001ea20000300800 */
[----:B------:R-:W2:Y:S02]  /*330d0*/  LDL.LU R21, [R1+0x144] ;  /* 0x0001440001157983 */ /* 0x000ea40000300800 */
[----:B------:R-:W2:Y:S02]  /*330e0*/  LDL.LU R22, [R1+0x148] ;  /* 0x0001480001167983 */ /* 0x000ea40000300800 */
[----:B------:R-:W2:Y:S01]  /*330f0*/  LDL.LU R23, [R1+0x14c] ;  /* 0x00014c0001177983 */ /* 0x000ea20000300800 */
[----:B------:R-:W-:Y:S01]  /*33100*/  HMMA.16816.F32.BF16 R8, R8, R4, R12 ;  /* 0x000000040808723c */ /* 0x000fe2000004180c */
[----:B--2---:R3:W-:Y:S01]  /*33110*/  STL.64 [R1+0x54f0], R22 ;  /* 0x0054f01601007387 */ /* 0x0047e20000100a00 */
[----:B------:R0:W-:Y:S01]  /*33120*/  STL.64 [R1+0x54e8], R20 ;  /* 0x0054e81401007387 */ /* 0x0001e20000100a00 */
[----:B---3--:R-:W-:Y:S01]  /*33130*/  MOV R22, R7 ;  /* 0x0000000700167202 */ /* 0x008fe20000000f00 */
[----:B0-----:R-:W-:-:S02]  /*33140*/  IMAD.MOV.U32 R20, RZ, RZ, R2 ;  /* 0x000000ffff147224 */ /* 0x001fc400078e0002 */
[----:B------:R-:W-:Y:S01]  /*33150*/  IMAD.MOV.U32 R23, RZ, RZ, R6 ;  /* 0x000000ffff177224 */ /* 0x000fe200078e0006 */
[----:B------:R-:W2:Y:S01]  /*33160*/  LDL.LU R2, [R1+0x555c] ;  /* 0x00555c0001027983 */ /* 0x000ea20000300800 */
[----:B----4-:R-:W-:Y:S02]  /*33170*/  MOV R21, R29 ;  /* 0x0000001d00157202 */ /* 0x010fe40000000f00 */
[----:B------:R-:W3:Y:S02]  /*33180*/  LDL.LU R29, [R1+0x5558] ;  /* 0x00555800011d7983 */ /* 0x000ee40000300800 */
[----:B------:R-:W4:Y:S01]  /*33190*/  LDL.LU R7, [R1+0x5554] ;  /* 0x0055540001077983 */ /* 0x000f220000300800 */
[----:B------:R-:W2:Y:S01]  /*331a0*/  LDL.LU R6, [R1+0x5550] ;  /* 0x0055500001067983 */ /* 0x000ea20000300800 */
[----:B------:R-:W-:Y:S02]  /*331b0*/  STL.64 [R1+0x5520], R22 ;  /* 0x0055201601007387 */ /* 0x000fe40000100a00 */
[----:B------:R0:W-:Y:S02]  /*331c0*/  STL.64 [R1+0x5518], R20 ;  /* 0x0055181401007387 */ /* 0x0001e40000100a00 */
[----:B0-----:R-:W3:Y:S01]  /*331d0*/  LDL.LU R20, [R1+0xf0] ;  /* 0x0000f00001147983 */ /* 0x001ee20000300800 */
[----:B------:R-:W3:Y:S02]  /*331e0*/  LDL.LU R21, [R1+0xf4] ;  /* 0x0000f40001157983 */ /* 0x000ee40000300800 */
[----:B------:R-:W3:Y:S02]  /*331f0*/  LDL.LU R22, [R1+0xf8] ;  /* 0x0000f80001167983 */ /* 0x000ee40000300800 */
[----:B------:R-:W3:Y:S01]  /*33200*/  LDL.LU R23, [R1+0xfc] ;  /* 0x0000fc0001177983 */ /* 0x000ee20000300800 */
[----:B------:R-:W3:Y:S01]  /*33210*/  LDL.LU.64 R14, [R1+0x5548] ;  /* 0x00554800010e7983 */ /* 0x000ee20000300a00 */
[----:B------:R-:W3:Y:S02]  /*33220*/  LDL.LU.64 R12, [R1+0x5540] ;  /* 0x00554000010c7983 */ /* 0x000ee40000300a00 */
[----:B------:R4:W-:Y:S02]  /*33230*/  STL.64 [R1+0x1d0], R8 ;  /* 0x0001d00801007387 */ /* 0x0009e40000100a00 */
[----:B------:R0:W-:Y:S01]  /*33240*/  STL.64 [R1+0x1d8], R10 ;  /* 0x0001d80a01007387 */ /* 0x0001e20000100a00 */
[----:B----4-:R-:W-:-:S02]  /*33250*/  MOV R9, R7 ;  /* 0x0000000700097202 */ /* 0x010fc40000000f00 */
[----:B--2---:R-:W-:Y:S02]  /*33260*/  MOV R8, R6 ;  /* 0x0000000600087202 */ /* 0x004fe40000000f00 */
[----:B------:R-:W2:Y:S01]  /*33270*/  LDL.LU R6, [R1+0x553c] ;  /* 0x00553c0001067983 */ /* 0x000ea20000300800 */
[----:B------:R-:W2:Y:S01]  /*33280*/  LDL.LU R7, [R1+0x5538] ;  /* 0x0055380001077983 */ /* 0x000ea20000300800 */
[----:B---3--:R-:W-:Y:S02]  /*33290*/  HMMA.16816.F32.BF16 R12, R12, R4, R16 ;  /* 0x000000040c0c723c */ /* 0x008fe40000041810 */
[----:B------:R-:W2:Y:S01]  /*332a0*/  LDL.LU.64 R18, [R1+0x5530] ;  /* 0x0055300001127983 */ /* 0x000ea20000300a00 */
[----:B------:R-:W2:Y:S01]  /*332b0*/  LDL.LU.64 R16, [R1+0x5528] ;  /* 0x0055280001107983 */ /* 0x000ea20000300a00 */
[----:B0-----:R-:W-:Y:S01]  /*332c0*/  MOV R11, R2 ;  /* 0x00000002000b7202 */ /* 0x001fe20000000f00 */
[----:B------:R-:W-:Y:S11]  /*332d0*/  IMAD.MOV.U32 R10, RZ, RZ, R29 ;  /* 0x000000ffff0a7224 */ /* 0x000ff600078e001d */
[----:B------:R-:W-:Y:S07]  /*332e0*/  @!UPT UIADD3 URZ, URZ, URZ, URZ ;  /* 0x0000003f3f3ff290 */ /* 0x000fee000fffe03f */
[----:B------:R0:W-:Y:S01]  /*332f0*/  STL.64 [R1+0xe0], R12 ;  /* 0x0000e00c01007387 */ /* 0x0001e20000100a00 */
[----:B------:R-:W-:Y:S01]  /*33300*/  IMAD.MOV.U32 R2, RZ, RZ, R15 ;  /* 0x000000ffff027224 */ /* 0x000fe200078e000f */
[----:B------:R-:W-:Y:S02]  /*33310*/  MOV R29, R14 ;  /* 0x0000000e001d7202 */ /* 0x000fe40000000f00 */
[----:B0-----:R-:W3:Y:S01]  /*33320*/  LDL.LU R12, [R1+0x120] ;  /* 0x00012000010c7983 */ /* 0x001ee20000300800 */
[----:B------:R-:W3:Y:S02]  /*33330*/  LDL.LU R13, [R1+0x124] ;  /* 0x00012400010d7983 */ /* 0x000ee40000300800 */
[----:B------:R-:W3:Y:S02]  /*33340*/  LDL.LU R14, [R1+0x128] ;  /* 0x00012800010e7983 */ /* 0x000ee40000300800 */
[----:B------:R-:W3:Y:S01]  /*33350*/  LDL.LU R15, [R1+0x12c] ;  /* 0x00012c00010f7983 */ /* 0x000ee20000300800 */
        /* <DEDUP_REMOVED lines=11> */
[----:B------:R-:W0:Y:S11]  /*33410*/  LDSM.16.MT88.4 R16, [R28+0x1e100] ;  /* 0x01e100001c10783b */ /* 0x000e360000004200 */
[----:B------:R-:W-:Y:S11]  /*33420*/  @!UPT UIADD3 URZ, URZ, URZ, URZ ;  /* 0x0000003f3f3ff290 */ /* 0x000ff6000fffe03f */
[----:B------:R-:W-:Y:S01]  /*33430*/  STL.64 [R1+0xa0], R8 ;  /* 0x0000a00801007387 */ /* 0x000fe20000100a00 */
[----:B------:R0:W-:Y:S02]  /*33440*/  STL.64 [R1+0xa8], R10 ;  /* 0x0000a80a01007387 */ /* 0x0001e40000100a00 */
[----:B0-----:R-:W-:Y:S02]  /*33450*/  MOV R10, R16 ;  /* 0x00000010000a7202 */ /* 0x001fe40000000f00 */
[----:B------:R-:W-:Y:S01]  /*33460*/  MOV R0, R17 ;  /* 0x0000001100007202 */ /* 0x000fe20000000f00 */
[----:B------:R-:W-:Y:S01]  /*33470*/  IMAD.MOV.U32 R11, RZ, RZ, R18 ;  /* 0x000000ffff0b7224 */ /* 0x000fe200078e0012 */
[----:B------:R-:W-:Y:S02]  /*33480*/  MOV R8, R19 ;  /* 0x0000001300087202 */ /* 0x000fe40000000f00 */
[----:B------:R-:W0:Y:S04]  /*33490*/  LDSM.16.MT88.4 R16, [R28+0x1e180] ;  /* 0x01e180001c10783b */ /* 0x000e280000004200 */
[----:B0-----:R-:W-:Y:S01]  /*334a0*/  STL.64 [R1+0x60], R16 ;  /* 0x0000601001007387 */ /* 0x001fe20000100a00 */
        /* <DEDUP_REMOVED lines=16> */
[----:B------:R-:W-:Y:S02]  /*335b0*/  STL.64 [R1+0x88], R18 ;  /* 0x0000881201007387 */ /* 0x000fe40000100a00 */
[----:B------:R-:W0:Y:S04]  /*335c0*/  LDSM.16.MT88.4 R16, [R3+0x1e000] ;  /* 0x01e000000310783b */ /* 0x000e280000004200 */
[----:B0-----:R-:W-:Y:S01]  /*335d0*/  IMAD.MOV.U32 R29, RZ, RZ, R18 ;  /* 0x000000ffff1d7224 */ /* 0x001fe200078e0012 */
[----:B------:R0:W-:Y:S01]  /*335e0*/  STL [R1+0x50], R16 ;  /* 0x0000501001007387 */ /* 0x0001e20000100800 */
[----:B------:R-:W-:Y:S02]  /*335f0*/  MOV R28, R19 ;  /* 0x00000013001c7202 */ /* 0x000fe40000000f00 */
[----:B------:R-:W-:Y:S01]  /*33600*/  MOV R2, R17 ;  /* 0x0000001100027202 */ /* 0x000fe20000000f00 */
[----:B------:R-:W2:Y:S01]  /*33610*/  LDL.LU.64 R18, [R1+0x54c0] ;  /* 0x0054c00001127983 */ /* 0x000ea20000300a00 */
[----:B0-----:R-:W2:Y:S02]  /*33620*/  LDL.LU.64 R16, [R1+0x54b8] ;  /* 0x0054b80001107983 */ /* 0x001ea40000300a00 */
        /* <DEDUP_REMOVED lines=30> */
[----:B0-----:R-:W2:Y:S01]  /*33810*/  LDL.LU R16, [R1+0x110] ;  /* 0x0001100001107983 */ /* 0x001ea20000300800 */
[----:B------:R-:W2:Y:S02]  /*33820*/  LDL.LU R17, [R1+0x114] ;  /* 0x0001140001117983 */ /* 0x000ea40000300800 */
[----:B-1----:R-:W2:Y:S02]  /*33830*/  LDL.LU R18, [R1+0x118] ;  /* 0x0001180001127983 */ /* 0x002ea40000300800 */
[----:B------:R-:W2:Y:S01]  /*33840*/  LDL.LU R19, [R1+0x11c] ;  /* 0x00011c0001137983 */ /* 0x000ea20000300800 */
[-C--:B---3--:R-:W-:Y:S08]  /*33850*/  HMMA.16816.F32.BF16 R12, R24, R6.reuse, R12 ;  /* 0x00000006180c723c */ /* 0x088ff0000004180c */
[----:B--2---:R-:W-:Y:S01]  /*33860*/  HMMA.16816.F32.BF16 R20, R20, R6, R16 ;  /* 0x000000061414723c */ /* 0x004fe20000041810 */
[----:B------:R-:W0:Y:S11]  /*33870*/  LDSM.16.MT88.4 R16, [R3+0x1e080] ;  /* 0x01e080000310783b */ /* 0x000e360000004200 */
[----:B------:R-:W-:Y:S11]  /*33880*/  @!UPT UIADD3 URZ, URZ, URZ, URZ ;  /* 0x0000003f3f3ff290 */ /* 0x000ff6000fffe03f */
[----:B------:R-:W-:Y:S01]  /*33890*/  @!UPT UIADD3 URZ, URZ, URZ, URZ ;  /* 0x0000003f3f3ff290 */ /* 0x000fe2000fffe03f */
[----:B------:R-:W-:Y:S01]  /*338a0*/  IMAD.MOV.U32 R5, RZ, RZ, R21 ;  /* 0x000000ffff057224 */ /* 0x000fe200078e0015 */
[----:B------:R-:W-:Y:S01]  /*338b0*/  MOV R4, R20 ;  /* 0x0000001400047202 */ /* 0x000fe20000000f00 */
[----:B------:R-:W-:Y:S03]  /*338c0*/  STL.64 [R1+0x118], R22 ;  /* 0x0001181601007387 */ /* 0x000fe60000100a00 */
[----:B------:R-:W-:Y:S02]  /*338d0*/  STL [R1+0x53d0], R5 ;  /* 0x0053d00501007387 */ /* 0x000fe40000100800 */
[----:B------:R-:W-:Y:S01]  /*338e0*/  LDSM.16.MT88.4 R20, [R3+0x1e180] ;  /* 0x01e180000314783b */ /* 0x000fe20000004200 */
[----:B------:R-:W-:Y:S04]  /*338f0*/  STL [R1+0x53cc], R4 ;  /* 0x0053cc0401007387 */ /* 0x000fe80000100800 */
[----:B0-----:R-:W-:Y:S01]  /*33900*/  STL.64 [R1+0x5418], R18 ;  /* 0x0054181201007387 */ /* 0x001fe20000100a00 */
[----:B------:R-:W-:Y:S02]  /*33910*/  STL.64 [R1+0x1c0], R12 ;  /* 0x0001c00c01007387 */ /* 0x000fe40000100a00 */
[----:B------:R-:W-:Y:S02]  /*33920*/  STL.64 [R1+0x1c8], R14 ;  /* 0x0001c80e01007387 */ /* 0x000fe40000100a00 */
[----:B------:R-:W0:Y:S04]  /*33930*/  LDSM.16.MT88.4 R12, [R3+0x1e100] ;  /* 0x01e10000030c783b */ /* 0x000e280000004200 */
[----:B------:R-:W-:Y:S04]  /*33940*/  STL.64 [R1+0x5410], R16 ;  /* 0x0054101001007387 */ /* 0x000fe80000100a00 */
[----:B0-----:R-:W-:Y:S01]  /*33950*/  STL [R1+0x53f8], R12 ;  /* 0x0053f80c01007387 */ /* 0x001fe20000100800 */
[----:B------:R-:W-:Y:S02]  /*33960*/  STL [R1+0x53f4], R13 ;  /* 0x0053f40d01007387 */ /* 0x000fe40000100800 */
[----:B------:R-:W-:Y:S02]  /*33970*/  STL [R1+0x53f0], R14 ;  /* 0x0053f00e01007387 */ /* 0x000fe40000100800 */
[----:B------:R-:W-:Y:S01]  /*33980*/  STL [R1+0x53ec], R15 ;  /* 0x0053ec0f01007387 */ /* 0x000fe20000100800 */
[----:B------:R-:W-:Y:S01]  /*33990*/  STL.64 [R1+0x5408], R22 ;  /* 0x0054081601007387 */ /* 0x000fe20000100a00 */
[----:B------:R0:W-:Y:S02]  /*339a0*/  STL.64 [R1+0x5400], R20 ;  /* 0x0054001401007387 */ /* 0x0001e40000100a00 */
[----:B0-----:R-:W-:-:S02]  /*339b0*/  MOV R21, R0 ;  /* 0x0000000000157202 */ /* 0x001fc40000000f00 */
[----:B------:R-:W2:Y:S04]  /*339c0*/  LDL.LU R0, [R1+0x5440] ;  /* 0x0054400001007983 */ /* 0x000ea80000300800 */
[----:B------:R-:W0:Y:S01]  /*339d0*/  S2R R9, SR_TID.X ;  /* 0x0000000000097919 */ /* 0x000e220000002100 */
[----:B------:R-:W-:Y:S02]  /*339e0*/  MOV R20, R10 ;  /* 0x0000000a00147202 */ /* 0x000fe40000000f00 */
[----:B------:R-:W1:Y:S02]  /*339f0*/  S2R R10, SR_TID.X ;  /* 0x00000000000a7919 */ /* 0x000e640000002100 */
[----:B------:R-:W-:Y:S01]  /*33a00*/  IMAD.MOV.U32 R22, RZ, RZ, R11 ;  /* 0x000000ffff167224 */ /* 0x000fe200078e000b */
[----:B------:R-:W-:-:S02]  /*33a10*/  MOV R23, R8 ;  /* 0x0000000800177202 */ /* 0x000fc40000000f00 */
[----:B0-----:R-:W-:Y:S02]  /*33a20*/  LOP3.LUT R9, R9, 0x7, RZ, 0xc0, !PT ;  /* 0x0000000709097812 */ /* 0x001fe400078ec0ff */
[C---:B-1----:R-:W-:Y:S02]  /*33a30*/  LOP3.LUT R11, R10.reuse, 0xe0, RZ, 0xc0, !PT ;  /* 0x000000e00a0b7812 */ /* 0x042fe400078ec0ff */
[----:B------:R-:W-:Y:S01]  /*33a40*/  SHF.L.U32 R8, R9, 0x4, RZ ;  /* 0x0000000409087819 */ /* 0x000fe200000006ff */
[----:B------:R-:W-:-:S03]  /*33a50*/  IMAD.SHL.U32 R9, R10, 0x2, RZ ;  /* 0x000000020a097824 */ /* 0x000fc600078e00ff */
[----:B------:R-:W-:Y:S02]  /*33a60*/  LEA R11, R11, R8, 0x8 ;  /* 0x000000080b0b7211 */ /* 0x000fe400078e40ff */
[----:B------:R-:W-:Y:S02]  /*33a70*/  LOP3.LUT R10, R10, 0x7, RZ, 0xc0, !PT ;  /* 0x000000070a0a7812 */ /* 0x000fe400078ec0ff */
[----:B------:R-:W-:-:S04]  /*33a80*/  LOP3.LUT R11, R11, 0x30, R9, 0x78, !PT ;  /* 0x000000300b0b7812 */ /* 0x000fc800078e7809 */
[----:B------:R-:W-:-:S06]  /*33a90*/  LEA R11, R10, R11, 0xa ;  /* 0x0000000b0a0b7211 */ /* 0x000fcc00078e50ff */
[----:B------:R-:W-:Y:S04]  /*33aa0*/  LDSM.16.M88.4 R8, [R11+0x40200] ;  /* 0x040200000b08783b */ /* 0x000fe80000000200 */
[----:B------:R-:W-:Y:S04]  /*33ab0*/  STL [R1+0x5320], R3 ;  /* 0x0053200301007387 */ /* 0x000fe80000100800 */
[----:B--2---:R-:W0:Y:S04]  /*33ac0*/  LDSM.16.MT88.4 R12, [R0+0x20000] ;  /* 0x02000000000c783b */ /* 0x004e280000004200 */
[----:B------:R-:W-:Y:S01]  /*33ad0*/  LDSM.16.MT88.4 R16, [R0+0x20180] ;  /* 0x020180000010783b */ /* 0x000fe20000004200 */
[----:B0-----:R-:W-:Y:S01]  /*33ae0*/  MOV R4, R15 ;  /* 0x0000000f00047202 */ /* 0x001fe20000000f00 */
[----:B------:R-:W-:-:S02]  /*33af0*/  IMAD.MOV.U32 R5, RZ, RZ, R14 ;  /* 0x000000ffff057224 */ /* 0x000fc400078e000e */
[----:B------:R-:W-:Y:S02]  /*33b00*/  STL.64 [R1+0x40], R12 ;  /* 0x0000400c01007387 */ /* 0x000fe40000100a00 */
[----:B------:R-:W-:Y:S02]  /*33b10*/  STL [R1+0x53d8], R4 ;  /* 0x0053d80401007387 */ /* 0x000fe40000100800 */
[----:B------:R-:W0:Y:S01]  /*33b20*/  LDSM.16.MT88.4 R12, [R0+0x20100] ;  /* 0x02010000000c783b */ /* 0x000e220000004200 */
[----:B------:R0:W-:Y:S03]  /*33b30*/  STL [R1+0x53d4], R5 ;  /* 0x0053d40501007387 */ /* 0x0001e60000100800 */
[----:B------:R-:W-:Y:S02]  /*33b40*/  STL [R1+0x53dc], R8 ;  /* 0x0053dc0801007387 */ /* 0x000fe40000100800 */
[----:B------:R-:W-:Y:S02]  /*33b50*/  STL [R1+0x53c8], R9 ;  /* 0x0053c80901007387 */ /* 0x000fe40000100800 */
[----:B------:R-:W-:Y:S01]  /*33b60*/  STL [R1+0x525c], R10 ;  /* 0x00525c0a01007387 */ /* 0x000fe20000100800 */
[----:B------:R-:W-:Y:S02]  /*33b70*/  STL [R1+0x5258], R11 ;  /* 0x0052580b01007387 */ /* 0x000fe40000100800 */
[----:B------:R-:W1:Y:S04]  /*33b80*/  LDSM.16.MT88.4 R8, [R0+0x20080] ;  /* 0x020080000008783b */ /* 0x000e680000004200 */
[----:B------:R-:W2:Y:S01]  /*33b90*/  LDL.LU R24, [R1+0x60] ;  /* 0x0000600001187983 */ /* 0x000ea20000300800 */
[----:B0-----:R-:W-:Y:S01]  /*33ba0*/  MOV R5, R15 ;  /* 0x0000000f00057202 */ /* 0x001fe20000000f00 */
[----:B------:R-:W-:Y:S01]  /*33bb0*/  IMAD.MOV.U32 R4, RZ, RZ, R14 ;  /* 0x000000ffff047224 */ /* 0x000fe200078e000e */
[----:B-1----:R0:W-:Y:S01]  /*33bc0*/  STL.64 [R1+0x30], R8 ;  /* 0x0000300801007387 */ /* 0x0021e20000100a00 */
[----:B------:R-:W-:Y:S02]  /*33bd0*/  STL.64 [R1+0x38], R10 ;  /* 0x0000380a01007387 */ /* 0x000fe40000100a00 */
[----:B------:R-:W2:Y:S02]  /*33be0*/  LDL.LU R25, [R1+0x64] ;  /* 0x0000640001197983 */ /* 0x000ea40000300800 */
[----:B------:R-:W2:Y:S01]  /*33bf0*/  LDL.LU R26, [R1+0x68] ;  /* 0x00006800011a7983 */ /* 0x000ea20000300800 */
[----:B------:R-:W2:Y:S01]  /*33c00*/  LDL.LU R27, [R1+0x6c] ;  /* 0x00006c00011b7983 */ /* 0x000ea20000300800 */
[----:B------:R1:W-:Y:S02]  /*33c10*/  STL [R1+0x20], R12 ;  /* 0x0000200c01007387 */ /* 0x0003e40000100800 */
[----:B------:R-:W-:Y:S01]  /*33c20*/  IMAD.MOV.U32 R14, RZ, RZ, R29 ;  /* 0x000000ffff0e7224 */ /* 0x000fe200078e001d */
[----:B------:R-:W-:-:S02]  /*33c30*/  MOV R15, R28 ;  /* 0x0000001c000f7202 */ /* 0x000fc40000000f00 */
[----:B0-----:R-:W-:Y:S01]  /*33c40*/  MOV R8, R13 ;  /* 0x0000000d00087202 */ /* 0x001fe20000000f00 */
[----:B------:R-:W-:Y:S01]  /*33c50*/  MOV R13, R2 ;  /* 0x00000002000d7202 */ /* 0x000fe20000000f00 */
[----:B-1----:R-:W3:Y:S01]  /*33c60*/  LDL.LU R12, [R1+0x50] ;  /* 0x00005000010c7983 */ /* 0x002ee20000300800 */
[----:B------:R-:W4:Y:S02]  /*33c70*/  LDL.LU R2, [R1+0x543c] ;  /* 0x00543c0001027983 */ /* 0x000f240000300800 */
[----:B------:R-:W2:Y:S02]  /*33c80*/  LDL.LU R29, [R1+0x5438] ;  /* 0x00543800011d7983 */ /* 0x000ea40000300800 */
[----:B------:R-:W2:Y:S01]  /*33c90*/  LDL.LU R28, [R1+0x5434] ;  /* 0x00543400011c7983 */ /* 0x000ea20000300800 */
[----:B------:R-:W-:Y:S01]  /*33ca0*/  STL [R1+0x53e8], R5 ;  /* 0x0053e80501007387 */ /* 0x000fe20000100800 */
[----:B------:R-:W-:Y:S02]  /*33cb0*/  STL [R1+0x53e4], R4 ;  /* 0x0053e40401007387 */ /* 0x000fe40000100800 */
[----:B------:R0:W-:Y:S02]  /*33cc0*/  STL [R1+0x53e0], R8 ;  /* 0x0053e00801007387 */ /* 0x0001e40000100800 */
[----:B0-----:R-:W2:Y:S01]  /*33cd0*/  LDL.LU R8, [R1+0x1a0] ;  /* 0x0001a00001087983 */ /* 0x001ea20000300800 */
[----:B------:R-:W2:Y:S02]  /*33ce0*/  LDL.LU R9, [R1+0x1a4] ;  /* 0x0001a40001097983 */ /* 0x000ea40000300800 */
[----:B------:R-:W2:Y:S02]  /*33cf0*/  LDL.LU R10, [R1+0x1a8] ;  /* 0x0001a800010a7983 */ /* 0x000ea40000300800 */
[----:B------:R-:W2:Y:S01]  /*33d00*/  LDL.LU R11, [R1+0x1ac] ;  /* 0x0001ac00010b7983 */ /* 0x000ea20000300800 */
[----:B------:R-:W-:Y:S01]  /*33d10*/  STL [R1+0x5324], R0 ;  /* 0x0053240001007387 */ /* 0x000fe20000100800 */
[----:B------:R-:W-:Y:S02]  /*33d20*/  STL.64 [R1+0x10], R16 ;  /* 0x0000101001007387 */ /* 0x000fe40000100a00 */
[----:B------:R-:W-:Y:S01]  /*33d30*/  STL.64 [R1+0x18], R18 ;  /* 0x0000181201007387 */ /* 0x000fe20000100a00 */
[----:B--2---:R-:W-:Y:S11]  /*33d40*/  HMMA.16816.F32.BF16 R8, R20, R6, R8 ;  /* 0x000000061408723c */ /* 0x004ff60000041808 */
[----:B------:R-:W-:Y:S11]  /*33d50*/  @!UPT UIADD3 URZ, URZ, URZ, URZ ;  /* 0x0000003f3f3ff290 */ /* 0x000ff6000fffe03f */
[----:B------:R-:W-:Y:S01]  /*33d60*/  @!UPT UIADD3 URZ, URZ, URZ, URZ ;  /* 0x0000003f3f3ff290 */ /* 0x000fe2000fffe03f */
[----:B------:R-:W-:Y:S01]  /*33d70*/  STL.64 [R1+0x160], R8 ;  /* 0x0001600801007387 */ /* 0x000fe20000100a00 */
[----:B------:R0:W-:Y:S02]  /*33d80*/  STL [R1+0x168], R10 ;  /* 0x0001680a01007387 */ /* 0x0001e40000100800 */
[----:B------:R-:W2:Y:S02]  /*33d90*/  LDL.LU R20, [R1+0x1e0] ;  /* 0x0001e00001147983 */ /* 0x000ea40000300800 */
[----:B------:R-:W2:Y:S01]  /*33da0*/  LDL.LU R21, [R1+0x1e4] ;  /* 0x0001e40001157983 */ /* 0x000ea20000300800 */
[----:B------:R-:W2:Y:S01]  /*33db0*/  LDL.LU R22, [R1+0x1e8] ;  /* 0x0001e80001167983 */ /* 0x000ea20000300800 */
[----:B------:R-:W-:Y:S02]  /*33dc0*/  MOV R23, R28 ;  /* 0x0000001c00177202 */ /* 0x000fe40000000f00 */
[----:B------:R-:W3:Y:S01]  /*33dd0*/  LDL.LU R28, [R1+0x5430] ;  /* 0x00543000011c7983 */ /* 0x000ee20000300800 */
[----:B0-----:R-:W-:Y:S01]  /*33de0*/  MOV R10, R11 ;  /* 0x0000000b000a7202 */ /* 0x001fe20000000f00 */
[----:B------:R-:W0:Y:S04]  /*33df0*/  S2R R19, SR_TID.X ;  /* 0x0000000000137919 */ /* 0x000e280000002100 */
[----:B------:R-:W1:Y:S04]  /*33e00*/  S2R R18, SR_TID.X ;  /* 0x0000000000127919 */ /* 0x000e680000002100 */
[----:B--2---:R-:W-:Y:S01]  /*33e10*/  STL.64 [R1+0x5428], R22 ;  /* 0x0054281601007387 */ /* 0x004fe20000100a00 */
[----:B------:R2:W-:Y:S03]  /*33e20*/  STL.64 [R1+0x5420], R20 ;  /* 0x0054201401007387 */ /* 0x0005e60000100a00 */
[----:B--2---:R-:W2:Y:S01]  /*33e30*/  LDL.LU R20, [R1+0x1b0] ;  /* 0x0001b00001147983 */ /* 0x004ea20000300800 */
[----:B------:R-:W2:Y:S02]  /*33e40*/  LDL.LU R21, [R1+0x1b4] ;  /* 0x0001b40001157983 */ /* 0x000ea40000300800 */
[----:B------:R-:W2:Y:S02]  /*33e50*/  LDL.LU R22, [R1+0x1b8] ;  /* 0x0001b80001167983 */ /* 0x000ea40000300800 */
[----:B------:R-:W2:Y:S01]  /*33e60*/  LDL.LU R23, [R1+0x1bc] ;  /* 0x0001bc0001177983 */ /* 0x000ea20000300800 */
[----:B------:R0:W-:Y:S01]  /*33e70*/  STL [R1+0x530c], R10 ;  /* 0x00530c0a01007387 */ /* 0x0001e20000100800 */
[----:B------:R-:W2:Y:S02]  /*33e80*/  LDL.LU R8, [R1+0x180] ;  /* 0x0001800001087983 */ /* 0x000ea40000300800 */
[----:B------:R-:W2:Y:S01]  /*33e90*/  LDL.LU R9, [R1+0x184] ;  /* 0x0001840001097983 */ /* 0x000ea20000300800 */
[----:B0-----:R-:W2:Y:S01]  /*33ea0*/  LDL.LU R10, [R1+0x188] ;  /* 0x00018800010a7983 */ /* 0x001ea20000300800 */
[----:B---3--:R-:W-:Y:S01]  /*33eb0*/  IMAD.MOV.U32 R11, RZ, RZ, R28 ;  /* 0x000000ffff0b7224 */ /* 0x008fe200078e001c */
[----:B------:R-:W-:Y:S01]  /*33ec0*/  LOP3.LUT R19, R19, 0x7, RZ, 0xc0, !PT ;  /* 0x0000000713137812 */ /* 0x000fe200078ec0ff */
[C---:B-1----:R-:W-:Y:S01]  /*33ed0*/  IMAD.SHL.U32 R16, R18.reuse, 0x2, RZ ;  /* 0x0000000212107824 */ /* 0x042fe200078e00ff */
[----:B------:R-:W-:-:S03]  /*33ee0*/  LOP3.LUT R17, R18, 0x10, RZ, 0xc0, !PT ;  /* 0x0000001012117812 */ /* 0x000fc600078ec0ff */
[----:B------:R-:W-:Y:S01]  /*33ef0*/  IMAD R19, R19, 0x210, RZ ;  /* 0x0000021013137824 */ /* 0x000fe200078e02ff */
[----:B------:R-:W-:-:S04]  /*33f00*/  SHF.L.U32 R17, R17, 0x8, RZ ;  /* 0x0000000811117819 */ /* 0x000fc800000006ff */
[----:B------:R-:W-:-:S04]  /*33f10*/  LOP3.LUT R18, R19, 0x10, R16, 0x78, !PT ;  /* 0x0000001013127812 */ /* 0x000fc800078e7810 */
[----:B------:R-:W-:-:S04]  /*33f20*/  LOP3.LUT R18, R18, R17, RZ, 0xfc, !PT ;  /* 0x0000001112127212 */ /* 0x000fc800078efcff */
[----:B------:R-:W-:Y:S01]  /*33f30*/  LOP3.LUT R18, R18, 0x20, RZ, 0x3c, !PT ;  /* 0x0000002012127812 */ /* 0x000fe200078e3cff */
[----:B------:R-:W-:-:S04]  /*33f40*/  LOP3.LUT R19, R19, 0x10, R16, 0x78, !PT ;  /* 0x0000001013137812 */ /* 0x000fc800078e7810 */
[----:B------:R-:W-:-:S04]  /*33f50*/  LOP3.LUT R19, R19, R17, RZ, 0xfc, !PT ;  /* 0x0000001113137212 */ /* 0x000fc800078efcff */
[----:B------:R-:W-:Y:S01]  /*33f60*/  LOP3.LUT R19, R19, 0x40, RZ, 0x3c, !PT ;  /* 0x0000004013137812 */ /* 0x000fe200078e3cff */
[-C--:B--2---:R-:W-:Y:S01]  /*33f70*/  HMMA.16816.F32.BF16 R24, R24, R6.reuse, R8 ;  /* 0x000000061818723c */ /* 0x084fe20000041808 */
[----:B------:R-:W0:Y:S11]  /*33f80*/  LDSM.16.MT88.4 R8, [R18+0x20000] ;  /* 0x020000001208783b */ /* 0x000e360000004200 */
[----:B------:R-:W-:Y:S11]  /*33f90*/  @!UPT UIADD3 URZ, URZ, URZ, URZ ;  /* 0x0000003f3f3ff290 */ /* 0x000ff6000fffe03f */
[----:B------:R-:W-:Y:S01]  /*33fa0*/  STL [R1+0x170], R24 ;  /* 0x0001701801007387 */ /* 0x000fe20000100800 */
[----:B------:R-:W-:Y:S01]  /*33fb0*/  STL.64 [R1+0x178], R26 ;  /* 0x0001781a01007387 */ /* 0x000fe20000100a00 */
[----:B------:R-:W-:Y:S02]  /*33fc0*/  MOV R28, R25 ;  /* 0x00000019001c7202 */ /* 0x000fe40000000f00 */
[----:B------:R-:W1:Y:S01]  /*33fd0*/  LDSM.16.MT88.4 R24, [R18+0x20080] ;  /* 0x020080001218783b */ /* 0x000e620000004200 */
[----:B------:R-:W-:Y:S03]  /*33fe0*/  HMMA.16816.F32.BF16 R12, R12, R6, R20 ;  /* 0x000000060c0c723c */ /* 0x000fe60000041814 */
[----:B------:R-:W-:Y:S04]  /*33ff0*/  STL [R1+0x5308], R28 ;  /* 0x0053081c01007387 */ /* 0x000fe80000100800 */
[----:B0-----:R-:W-:Y:S04]  /*34000*/  STL [R1], R8 ;  /* 0x0000000801007387 */ /* 0x001fe80000100800 */
[----:B-1----:R-:W-:Y:S01]  /*34010*/  STL.64 [R1+0x5340], R26 ;  /* 0x0053401a01007387 */ /* 0x002fe20000100a00 */
[----:B------:R0:W-:Y:S03]  /*34020*/  STL.64 [R1+0x5338], R24 ;  /* 0x0053381801007387 */ /* 0x0001e60000100a00 */
[----:B0-----:R-:W2:Y:S01]  /*34030*/  LDL.LU R24, [R1+0xe0] ;  /* 0x0000e00001187983 */ /* 0x001ea20000300800 */
[----:B------:R-:W2:Y:S02]  /*34040*/  LDL.LU R25, [R1+0xe4] ;  /* 0x0000e40001197983 */ /* 0x000ea40000300800 */
[----:B------:R-:W3:Y:S02]  /*34050*/  LDL.LU.64 R22, [R1+0x5428] ;  /* 0x0054280001167983 */ /* 0x000ee40000300a00 */
[----:B------:R-:W3:Y:S03]  /*34060*/  LDL.LU.64 R20, [R1+0x5420] ;  /* 0x0054200001147983 */ /* 0x000ee60000300a00 */
[----:B------:R-:W-:Y:S01]  /*34070*/  STL.64 [R1+0x1a0], R12 ;  /* 0x0001a00c01007387 */ /* 0x000fe20000100a00 */
[----:B------:R-:W-:Y:S02]  /*34080*/  STL.64 [R1+0x1a8], R14 ;  /* 0x0001a80e01007387 */ /* 0x000fe40000100a00 */
[----:B------:R-:W0:Y:S01]  /*34090*/  LDSM.16.MT88.4 R12, [R18+0x20100] ;  /* 0x02010000120c783b */ /* 0x000e220000004200 */
[----:B------:R-:W-:-:S03]  /*340a0*/  MOV R26, R29 ;  /* 0x0000001d001a7202 */ /* 0x000fc60000000f00 */
[----:B----4-:R-:W-:Y:S01]  /*340b0*/  IMAD.MOV.U32 R27, RZ, RZ, R2 ;  /* 0x000000ffff1b7224 */ /* 0x010fe200078e0002 */
[----:B0-----:R-:W-:Y:S02]  /*340c0*/  MOV R0, R12 ;  /* 0x0000000c00007202 */ /* 0x001fe40000000f00 */
[----:B------:R-:W-:Y:S01]  /*340d0*/  MOV R3, R13 ;  /* 0x0000000d00037202 */ /* 0x000fe20000000f00 */
[----:B------:R-:W-:Y:S01]  /*340e0*/  IMAD.MOV.U32 R29, RZ, RZ, R14 ;  /* 0x000000ffff1d7224 */ /* 0x000fe200078e000e */
[----:B------:R-:W-:Y:S02]  /*340f0*/  MOV R2, R15 ;  /* 0x0000000f00027202 */ /* 0x000fe40000000f00 */
[----:B------:R-:W0:Y:S02]  /*34100*/  LDSM.16.MT88.4 R12, [R18+0x20180] ;  /* 0x02018000120c783b */ /* 0x000e240000004200 */
[----:B------:R-:W1:Y:S04]  /*34110*/  LDSM.16.MT88.4 R16, [R19+0x20000] ;  /* 0x020000001310783b */ /* 0x000e680000004200 */
[----:B------:R-:W-:Y:S01]  /*34120*/  IMAD.MOV.U32 R4, RZ, RZ, R10 ;  /* 0x000000ffff047224 */ /* 0x000fe200078e000a */
[----:B------:R-:W-:-:S02]  /*34130*/  MOV R8, R11 ;  /* 0x0000000b00087202 */ /* 0x000fc40000000f00 */
[----:B------:R-:W-:Y:S02]  /*34140*/  MOV R5, R9 ;  /* 0x0000000900057202 */ /* 0x000fe40000000f00 */
[----:B0-----:R-:W-:Y:S02]  /*34150*/  MOV R11, R14 ;  /* 0x0000000e000b7202 */ /* 0x001fe40000000f00 */
[----:B------:R-:W-:Y:S02]  /*34160*/  MOV R10, R15 ;  /* 0x0000000f000a7202 */ /* 0x000fe40000000f00 */
[----:B------:R-:W-:Y:S01]  /*34170*/  MOV R9, R12 ;  /* 0x0000000c00097202 */ /* 0x000fe20000000f00 */
[----:B------:R-:W-:Y:S01]  /*34180*/  IMAD.MOV.U32 R28, RZ, RZ, R13 ;  /* 0x000000ffff1c7224 */ /* 0x000fe200078e000d */
[----:B-1----:R-:W-:Y:S01]  /*34190*/  MOV R14, R18 ;  /* 0x00000012000e7202 */ /* 0x002fe20000000f00 */
[----:B------:R-:W-:Y:S02]  /*341a0*/  IMAD.MOV.U32 R15, RZ, RZ, R19 ;  /* 0x000000ffff0f7224 */ /* 0x000fe400078e0013 */
[----:B------:R-:W-:Y:S01]  /*341b0*/  IMAD.MOV.U32 R12, RZ, RZ, R16 ;  /* 0x000000ffff0c7224 */ /* 0x000fe200078e0010 */
[----:B------:R-:W-:Y:S01]  /*341c0*/  MOV R13, R17 ;  /* 0x00000011000d7202 */ /* 0x000fe20000000f00 */
[----:B------:R-:W3:Y:S01]  /*341d0*/  LDL.LU.64 R18, [R1+0x5418] ;  /* 0x0054180001127983 */ /* 0x000ee20000300a00 */
[----:B------:R-:W3:Y:S02]  /*341e0*/  LDL.LU.64 R16, [R1+0x5410] ;  /* 0x0054100001107983 */ /* 0x000ee40000300a00 */
[-C--:B---3--:R-:W-:Y:S01]  /*341f0*/  HMMA.16816.F32.BF16 R16, R16, R6.reuse, R20 ;  /* 0x000000061010723c */ /* 0x088fe20000041814 */
[----:B------:R-:W2:Y:S01]  /*34200*/  LDL.LU.64 R22, [R1+0x5408] ;  /* 0x0054080001167983 */ /* 0x000ea20000300a00 */
[----:B------:R-:W2:Y:S11]  /*34210*/  LDL.LU.64 R20, [R1+0x5400] ;  /* 0x0054000001147983 */ /* 0x000eb60000300a00 */
[----:B------:R-:W-:Y:S10]  /*34220*/  @!UPT UIADD3 URZ, URZ, URZ, URZ ;  /* 0x0000003f3f3ff290 */ /* 0x000ff4000fffe03f */
[----:B------:R0:W-:Y:S01]  /*34230*/  STL.64 [R1+0x190], R16 ;  /* 0x0001901001007387 */ /* 0x0001e20000100a00 */
[----:B------:R1:W-:Y:S01]  /*34240*/  STL.64 [R1+0x198], R18 ;  /* 0x0001981201007387 */ /* 0x0003e20000100a00 */
[----:B0-----:R-:W-:Y:S01]  /*34250*/  MOV R16, R12 ;  /* 0x0000000c00107202 */ /* 0x001fe20000000f00 */
[----:B-1----:R-:W-:Y:S01]  /*34260*/  IMAD.MOV.U32 R18, RZ, RZ, R14 ;  /* 0x000000ffff127224 */ /* 0x002fe200078e000e */
[----:B------:R-:W-:Y:S01]  /*34270*/  MOV R19, R15 ;  /* 0x0000000f00137202 */ /* 0x000fe20000000f00 */
[----:B------:R-:W3:Y:S01]  /*34280*/  LDL.LU R12, [R1+0x53f8] ;  /* 0x0053f800010c7983 */ /* 0x000ee20000300800 */
[----:B------:R-:W-:Y:S02]  /*34290*/  MOV R17, R13 ;  /* 0x0000000d00117202 */ /* 0x000fe40000000f00 */
[----:B------:R-:W3:Y:S02]  /*342a0*/  LDL.LU R13, [R1+0x53f4] ;  /* 0x0053f400010d7983 */ /* 0x000ee40000300800 */
[----:B------:R-:W3:Y:S01]  /*342b0*/  LDL.LU R14, [R1+0x53f0] ;  /* 0x0053f000010e7983 */ /* 0x000ee20000300800 */
[----:B------:R-:W3:Y:S01]  /*342c0*/  LDL.LU R15, [R1+0x53ec] ;  /* 0x0053ec00010f7983 */ /* 0x000ee20000300800 */
[----:B------:R-:W-:Y:S02]  /*342d0*/  STL.64 [R1+0x5318], R18 ;  /* 0x0053181201007387 */ /* 0x000fe40000100a00 */
[----:B------:R0:W-:Y:S02]  /*342e0*/  STL.64 [R1+0x5310], R16 ;  /* 0x0053101001007387 */ /* 0x0001e40000100a00 */
[----:B0-----:R-:W3:Y:S01]  /*342f0*/  LDL.LU R16, [R1+0x1d0] ;  /* 0x0001d00001107983 */ /* 0x001ee20000300800 */
[----:B------:R-:W3:Y:S02]  /*34300*/  LDL.LU R17, [R1+0x1d4] ;  /* 0x0001d40001117983 */ /* 0x000ee40000300800 */
[----:B------:R-:W3:Y:S02]  /*34310*/  LDL.LU R18, [R1+0x1d8] ;  /* 0x0001d80001127983 */ /* 0x000ee40000300800 */
[----:B------:R-:W3:Y:S02]  /*34320*/  LDL.LU R19, [R1+0x1dc] ;  /* 0x0001dc0001137983 */ /* 0x000ee40000300800 */
[-C--:B---3--:R-:W-:Y:S08]  /*34330*/  HMMA.16816.F32.BF16 R16, R12, R6.reuse, R16 ;  /* 0x000000060c10723c */ /* 0x088ff00000041810 */
[----:B--2---:R-:W-:Y:S01]  /*34340*/  HMMA.16816.F32.BF16 R12, R20, R6, R24 ;  /* 0x00000006140c723c */ /* 0x004fe20000041818 */
[----:B------:R-:W2:Y:S06]  /*34350*/  LDL.LU R24, [R1] ;  /* 0x0000000001187983 */ /* 0x000eac0000300800 */
[----:B------:R-:W-:Y:S01]  /*34360*/  IMAD.MOV.U32 R26, RZ, RZ, R4 ;  /* 0x000000ffff1a7224 */ /* 0x000fe200078e0004 */
[----:B------:R-:W-:-:S02]  /*34370*/  MOV R27, R8 ;  /* 0x00000008001b7202 */ /* 0x000fc40000000f00 */
[----:B------:R-:W-:-:S05]  /*34380*/  MOV R25, R5 ;  /* 0x0000000500197202 */ /* 0x000fca0000000f00 */
[----:B------:R-:W-:Y:S01]  /*34390*/  STL.64 [R1+0x180], R16 ;  /* 0x0001801001007387 */ /* 0x000fe20000100a00 */
[----:B------:R-:W-:Y:S07]  /*343a0*/  STL.64 [R1+0x188], R18 ;  /* 0x0001881201007387 */ /* 0x000fee0000100a00 */
[----:B------:R-:W-:Y:S02]  /*343b0*/  STL.64 [R1+0x150], R12 ;  /* 0x0001500c01007387 */ /* 0x000fe40000100a00 */
[----:B------:R-:W-:Y:S01]  /*343c0*/  STL.64 [R1+0x158], R14 ;  /* 0x0001580e01007387 */ /* 0x000fe20000100a00 */
[----:B------:R-:W3:Y:S01]  /*343d0*/  LDL.LU R5, [R1+0x53e8] ;  /* 0x0053e80001057983 */ /* 0x000ee20000300800 */
[----:B------:R-:W4:Y:S02]  /*343e0*/  LDL.LU R4, [R1+0x53e4] ;  /* 0x0053e40001047983 */ /* 0x000f240000300800 */
[----:B------:R-:W3:Y:S02]  /*343f0*/  LDL.LU R8, [R1+0x53e0] ;  /* 0x0053e00001087983 */ /* 0x000ee40000300800 */
[----:B------:R-:W-:Y:S01]  /*34400*/  STL.64 [R1+0x5360], R26 ;  /* 0x0053601a01007387 */ /* 0x000fe20000100a00 */
[----:B--2---:R0:W-:Y:S04]  /*34410*/  STL.64 [R1+0x5358], R24 ;  /* 0x0053581801007387 */ /* 0x0041e80000100a00 */
[----:B0-----:R-:W2:Y:S01]  /*34420*/  LDL.LU R24, [R1+0x10] ;  /* 0x0000100001187983 */ /* 0x001ea20000300800 */
[----:B------:R-:W2:Y:S02]  /*34430*/  LDL.LU R25, [R1+0x14] ;  /* 0x0000140001197983 */ /* 0x000ea40000300800 */
[----:B------:R-:W2:Y:S02]  /*34440*/  LDL.LU R26, [R1+0x18] ;  /* 0x00001800011a7983 */ /* 0x000ea40000300800 */
[----:B------:R-:W2:Y:S02]  /*34450*/  LDL.LU R27, [R1+0x1c] ;  /* 0x00001c00011b7983 */ /* 0x000ea40000300800 */
[----:B--2---:R-:W-:Y:S01]  /*34460*/  STL.64 [R1+0x5380], R26 ;  /* 0x0053801a01007387 */ /* 0x004fe20000100a00 */
[----:B------:R0:W-:Y:S02]  /*34470*/  STL.64 [R1+0x5378], R24 ;  /* 0x0053781801007387 */ /* 0x0001e40000100a00 */
[----:B------:R-:W2:Y:S02]  /*34480*/  LDL.LU R16, [R1+0x100] ;  /* 0x0001000001107983 */ /* 0x000ea40000300800 */
[----:B------:R-:W2:Y:S01]  /*34490*/  LDL.LU R17, [R1+0x104] ;  /* 0x0001040001117983 */ /* 0x000ea20000300800 */
[----:B------:R-:W2:Y:S01]  /*344a0*/  LDL.LU R18, [R1+0x108] ;  /* 0x0001080001127983 */ /* 0x000ea20000300800 */
[----:B------:R-:W2:Y:S02]  /*344b0*/  LDL.LU R19, [R1+0x10c] ;  /* 0x00010c0001137983 */ /* 0x000ea40000300800 */
[----:B------:R-:W2:Y:S02]  /*344c0*/  LDL.LU R12, [R1+0x20] ;  /* 0x00002000010c7983 */ /* 0x000ea40000300800 */
[----:B----4-:R-:W-:Y:S01]  /*344d0*/  IMAD.MOV.U32 R14, RZ, RZ, R4 ;  /* 0x000000ffff0e7224 */ /* 0x010fe200078e0004 */
[----:B---3--:R-:W-:-:S02]  /*344e0*/  MOV R15, R5 ;  /* 0x00000005000f7202 */ /* 0x008fc40000000f00 */
[----:B------:R-:W-:Y:S02]  /*344f0*/  MOV R13, R8 ;  /* 0x00000008000d7202 */ /* 0x000fe40000000f00 */
[----:B------:R-:W3:Y:S01]  /*34500*/  LDL.LU R8, [R1+0x53dc] ;  /* 0x0053dc0001087983 */ /* 0x000ee20000300800 */
[----:B------:R-:W4:Y:S02]  /*34510*/  LDL.LU R4, [R1+0x53d8] ;  /* 0x0053d80001047983 */ /* 0x000f240000300800 */
[----:B------:R-:W3:Y:S02]  /*34520*/  LDL.LU R5, [R1+0x53d4] ;  /* 0x0053d40001057983 */ /* 0x000ee40000300800 */
[----:B------:R-:W-:Y:S01]  /*34530*/  STL.64 [R1+0x5390], R14 ;  /* 0x0053900e01007387 */ /* 0x000fe20000100a00 */
[----:B--2---:R1:W-:Y:S01]  /*34540*/  STL.64 [R1+0x5388], R12 ;  /* 0x0053880c01007387 */ /* 0x0043e20000100a00 */
[----:B0-----:R-:W2:Y:S02]  /*34550*/  LDL.LU R24, [R1+0x90] ;  /* 0x0000900001187983 */ /* 0x001ea40000300800 */
[----:B------:R-:W2:Y:S02]  /*34560*/  LDL.LU R25, [R1+0x94] ;  /* 0x0000940001197983 */ /* 0x000ea40000300800 */
[----:B------:R-:W2:Y:S01]  /*34570*/  LDL.LU R26, [R1+0x98] ;  /* 0x00009800011a7983 */ /* 0x000ea20000300800 */
[----:B------:R-:W2:Y:S04]  /*34580*/  LDL.LU R27, [R1+0x9c] ;  /* 0x00009c00011b7983 */ /* 0x000ea80000300800 */
[----:B--2---:R-:W-:Y:S01]  /*34590*/  STL.64 [R1+0x53a0], R26 ;  /* 0x0053a01a01007387 */ /* 0x004fe20000100a00 */
[----:B------:R-:W-:Y:S02]  /*345a0*/  STL.64 [R1+0x5398], R24 ;  /* 0x0053981801007387 */ /* 0x000fe40000100a00 */
[----:B-1----:R-:W2:Y:S02]  /*345b0*/  LDL.LU R12, [R1+0x30] ;  /* 0x00003000010c7983 */ /* 0x002ea40000300800 */
[----:B------:R-:W2:Y:S01]  /*345c0*/  LDL.LU R13, [R1+0x34] ;  /* 0x00003400010d7983 */ /* 0x000ea20000300800 */
[----:B------:R-:W2:Y:S01]  /*345d0*/  LDL.LU R14, [R1+0x38] ;  /* 0x00003800010e7983 */ /* 0x000ea20000300800 */
[----:B------:R-:W2:Y:S03]  /*345e0*/  LDL.LU R15, [R1+0x3c] ;  /* 0x00003c00010f7983 */ /* 0x000ea60000300800 */
[----:B--2---:R3:W-:Y:S01]  /*345f0*/  STL.64 [R1+0x53b0], R14 ;  /* 0x0053b00e01007387 */ /* 0x0047e20000100a00 */
[----:B------:R0:W-:Y:S01]  /*34600*/  STL.64 [R1+0x53a8], R12 ;  /* 0x0053a80c01007387 */ /* 0x0001e20000100a00 */
[----:B---3--:R-:W-:-:S02]  /*34610*/  MOV R14, R5 ;  /* 0x00000005000e7202 */ /* 0x008fc40000000f00 */
[----:B0-----:R-:W2:Y:S01]  /*34620*/  LDL.LU R12, [R1+0x40] ;  /* 0x00004000010c7983 */ /* 0x001ea20000300800 */
[----:B------:R-:W2:Y:S02]  /*34630*/  LDL.LU R13, [R1+0x44] ;  /* 0x00004400010d7983 */ /* 0x000ea40000300800 */
[----:B------:R-:W3:Y:S02]  /*34640*/  LDL.LU R5, [R1+0x53d0] ;  /* 0x0053d00001057983 */ /* 0x000ee40000300800 */
[----:B----4-:R-:W-:Y:S02]  /*34650*/  IMAD.MOV.U32 R15, RZ, RZ, R4 ;  /* 0x000000ffff0f7224 */ /* 0x010fe400078e0004 */
[----:B------:R-:W3:Y:S01]  /*34660*/  LDL.LU R4, [R1+0x53cc] ;  /* 0x0053cc0001047983 */ /* 0x000ee20000300800 */
[----:B------:R-:W4:Y:S02]  /*34670*/  LDL.LU R24, [R1+0xa0] ;  /* 0x0000a00001187983 */ /* 0x000f240000300800 */
[----:B------:R-:W4:Y:S02]  /*34680*/  LDL.LU R25, [R1+0xa4] ;  /* 0x0000a40001197983 */ /* 0x000f240000300800 */
[----:B------:R-:W2:Y:S01]  /*34690*/  LDL.LU R26, [R1+0xa8] ;  /* 0x0000a800011a7983 */ /* 0x000ea20000300800 */
[----:B------:R-:W2:Y:S04]  /*346a0*/  LDL.LU R27, [R1+0xac] ;  /* 0x0000ac00011b7983 */ /* 0x000ea80000300800 */
[----:B--2---:R-:W-:Y:S01]  /*346b0*/  STL.64 [R1+0x53c0], R26 ;  /* 0x0053c01a01007387 */ /* 0x004fe20000100a00 */
[----:B----4-:R0:W-:Y:S03]  /*346c0*/  STL.64 [R1+0x53b8], R24 ;  /* 0x0053b81801007387 */ /* 0x0101e60000100a00 */
        /* <DEDUP_REMOVED lines=15> */
[----:B------:R-:W4:Y:S01]  /*347c0*/  LDL.LU R19, [R1+0xdc] ;  /* 0x0000dc0001137983 */ /* 0x000f220000300800 */
[----:B------:R-:W-:Y:S01]  /*347d0*/  MOV R20, R9 ;  /* 0x0000000900147202 */ /* 0x000fe20000000f00 */
[----:B----4-:R-:W-:Y:S01]  /*347e0*/  STL.64 [R1+0x5370], R18 ;  /* 0x0053701201007387 */ /* 0x010fe20000100a00 */
[----:B--2---:R0:W-:Y:S03]  /*347f0*/  STL.64 [R1+0x5368], R16 ;  /* 0x0053681001007387 */ /* 0x0041e60000100a00 */
[----:B0-----:R-:W2:Y:S01]  /*34800*/  LDL.LU R16, [R1+0x80] ;  /* 0x0000800001107983 */ /* 0x001ea20000300800 */
[----:B------:R-:W2:Y:S02]  /*34810*/  LDL.LU R17, [R1+0x84] ;  /* 0x0000840001117983 */ /* 0x000ea40000300800 */
[----:B------:R-:W2:Y:S02]  /*34820*/  LDL.LU R18, [R1+0x88] ;  /* 0x0000880001127983 */ /* 0x000ea40000300800 */
[----:B------:R-:W2:Y:S01]  /*34830*/  LDL.LU R19, [R1+0x8c] ;  /* 0x00008c0001137983 */ /* 0x000ea20000300800 */
[----:B------:R-:W4:Y:S01]  /*34840*/  LDL.LU R9, [R1+0x53c8] ;  /* 0x0053c80001097983 */ /* 0x000f220000300800 */
[----:B------:R-:W3:Y:S02]  /*34850*/  LDL.LU R6, [R1+0x118] ;  /* 0x0001180001067983 */ /* 0x000ee40000300800 */
[----:B------:R-:W3:Y:S01]  /*34860*/  LDL.LU R7, [R1+0x11c] ;  /* 0x00011c0001077983 */ /* 0x000ee20000300800 */
[-C--:B----4-:R-:W-:Y:S01]  /*34870*/  HMMA.16816.F32.BF16 R12, R12, R8.reuse, R24 ;  /* 0x000000080c0c723c */ /* 0x090fe20000041818 */
[----:B------:R-:W4:Y:S01]  /*34880*/  LDL.LU.64 R26, [R1+0x53c0] ;  /* 0x0053c000011a7983 */ /* 0x000f220000300a00 */
[----:B------:R-:W4:Y:S11]  /*34890*/  LDL.LU.64 R24, [R1+0x53b8] ;  /* 0x0053b80001187983 */ /* 0x000f360000300a00 */
[----:B------:R-:W-:Y:S10]  /*348a0*/  @!UPT UIADD3 URZ, URZ, URZ, URZ ;  /* 0x0000003f3f3ff290 */ /* 0x000ff4000fffe03f */
[----:B------:R-:W-:Y:S01]  /*348b0*/  STL.64 [R1+0x140], R12 ;  /* 0x0001400c01007387 */ /* 0x000fe20000100a00 */
[----:B------:R0:W-:Y:S03]  /*348c0*/  STL.64 [R1+0x148], R14 ;  /* 0x0001480e01007387 */ /* 0x0001e60000100a00 */
[----:B0-----:R-:W4:Y:S01]  /*348d0*/  LDL.LU.64 R14, [R1+0x53b0] ;  /* 0x0053b000010e7983 */ /* 0x001f220000300a00 */
[----:B------:R-:W4:Y:S02]  /*348e0*/  LDL.LU.64 R12, [R1+0x53a8] ;  /* 0x0053a800010c7983 */ /* 0x000f240000300a00 */
[----:B----4-:R-:W-:Y:S01]  /*348f0*/  HMMA.16816.F32.BF16 R12, R12, R8, R24 ;  /* 0x000000080c0c723c */ /* 0x010fe20000041818 */
[----:B------:R-:W4:Y:S01]  /*34900*/  LDL.LU.64 R26, [R1+0x53a0] ;  /* 0x0053a000011a7983 */ /* 0x000f220000300a00 */
[----:B------:R-:W4:Y:S11]  /*34910*/  LDL.LU.64 R24, [R1+0x5398] ;  /* 0x0053980001187983 */ /* 0x000f360000300a00 */
[----:B------:R-:W-:Y:S10]  /*34920*/  @!UPT UIADD3 URZ, URZ, URZ, URZ ;  /* 0x0000003f3f3ff290 */ /* 0x000ff4000fffe03f */
[----:B------:R-:W-:Y:S01]  /*34930*/  STL.64 [R1+0x130], R12 ;  /* 0x0001300c01007387 */ /* 0x000fe20000100a00 */
[----:B------:R0:W-:Y:S03]  /*34940*/  STL.64 [R1+0x138], R14 ;  /* 0x0001380e01007387 */ /* 0x0001e60000100a00 */
[----:B0-----:R-:W4:Y:S01]  /*34950*/  LDL.LU.64 R14, [R1+0x5390] ;  /* 0x00539000010e7983 */ /* 0x001f220000300a00 */
[----:B------:R-:W4:Y:S02]  /*34960*/  LDL.LU.64 R12, [R1+0x5388] ;  /* 0x00538800010c7983 */ /* 0x000f240000300a00 */
[----:B------:R-:W-:Y:S02]  /*34970*/  IMAD.MOV.U32 R22, RZ, RZ, R11 ;  /* 0x000000ffff167224 */ /* 0x000fe400078e000b */
[----:B------:R-:W0:Y:S01]  /*34980*/  S2R R11, SR_TID.X ;  /* 0x00000000000b7919 */ /* 0x000e220000002100 */
[----:B------:R-:W-:-:S02]  /*34990*/  MOV R21, R28 ;  /* 0x0000001c00157202 */ /* 0x000fc40000000f00 */
[----:B------:R-:W1:Y:S01]  /*349a0*/  S2R R28, SR_TID.X ;  /* 0x00000000001c7919 */ /* 0x000e620000002100 */
[----:B----4-:R-:W-:Y:S01]  /*349b0*/  HMMA.16816.F32.BF16 R12, R12, R8, R24 ;  /* 0x000000080c0c723c */ /* 0x010fe20000041818 */
[----:B------:R-:W2:Y:S01]  /*349c0*/  LDL.LU.64 R26, [R1+0x5380] ;  /* 0x00538000011a7983 */ /* 0x000ea20000300a00 */
[----:B------:R-:W2:Y:S01]  /*349d0*/  LDL.LU.64 R24, [R1+0x5378] ;  /* 0x0053780001187983 */ /* 0x000ea20000300a00 */
[----:B------:R-:W-:Y:S01]  /*349e0*/  MOV R23, R10 ;  /* 0x0000000a00177202 */ /* 0x000fe20000000f00 */
[----:B0-----:R-:W-:Y:S01]  /*349f0*/  LOP3.LUT R10, R11, 0x7, RZ, 0xc0, !PT ;  /* 0x000000070b0a7812 */ /* 0x001fe200078ec0ff */
[C---:B-1----:R-:W-:Y:S01]  /*34a00*/  LOP3.LUT R11, R28.reuse, 0x10, RZ, 0xc0, !PT ;  /* 0x000000101c0b7812 */ /* 0x042fe200078ec0ff */
[----:B------:R-:W-:-:S03]  /*34a10*/  SHF.L.U32 R28, R28, 0x1, RZ ;  /* 0x000000011c1c7819 */ /* 0x000fc600000006ff */
[----:B------:R-:W-:Y:S02]  /*34a20*/  IMAD R10, R10, 0x210, RZ ;  /* 0x000002100a0a7824 */ /* 0x000fe400078e02ff */
[----:B------:R-:W-:Y:S11]  /*34a30*/  IMAD.SHL.U32 R11, R11, 0x100, RZ ;  /* 0x000001000b0b7824 */ /* 0x000ff600078e00ff */
[----:B------:R-:W-:Y:S01]  /*34a40*/  @!UPT UIADD3 URZ, URZ, URZ, URZ ;  /* 0x0000003f3f3ff290 */ /* 0x000fe2000fffe03f */
[----:B------:R-:W-:Y:S01]  /*34a50*/  STL.64 [R1+0x120], R12 ;  /* 0x0001200c01007387 */ /* 0x000fe20000100a00 */
[----:B------:R0:W-:Y:S02]  /*34a60*/  STL.64 [R1+0x128], R14 ;  /* 0x0001280e01007387 */ /* 0x0001e40000100a00 */
[----:B0-----:R-:W-:-:S04]  /*34a70*/  LOP3.LUT R15, R10, 0x10, R28, 0x78, !PT ;  /* 0x000000100a0f7812 */ /* 0x001fc800078e781c */
[----:B------:R-:W-:-:S04]  /*34a80*/  LOP3.LUT R15, R15, R11, RZ, 0xfc, !PT ;  /* 0x0000000b0f0f7212 */ /* 0x000fc800078efcff */
[----:B------:R-:W-:Y:S01]  /*34a90*/  LOP3.LUT R15, R15, 0x40, RZ, 0x3c, !PT ;  /* 0x000000400f0f7812 */ /* 0x000fe200078e3cff */
[----:B--2---:R-:W-:Y:S01]  /*34aa0*/  HMMA.16816.F32.BF16 R24, R24, R8, R16 ;  /* 0x000000081818723c */ /* 0x004fe20000041810 */
[----:B------:R-:W2:Y:S01]  /*34ab0*/  LDL.LU.64 R18, [R1+0x5370] ;  /* 0x0053700001127983 */ /* 0x000ea20000300a00 */
[----:B------:R-:W2:Y:S11]  /*34ac0*/  LDL.LU.64 R16, [R1+0x5368] ;  /* 0x0053680001107983 */ /* 0x000eb60000300a00 */
[----:B------:R-:W-:Y:S10]  /*34ad0*/  @!UPT UIADD3 URZ, URZ, URZ, URZ ;  /* 0x0000003f3f3ff290 */ /* 0x000ff4000fffe03f */
[----:B------:R-:W-:Y:S01]  /*34ae0*/  STL [R1+0xb4], R25 ;  /* 0x0000b41901007387 */ /* 0x000fe20000100800 */
[----:B------:R-:W-:Y:S01]  /*34af0*/  STL.64 [R1+0xb8], R26 ;  /* 0x0000b81a01007387 */ /* 0x000fe20000100a00 */
[----:B------:R-:W-:Y:S02]  /*34b00*/  MOV R11, R24 ;  /* 0x00000018000b7202 */ /* 0x000fe40000000f00 */
[----:B------:R-:W0:Y:S04]  /*34b10*/  LDSM.16.MT88.4 R24, [R15+0x20080] ;  /* 0x020080000f18783b */ /* 0x000e280000004200 */
[----:B------:R1:W-:Y:S01]  /*34b20*/  STL [R1+0x5260], R11 ;  /* 0x0052600b01007387 */ /* 0x0003e20000100800 */
[----:B0-----:R-:W-:Y:S01]  /*34b30*/  MOV R10, R25 ;  /* 0x00000019000a7202 */ /* 0x001fe20000000f00 */
[----:B------:R-:W-:-:S02]  /*34b40*/  IMAD.MOV.U32 R28, RZ, RZ, R26 ;  /* 0x000000ffff1c7224 */ /* 0x000fc400078e001a */
[----:B------:R-:W-:Y:S01]  /*34b50*/  STL [R1+0x90], R24 ;  /* 0x0000901801007387 */ /* 0x000fe20000100800 */
[----:B-1----:R-:W-:Y:S02]  /*34b60*/  MOV R11, R27 ;  /* 0x0000001b000b7202 */ /* 0x002fe40000000f00 */
[----:B------:R-:W0:Y:S02]  /*34b70*/  LDSM.16.MT88.4 R24, [R15+0x20100] ;  /* 0x020100000f18783b */ /* 0x000e240000004200 */
[----:B------:R-:W1:Y:S04]  /*34b80*/  LDSM.16.MT88.4 R12, [R15+0x20180] ;  /* 0x020180000f0c783b */ /* 0x000e680000004200 */
        /* <DEDUP_REMOVED lines=13> */
[----:B------:R-:W2:Y:S01]  /*34c60*/  LDL.LU.64 R18, [R1+0x5330] ;  /* 0x0053300001127983 */ /* 0x000ea20000300a00 */
[----:B------:R-:W2:Y:S11]  /*34c70*/  LDL.LU.64 R16, [R1+0x5328] ;  /* 0x0053280001107983 */ /* 0x000eb60000300a00 */
[----:B------:R-:W-:Y:S10]  /*34c80*/  @!UPT UIADD3 URZ, URZ, URZ, URZ ;  /* 0x0000003f3f3ff290 */ /* 0x000ff4000fffe03f */
[----:B------:R0:W-:Y:S01]  /*34c90*/  STL.64 [R1+0xe0], R24 ;  /* 0x0000e01801007387 */ /* 0x0001e20000100a00 */
[----:B------:R4:W-:Y:S03]  /*34ca0*/  STL.64 [R1+0xe8], R26 ;  /* 0x0000e81a01007387 */ /* 0x0009e60000100a00 */
[----:B0-----:R-:W3:Y:S01]  /*34cb0*/  LDL.LU R24, [R1+0xf0] ;  /* 0x0000f00001187983 */ /* 0x001ee20000300800 */
[----:B------:R-:W3:Y:S02]  /*34cc0*/  LDL.LU R25, [R1+0xf4] ;  /* 0x0000f40001197983 */ /* 0x000ee40000300800 */
[----:B----4-:R-:W3:Y:S02]  /*34cd0*/  LDL.LU R26, [R1+0xf8] ;  /* 0x0000f800011a7983 */ /* 0x010ee40000300800 */
[----:B------:R-:W3:Y:S01]  /*34ce0*/  LDL.LU R27, [R1+0xfc] ;  /* 0x0000fc00011b7983 */ /* 0x000ee20000300800 */
[----:B-1----:R0:W-:Y:S01]  /*34cf0*/  STL.64 [R1+0x52d0], R14 ;  /* 0x0052d00e01007387 */ /* 0x0021e20000100a00 */
[----:B------:R1:W-:Y:S01]  /*34d00*/  STL.64 [R1+0x52c8], R12 ;  /* 0x0052c80c01007387 */ /* 0x0003e20000100a00 */
[----:B0-----:R-:W-:-:S02]  /*34d10*/  MOV R14, R29 ;  /* 0x0000001d000e7202 */ /* 0x001fc40000000f00 */
[----:B-1----:R-:W-:Y:S01]  /*34d20*/  MOV R12, R0 ;  /* 0x00000000000c7202 */ /* 0x002fe20000000f00 */
[----:B------:R-:W-:Y:S01]  /*34d30*/  IMAD.MOV.U32 R13, RZ, RZ, R3 ;  /* 0x000000ffff0d7224 */ /* 0x000fe200078e0003 */
[----:B------:R-:W-:Y:S01]  /*34d40*/  MOV R15, R2 ;  /* 0x00000002000f7202 */ /* 0x000fe20000000f00 */
[----:B------:R-:W4:Y:S01]  /*34d50*/  LDL.LU R0, [R1+0x5324] ;  /* 0x0053240001007983 */ /* 0x000f220000300800 */
[----:B------:R-:W4:Y:S05]  /*34d60*/  LDL.LU R3, [R1+0x5320] ;  /* 0x0053200001037983 */ /* 0x000f2a0000300800 */
[-C--:B--2---:R-:W-:Y:S01]  /*34d70*/  HMMA.16816.F32.BF16 R12, R12, R8.reuse, R16 ;  /* 0x000000080c0c723c */ /* 0x084fe20000041810 */
[----:B------:R-:W2:Y:S01]  /*34d80*/  LDL.LU.64 R18, [R1+0x5318] ;  /* 0x0053180001127983 */ /* 0x000ea20000300a00 */
[----:B------:R-:W2:Y:S11]  /*34d90*/  LDL.LU.64 R16, [R1+0x5310] ;  /* 0x0053100001107983 */ /* 0x000eb60000300a00 */
[----:B------:R-:W-:Y:S10]  /*34da0*/  @!UPT UIADD3 URZ, URZ, URZ, URZ ;  /* 0x0000003f3f3ff290 */ /* 0x000ff4000fffe03f */
[----:B------:R-:W-:Y:S01]  /*34db0*/  STL.64 [R1+0xc0], R12 ;  /* 0x0000c00c01007387 */ /* 0x000fe20000100a00 */
[----:B------:R3:W-:Y:S02]  /*34dc0*/  STL.64 [R1+0xc8], R14 ;  /* 0x0000c80e01007387 */ /* 0x0007e40000100a00 */
[-C--:B---3--:R-:W-:Y:S01]  /*34dd0*/  HMMA.16816.F32.BF16 R12, R20, R8.reuse, R24 ;  /* 0x00000008140c723c */ /* 0x088fe20000041818 */
[----:B----4-:R-:W-:Y:S04]  /*34de0*/  LDSM.16.MT88.4 R24, [R3+0x20100] ;  /* 0x020100000318783b */ /* 0x010fe80000004200 */
[----:B------:R-:W-:Y:S11]  /*34df0*/  LDSM.16.MT88.4 R20, [R3+0x20180] ;  /* 0x020180000314783b */ /* 0x000ff60000004200 */
[----:B------:R-:W-:Y:S07]  /*34e00*/  @!UPT UIADD3 URZ, URZ, URZ, URZ ;  /* 0x0000003f3f3ff290 */ /* 0x000fee000fffe03f */
[----:B------:R-:W-:Y:S01]  /*34e10*/  STL.64 [R1+0xd0], R12 ;  /* 0x0000d00c01007387 */ /* 0x000fe20000100a00 */
[----:B------:R-:W-:Y:S02]  /*34e20*/  STL.64 [R1+0xd8], R14 ;  /* 0x0000d80e01007387 */ /* 0x000fe40000100a00 */
[----:B------:R-:W-:Y:S01]  /*34e30*/  LDSM.16.MT88.4 R12, [R0+0x22000] ;  /* 0x02200000000c783b */ /* 0x000fe20000004200 */
[----:B--2---:R-:W-:Y:S01]  /*34e40*/  HMMA.16816.F32.BF16 R4, R16, R8, R4 ;  /* 0x000000081004723c */ /* 0x004fe20000041804 */
[----:B------:R-:W-:Y:S11]  /*34e50*/  LDSM.16.MT88.4 R16, [R3+0x20080] ;  /* 0x020080000310783b */ /* 0x000ff60000004200 */
[----:B------:R-:W-:Y:S11]  /*34e60*/  @!UPT UIADD3 URZ, URZ, URZ, URZ ;  /* 0x0000003f3f3ff290 */ /* 0x000ff6000fffe03f */
[----:B------:R-:W-:Y:S01]  /*34e70*/  STL.64 [R1+0x110], R4 ;  /* 0x0001100401007387 */ /* 0x000fe20000100a00 */
[----:B------:R-:W-:Y:S01]  /*34e80*/  IMAD.MOV.U32 R2, RZ, RZ, R6 ;  /* 0x000000ffff027224 */ /* 0x000fe200078e0006 */
[----:B------:R-:W-:Y:S02]  /*34e90*/  MOV R29, R7 ;  /* 0x00000007001d7202 */ /* 0x000fe40000000f00 */
[----:B------:R-:W0:Y:S04]  /*34ea0*/  LDSM.16.MT88.4 R4, [R3+0x20000] ;  /* 0x020000000304783b */ /* 0x000e280000004200 */
[----:B------:R-:W-:Y:S01]  /*34eb0*/  STL [R1+0x5178], R2 ;  /* 0x0051780201007387 */ /* 0x000fe20000100800 */
[----:B------:R-:W-:Y:S03]  /*34ec0*/  STL [R1+0x5174], R29 ;  /* 0x0051741d01007387 */ /* 0x000fe60000100800 */
[----:B0-----:R-:W-:Y:S01]  /*34ed0*/  STL.64 [R1+0x52b0], R6 ;  /* 0x0052b00601007387 */ /* 0x001fe20000100a00 */
[----:B------:R-:W-:Y:S02]  /*34ee0*/  STL.64 [R1+0x52a8], R4 ;  /* 0x0052a80401007387 */ /* 0x000fe40000100a00 */
        /* <DEDUP_REMOVED lines=8> */
[----:B------:R-:W-:Y:S02]  /*34f70*/  STL.64 [R1+0x5270], R22 ;  /* 0x0052701601007387 */ /* 0x000fe40000100a00 */
[----:B------:R0:W-:Y:S01]  /*34f80*/  STL.64 [R1+0x5268], R20 ;  /* 0x0052681401007387 */ /* 0x0001e20000100a00 */
[----:B------:R-:W-:Y:S01]  /*34f90*/  STL [R1+0x51f0], R3 ;  /* 0x0051f00301007387 */ /* 0x000fe20000100800 */
[----:B------:R-:W-:Y:S02]  /*34fa0*/  STL.64 [R1+0x40], R12 ;  /* 0x0000400c01007387 */ /* 0x000fe40000100a00 */
[----:B------:R-:W-:Y:S01]  /*34fb0*/  STL.64 [R1+0x48], R14 ;  /* 0x0000480e01007387 */ /* 0x000fe20000100a00 */
        /* <DEDUP_REMOVED lines=8> */
[----:B------:R-:W-:-:S02]  /*35040*/  IMAD.MOV.U32 R21, RZ, RZ, R10 ;  /* 0x000000ffff157224 */ /* 0x000fc400078e000a */
[----:B------:R-:W3:Y:S01]  /*35050*/  LDL.LU R10, [R1+0x530c] ;  /* 0x00530c00010a7983 */ /* 0x000ee20000300800 */
[----:B------:R-:W-:Y:S02]  /*35060*/  MOV R22, R28 ;  /* 0x0000001c00167202 */ /* 0x000fe40000000f00 */
[----:B------:R-:W-:Y:S01]  /*35070*/  MOV R23, R11 ;  /* 0x0000000b00177202 */ /* 0x000fe20000000f00 */
[----:B------:R-:W4:Y:S04]  /*35080*/  LDL.LU R28, [R1+0x5308] ;  /* 0x00530800011c7983 */ /* 0x000f280000300800 */
[----:B------:R-:W-:Y:S01]  /*35090*/  STL.64 [R1+0x5300], R22 ;  /* 0x0053001601007387 */ /* 0x000fe20000100a00 */
[----:B-1----:R-:W-:Y:S01]  /*350a0*/  MOV R24, R4 ;  /* 0x0000000400187202 */ /* 0x002fe20000000f00 */
[----:B------:R-:W-:Y:S01]  /*350b0*/  IMAD.MOV.U32 R25, RZ, RZ, R5 ;  /* 0x000000ffff197224 */ /* 0x000fe200078e0005 */
[----:B------:R-:W-:-:S02]  /*350c0*/  MOV R26, R6 ;  /* 0x00000006001a7202 */ /* 0x000fc40000000f00 */
[----:B------:R-:W-:Y:S02]  /*350d0*/  MOV R27, R7 ;  /* 0x00000007001b7202 */ /* 0x000fe40000000f00 */
[----:B------:R-:W0:Y:S04]  /*350e0*/  LDSM.16.MT88.4 R4, [R0+0x22100] ;  /* 0x022100000004783b */ /* 0x000e280000004200 */
[----:B--2---:R-:W-:Y:S01]  /*350f0*/  STL.64 [R1+0x52f8], R20 ;  /* 0x0052f81401007387 */ /* 0x004fe20000100a00 */
[----:B------:R-:W2:Y:S02]  /*35100*/  LDL.LU R12, [R1+0x160] ;  /* 0x00016000010c7983 */ /* 0x000ea40000300800 */
[----:B------:R-:W2:Y:S02]  /*35110*/  LDL.LU R13, [R1+0x164] ;  /* 0x00016400010d7983 */ /* 0x000ea40000300800 */
[----:B------:R-:W2:Y:S02]  /*35120*/  LDL.LU R14, [R1+0x168] ;  /* 0x00016800010e7983 */ /* 0x000ea40000300800 */
[----:B---3--:R-:W-:Y:S01]  /*35130*/  IMAD.MOV.U32 R15, RZ, RZ, R10 ;  /* 0x000000ffff0f7224 */ /* 0x008fe200078e000a */
[----:B------:R-:W1:Y:S04]  /*35140*/  S2R R11, SR_TID.X ;  /* 0x00000000000b7919 */ /* 0x000e680000002100 */
[----:B------:R-:W3:Y:S04]  /*35150*/  S2R R10, SR_TID.X ;  /* 0x00000000000a7919 */ /* 0x000ee80000002100 */
[----:B------:R-:W1:Y:S01]  /*35160*/  LDSM.16.MT88.4 R20, [R0+0x22180] ;  /* 0x022180000014783b */ /* 0x000e620000004200 */
[----:B0-----:R-:W-:Y:S01]  /*35170*/  IMAD.MOV.U32 R18, RZ, RZ, R6 ;  /* 0x000000ffff127224 */ /* 0x001fe200078e0006 */
[----:B------:R-:W-:-:S02]  /*35180*/  MOV R19, R7 ;  /* 0x0000000700137202 */ /* 0x000fc40000000f00 */
[----:B------:R-:W-:Y:S02]  /*35190*/  MOV R16, R4 ;  /* 0x0000000400107202 */ /* 0x000fe40000000f00 */
[----:B------:R-:W-:Y:S02]  /*351a0*/  MOV R17, R5 ;  /* 0x0000000500117202 */ /* 0x000fe40000000f00 */
[----:B---3--:R-:W-:-:S05]  /*351b0*/  LOP3.LUT R10, R10, 0x7, RZ, 0xc0, !PT ;  /* 0x000000070a0a7812 */ /* 0x008fca00078ec0ff */
[----:B------:R-:W-:Y:S01]  /*351c0*/  IMAD R10, R10, 0x210, RZ ;  /* 0x000002100a0a7824 */ /* 0x000fe200078e02ff */
[----:B--2---:R-:W-:Y:S01]  /*351d0*/  STL.64 [R1+0x52f0], R14 ;  /* 0x0052f00e01007387 */ /* 0x004fe20000100a00 */
[----:B------:R0:W-:Y:S03]  /*351e0*/  STL.64 [R1+0x52e8], R12 ;  /* 0x0052e80c01007387 */ /* 0x0001e60000100a00 */
[----:B0-----:R-:W2:Y:S01]  /*351f0*/  LDL.LU R12, [R1+0x1c0] ;  /* 0x0001c000010c7983 */ /* 0x001ea20000300800 */
[----:B------:R-:W2:Y:S02]  /*35200*/  LDL.LU R13, [R1+0x1c4] ;  /* 0x0001c400010d7983 */ /* 0x000ea40000300800 */
[----:B------:R-:W2:Y:S02]  /*35210*/  LDL.LU R14, [R1+0x1c8] ;  /* 0x0001c800010e7983 */ /* 0x000ea40000300800 */
[----:B------:R-:W2:Y:S01]  /*35220*/  LDL.LU R15, [R1+0x1cc] ;  /* 0x0001cc00010f7983 */ /* 0x000ea20000300800 */
[----:B------:R-:W-:Y:S01]  /*35230*/  STL [R1+0x52a4], R27 ;  /* 0x0052a41b01007387 */ /* 0x000fe20000100800 */
[----:B------:R-:W-:Y:S02]  /*35240*/  STL [R1+0x52a0], R26 ;  /* 0x0052a01a01007387 */ /* 0x000fe40000100800 */
[----:B------:R-:W-:Y:S02]  /*35250*/  STL [R1+0x529c], R25 ;  /* 0x00529c1901007387 */ /* 0x000fe40000100800 */
[----:B------:R-:W-:Y:S01]  /*35260*/  STL [R1+0x5298], R24 ;  /* 0x0052981801007387 */ /* 0x000fe20000100800 */
[----:B------:R-:W-:Y:S01]  /*35270*/  STL.64 [R1+0x52c0], R18 ;  /* 0x0052c01201007387 */ /* 0x000fe20000100a00 */
[----:B------:R4:W-:Y:S02]  /*35280*/  STL.64 [R1+0x52b8], R16 ;  /* 0x0052b81001007387 */ /* 0x0009e40000100a00 */
[----:B----4-:R-:W-:Y:S01]  /*35290*/  MOV R17, R28 ;  /* 0x0000001c00117202 */ /* 0x010fe20000000f00 */
[----:B-1----:R-:W-:-:S02]  /*352a0*/  LOP3.LUT R28, R11, 0x10, RZ, 0xc0, !PT ;  /* 0x000000100b1c7812 */ /* 0x002fc400078ec0ff */
[----:B------:R-:W-:Y:S01]  /*352b0*/  IMAD.SHL.U32 R11, R11, 0x2, RZ ;  /* 0x000000020b0b7824 */ /* 0x000fe200078e00ff */
[----:B------:R-:W3:Y:S01]  /*352c0*/  LDL.LU R16, [R1+0x170] ;  /* 0x0001700001107983 */ /* 0x000ee20000300800 */
[----:B------:R-:W3:Y:S01]  /*352d0*/  LDL.LU R18, [R1+0x178] ;  /* 0x0001780001127983 */ /* 0x000ee20000300800 */
[----:B------:R-:W-:Y:S01]  /*352e0*/  SHF.L.U32 R28, R28, 0x8, RZ ;  /* 0x000000081c1c7819 */ /* 0x000fe200000006ff */
[----:B------:R-:W3:Y:S01]  /*352f0*/  LDL.LU R19, [R1+0x17c] ;  /* 0x00017c0001137983 */ /* 0x000ee20000300800 */
[----:B------:R-:W-:-:S04]  /*35300*/  LOP3.LUT R7, R10, 0x10, R11, 0x78, !PT ;  /* 0x000000100a077812 */ /* 0x000fc800078e780b */
[----:B------:R-:W-:Y:S01]  /*35310*/  LOP3.LUT R7, R7, R28, RZ, 0xfc, !PT ;  /* 0x0000001c07077212 */ /* 0x000fe200078efcff */
[----:B------:R-:W-:Y:S03]  /*35320*/  STL [R1+0x14], R21 ;  /* 0x0000141501007387 */ /* 0x000fe60000100800 */
[----:B------:R-:W-:Y:S02]  /*35330*/  LOP3.LUT R7, R7, 0x20, RZ, 0x3c, !PT ;  /* 0x0000002007077812 */ /* 0x000fe400078e3cff */
[----:B------:R-:W-:Y:S01]  /*35340*/  MOV R11, R20 ;  /* 0x00000014000b7202 */ /* 0x000fe20000000f00 */
[----:B------:R-:W-:Y:S01]  /*35350*/  STL [R1+0x18], R22 ;  /* 0x0000181601007387 */ /* 0x000fe20000100800 */
[----:B------:R-:W-:Y:S02]  /*35360*/  IMAD.MOV.U32 R10, RZ, RZ, R23 ;  /* 0x000000ffff0a7224 */ /* 0x000fe400078e0017 */
[----:B------:R-:W0:Y:S04]  /*35370*/  LDSM.16.MT88.4 R20, [R7+0x22000] ;  /* 0x022000000714783b */ /* 0x000e280000004200 */
[----:B------:R-:W-:Y:S02]  /*35380*/  STL [R1+0x51f4], R0 ;  /* 0x0051f40001007387 */ /* 0x000fe40000100800 */
[----:B0-----:R-:W-:Y:S01]  /*35390*/  IMAD.MOV.U32 R25, RZ, RZ, R22 ;  /* 0x000000ffff197224 */ /* 0x001fe200078e0016 */
[----:B------:R-:W-:-:S02]  /*353a0*/  MOV R24, R23 ;  /* 0x0000001700187202 */ /* 0x000fc40000000f00 */
        /* <DEDUP_REMOVED lines=8> */
[----:B------:R0:W-:Y:S01]  /*35430*/  STL [R1+0xf0], R20 ;  /* 0x0000f01401007387 */ /* 0x0001e20000100800 */
[----:B------:R-:W-:Y:S01]  /*35440*/  IMAD.MOV.U32 R29, RZ, RZ, R22 ;  /* 0x000000ffff1d7224 */ /* 0x000fe200078e0016 */
[----:B------:R-:W-:Y:S02]  /*35450*/  MOV R28, R23 ;  /* 0x00000017001c7202 */ /* 0x000fe40000000f00 */
[----:B------:R-:W-:Y:S01]  /*35460*/  MOV R2, R21 ;  /* 0x0000001500027202 */ /* 0x000fe20000000f00 */
[----:B------:R-:W2:Y:S04]  /*35470*/  LDL.LU.64 R22, [R1+0x52e0] ;  /* 0x0052e00001167983 */ /* 0x000ea80000300a00 */
[----:B0-----:R-:W2:Y:S01]  /*35480*/  LDL.LU.64 R20, [R1+0x52d8] ;  /* 0x0052d80001147983 */ /* 0x001ea20000300a00 */
[----:B------:R-:W-:Y:S02]  /*35490*/  STL [R1+0x5184], R28 ;  /* 0x0051841c01007387 */ /* 0x000fe40000100800 */
[----:B------:R-:W-:Y:S02]  /*354a0*/  STL [R1+0x5180], R29 ;  /* 0x0051801d01007387 */ /* 0x000fe40000100800 */
[----:B------:R-:W-:Y:S01]  /*354b0*/  STL [R1+0x517c], R2 ;  /* 0x00517c0201007387 */ /* 0x000fe20000100800 */
[-C--:B--2---:R-:W-:Y:S01]  /*354c0*/  HMMA.16816.F32.BF16 R20, R20, R8.reuse, R12 ;  /* 0x000000081414723c */ /* 0x084fe2000004180c */
[----:B------:R-:W3:Y:S01]  /*354d0*/  LDL.LU.64 R14, [R1+0x52d0] ;  /* 0x0052d000010e7983 */ /* 0x000ee20000300a00 */
[----:B------:R-:W3:Y:S11]  /*354e0*/  LDL.LU.64 R12, [R1+0x52c8] ;  /* 0x0052c800010c7983 */ /* 0x000ef60000300a00 */
[----:B------:R-:W-:Y:S10]  /*354f0*/  @!UPT UIADD3 URZ, URZ, URZ, URZ ;  /* 0x0000003f3f3ff290 */ /* 0x000ff4000fffe03f */
[----:B------:R-:W-:Y:S01]  /*35500*/  STL.64 [R1+0x90], R20 ;  /* 0x0000901401007387 */ /* 0x000fe20000100a00 */
[----:B------:R-:W-:Y:S02]  /*35510*/  STL.64 [R1+0x98], R22 ;  /* 0x0000981601007387 */ /* 0x000fe40000100a00 */
[----:B------:R-:W0:Y:S02]  /*35520*/  LDSM.16.MT88.4 R20, [R7+0x22080] ;  /* 0x022080000714783b */ /* 0x000e240000004200 */
[----:B0-----:R-:W-:Y:S02]  /*35530*/  STL.64 [R1+0x60], R20 ;  /* 0x0000601401007387 */ /* 0x001fe40000100a00 */
[----:B------:R-:W-:Y:S01]  /*35540*/  STL [R1+0x68], R22 ;  /* 0x0000681601007387 */ /* 0x000fe20000100800 */
[----:B------:R-:W-:Y:S02]  /*35550*/  MOV R0, R23 ;  /* 0x0000001700007202 */ /* 0x000fe40000000f00 */
[----:B------:R-:W0:Y:S02]  /*35560*/  LDSM.16.MT88.4 R20, [R7+0x22100] ;  /* 0x022100000714783b */ /* 0x000e240000004200 */
[----:B------:R-:W1:Y:S02]  /*35570*/  LDSM.16.MT88.4 R4, [R7+0x22180] ;  /* 0x022180000704783b */ /* 0x000e640000004200 */
[----:B0-----:R0:W-:Y:S02]  /*35580*/  STL.64 [R1+0x50], R20 ;  /* 0x0000501401007387 */ /* 0x0011e40000100a00 */
[----:B------:R2:W-:Y:S02]  /*35590*/  STL.64 [R1+0x58], R22 ;  /* 0x0000581601007387 */ /* 0x0005e40000100a00 */
[----:B0-----:R-:W4:Y:S01]  /*355a0*/  LDL.LU R20, [R1+0x190] ;  /* 0x0001900001147983 */ /* 0x001f220000300800 */
[----:B------:R-:W4:Y:S02]  /*355b0*/  LDL.LU R21, [R1+0x194] ;  /* 0x0001940001157983 */ /* 0x000f240000300800 */
[----:B--2---:R-:W4:Y:S02]  /*355c0*/  LDL.LU R22, [R1+0x198] ;  /* 0x0001980001167983 */ /* 0x004f240000300800 */
[----:B------:R-:W4:Y:S02]  /*355d0*/  LDL.LU R23, [R1+0x19c] ;  /* 0x00019c0001177983 */ /* 0x000f240000300800 */
[----:B-1----:R-:W-:Y:S01]  /*355e0*/  IMAD.MOV.U32 R3, RZ, RZ, R4 ;  /* 0x000000ffff037224 */ /* 0x002fe200078e0004 */
[-C--:B---3--:R-:W-:Y:S01]  /*355f0*/  HMMA.16816.F32.BF16 R12, R12, R8.reuse, R16 ;  /* 0x000000080c0c723c */ /* 0x088fe20000041810 */
[----:B------:R-:W2:Y:S01]  /*35600*/  LDL.LU.64 R18, [R1+0x52c0] ;  /* 0x0052c00001127983 */ /* 0x000ea20000300a00 */
[----:B------:R-:W3:Y:S11]  /*35610*/  LDL.LU.64 R16, [R1+0x52b8] ;  /* 0x0052b80001107983 */ /* 0x000ef60000300a00 */
[----:B------:R-:W-:Y:S10]  /*35620*/  @!UPT UIADD3 URZ, URZ, URZ, URZ ;  /* 0x0000003f3f3ff290 */ /* 0x000ff4000fffe03f */
[----:B------:R0:W-:Y:S01]  /*35630*/  STL [R1+0x80], R12 ;  /* 0x0000800c01007387 */ /* 0x0001e20000100800 */
[----:B------:R-:W-:Y:S01]  /*35640*/  MOV R2, R15 ;  /* 0x0000000f00027202 */ /* 0x000fe20000000f00 */
[----:B------:R-:W-:Y:S01]  /*35650*/  IMAD.MOV.U32 R28, RZ, RZ, R13 ;  /* 0x000000ffff1c7224 */ /* 0x000fe200078e000d */
[----:B------:R-:W-:Y:S01]  /*35660*/  MOV R29, R14 ;  /* 0x0000000e001d7202 */ /* 0x000fe20000000f00 */
[----:B0-----:R-:W2:Y:S01]  /*35670*/  LDL.LU R12, [R1+0x1a0] ;  /* 0x0001a000010c7983 */ /* 0x001ea20000300800 */
[----:B------:R-:W2:Y:S02]  /*35680*/  LDL.LU R13, [R1+0x1a4] ;  /* 0x0001a400010d7983 */ /* 0x000ea40000300800 */
[----:B------:R-:W2:Y:S02]  /*35690*/  LDL.LU R14, [R1+0x1a8] ;  /* 0x0001a800010e7983 */ /* 0x000ea40000300800 */
[----:B------:R-:W2:Y:S01]  /*356a0*/  LDL.LU R15, [R1+0x1ac] ;  /* 0x0001ac00010f7983 */ /* 0x000ea20000300800 */
[----:B------:R0:W-:Y:S01]  /*356b0*/  STL [R1+0x5190], R2 ;  /* 0x0051900201007387 */ /* 0x0001e20000100800 */
[----:B------:R1:W-:Y:S02]  /*356c0*/  STL [R1+0x518c], R28 ;  /* 0x00518c1c01007387 */ /* 0x0003e40000100800 */
[----:B------:R1:W-:Y:S01]  /*356d0*/  STL [R1+0x5188], R29 ;  /* 0x0051881d01007387 */ /* 0x0003e20000100800 */
[----:B0-----:R-:W-:Y:S01]  /*356e0*/  MOV R2, R6 ;  /* 0x0000000600027202 */ /* 0x001fe20000000f00 */
[----:B-1----:R-:W-:Y:S01]  /*356f0*/  IMAD.MOV.U32 R28, RZ, RZ, R7 ;  /* 0x000000ffff1c7224 */ /* 0x002fe200078e0007 */
[----:B------:R-:W-:Y:S01]  /*35700*/  MOV R29, R5 ;  /* 0x00000005001d7202 */ /* 0x000fe20000000f00 */
[----:B------:R-:W2:Y:S01]  /*35710*/  LDL.LU.64 R6, [R1+0x52b0] ;  /* 0x0052b00001067983 */ /* 0x000ea20000300a00 */
[----:B------:R-:W2:Y:S02]  /*35720*/  LDL.LU.64 R4, [R1+0x52a8] ;  /* 0x0052a80001047983 */ /* 0x000ea40000300a00 */
[----:B--2---:R-:W-:Y:S07]  /*35730*/  HMMA.16816.F32.BF16 R12, R4, R8, R12 ;  /* 0x00000008040c723c */ /* 0x004fee000004180c */
[----:B------:R-:W-:Y:S01]  /*35740*/  MOV R4, R27 ;  /* 0x0000001b00047202 */ /* 0x000fe20000000f00 */
[----:B------:R-:W-:Y:S01]  /*35750*/  IMAD.MOV.U32 R6, RZ, RZ, R25 ;  /* 0x000000ffff067224 */ /* 0x000fe200078e0019 */
[----:B------:R-:W2:Y:S01]  /*35760*/  LDL.LU R27, [R1+0x52a4] ;  /* 0x0052a400011b7983 */ /* 0x000ea20000300800 */
[----:B------:R-:W-:-:S02]  /*35770*/  MOV R7, R24 ;  /* 0x0000001800077202 */ /* 0x000fc40000000f00 */
[----:B------:R-:W-:-:S11]  /*35780*/  MOV R5, R26 ;  /* 0x0000001a00057202 */ /* 0x000fd60000000f00 */
[----:B------:R-:W-:Y:S01]  /*35790*/  STL.64 [R1+0x100], R12 ;  /* 0x0001000c01007387 */ /* 0x000fe20000100a00 */
[----:B------:R-:W-:Y:S02]  /*357a0*/  STL.64 [R1+0x108], R14 ;  /* 0x0001080e01007387 */ /* 0x000fe40000100a00 */
[----:B------:R-:W4:Y:S02]  /*357b0*/  LDL.LU R26, [R1+0x52a0] ;  /* 0x0052a000011a7983 */ /* 0x000f240000300800 */
[----:B------:R-:W4:Y:S01]  /*357c0*/  LDL.LU R25, [R1+0x529c] ;  /* 0x00529c0001197983 */ /* 0x000f220000300800 */
[----:B------:R-:W4:Y:S01]  /*357d0*/  LDL.LU R24, [R1+0x5298] ;  /* 0x0052980001187983 */ /* 0x000f220000300800 */
[----:B------:R-:W-:Y:S02]  /*357e0*/  STL.64 [R1+0x5200], R6 ;  /* 0x0052000601007387 */ /* 0x000fe40000100a00 */
[----:B------:R3:W-:Y:S02]  /*357f0*/  STL.64 [R1+0x51f8], R4 ;  /* 0x0051f80401007387 */ /* 0x0007e40000100a00 */
[----:B---3--:R-:W-:Y:S01]  /*35800*/  MOV R4, R16 ;  /* 0x0000001000047202 */ /* 0x008fe20000000f00 */
[----:B------:R-:W-:Y:S01]  /*35810*/  IMAD.MOV.U32 R5, RZ, RZ, R17 ;  /* 0x000000ffff057224 */ /* 0x000fe200078e0011 */
[----:B------:R-:W3:Y:S01]  /*35820*/  LDL.LU R16, [R1+0x5294] ;  /* 0x0052940001107983 */ /* 0x000ee20000300800 */
[----:B------:R-:W3:Y:S01]  /*35830*/  LDL.LU R17, [R1+0x5290] ;  /* 0x0052900001117983 */ /* 0x000ee20000300800 */
[----:B------:R-:W-:-:S02]  /*35840*/  MOV R6, R18 ;  /* 0x0000001200067202 */ /* 0x000fc40000000f00 */
[----:B------:R-:W-:Y:S01]  /*35850*/  MOV R7, R19 ;  /* 0x0000001300077202 */ /* 0x000fe20000000f00 */
[----:B------:R-:W3:Y:S01]  /*35860*/  LDL.LU R18, [R1+0x528c] ;  /* 0x00528c0001127983 */ /* 0x000ee20000300800 */
[----:B------:R-:W3:Y:S03]  /*35870*/  LDL.LU R19, [R1+0x5288] ;  /* 0x0052880001137983 */ /* 0x000ee60000300800 */
[----:B------:R2:W-:Y:S01]  /*35880*/  STL.64 [R1+0x5220], R6 ;  /* 0x0052200601007387 */ /* 0x0005e20000100a00 */
[----:B------:R0:W-:Y:S02]  /*35890*/  STL.64 [R1+0x5218], R4 ;  /* 0x0052180401007387 */ /* 0x0001e40000100a00 */
[----:B--2---:R-:W-:Y:S01]  /*358a0*/  IMAD.MOV.U32 R7, RZ, RZ, R27 ;  /* 0x000000ffff077224 */ /* 0x004fe200078e001b */
[----:B----4-:R-:W-:Y:S02]  /*358b0*/  MOV R6, R26 ;  /* 0x0000001a00067202 */ /* 0x010fe40000000f00 */
[----:B0-----:R-:W-:Y:S01]  /*358c0*/  MOV R5, R25 ;  /* 0x0000001900057202 */ /* 0x001fe20000000f00 */
[----:B------:R-:W-:-:S02]  /*358d0*/  IMAD.MOV.U32 R4, RZ, RZ, R24 ;  /* 0x000000ffff047224 */ /* 0x000fc400078e0018 */
[----:B------:R-:W2:Y:S01]  /*358e0*/  LDL.LU R24, [R1+0x5284] ;  /* 0x0052840001187983 */ /* 0x000ea20000300800 */
[----:B------:R-:W2:Y:S02]  /*358f0*/  LDL.LU R25, [R1+0x5280] ;  /* 0x0052800001197983 */ /* 0x000ea40000300800 */
[----:B------:R-:W2:Y:S02]  /*35900*/  LDL.LU R26, [R1+0x527c] ;  /* 0x00527c00011a7983 */ /* 0x000ea40000300800 */
[----:B------:R-:W2:Y:S01]  /*35910*/  LDL.LU R27, [R1+0x5278] ;  /* 0x00527800011b7983 */ /* 0x000ea20000300800 */
[----:B------:R-:W-:Y:S01]  /*35920*/  STL.64 [R1+0x5240], R6 ;  /* 0x0052400601007387 */ /* 0x000fe20000100a00 */
[----:B------:R3:W-:Y:S02]  /*35930*/  STL.64 [R1+0x5238], R4 ;  /* 0x0052380401007387 */ /* 0x0007e40000100a00 */
[-C--:B---3--:R-:W-:Y:S01]  /*35940*/  HMMA.16816.F32.BF16 R4, R16, R8.reuse, R20 ;  /* 0x000000081004723c */ /* 0x088fe20000041814 */
[----:B------:R-:W2:Y:S11]  /*35950*/  LDL.LU R20, [R1+0x180] ;  /* 0x0001800001147983 */ /* 0x000eb60000300800 */
[----:B------:R-:W-:Y:S11]  /*35960*/  @!UPT UIADD3 URZ, URZ, URZ, URZ ;  /* 0x0000003f3f3ff290 */ /* 0x000ff6000fffe03f */
[----:B------:R0:W-:Y:S01]  /*35970*/  STL.64 [R1+0x190], R4 ;  /* 0x0001900401007387 */ /* 0x0001e20000100a00 */
[----:B------:R1:W-:Y:S02]  /*35980*/  STL.64 [R1+0x198], R6 ;  /* 0x0001980601007387 */ /* 0x0003e40000100a00 */
[----:B------:R-:W2:Y:S02]  /*35990*/  LDL.LU R21, [R1+0x184] ;  /* 0x0001840001157983 */ /* 0x000ea40000300800 */
[----:B------:R-:W2:Y:S01]  /*359a0*/  LDL.LU R22, [R1+0x188] ;  /* 0x0001880001167983 */ /* 0x000ea20000300800 */
[----:B------:R-:W2:Y:S01]  /*359b0*/  LDL.LU R23, [R1+0x18c] ;  /* 0x00018c0001177983 */ /* 0x000ea20000300800 */
[----:B------:R-:W3:Y:S02]  /*359c0*/  LDL.LU R12, [R1+0x150] ;  /* 0x00015000010c7983 */ /* 0x000ee40000300800 */
[----:B------:R-:W3:Y:S02]  /*359d0*/  LDL.LU R13, [R1+0x154] ;  /* 0x00015400010d7983 */ /* 0x000ee40000300800 */
[----:B------:R-:W3:Y:S01]  /*359e0*/  LDL.LU R14, [R1+0x158] ;  /* 0x00015800010e7983 */ /* 0x000ee20000300800 */
[----:B------:R-:W3:Y:S04]  /*359f0*/  LDL.LU R15, [R1+0x15c] ;  /* 0x00015c00010f7983 */ /* 0x000ee80000300800 */
[----:B0-----:R-:W4:Y:S01]  /*35a00*/  LDL.LU R4, [R1+0x40] ;  /* 0x0000400001047983 */ /* 0x001f220000300800 */
[----:B------:R-:W4:Y:S02]  /*35a10*/  LDL.LU R5, [R1+0x44] ;  /* 0x0000440001057983 */ /* 0x000f240000300800 */
[----:B-1----:R-:W4:Y:S02]  /*35a20*/  LDL.LU R6, [R1+0x48] ;  /* 0x0000480001067983 */ /* 0x002f240000300800 */
[----:B------:R-:W4:Y:S01]  /*35a30*/  LDL.LU R7, [R1+0x4c] ;  /* 0x00004c0001077983 */ /* 0x000f220000300800 */
[----:B------:R-:W2:Y:S01]  /*35a40*/  LDL.LU R16, [R1+0xa0] ;  /* 0x0000a00001107983 */ /* 0x000ea20000300800 */
[----:B------:R-:W2:Y:S02]  /*35a50*/  LDL.LU R17, [R1+0xa4] ;  /* 0x0000a40001117983 */ /* 0x000ea40000300800 */
[----:B------:R-:W2:Y:S02]  /*35a60*/  LDL.LU R18, [R1+0xa8] ;  /* 0x0000a80001127983 */ /* 0x000ea40000300800 */
[----:B------:R-:W2:Y:S02]  /*35a70*/  LDL.LU R19, [R1+0xac] ;  /* 0x0000ac0001137983 */ /* 0x000ea40000300800 */
[----:B--2---:R-:W-:Y:S01]  /*35a80*/  STL.64 [R1+0x5210], R18 ;  /* 0x0052101201007387 */ /* 0x004fe20000100a00 */
[----:B------:R0:W-:Y:S03]  /*35a90*/  STL.64 [R1+0x5208], R16 ;  /* 0x0052081001007387 */ /* 0x0001e60000100a00 */
[----:B0-----:R-:W2:Y:S01]  /*35aa0*/  LDL.LU R16, [R1+0x120] ;  /* 0x0001200001107983 */ /* 0x001ea20000300800 */
        /* <DEDUP_REMOVED lines=8> */
[----:B------:R-:W2:Y:S01]  /*35b30*/  LDL.LU R19, [R1+0x13c] ;  /* 0x00013c0001137983 */ /* 0x000ea20000300800 */
[----:B------:R-:W-:Y:S01]  /*35b40*/  HMMA.16816.F32.BF16 R24, R24, R8, R20 ;  /* 0x000000081818723c */ /* 0x000fe20000041814 */
[----:B--2---:R-:W-:Y:S01]  /*35b50*/  STL.64 [R1+0x5250], R18 ;  /* 0x0052501201007387 */ /* 0x004fe20000100a00 */
[----:B------:R0:W-:Y:S03]  /*35b60*/  STL.64 [R1+0x5248], R16 ;  /* 0x0052481001007387 */ /* 0x0001e60000100a00 */
[----:B0-----:R-:W4:Y:S01]  /*35b70*/  LDL.LU R16, [R1+0x140] ;  /* 0x0001400001107983 */ /* 0x001f220000300800 */
[----:B------:R-:W4:Y:S02]  /*35b80*/  LDL.LU R17, [R1+0x144] ;  /* 0x0001440001117983 */ /* 0x000f240000300800 */
[----:B------:R-:W4:Y:S02]  /*35b90*/  LDL.LU R18, [R1+0x148] ;  /* 0x0001480001127983 */ /* 0x000f240000300800 */
[----:B------:R-:W4:Y:S01]  /*35ba0*/  LDL.LU R19, [R1+0x14c] ;  /* 0x00014c0001137983 */ /* 0x000f220000300800 */
[----:B------:R-:W3:Y:S01]  /*35bb0*/  LDL.LU.64 R22, [R1+0x5270] ;  /* 0x0052700001167983 */ /* 0x000ee20000300a00 */
[----:B------:R-:W3:Y:S11]  /*35bc0*/  LDL.LU.64 R20, [R1+0x5268] ;  /* 0x0052680001147983 */ /* 0x000ef60000300a00 */
[----:B------:R0:W-:Y:S02]  /*35bd0*/  STL.64 [R1+0x1a0], R24 ;  /* 0x0001a01801007387 */ /* 0x0001e40000100a00 */
[----:B------:R1:W-:Y:S01]  /*35be0*/  STL.64 [R1+0x1a8], R26 ;  /* 0x0001a81a01007387 */ /* 0x0003e20000100a00 */
[----:B0-----:R-:W-:-:S02]  /*35bf0*/  MOV R24, R11 ;  /* 0x0000000b00187202 */ /* 0x001fc40000000f00 */
[----:B------:R-:W2:Y:S01]  /*35c00*/  LDL.LU R11, [R1+0x5260] ;  /* 0x00526000010b7983 */ /* 0x000ea20000300800 */
[----:B------:R-:W2:Y:S02]  /*35c10*/  LDL.LU R25, [R1+0x14] ;  /* 0x0000140001197983 */ /* 0x000ea40000300800 */
[----:B-1----:R-:W2:Y:S01]  /*35c20*/  LDL.LU R26, [R1+0x18] ;  /* 0x00001800011a7983 */ /* 0x002ea20000300800 */
[----:B------:R-:W-:Y:S02]  /*35c30*/  MOV R27, R10 ;  /* 0x0000000a001b7202 */ /* 0x000fe40000000f00 */
[----:B------:R-:W4:Y:S01]  /*35c40*/  LDL.LU R10, [R1+0x525c] ;  /* 0x00525c00010a7983 */ /* 0x000f220000300800 */
[----:B---3--:R-:W-:Y:S11]  /*35c50*/  HMMA.16816.F32.BF16 R20, R20, R8, R12 ;  /* 0x000000081414723c */ /* 0x008ff6000004180c */
[----:B------:R-:W-:Y:S11]  /*35c60*/  @!UPT UIADD3 URZ, URZ, URZ, URZ ;  /* 0x0000003f3f3ff290 */ /* 0x000ff6000fffe03f */
[----:B------:R-:W-:Y:S01]  /*35c70*/  @!UPT UIADD3 URZ, URZ, URZ, URZ ;  /* 0x0000003f3f3ff290 */ /* 0x000fe2000fffe03f */
[----:B------:R2:W-:Y:S01]  /*35c80*/  STL.64 [R1+0x180], R20 ;  /* 0x0001801401007387 */ /* 0x0005e20000100a00 */
[----:B------:R0:W-:Y:S02]  /*35c90*/  STL.64 [R1+0x188], R22 ;  /* 0x0001881601007387 */ /* 0x0001e40000100a00 */
[----:B--2---:R-:W-:Y:S02]  /*35ca0*/  IMAD.MOV.U32 R20, RZ, RZ, R11 ;  /* 0x000000ffff147224 */ /* 0x004fe400078e000b */
[----:B------:R-:W4:Y:S01]  /*35cb0*/  LDL.LU R11, [R1+0x5258] ;  /* 0x00525800010b7983 */ /* 0x000f220000300800 */
[----:B------:R-:W2:Y:S02]  /*35cc0*/  LDL.LU R21, [R1+0xb4] ;  /* 0x0000b40001157983 */ /* 0x000ea40000300800 */
[----:B0-----:R-:W2:Y:S02]  /*35cd0*/  LDL.LU R22, [R1+0xb8] ;  /* 0x0000b80001167983 */ /* 0x001ea40000300800 */
[----:B------:R-:W2:Y:S01]  /*35ce0*/  LDL.LU R23, [R1+0xbc] ;  /* 0x0000bc0001177983 */ /* 0x000ea20000300800 */
[-C--:B----4-:R-:W-:Y:S01]  /*35cf0*/  HMMA.16816.F32.BF16 R4, R4, R10.reuse, R16 ;  /* 0x0000000a0404723c */ /* 0x090fe20000041810 */
        /* <DEDUP_REMOVED lines=8> */
[----:B------:R-:W3:Y:S01]  /*35d80*/  LDL.LU.64 R18, [R1+0x5230] ;  /* 0x0052300001127983 */ /* 0x000ee20000300a00 */
[----:B------:R-:W3:Y:S11]  /*35d90*/  LDL.LU.64 R16, [R1+0x5228] ;  /* 0x0052280001107983 */ /* 0x000ef60000300a00 */
[----:B------:R-:W-:Y:S10]  /*35da0*/  @!UPT UIADD3 URZ, URZ, URZ, URZ ;  /* 0x0000003f3f3ff290 */ /* 0x000ff4000fffe03f */
[----:B------:R-:W-:Y:S01]  /*35db0*/  STL.64 [R1+0x150], R4 ;  /* 0x0001500401007387 */ /* 0x000fe20000100a00 */
[----:B------:R0:W-:Y:S03]  /*35dc0*/  STL.64 [R1+0x158], R6 ;  /* 0x0001580601007387 */ /* 0x0001e60000100a00 */
[----:B0-----:R-:W3:Y:S01]  /*35dd0*/  LDL.LU.64 R6, [R1+0x5220] ;  /* 0x0052200001067983 */ /* 0x001ee20000300a00 */
[----:B------:R-:W3:Y:S03]  /*35de0*/  LDL.LU.64 R4, [R1+0x5218] ;  /* 0x0052180001047983 */ /* 0x000ee60000300a00 */
[----:B------:R-:W0:Y:S04]  /*35df0*/  S2R R15, SR_TID.X ;  /* 0x00000000000f7919 */ /* 0x000e280000002100 */
[----:B------:R-:W1:Y:S01]  /*35e00*/  S2R R13, SR_TID.X ;  /* 0x00000000000d7919 */ /* 0x000e620000002100 */
[----:B---3--:R-:W-:Y:S03]  /*35e10*/  HMMA.16816.F32.BF16 R4, R4, R10, R16 ;  /* 0x0000000a0404723c */ /* 0x008fe60000041810 */
[----:B------:R-:W3:Y:S01]  /*35e20*/  LDL.LU.64 R18, [R1+0x5210] ;  /* 0x0052100001127983 */ /* 0x000ee20000300a00 */
[----:B------:R-:W3:Y:S11]  /*35e30*/  LDL.LU.64 R16, [R1+0x5208] ;  /* 0x0052080001107983 */ /* 0x000ef60000300a00 */
[----:B------:R-:W-:Y:S08]  /*35e40*/  @!UPT UIADD3 URZ, URZ, URZ, URZ ;  /* 0x0000003f3f3ff290 */ /* 0x000ff0000fffe03f */
[----:B------:R-:W-:Y:S01]  /*35e50*/  STL.64 [R1+0x140], R4 ;  /* 0x0001400401007387 */ /* 0x000fe20000100a00 */
[----:B------:R4:W-:Y:S03]  /*35e60*/  STL.64 [R1+0x148], R6 ;  /* 0x0001480601007387 */ /* 0x0009e60000100a00 */
[----:B----4-:R-:W3:Y:S01]  /*35e70*/  LDL.LU.64 R6, [R1+0x5200] ;  /* 0x0052000001067983 */ /* 0x010ee20000300a00 */
[----:B------:R-:W3:Y:S01]  /*35e80*/  LDL.LU.64 R4, [R1+0x51f8] ;  /* 0x0051f80001047983 */ /* 0x000ee20000300a00 */
[----:B0-----:R-:W-:Y:S02]  /*35e90*/  LOP3.LUT R15, R15, 0x7, RZ, 0xc0, !PT ;  /* 0x000000070f0f7812 */ /* 0x001fe400078ec0ff */
[C---:B-1----:R-:W-:Y:S01]  /*35ea0*/  LOP3.LUT R14, R13.reuse, 0x10, RZ, 0xc0, !PT ;  /* 0x000000100d0e7812 */ /* 0x042fe200078ec0ff */
[----:B------:R-:W-:Y:S02]  /*35eb0*/  SHF.L.U32 R13, R13, 0x1, RZ ;  /* 0x000000010d0d7819 */ /* 0x000fe400000006ff */
[----:B------:R-:W-:Y:S01]  /*35ec0*/  IMAD R15, R15, 0x210, RZ ;  /* 0x000002100f0f7824 */ /* 0x000fe200078e02ff */
[----:B------:R-:W-:-:S04]  /*35ed0*/  SHF.L.U32 R14, R14, 0x8, RZ ;  /* 0x000000080e0e7819 */ /* 0x000fc800000006ff */
[----:B------:R-:W-:-:S04]  /*35ee0*/  LOP3.LUT R15, R15, 0x10, R13, 0x78, !PT ;  /* 0x000000100f0f7812 */ /* 0x000fc800078e780d */
[----:B------:R-:W-:-:S04]  /*35ef0*/  LOP3.LUT R15, R15, R14, RZ, 0xfc, !PT ;  /* 0x0000000e0f0f7212 */ /* 0x000fc800078efcff */
[----:B------:R-:W-:-:S06]  /*35f00*/  LOP3.LUT R15, R15, 0x40, RZ, 0x3c, !PT ;  /* 0x000000400f0f7812 */ /* 0x000fcc00078e3cff */
[----:B------:R-:W0:Y:S01]  /*35f10*/  LDSM.16.MT88.4 R12, [R15+0x22000] ;  /* 0x022000000f0c783b */ /* 0x000e220000004200 */
[-C--:B--2---:R-:W-:Y:S11]  /*35f20*/  HMMA.16816.F32.BF16 R20, R24, R10.reuse, R20 ;  /* 0x0000000a1814723c */ /* 0x084ff60000041814 */
[----:B------:R-:W-:Y:S11]  /*35f30*/  @!UPT UIADD3 URZ, URZ, URZ, URZ ;  /* 0x0000003f3f3ff290 */ /* 0x000ff6000fffe03f */
[----:B------:R-:W-:Y:S01]  /*35f40*/  @!UPT UIADD3 URZ, URZ, URZ, URZ ;  /* 0x0000003f3f3ff290 */ /* 0x000fe2000fffe03f */
[----:B------:R-:W-:Y:S01]  /*35f50*/  STL.64 [R1+0x120], R20 ;  /* 0x0001201401007387 */ /* 0x000fe20000100a00 */
[----:B------:R-:W-:Y:S01]  /*35f60*/  STL.64 [R1+0x128], R22 ;  /* 0x0001281601007387 */ /* 0x000fe20000100a00 */
[----:B---3--:R-:W-:Y:S07]  /*35f70*/  HMMA.16816.F32.BF16 R16, R4, R10, R16 ;  /* 0x0000000a0410723c */ /* 0x008fee0000041810 */
[----:B0-----:R-:W-:Y:S01]  /*35f80*/  IMAD.MOV.U32 R7, RZ, RZ, R12 ;  /* 0x000000ffff077224 */ /* 0x001fe200078e000c */
[----:B------:R-:W-:-:S02]  /*35f90*/  MOV R6, R13 ;  /* 0x0000000d00067202 */ /* 0x000fc40000000f00 */
[----:B------:R-:W-:Y:S01]  /*35fa0*/  MOV R5, R14 ;  /* 0x0000000e00057202 */ /* 0x000fe20000000f00 */
[----:B------:R-:W-:Y:S11]  /*35fb0*/  IMAD.MOV.U32 R4, RZ, RZ, R15 ;  /* 0x000000ffff047224 */ /* 0x000ff600078e000f */
[----:B------:R-:W-:Y:S01]  /*35fc0*/  @!UPT UIADD3 URZ, URZ, URZ, URZ ;  /* 0x0000003f3f3ff290 */ /* 0x000fe2000fffe03f */
[----:B------:R0:W-:Y:S01]  /*35fd0*/  STL.64 [R1+0x1d0], R16 ;  /* 0x0001d01001007387 */ /* 0x0001e20000100a00 */
[----:B------:R1:W-:Y:S02]  /*35fe0*/  STL.64 [R1+0x1d8], R18 ;  /* 0x0001d81201007387 */ /* 0x0003e40000100a00 */
[----:B------:R-:W2:Y:S02]  /*35ff0*/  LDL.LU R12, [R1+0x50] ;  /* 0x00005000010c7983 */ /* 0x000ea40000300800 */
[----:B------:R-:W2:Y:S01]  /*36000*/  LDL.LU R13, [R1+0x54] ;  /* 0x00005400010d7983 */ /* 0x000ea20000300800 */
[----:B------:R-:W3:Y:S01]  /*36010*/  LDL.LU R14, [R1+0x58] ;  /* 0x00005800010e7983 */ /* 0x000ee20000300800 */
[----:B------:R-:W3:Y:S03]  /*36020*/  LDL.LU R15, [R1+0x5c] ;  /* 0x00005c00010f7983 */ /* 0x000ee60000300800 */
[----:B---3--:R-:W-:Y:S01]  /*36030*/  STL.64 [R1+0x51b8], R14 ;  /* 0x0051b80e01007387 */ /* 0x008fe20000100a00 */
[----:B--2---:R2:W-:Y:S02]  /*36040*/  STL.64 [R1+0x51b0], R12 ;  /* 0x0051b00c01007387 */ /* 0x0045e40000100a00 */
[----:B0-----:R-:W3:Y:S02]  /*36050*/  LDL.LU R16, [R1+0xc0] ;  /* 0x0000c00001107983 */ /* 0x001ee40000300800 */
[----:B------:R-:W3:Y:S01]  /*36060*/  LDL.LU R17, [R1+0xc4] ;  /* 0x0000c40001117983 */ /* 0x000ee20000300800 */
[----:B-1----:R-:W4:Y:S01]  /*36070*/  LDL.LU R18, [R1+0xc8] ;  /* 0x0000c80001127983 */ /* 0x002f220000300800 */
[----:B------:R-:W4:Y:S03]  /*36080*/  LDL.LU R19, [R1+0xcc] ;  /* 0x0000cc0001137983 */ /* 0x000f260000300800 */
[----:B----4-:R-:W-:Y:S01]  /*36090*/  STL.64 [R1+0x51c8], R18 ;  /* 0x0051c81201007387 */ /* 0x010fe20000100a00 */
[----:B---3--:R0:W-:Y:S02]  /*360a0*/  STL.64 [R1+0x51c0], R16 ;  /* 0x0051c01001007387 */ /* 0x0081e40000100a00 */
[----:B--2---:R-:W2:Y:S02]  /*360b0*/  LDL.LU R12, [R1+0x60] ;  /* 0x00006000010c7983 */ /* 0x004ea40000300800 */
[----:B------:R-:W2:Y:S01]  /*360c0*/  LDL.LU R13, [R1+0x64] ;  /* 0x00006400010d7983 */ /* 0x000ea20000300800 */
[----:B------:R-:W3:Y:S01]  /*360d0*/  LDL.LU R14, [R1+0x68] ;  /* 0x00006800010e7983 */ /* 0x000ee20000300800 */
[----:B------:R-:W-:-:S02]  /*360e0*/  MOV R15, R0 ;  /* 0x00000000000f7202 */ /* 0x000fc40000000f00 */
[----:B------:R-:W4:Y:S01]  /*360f0*/  LDL.LU R0, [R1+0x51f4] ;  /* 0x0051f40001007983 */ /* 0x000f220000300800 */
[----:B------:R-:W-:Y:S02]  /*36100*/  MOV R26, R2 ;  /* 0x00000002001a7202 */ /* 0x000fe40000000f00 */
[----:B------:R-:W1:Y:S01]  /*36110*/  S2R R2, SR_TID.X ;  /* 0x0000000000027919 */ /* 0x000e620000002100 */
[----:B------:R-:W-:Y:S02]  /*36120*/  IMAD.MOV.U32 R25, RZ, RZ, R29 ;  /* 0x000000ffff197224 */ /* 0x000fe400078e001d */
[----:B------:R-:W0:Y:S01]  /*36130*/  S2R R29, SR_TID.X ;  /* 0x00000000001d7919 */ /* 0x000e220000002100 */
[----:B------:R-:W-:Y:S01]  /*36140*/  MOV R27, R28 ;  /* 0x0000001c001b7202 */ /* 0x000fe20000000f00 */
[----:B---3--:R3:W-:Y:S01]  /*36150*/  STL.64 [R1+0x51d8], R14 ;  /* 0x0051d80e01007387 */ /* 0x0087e20000100a00 */
[----:B--2---:R-:W-:Y:S02]  /*36160*/  STL.64 [R1+0x51d0], R12 ;  /* 0x0051d00c01007387 */ /* 0x004fe40000100a00 */
[----:B0-----:R-:W2:Y:S02]  /*36170*/  LDL.LU R16, [R1+0xe0] ;  /* 0x0000e00001107983 */ /* 0x001ea40000300800 */
[----:B------:R-:W2:Y:S01]  /*36180*/  LDL.LU R17, [R1+0xe4] ;  /* 0x0000e40001117983 */ /* 0x000ea20000300800 */
[----:B------:R-:W2:Y:S01]  /*36190*/  LDL.LU R18, [R1+0xe8] ;  /* 0x0000e80001127983 */ /* 0x000ea20000300800 */
[----:B------:R-:W2:Y:S01]  /*361a0*/  LDL.LU R19, [R1+0xec] ;  /* 0x0000ec0001137983 */ /* 0x000ea20000300800 */
[----:B-1----:R-:W-:Y:S01]  /*361b0*/  LOP3.LUT R28, R2, 0x7, RZ, 0xc0, !PT ;  /* 0x00000007021c7812 */ /* 0x002fe200078ec0ff */
[----:B------:R-:W-:-:S02]  /*361c0*/  LOP3.LUT R2, R29, 0x10, RZ, 0xc0, !PT ;  /* 0x000000101d027812 */ /* 0x000fc400078ec0ff */
[----:B------:R-:W-:Y:S02]  /*361d0*/  IMAD.SHL.U32 R29, R29, 0x2, RZ ;  /* 0x000000021d1d7824 */ /* 0x000fe400078e00ff */
[----:B------:R-:W-:Y:S01]  /*361e0*/  IMAD R28, R28, 0x210, RZ ;  /* 0x000002101c1c7824 */ /* 0x000fe200078e02ff */
[----:B------:R-:W-:-:S04]  /*361f0*/  SHF.L.U32 R2, R2, 0x8, RZ ;  /* 0x0000000802027819 */ /* 0x000fc800000006ff */
[----:B---3--:R-:W-:-:S04]  /*36200*/  LOP3.LUT R15, R28, 0x10, R29, 0x78, !PT ;  /* 0x000000101c0f7812 */ /* 0x008fc800078e781d */
[----:B------:R-:W-:-:S04]  /*36210*/  LOP3.LUT R15, R15, R2, RZ, 0xfc, !PT ;  /* 0x000000020f0f7212 */ /* 0x000fc800078efcff */
[----:B------:R-:W-:Y:S02]  /*36220*/  LOP3.LUT R15, R15, 0x40, RZ, 0x3c, !PT ;  /* 0x000000400f0f7812 */ /* 0x000fe400078e3cff */
[----:B------:R-:W-:Y:S01]  /*36230*/  MOV R24, R3 ;  /* 0x0000000300187202 */ /* 0x000fe20000000f00 */
[----:B--2---:R-:W-:Y:S01]  /*36240*/  STL.64 [R1+0x51e8], R18 ;  /* 0x0051e81201007387 */ /* 0x004fe20000100a00 */
[----:B------:R-:W-:Y:S02]  /*36250*/  STL.64 [R1+0x51e0], R16 ;  /* 0x0051e01001007387 */ /* 0x000fe40000100a00 */
[----:B------:R-:W0:Y:S04]  /*36260*/  LDSM.16.MT88.4 R16, [R15+0x22080] ;  /* 0x022080000f10783b */ /* 0x000e280000004200 */
[----:B------:R-:W2:Y:S01]  /*36270*/  LDL.LU R3, [R1+0x51f0] ;  /* 0x0051f00001037983 */ /* 0x000ea20000300800 */
[----:B------:R-:W3:Y:S01]  /*36280*/  LDL.LU R20, [R1+0xd0] ;  /* 0x0000d00001147983 */ /* 0x000ee20000300800 */
[----:B------:R-:W3:Y:S02]  /*36290*/  LDL.LU R21, [R1+0xd4] ;  /* 0x0000d40001157983 */ /* 0x000ee40000300800 */
[----:B------:R-:W3:Y:S02]  /*362a0*/  LDL.LU R22, [R1+0xd8] ;  /* 0x0000d80001167983 */ /* 0x000ee40000300800 */
[----:B------:R-:W3:Y:S01]  /*362b0*/  LDL.LU R23, [R1+0xdc] ;  /* 0x0000dc0001177983 */ /* 0x000ee20000300800 */
[----:B0-----:R-:W-:Y:S01]  /*362c0*/  MOV R28, R16 ;  /* 0x00000010001c7202 */ /* 0x001fe20000000f00 */
[----:B------:R-:W-:Y:S01]  /*362d0*/  IMAD.MOV.U32 R29, RZ, RZ, R17 ;  /* 0x000000ffff1d7224 */ /* 0x000fe200078e0011 */
[----:B------:R-:W-:-:S02]  /*362e0*/  MOV R9, R18 ;  /* 0x0000001200097202 */ /* 0x000fc40000000f00 */
[----:B------:R-:W-:Y:S02]  /*362f0*/  MOV R8, R19 ;  /* 0x0000001300087202 */ /* 0x000fe40000000f00 */
[----:B------:R-:W0:Y:S02]  /*36300*/  LDSM.16.MT88.4 R16, [R15+0x22100] ;  /* 0x022100000f10783b */ /* 0x000e240000004200 */
[----:B------:R-:W1:Y:S02]  /*36310*/  LDSM.16.MT88.4 R12, [R15+0x22180] ;  /* 0x022180000f0c783b */ /* 0x000e640000004200 */
[----:B------:R-:W-:Y:S02]  /*36320*/  STL [R1+0x51a0], R4 ;  /* 0x0051a00401007387 */ /* 0x000fe40000100800 */
[----:B------:R-:W-:Y:S02]  /*36330*/  STL [R1+0x519c], R5 ;  /* 0x00519c0501007387 */ /* 0x000fe40000100800 */
[----:B------:R-:W-:Y:S02]  /*36340*/  STL [R1+0x5198], R6 ;  /* 0x0051980601007387 */ /* 0x000fe40000100800 */
[----:B------:R0:W-:Y:S01]  /*36350*/  STL [R1+0x5194], R7 ;  /* 0x0051940701007387 */ /* 0x0001e20000100800 */
[----:B------:R-:W-:Y:S01]  /*36360*/  STL [R1+0x51ac], R9 ;  /* 0x0051ac0901007387 */ /* 0x000fe20000100800 */
[----:B------:R-:W-:Y:S02]  /*36370*/  STL [R1+0x51a8], R29 ;  /* 0x0051a81d01007387 */ /* 0x000fe40000100800 */
[----:B------:R1:W-:Y:S01]  /*36380*/  STL [R1+0x51a4], R28 ;  /* 0x0051a41c01007387 */ /* 0x0003e20000100800 */
[----:B0-----:R-:W-:Y:S01]  /*36390*/  MOV R7, R18 ;  /* 0x0000001200077202 */ /* 0x001fe20000000f00 */
[----:B------:R-:W-:-:S02]  /*363a0*/  IMAD.MOV.U32 R2, RZ, RZ, R19 ;  /* 0x000000ffff027224 */ /* 0x000fc400078e0013 */
[----:B------:R-:W-:Y:S01]  /*363b0*/  IMAD.MOV.U32 R5, RZ, RZ, R16 ;  /* 0x000000ffff057224 */ /* 0x000fe200078e0010 */
[----:B------:R-:W-:Y:S01]  /*363c0*/  MOV R6, R17 ;  /* 0x0000001100067202 */ /* 0x000fe20000000f00 */
[----:B------:R-:W2:Y:S01]  /*363d0*/  LDL.LU.64 R18, [R1+0x51e8] ;  /* 0x0051e80001127983 */ /* 0x000ea20000300a00 */
[----:B------:R-:W2:Y:S02]  /*363e0*/  LDL.LU.64 R16, [R1+0x51e0] ;  /* 0x0051e00001107983 */ /* 0x000ea40000300a00 */
[----:B-1----:R-:W-:Y:S01]  /*363f0*/  IMAD.MOV.U32 R28, RZ, RZ, R14 ;  /* 0x000000ffff1c7224 */ /* 0x002fe200078e000e */
        /* <DEDUP_REMOVED lines=14> */
[----:B------:R-:W0:Y:S04]  /*364e0*/  LDSM.16.MT88.4 R12, [R3+0x22000] ;  /* 0x02200000030c783b */ /* 0x000e280000004200 */
[----:B0-----:R-:W-:Y:S11]  /*364f0*/  STL.64 [R1+0x50d0], R14 ;  /* 0x0050d00e01007387 */ /* 0x001ff60000100a00 */
[----:B------:R-:W-:Y:S07]  /*36500*/  @!UPT UIADD3 URZ, URZ, URZ, URZ ;  /* 0x0000003f3f3ff290 */ /* 0x000fee000fffe03f */
[----:B------:R-:W-:Y:S02]  /*36510*/  STL.64 [R1+0x1b0], R16 ;  /* 0x0001b01001007387 */ /* 0x000fe40000100a00 */
[----:B------:R-:W-:Y:S02]  /*36520*/  STL.64 [R1+0x1b8], R18 ;  /* 0x0001b81201007387 */ /* 0x000fe40000100a00 */
[----:B------:R3:W-:Y:S01]  /*36530*/  STL.64 [R1+0x50c8], R12 ;  /* 0x0050c80c01007387 */ /* 0x0007e20000100a00 */
[----:B------:R-:W0:Y:S01]  /*36540*/  LDSM.16.MT88.4 R16, [R3+0x22080] ;  /* 0x022080000310783b */ /* 0x000e220000004200 */
[----:B---3--:R-:W-:Y:S03]  /*36550*/  HMMA.16816.F32.BF16 R12, R24, R10, R20 ;  /* 0x0000000a180c723c */ /* 0x008fe60000041814 */
[----:B------:R-:W1:Y:S04]  /*36560*/  LDSM.16.MT88.4 R20, [R3+0x22100] ;  /* 0x022100000314783b */ /* 0x000e680000004200 */
[----:B------:R-:W2:Y:S04]  /*36570*/  LDSM.16.MT88.4 R24, [R3+0x22180] ;  /* 0x022180000318783b */ /* 0x000ea80000004200 */
[----:B0-----:R-:W-:Y:S01]  /*36580*/  STL.64 [R1+0x50c0], R18 ;  /* 0x0050c01201007387 */ /* 0x001fe20000100a00 */
[----:B------:R0:W-:Y:S03]  /*36590*/  STL.64 [R1+0x50b8], R16 ;  /* 0x0050b81001007387 */ /* 0x0001e60000100a00 */
[----:B-1----:R-:W-:Y:S08]  /*365a0*/  STL.64 [R1+0x50a0], R22 ;  /* 0x0050a01601007387 */ /* 0x002ff00000100a00 */
[----:B------:R-:W-:Y:S02]  /*365b0*/  STL.64 [R1+0x1e0], R12 ;  /* 0x0001e00c01007387 */ /* 0x000fe40000100a00 */
[----:B------:R-:W-:Y:S02]  /*365c0*/  STL.64 [R1+0x1e8], R14 ;  /* 0x0001e80e01007387 */ /* 0x000fe40000100a00 */
[----:B------:R-:W-:Y:S01]  /*365d0*/  STL.64 [R1+0x5098], R20 ;  /* 0x0050981401007387 */ /* 0x000fe20000100a00 */
[----:B--2---:R-:W-:Y:S01]  /*365e0*/  STL.64 [R1+0x5090], R26 ;  /* 0x0050901a01007387 */ /* 0x004fe20000100a00 */
[----:B------:R-:W-:Y:S02]  /*365f0*/  STL.64 [R1+0x5088], R24 ;  /* 0x0050881801007387 */ /* 0x000fe40000100a00 */
[----:B------:R-:W-:Y:S02]  /*36600*/  STL [R1+0x5070], R3 ;  /* 0x0050700301007387 */ /* 0x000fe40000100800 */
[----:B0-----:R-:W2:Y:S01]  /*36610*/  LDL.LU R16, [R1+0x100] ;  /* 0x0001000001107983 */ /* 0x001ea20000300800 */
[----:B------:R-:W2:Y:S01]  /*36620*/  LDL.LU R17, [R1+0x104] ;  /* 0x0001040001117983 */ /* 0x000ea20000300800 */
[----:B------:R-:W3:Y:S02]  /*36630*/  LDL.LU R18, [R1+0x108] ;  /* 0x0001080001127983 */ /* 0x000ee40000300800 */
[----:B------:R-:W3:Y:S01]  /*36640*/  LDL.LU R19, [R1+0x10c] ;  /* 0x00010c0001137983 */ /* 0x000ee20000300800 */
[----:B----4-:R-:W0:Y:S02]  /*36650*/  LDSM.16.MT88.4 R12, [R0+0x24000] ;  /* 0x02400000000c783b */ /* 0x010e240000004200 */
[----:B0-----:R-:W-:Y:S01]  /*36660*/  MOV R23, R12 ;  /* 0x0000000c00177202 */ /* 0x001fe20000000f00 */
[----:B------:R-:W-:Y:S01]  /*36670*/  IMAD.MOV.U32 R22, RZ, RZ, R13 ;  /* 0x000000ffff167224 */ /* 0x000fe200078e000d */
[----:B------:R-:W-:-:S02]  /*36680*/  MOV R21, R14 ;  /* 0x0000000e00157202 */ /* 0x000fc40000000f00 */
[----:B------:R-:W-:Y:S02]  /*36690*/  MOV R20, R15 ;  /* 0x0000000f00147202 */ /* 0x000fe40000000f00 */
[----:B------:R-:W-:Y:S04]  /*366a0*/  LDSM.16.MT88.4 R12, [R0+0x24080] ;  /* 0x02408000000c783b */ /* 0x000fe80000004200 */
[----:B---3--:R0:W-:Y:S01]  /*366b0*/  STL.64 [R1+0x50e0], R18 ;  /* 0x0050e01201007387 */ /* 0x0081e20000100a00 */
[----:B--2---:R1:W-:Y:S01]  /*366c0*/  STL.64 [R1+0x50d8], R16 ;  /* 0x0050d81001007387 */ /* 0x0043e20000100a00 */
[----:B0-----:R-:W-:Y:S01]  /*366d0*/  MOV R18, R28 ;  /* 0x0000001c00127202 */ /* 0x001fe20000000f00 */
[----:B-1----:R-:W-:Y:S02]  /*366e0*/  IMAD.MOV.U32 R16, RZ, RZ, R9 ;  /* 0x000000ffff107224 */ /* 0x002fe400078e0009 */
[----:B------:R-:W-:Y:S01]  /*366f0*/  IMAD.MOV.U32 R19, RZ, RZ, R4 ;  /* 0x000000ffff137224 */ /* 0x000fe200078e0004 */
[----:B------:R-:W2:Y:S01]  /*36700*/  LDL.LU R9, [R1+0x51ac] ;  /* 0x0051ac0001097983 */ /* 0x000ea20000300800 */
[----:B------:R-:W-:-:S02]  /*36710*/  MOV R17, R29 ;  /* 0x0000001d00117202 */ /* 0x000fc40000000f00 */
[----:B------:R-:W3:Y:S02]  /*36720*/  LDL.LU R29, [R1+0x51a8] ;  /* 0x0051a800011d7983 */ /* 0x000ee40000300800 */
[----:B------:R-:W4:Y:S01]  /*36730*/  LDL.LU R28, [R1+0x51a4] ;  /* 0x0051a400011c7983 */ /* 0x000f220000300800 */
[----:B------:R-:W4:Y:S01]  /*36740*/  LDL.LU R4, [R1+0x51a0] ;  /* 0x0051a00001047983 */ /* 0x000f220000300800 */
[----:B------:R-:W-:Y:S02]  /*36750*/  STL.64 [R1+0x5100], R18 ;  /* 0x0051001201007387 */ /* 0x000fe40000100a00 */
[----:B------:R-:W-:Y:S02]  /*36760*/  STL.64 [R1+0x50f8], R16 ;  /* 0x0050f81001007387 */ /* 0x000fe40000100a00 */
[----:B------:R-:W-:Y:S01]  /*36770*/  STL.64 [R1+0x50b0], R22 ;  /* 0x0050b01601007387 */ /* 0x000fe20000100a00 */
[----:B------:R0:W-:Y:S04]  /*36780*/  STL.64 [R1+0x50a8], R20 ;  /* 0x0050a81401007387 */ /* 0x0001e80000100a00 */
[----:B0-----:R-:W4:Y:S01]  /*36790*/  LDL.LU R20, [R1+0x190] ;  /* 0x0001900001147983 */ /* 0x001f220000300800 */
[----:B------:R-:W4:Y:S02]  /*367a0*/  LDL.LU R21, [R1+0x194] ;  /* 0x0001940001157983 */ /* 0x000f240000300800 */
[----:B------:R-:W4:Y:S02]  /*367b0*/  LDL.LU R22, [R1+0x198] ;  /* 0x0001980001167983 */ /* 0x000f240000300800 */
[----:B------:R-:W4:Y:S01]  /*367c0*/  LDL.LU R23, [R1+0x19c] ;  /* 0x00019c0001177983 */ /* 0x000f220000300800 */
[----:B------:R-:W-:Y:S01]  /*367d0*/  MOV R16, R5 ;  /* 0x0000000500107202 */ /* 0x000fe20000000f00 */
[----:B------:R-:W-:Y:S01]  /*367e0*/  IMAD.MOV.U32 R18, RZ, RZ, R7 ;  /* 0x000000ffff127224 */ /* 0x000fe200078e0007 */
[----:B------:R-:W-:Y:S01]  /*367f0*/  MOV R19, R2 ;  /* 0x0000000200137202 */ /* 0x000fe20000000f00 */
[----:B------:R-:W4:Y:S01]  /*36800*/  LDL.LU R5, [R1+0x519c] ;  /* 0x00519c0001057983 */ /* 0x000f220000300800 */
[----:B------:R-:W-:-:S02]  /*36810*/  MOV R17, R6 ;  /* 0x0000000600117202 */ /* 0x000fc40000000f00 */
[----:B------:R-:W4:Y:S02]  /*36820*/  LDL.LU R6, [R1+0x5198] ;  /* 0x0051980001067983 */ /* 0x000f240000300800 */
[----:B------:R-:W4:Y:S01]  /*36830*/  LDL.LU R7, [R1+0x5194] ;  /* 0x0051940001077983 */ /* 0x000f220000300800 */
[----:B------:R-:W4:Y:S01]  /*36840*/  LDL.LU R2, [R1+0x5190] ;  /* 0x0051900001027983 */ /* 0x000f220000300800 */
[----:B------:R0:W-:Y:S02]  /*36850*/  STL.64 [R1+0x5120], R18 ;  /* 0x0051201201007387 */ /* 0x0001e40000100a00 */
[----:B------:R3:W-:Y:S01]  /*36860*/  STL.64 [R1+0x5118], R16 ;  /* 0x0051181001007387 */ /* 0x0007e20000100a00 */
[----:B0-----:R-:W-:Y:S02]  /*36870*/  MOV R19, R8 ;  /* 0x0000000800137202 */ /* 0x001fe40000000f00 */
[----:B--2---:R-:W-:Y:S01]  /*36880*/  MOV R18, R9 ;  /* 0x0000000900127202 */ /* 0x004fe20000000f00 */
[----:B---3--:R-:W-:Y:S01]  /*36890*/  IMAD.MOV.U32 R17, RZ, RZ, R29 ;  /* 0x000000ffff117224 */ /* 0x008fe200078e001d */
[----:B----4-:R-:W-:-:S02]  /*368a0*/  MOV R16, R28 ;  /* 0x0000001c00107202 */ /* 0x010fc40000000f00 */
[----:B------:R-:W2:Y:S01]  /*368b0*/  LDL.LU R28, [R1+0x518c] ;  /* 0x00518c00011c7983 */ /* 0x000ea20000300800 */
[----:B------:R-:W3:Y:S02]  /*368c0*/  LDL.LU R29, [R1+0x5188] ;  /* 0x00518800011d7983 */ /* 0x000ee40000300800 */
[----:B------:R-:W-:Y:S02]  /*368d0*/  STL.64 [R1+0x5140], R18 ;  /* 0x0051401201007387 */ /* 0x000fe40000100a00 */
[----:B------:R-:W-:Y:S01]  /*368e0*/  STL.64 [R1+0x5138], R16 ;  /* 0x0051381001007387 */ /* 0x000fe20000100a00 */
[----:B------:R-:W-:Y:S01]  /*368f0*/  STL.64 [R1+0x50f0], R22 ;  /* 0x0050f01601007387 */ /* 0x000fe20000100a00 */
[----:B------:R0:W-:Y:S03]  /*36900*/  STL.64 [R1+0x50e8], R20 ;  /* 0x0050e81401007387 */ /* 0x0001e60000100a00 */
[----:B0-----:R-:W4:Y:S01]  /*36910*/  LDL.LU R20, [R1+0x80] ;  /* 0x0000800001147983 */ /* 0x001f220000300800 */
[----:B------:R-:W-:Y:S01]  /*36920*/  MOV R18, R5 ;  /* 0x0000000500127202 */ /* 0x000fe20000000f00 */
[----:B------:R-:W-:-:S02]  /*36930*/  IMAD.MOV.U32 R19, RZ, RZ, R4 ;  /* 0x000000ffff137224 */ /* 0x000fc400078e0004 */
[----:B------:R-:W-:Y:S01]  /*36940*/  IMAD.MOV.U32 R16, RZ, RZ, R7 ;  /* 0x000000ffff107224 */ /* 0x000fe200078e0007 */
[----:B------:R-:W-:Y:S02]  /*36950*/  MOV R17, R6 ;  /* 0x0000000600117202 */ /* 0x000fe40000000f00 */
[----:B------:R-:W-:Y:S01]  /*36960*/  MOV R23, R2 ;  /* 0x0000000200177202 */ /* 0x000fe20000000f00 */
[----:B--2---:R-:W-:Y:S01]  /*36970*/  IMAD.MOV.U32 R21, RZ, RZ, R28 ;  /* 0x000000ffff157224 */ /* 0x004fe200078e001c */
[----:B---3--:R-:W-:Y:S01]  /*36980*/  MOV R22, R29 ;  /* 0x0000001d00167202 */ /* 0x008fe20000000f00 */
[----:B------:R-:W2:Y:S01]  /*36990*/  LDL.LU R28, [R1+0x5184] ;  /* 0x00518400011c7983 */ /* 0x000ea20000300800 */
[----:B------:R-:W3:Y:S02]  /*369a0*/  LDL.LU R29, [R1+0x5180] ;  /* 0x00518000011d7983 */ /* 0x000ee40000300800 */
[----:B------:R-:W2:Y:S02]  /*369b0*/  LDL.LU R2, [R1+0x517c] ;  /* 0x00517c0001027983 */ /* 0x000ea40000300800 */
[----:B------:R-:W-:Y:S01]  /*369c0*/  STL.64 [R1+0x5160], R18 ;  /* 0x0051601201007387 */ /* 0x000fe20000100a00 */
[----:B------:R-:W-:Y:S01]  /*369d0*/  STL.64 [R1+0x5158], R16 ;  /* 0x0051581001007387 */ /* 0x000fe20000100a00 */
[----:B------:R-:W-:Y:S02]  /*369e0*/  STL.64 [R1+0x5110], R22 ;  /* 0x0051101601007387 */ /* 0x000fe40000100a00 */
[----:B------:R-:W0:Y:S01]  /*369f0*/  LDSM.16.MT88.4 R16, [R0+0x24100] ;  /* 0x024100000010783b */ /* 0x000e220000004200 */
[----:B----4-:R1:W-:Y:S04]  /*36a00*/  STL.64 [R1+0x5108], R20 ;  /* 0x0051081401007387 */ /* 0x0103e80000100a00 */
[----:B-1----:R-:W4:Y:S01]  /*36a10*/  LDL.LU R20, [R1+0x90] ;  /* 0x0000900001147983 */ /* 0x002f220000300800 */
[----:B------:R-:W4:Y:S02]  /*36a20*/  LDL.LU R21, [R1+0x94] ;  /* 0x0000940001157983 */ /* 0x000f240000300800 */
[----:B------:R-:W2:Y:S02]  /*36a30*/  LDL.LU R22, [R1+0x98] ;  /* 0x0000980001167983 */ /* 0x000ea40000300800 */
[----:B------:R-:W2:Y:S02]  /*36a40*/  LDL.LU R23, [R1+0x9c] ;  /* 0x00009c0001177983 */ /* 0x000ea40000300800 */
[----:B--2---:R3:W-:Y:S01]  /*36a50*/  STL.64 [R1+0x5130], R22 ;  /* 0x0051301601007387 */ /* 0x0047e20000100a00 */
[----:B----4-:R1:W-:Y:S01]  /*36a60*/  STL.64 [R1+0x5128], R20 ;  /* 0x0051281401007387 */ /* 0x0103e20000100a00 */
[----:B---3--:R-:W-:-:S02]  /*36a70*/  MOV R22, R29 ;  /* 0x0000001d00167202 */ /* 0x008fc40000000f00 */
[----:B-1----:R-:W2:Y:S01]  /*36a80*/  LDL.LU R20, [R1+0xf0] ;  /* 0x0000f00001147983 */ /* 0x002ea20000300800 */
[----:B------:R-:W-:Y:S02]  /*36a90*/  MOV R21, R2 ;  /* 0x0000000200157202 */ /* 0x000fe40000000f00 */
[----:B------:R-:W3:Y:S02]  /*36aa0*/  LDL.LU R2, [R1+0x5178] ;  /* 0x0051780001027983 */ /* 0x000ee40000300800 */
[----:B------:R-:W4:Y:S02]  /*36ab0*/  LDL.LU R29, [R1+0x5174] ;  /* 0x00517400011d7983 */ /* 0x000f240000300800 */
[----:B------:R-:W-:Y:S02]  /*36ac0*/  IMAD.MOV.U32 R23, RZ, RZ, R28 ;  /* 0x000000ffff177224 */ /* 0x000fe400078e001c */
[----:B------:R-:W2:Y:S04]  /*36ad0*/  LDL.LU R28, [R1+0x5170] ;  /* 0x00517000011c7983 */ /* 0x000ea80000300800 */
[----:B------:R-:W1:Y:S01]  /*36ae0*/  S2R R9, SR_TID.X ;  /* 0x0000000000097919 */ /* 0x000e620000002100 */
[----:B------:R3:W-:Y:S02]  /*36af0*/  STL.64 [R1+0x5150], R22 ;  /* 0x0051501601007387 */ /* 0x0007e40000100a00 */
[----:B0-----:R-:W-:Y:S01]  /*36b00*/  IMAD.MOV.U32 R8, RZ, RZ, R16 ;  /* 0x000000ffff087224 */ /* 0x001fe200078e0010 */
[----:B------:R-:W-:Y:S01]  /*36b10*/  MOV R3, R19 ;  /* 0x0000001300037202 */ /* 0x000fe20000000f00 */
[----:B--2---:R-:W0:Y:S04]  /*36b20*/  LDSM.16.M88.4 R4, [R28+0x40200] ;  /* 0x040200001c04783b */ /* 0x004e280000000200 */
[----:B------:R2:W-:Y:S01]  /*36b30*/  STL.64 [R1+0x5148], R20 ;  /* 0x0051481401007387 */ /* 0x0005e20000100a00 */
[----:B---3--:R-:W-:-:S02]  /*36b40*/  MOV R22, R2 ;  /* 0x0000000200167202 */ /* 0x008fc40000000f00 */
[----:B----4-:R-:W-:Y:S01]  /*36b50*/  MOV R23, R29 ;  /* 0x0000001d00177202 */ /* 0x010fe20000000f00 */
[----:B--2---:R-:W2:Y:S01]  /*36b60*/  LDL.LU R20, [R1+0x110] ;  /* 0x0001100001147983 */ /* 0x004ea20000300800 */
[----:B------:R-:W2:Y:S02]  /*36b70*/  LDL.LU R21, [R1+0x114] ;  /* 0x0001140001157983 */ /* 0x000ea40000300800 */
[----:B------:R-:W3:Y:S02]  /*36b80*/  LDL.LU R2, [R1+0x516c] ;  /* 0x00516c0001027983 */ /* 0x000ee40000300800 */
[----:B------:R-:W4:Y:S01]  /*36b90*/  LDL.LU R29, [R1+0x5168] ;  /* 0x00516800011d7983 */ /* 0x000f220000300800 */
[----:B0-----:R0:W-:Y:S01]  /*36ba0*/  STL [R1+0x4f24], R6 ;  /* 0x004f240601007387 */ /* 0x0011e20000100800 */
[----:B------:R-:W-:Y:S02]  /*36bb0*/  STL [R1+0x4f20], R7 ;  /* 0x004f200701007387 */ /* 0x000fe40000100800 */
[----:B------:R-:W-:Y:S02]  /*36bc0*/  STL [R1+0x4a38], R28 ;  /* 0x004a381c01007387 */ /* 0x000fe40000100800 */
[----:B------:R-:W-:Y:S01]  /*36bd0*/  STL [R1+0x50], R12 ;  /* 0x0000500c01007387 */ /* 0x000fe20000100800 */
[----:B------:R-:W-:Y:S01]  /*36be0*/  STL [R1+0x48], R18 ;  /* 0x0000481201007387 */ /* 0x000fe20000100800 */
[----:B0-----:R-:W-:Y:S01]  /*36bf0*/  MOV R6, R15 ;  /* 0x0000000f00067202 */ /* 0x001fe20000000f00 */
[----:B-1----:R-:W-:Y:S01]  /*36c00*/  LOP3.LUT R15, R9, 0x7, RZ, 0xc0, !PT ;  /* 0x00000007090f7812 */ /* 0x002fe200078ec0ff */
[----:B------:R-:W-:-:S02]  /*36c10*/  MOV R9, R17 ;  /* 0x0000001100097202 */ /* 0x000fc40000000f00 */
[----:B------:R-:W0:Y:S02]  /*36c20*/  LDSM.16.MT88.4 R16, [R0+0x24180] ;  /* 0x024180000010783b */ /* 0x000e240000004200 */
[----:B0-----:R-:W-:Y:S01]  /*36c30*/  IMAD.MOV.U32 R25, RZ, RZ, R18 ;  /* 0x000000ffff197224 */ /* 0x001fe200078e0012 */
[----:B------:R-:W-:Y:S02]  /*36c40*/  MOV R24, R19 ;  /* 0x0000001300187202 */ /* 0x000fe40000000f00 */
[----:B------:R-:W-:Y:S02]  /*36c50*/  MOV R27, R16 ;  /* 0x00000010001b7202 */ /* 0x000fe40000000f00 */
[----:B------:R-:W-:Y:S01]  /*36c60*/  MOV R26, R17 ;  /* 0x00000011001a7202 */ /* 0x000fe20000000f00 */
[----:B------:R-:W2:Y:S01]  /*36c70*/  LDL.LU.64 R18, [R1+0x5160] ;  /* 0x0051600001127983 */ /* 0x000ea20000300a00 */
        /* <DEDUP_REMOVED lines=25> */
[----:B------:R-:W2:Y:S01]  /*36e10*/  LDL.LU.64 R16, [R1+0x50f8] ;  /* 0x0050f80001107983 */ /* 0x000ea20000300a00 */
[----:B------:R-:W-:Y:S02]  /*36e20*/  MOV R7, R14 ;  /* 0x0000000e00077202 */ /* 0x000fe40000000f00 */
[----:B------:R-:W0:Y:S01]  /*36e30*/  S2R R14, SR_TID.X ;  /* 0x00000000000e7919 */ /* 0x000e220000002100 */
[----:B------:R-:W-:Y:S02]  /*36e40*/  IMAD R15, R15, 0x210, RZ ;  /* 0x000002100f0f7824 */ /* 0x000fe400078e02ff */
[----:B------:R-:W-:-:S02]  /*36e50*/  IMAD.MOV.U32 R28, RZ, RZ, R13 ;  /* 0x000000ffff1c7224 */ /* 0x000fc400078e000d */
[----:B0-----:R-:W-:-:S05]  /*36e60*/  IMAD.SHL.U32 R14, R14, 0x2, RZ ;  /* 0x000000020e0e7824 */ /* 0x001fca00078e00ff */
[----:B------:R-:W-:-:S04]  /*36e70*/  LOP3.LUT R15, R15, 0x10, R14, 0x78, !PT ;  /* 0x000000100f0f7812 */ /* 0x000fc800078e780e */
[----:B---3--:R-:W-:-:S04]  /*36e80*/  LOP3.LUT R15, R15, R2, RZ, 0xfc, !PT ;  /* 0x000000020f0f7212 */ /* 0x008fc800078efcff */
[----:B------:R-:W-:Y:S01]  /*36e90*/  LOP3.LUT R15, R15, 0x20, RZ, 0x3c, !PT ;  /* 0x000000200f0f7812 */ /* 0x000fe200078e3cff */
[-C--:B--2---:R-:W-:Y:S01]  /*36ea0*/  HMMA.16816.F32.BF16 R16, R16, R10.reuse, R20 ;  /* 0x0000000a1010723c */ /* 0x084fe20000041814 */
[----:B------:R-:W2:Y:S01]  /*36eb0*/  LDL.LU.64 R22, [R1+0x50f0] ;  /* 0x0050f00001167983 */ /* 0x000ea20000300a00 */
[----:B------:R-:W2:Y:S11]  /*36ec0*/  LDL.LU.64 R20, [R1+0x50e8] ;  /* 0x0050e80001147983 */ /* 0x000eb60000300a00 */
[----:B------:R-:W-:Y:S10]  /*36ed0*/  @!UPT UIADD3 URZ, URZ, URZ, URZ ;  /* 0x0000003f3f3ff290 */ /* 0x000ff4000fffe03f */
[----:B------:R-:W-:Y:S01]  /*36ee0*/  STL.64 [R1+0x110], R16 ;  /* 0x0001101001007387 */ /* 0x000fe20000100a00 */
[----:B------:R-:W-:Y:S02]  /*36ef0*/  STL.64 [R1+0x118], R18 ;  /* 0x0001181201007387 */ /* 0x000fe40000100a00 */
[----:B------:R-:W0:Y:S02]  /*36f00*/  LDSM.16.MT88.4 R16, [R15+0x24000] ;  /* 0x024000000f10783b */ /* 0x000e240000004200 */
[----:B------:R-:W1:Y:S04]  /*36f10*/  LDSM.16.MT88.4 R12, [R15+0x24080] ;  /* 0x024080000f0c783b */ /* 0x000e680000004200 */
[----:B0-----:R-:W-:Y:S01]  /*36f20*/  STL.64 [R1+0xa0], R16 ;  /* 0x0000a01001007387 */ /* 0x001fe20000100a00 */
[----:B------:R0:W-:Y:S03]  /*36f30*/  STL.64 [R1+0xa8], R18 ;  /* 0x0000a81201007387 */ /* 0x0001e60000100a00 */
[----:B0-----:R-:W3:Y:S01]  /*36f40*/  LDL.LU.64 R18, [R1+0x50e0] ;  /* 0x0050e00001127983 */ /* 0x001ee20000300a00 */
[----:B------:R-:W3:Y:S02]  /*36f50*/  LDL.LU.64 R16, [R1+0x50d8] ;  /* 0x0050d80001107983 */ /* 0x000ee40000300a00 */
[----:B-1----:R-:W-:Y:S02]  /*36f60*/  STL.64 [R1+0x90], R12 ;  /* 0x0000900c01007387 */ /* 0x002fe40000100a00 */
[----:B------:R0:W-:Y:S02]  /*36f70*/  STL.64 [R1+0x98], R14 ;  /* 0x0000980e01007387 */ /* 0x0001e40000100a00 */
[----:B0-----:R-:W3:Y:S01]  /*36f80*/  LDL.LU.64 R14, [R1+0x50d0] ;  /* 0x0050d000010e7983 */ /* 0x001ee20000300a00 */
[----:B------:R-:W3:Y:S03]  /*36f90*/  LDL.LU.64 R12, [R1+0x50c8] ;  /* 0x0050c800010c7983 */ /* 0x000ee60000300a00 */
[----:B------:R-:W0:Y:S01]  /*36fa0*/  S2R R2, SR_TID.X ;  /* 0x0000000000027919 */ /* 0x000e220000002100 */
[-C--:B---3--:R-:W-:Y:S03]  /*36fb0*/  HMMA.16816.F32.BF16 R12, R12, R10.reuse, R16 ;  /* 0x0000000a0c0c723c */ /* 0x088fe60000041810 */
[----:B------:R-:W2:Y:S01]  /*36fc0*/  LDL.LU.64 R18, [R1+0x50c0] ;  /* 0x0050c00001127983 */ /* 0x000ea20000300a00 */
[----:B------:R-:W2:Y:S01]  /*36fd0*/  LDL.LU.64 R16, [R1+0x50b8] ;  /* 0x0050b80001107983 */ /* 0x000ea20000300a00 */
[----:B0-----:R-:W-:Y:S11]  /*36fe0*/  LOP3.LUT R2, R2, 0x7, RZ, 0xc0, !PT ;  /* 0x0000000702027812 */ /* 0x001ff600078ec0ff */
[----:B------:R-:W-:Y:S07]  /*36ff0*/  @!UPT UIADD3 URZ, URZ, URZ, URZ ;  /* 0x0000003f3f3ff290 */ /* 0x000fee000fffe03f */
[----:B------:R4:W-:Y:S01]  /*37000*/  STL.64 [R1+0x100], R12 ;  /* 0x0001000c01007387 */ /* 0x0009e20000100a00 */
[----:B------:R0:W-:Y:S01]  /*37010*/  STL.64 [R1+0x108], R14 ;  /* 0x0001080e01007387 */ /* 0x0001e20000100a00 */
[C---:B----4-:R-:W-:Y:S01]  /*37020*/  SHF.L.U32 R12, R29.reuse, 0x1, RZ ;  /* 0x000000011d0c7819 */ /* 0x050fe200000006ff */
[----:B0-----:R-:W-:Y:S01]  /*37030*/  IMAD R15, R2, 0x210, RZ ;  /* 0x00000210020f7824 */ /* 0x001fe200078e02ff */
[----:B------:R-:W-:Y:S01]  /*37040*/  LOP3.LUT R13, R29, 0x10, RZ, 0xc0, !PT ;  /* 0x000000101d0d7812 */ /* 0x000fe200078ec0ff */
[----:B--2---:R-:W-:Y:S01]  /*37050*/  HMMA.16816.F32.BF16 R16, R16, R10, R20 ;  /* 0x0000000a1010723c */ /* 0x004fe20000041814 */
[----:B------:R-:W2:Y:S01]  /*37060*/  LDL.LU.64 R22, [R1+0x50b0] ;  /* 0x0050b00001167983 */ /* 0x000ea20000300a00 */
[----:B------:R-:W3:Y:S11]  /*37070*/  LDL.LU.64 R20, [R1+0x50a8] ;  /* 0x0050a80001147983 */ /* 0x000ef60000300a00 */
[----:B------:R-:W-:Y:S10]  /*37080*/  @!UPT UIADD3 URZ, URZ, URZ, URZ ;  /* 0x0000003f3f3ff290 */ /* 0x000ff4000fffe03f */
[----:B------:R0:W-:Y:S01]  /*37090*/  STL.64 [R1+0xf0], R16 ;  /* 0x0000f01001007387 */ /* 0x0001e20000100a00 */
[----:B------:R-:W-:Y:S02]  /*370a0*/  MOV R29, R18 ;  /* 0x00000012001d7202 */ /* 0x000fe40000000f00 */
[----:B------:R-:W-:Y:S01]  /*370b0*/  MOV R2, R19 ;  /* 0x0000001300027202 */ /* 0x000fe20000000f00 */
[----:B------:R-:W-:Y:S02]  /*370c0*/  MOV R18, R25 ;  /* 0x0000001900127202 */ /* 0x000fe40000000f00 */
[----:B------:R-:W-:Y:S02]  /*370d0*/  IMAD.MOV.U32 R19, RZ, RZ, R24 ;  /* 0x000000ffff137224 */ /* 0x000fe400078e0018 */
[----:B------:R-:W4:Y:S01]  /*370e0*/  LDL.LU R24, [R1+0x1a0] ;  /* 0x0001a00001187983 */ /* 0x000f220000300800 */
[----:B------:R-:W4:Y:S02]  /*370f0*/  LDL.LU R25, [R1+0x1a4] ;  /* 0x0001a40001197983 */ /* 0x000f240000300800 */
[----:B0-----:R-:W-:Y:S01]  /*37100*/  IMAD.MOV.U32 R16, RZ, RZ, R27 ;  /* 0x000000ffff107224 */ /* 0x001fe200078e001b */
[----:B------:R-:W-:-:S02]  /*37110*/  MOV R17, R26 ;  /* 0x0000001a00117202 */ /* 0x000fc40000000f00 */
[----:B------:R-:W4:Y:S01]  /*37120*/  LDL.LU R26, [R1+0x1a8] ;  /* 0x0001a800011a7983 */ /* 0x000f220000300800 */
[----:B------:R-:W4:Y:S02]  /*37130*/  LDL.LU R27, [R1+0x1ac] ;  /* 0x0001ac00011b7983 */ /* 0x000f240000300800 */
[----:B------:R-:W-:Y:S02]  /*37140*/  STL.64 [R1+0x5038], R18 ;  /* 0x0050381201007387 */ /* 0x000fe40000100a00 */
[----:B------:R0:W-:Y:S02]  /*37150*/  STL.64 [R1+0x5030], R16 ;  /* 0x0050301001007387 */ /* 0x0001e40000100a00 */
[----:B0-----:R-:W2:Y:S01]  /*37160*/  LDL.LU R16, [R1+0x50] ;  /* 0x0000500001107983 */ /* 0x001ea20000300800 */
[----:B------:R-:W-:Y:S01]  /*37170*/  IMAD.SHL.U32 R13, R13, 0x100, RZ ;  /* 0x000001000d0d7824 */ /* 0x000fe200078e00ff */
[----:B------:R-:W-:Y:S02]  /*37180*/  LOP3.LUT R14, R15, 0x10, R12, 0x78, !PT ;  /* 0x000000100f0e7812 */ /* 0x000fe400078e780c */
[----:B------:R-:W-:Y:S01]  /*37190*/  MOV R18, R7 ;  /* 0x0000000700127202 */ /* 0x000fe20000000f00 */
[----:B------:R-:W-:Y:S01]  /*371a0*/  IMAD.MOV.U32 R19, RZ, RZ, R6 ;  /* 0x000000ffff137224 */ /* 0x000fe200078e0006 */
[----:B------:R-:W-:-:S02]  /*371b0*/  LOP3.LUT R14, R14, R13, RZ, 0xfc, !PT ;  /* 0x0000000d0e0e7212 */ /* 0x000fc400078efcff */
[----:B------:R-:W-:Y:S02]  /*371c0*/  MOV R17, R28 ;  /* 0x0000001c00117202 */ /* 0x000fe40000000f00 */
[----:B------:R-:W-:Y:S01]  /*371d0*/  LOP3.LUT R14, R14, 0x20, RZ, 0x3c, !PT ;  /* 0x000000200e0e7812 */ /* 0x000fe200078e3cff */
[----:B------:R3:W-:Y:S02]  /*371e0*/  STL.64 [R1+0x5058], R18 ;  /* 0x0050581201007387 */ /* 0x0007e40000100a00 */
[----:B---3--:R-:W-:Y:S01]  /*371f0*/  IMAD.MOV.U32 R18, RZ, RZ, R21 ;  /* 0x000000ffff127224 */ /* 0x008fe200078e0015 */
[----:B------:R-:W-:Y:S01]  /*37200*/  MOV R19, R20 ;  /* 0x0000001400137202 */ /* 0x000fe20000000f00 */
[----:B--2---:R0:W-:Y:S02]  /*37210*/  STL.64 [R1+0x5050], R16 ;  /* 0x0050501001007387 */ /* 0x0041e40000100a00 */
[----:B0-----:R-:W-:Y:S02]  /*37220*/  MOV R16, R23 ;  /* 0x0000001700107202 */ /* 0x001fe40000000f00 */
[----:B------:R-:W-:-:S02]  /*37230*/  MOV R17, R22 ;  /* 0x0000001600117202 */ /* 0x000fc40000000f00 */
[----:B------:R-:W0:Y:S04]  /*37240*/  LDSM.16.MT88.4 R20, [R14+0x24100] ;  /* 0x024100000e14783b */ /* 0x000e280000004200 */
[----:B------:R-:W-:Y:S01]  /*37250*/  STL.64 [R1+0x5080], R18 ;  /* 0x0050801201007387 */ /* 0x000fe20000100a00 */
[----:B------:R1:W-:Y:S03]  /*37260*/  STL.64 [R1+0x5078], R16 ;  /* 0x0050781001007387 */ /* 0x0003e60000100a00 */
[----:B-1----:R-:W2:Y:S01]  /*37270*/  LDL.LU R16, [R1+0x180] ;  /* 0x0001800001107983 */ /* 0x002ea20000300800 */
[----:B------:R-:W2:Y:S02]  /*37280*/  LDL.LU R17, [R1+0x184] ;  /* 0x0001840001117983 */ /* 0x000ea40000300800 */
[----:B------:R-:W2:Y:S02]  /*37290*/  LDL.LU R18, [R1+0x188] ;  /* 0x0001880001127983 */ /* 0x000ea40000300800 */
[----:B------:R-:W2:Y:S01]  /*372a0*/  LDL.LU R19, [R1+0x18c] ;  /* 0x00018c0001137983 */ /* 0x000ea20000300800 */
[----:B------:R-:W-:Y:S01]  /*372b0*/  STL [R1+0x501c], R2 ;  /* 0x00501c0201007387 */ /* 0x000fe20000100800 */
[----:B------:R-:W-:Y:S03]  /*372c0*/  STL [R1+0x4ff0], R29 ;  /* 0x004ff01d01007387 */ /* 0x000fe60000100800 */
[----:B0-----:R-:W-:Y:S01]  /*372d0*/  STL.64 [R1+0x80], R20 ;  /* 0x0000801401007387 */ /* 0x001fe20000100a00 */
[----:B------:R0:W-:Y:S01]  /*372e0*/  STL [R1+0x88], R22 ;  /* 0x0000881601007387 */ /* 0x0001e20000100800 */
[----:B------:R-:W-:-:S02]  /*372f0*/  MOV R0, R23 ;  /* 0x0000001700007202 */ /* 0x000fc40000000f00 */
[----:B0-----:R-:W4:Y:S01]  /*37300*/  LDL.LU.64 R22, [R1+0x50a0] ;  /* 0x0050a00001167983 */ /* 0x001f220000300a00 */
[----:B------:R-:W4:Y:S02]  /*37310*/  LDL.LU.64 R20, [R1+0x5098] ;  /* 0x0050980001147983 */ /* 0x000f240000300a00 */
[----:B------:R-:W-:Y:S02]  /*37320*/  STL.64 [R1+0x5048], R14 ;  /* 0x0050480e01007387 */ /* 0x000fe40000100a00 */
[----:B------:R0:W-:Y:S02]  /*37330*/  STL.64 [R1+0x5040], R12 ;  /* 0x0050400c01007387 */ /* 0x0001e40000100a00 */
[----:B0-----:R-:W3:Y:S01]  /*37340*/  LDL.LU R12, [R1+0x150] ;  /* 0x00015000010c7983 */ /* 0x001ee20000300800 */
[----:B------:R-:W3:Y:S02]  /*37350*/  LDL.LU R13, [R1+0x154] ;  /* 0x00015400010d7983 */ /* 0x000ee40000300800 */
[----:B------:R-:W2:Y:S02]  /*37360*/  LDL.LU R14, [R1+0x158] ;  /* 0x00015800010e7983 */ /* 0x000ea40000300800 */
[----:B------:R-:W2:Y:S01]  /*37370*/  LDL.LU R15, [R1+0x15c] ;  /* 0x00015c00010f7983 */ /* 0x000ea20000300800 */
[-C--:B----4-:R-:W-:Y:S01]  /*37380*/  HMMA.16816.F32.BF16 R20, R20, R10.reuse, R24 ;  /* 0x0000000a1414723c */ /* 0x090fe20000041818 */
[----:B--2---:R-:W-:Y:S01]  /*37390*/  STL.64 [R1+0x5068], R14 ;  /* 0x0050680e01007387 */ /* 0x004fe20000100a00 */
[----:B---3--:R0:W-:Y:S03]  /*373a0*/  STL.64 [R1+0x5060], R12 ;  /* 0x0050600c01007387 */ /* 0x0081e60000100a00 */
[----:B0-----:R-:W2:Y:S01]  /*373b0*/  LDL.LU R12, [R1+0x160] ;  /* 0x00016000010c7983 */ /* 0x001ea20000300800 */
[----:B------:R-:W2:Y:S02]  /*373c0*/  LDL.LU R13, [R1+0x164] ;  /* 0x00016400010d7983 */ /* 0x000ea40000300800 */
[----:B------:R-:W2:Y:S02]  /*373d0*/  LDL.LU R14, [R1+0x168] ;  /* 0x00016800010e7983 */ /* 0x000ea40000300800 */
[----:B------:R-:W2:Y:S01]  /*373e0*/  LDL.LU R15, [R1+0x16c] ;  /* 0x00016c00010f7983 */ /* 0x000ea20000300800 */
[----:B------:R-:W-:Y:S01]  /*373f0*/  STL [R1+0x5020], R0 ;  /* 0x0050200001007387 */ /* 0x000fe20000100800 */
[----:B------:R-:W3:Y:S02]  /*37400*/  LDL.LU.64 R26, [R1+0x5090] ;  /* 0x00509000011a7983 */ /* 0x000ee40000300a00 */
[----:B------:R-:W3:Y:S10]  /*37410*/  LDL.LU.64 R24, [R1+0x5088] ;  /* 0x0050880001187983 */ /* 0x000ef40000300a00 */
[----:B------:R-:W-:Y:S01]  /*37420*/  IMAD.MOV.U32 R29, RZ, RZ, R20 ;  /* 0x000000ffff1d7224 */ /* 0x000fe200078e0014 */
[----:B------:R-:W-:Y:S01]  /*37430*/  MOV R28, R21 ;  /* 0x00000015001c7202 */ /* 0x000fe20000000f00 */
[----:B------:R-:W4:Y:S01]  /*37440*/  LDL.LU R20, [R1+0x120] ;  /* 0x0001200001147983 */ /* 0x000f220000300800 */
[----:B------:R-:W-:Y:S01]  /*37450*/  MOV R7, R22 ;  /* 0x0000001600077202 */ /* 0x000fe20000000f00 */
[----:B------:R-:W4:Y:S02]  /*37460*/  LDL.LU R21, [R1+0x124] ;  /* 0x0001240001157983 */ /* 0x000f240000300800 */
[----:B------:R-:W-:Y:S01]  /*37470*/  IMAD.MOV.U32 R6, RZ, RZ, R23 ;  /* 0x000000ffff067224 */ /* 0x000fe200078e0017 */
[----:B------:R-:W4:Y:S01]  /*37480*/  LDL.LU R22, [R1+0x128] ;  /* 0x0001280001167983 */ /* 0x000f220000300800 */
[----:B------:R-:W4:Y:S02]  /*37490*/  LDL.LU R23, [R1+0x12c] ;  /* 0x00012c0001177983 */ /* 0x000f240000300800 */
[----:B------:R-:W-:Y:S02]  /*374a0*/  STL [R1+0x5028], R28 ;  /* 0x0050281c01007387 */ /* 0x000fe40000100800 */
[----:B------:R-:W-:Y:S01]  /*374b0*/  STL [R1+0x5024], R29 ;  /* 0x0050241d01007387 */ /* 0x000fe20000100800 */
[----:B---3--:R-:W-:Y:S01]  /*374c0*/  HMMA.16816.F32.BF16 R24, R24, R10, R16 ;  /* 0x0000000a1818723c */ /* 0x008fe20000041810 */
[----:B------:R-:W2:Y:S01]  /*374d0*/  LDL.LU.64 R18, [R1+0x5080] ;  /* 0x0050800001127983 */ /* 0x000ea20000300a00 */
[----:B------:R-:W2:Y:S05]  /*374e0*/  LDL.LU.64 R16, [R1+0x5078] ;  /* 0x0050780001107983 */ /* 0x000eaa0000300a00 */
[----:B------:R-:W-:Y:S11]  /*374f0*/  MOV R11, R3 ;  /* 0x00000003000b7202 */ /* 0x000ff60000000f00 */
[----:B------:R-:W-:Y:S05]  /*37500*/  @!UPT UIADD3 URZ, URZ, URZ, URZ ;  /* 0x0000003f3f3ff290 */ /* 0x000fea000fffe03f */
[----:B------:R0:W-:Y:S01]  /*37510*/  STL.64 [R1+0xe0], R24 ;  /* 0x0000e01801007387 */ /* 0x0001e20000100a00 */
[----:B------:R1:W-:Y:S03]  /*37520*/  STL.64 [R1+0xe8], R26 ;  /* 0x0000e81a01007387 */ /* 0x0003e60000100a00 */
[----:B0-----:R-:W3:Y:S01]  /*37530*/  LDL.LU R24, [R1+0x140] ;  /* 0x0001400001187983 */ /* 0x001ee20000300800 */
[----:B------:R-:W3:Y:S02]  /*37540*/  LDL.LU R25, [R1+0x144] ;  /* 0x0001440001197983 */ /* 0x000ee40000300800 */
[----:B-1----:R-:W3:Y:S02]  /*37550*/  LDL.LU R26, [R1+0x148] ;  /* 0x00014800011a7983 */ /* 0x002ee40000300800 */
[----:B------:R-:W3:Y:S01]  /*37560*/  LDL.LU R27, [R1+0x14c] ;  /* 0x00014c00011b7983 */ /* 0x000ee20000300800 */
[----:B------:R-:W3:Y:S01]  /*37570*/  LDL.LU R10, [R1+0x48] ;  /* 0x00004800010a7983 */ /* 0x000ee20000300800 */
        /* <DEDUP_REMOVED lines=15> */
[----:B0-----:R-:W4:Y:S01]  /*37670*/  LDL.LU.64 R18, [R1+0x5038] ;  /* 0x0050380001127983 */ /* 0x001f220000300a00 */
[----:B------:R-:W4:Y:S01]  /*37680*/  LDL.LU.64 R16, [R1+0x5030] ;  /* 0x0050300001107983 */ /* 0x000f220000300a00 */
[----:B---3--:R-:W-:Y:S11]  /*37690*/  HMMA.16816.F32.BF16 R8, R8, R4, R24 ;  /* 0x000000040808723c */ /* 0x008ff60000041818 */
[----:B------:R-:W-:Y:S11]  /*376a0*/  @!UPT UIADD3 URZ, URZ, URZ, URZ ;  /* 0x0000003f3f3ff290 */ /* 0x000ff6000fffe03f */
[----:B------:R-:W-:Y:S01]  /*376b0*/  @!UPT UIADD3 URZ, URZ, URZ, URZ ;  /* 0x0000003f3f3ff290 */ /* 0x000fe2000fffe03f */
[----:B------:R-:W-:Y:S01]  /*376c0*/  STL.64 [R1+0x4ef8], R10 ;  /* 0x004ef80a01007387 */ /* 0x000fe20000100a00 */
[----:B------:R4:W-:Y:S01]  /*376d0*/  STL.64 [R1+0x4ef0], R8 ;  /* 0x004ef00801007387 */ /* 0x0009e20000100a00 */
[----:B--2---:R-:W-:-:S04]  /*376e0*/  LOP3.LUT R15, R15, 0x10, R12, 0x78, !PT ;  /* 0x000000100f0f7812 */ /* 0x004fc800078e780c */
[----:B------:R-:W-:-:S04]  /*376f0*/  LOP3.LUT R15, R15, R13, RZ, 0xfc, !PT ;  /* 0x0000000d0f0f7212 */ /* 0x000fc800078efcff */
[----:B------:R-:W-:Y:S01]  /*37700*/  LOP3.LUT R15, R15, 0x40, RZ, 0x3c, !PT ;  /* 0x000000400f0f7812 */ /* 0x000fe200078e3cff */
[----:B----4-:R-:W-:Y:S04]  /*37710*/  HMMA.16816.F32.BF16 R8, R16, R4, R20 ;  /* 0x000000041008723c */ /* 0x010fe80000041814 */
[----:B------:R-:W-:Y:S11]  /*37720*/  LDSM.16.MT88.4 R16, [R15+0x24000] ;  /* 0x024000000f10783b */ /* 0x000ff60000004200 */
[----:B------:R-:W-:Y:S08]  /*37730*/  @!UPT UIADD3 URZ, URZ, URZ, URZ ;  /* 0x0000003f3f3ff290 */ /* 0x000ff0000fffe03f */
[----:B------:R-:W-:Y:S01]  /*37740*/  STL.64 [R1+0x1a0], R8 ;  /* 0x0001a00801007387 */ /* 0x000fe20000100a00 */
[----:B------:R-:W-:Y:S02]  /*37750*/  STL.64 [R1+0x1a8], R10 ;  /* 0x0001a80a01007387 */ /* 0x000fe40000100a00 */
[----:B------:R-:W0:Y:S02]  /*37760*/  LDSM.16.MT88.4 R8, [R14+0x24180] ;  /* 0x024180000e08783b */ /* 0x000e240000004200 */
[----:B0-----:R-:W-:Y:S02]  /*37770*/  MOV R23, R8 ;  /* 0x0000000800177202 */ /* 0x001fe40000000f00 */
[----:B------:R-:W-:Y:S01]  /*37780*/  IMAD.MOV.U32 R22, RZ, RZ, R9 ;  /* 0x000000ffff167224 */ /* 0x000fe200078e0009 */
[----:B------:R-:W-:Y:S02]  /*37790*/  MOV R21, R10 ;  /* 0x0000000a00157202 */ /* 0x000fe40000000f00 */
[----:B------:R-:W-:Y:S01]  /*377a0*/  MOV R20, R11 ;  /* 0x0000000b00147202 */ /* 0x000fe20000000f00 */
[----:B------:R-:W-:Y:S01]  /*377b0*/  IMAD.MOV.U32 R11, RZ, RZ, R16 ;  /* 0x000000ffff0b7224 */ /* 0x000fe200078e0010 */
[----:B------:R-:W-:-:S02]  /*377c0*/  MOV R10, R17 ;  /* 0x00000011000a7202 */ /* 0x000fc40000000f00 */
[----:B------:R-:W-:Y:S01]  /*377d0*/  MOV R9, R18 ;  /* 0x0000001200097202 */ /* 0x000fe20000000f00 */
[----:B------:R-:W-:Y:S02]  /*377e0*/  IMAD.MOV.U32 R8, RZ, RZ, R19 ;  /* 0x000000ffff087224 */ /* 0x000fe400078e0013 */
[----:B------:R-:W0:Y:S02]  /*377f0*/  LDSM.16.MT88.4 R16, [R15+0x24080] ;  /* 0x024080000f10783b */ /* 0x000e240000004200 */
[----:B0-----:R-:W-:Y:S02]  /*37800*/  MOV R27, R16 ;  /* 0x00000010001b7202 */ /* 0x001fe40000000f00 */
[----:B------:R-:W-:Y:S01]  /*37810*/  MOV R26, R17 ;  /* 0x00000011001a7202 */ /* 0x000fe20000000f00 */
[----:B------:R-:W-:Y:S01]  /*37820*/  IMAD.MOV.U32 R25, RZ, RZ, R18 ;  /* 0x000000ffff197224 */ /* 0x000fe200078e0012 */
[----:B------:R-:W-:Y:S02]  /*37830*/  MOV R24, R19 ;  /* 0x0000001300187202 */ /* 0x000fe40000000f00 */
[----:B------:R-:W0:Y:S02]  /*37840*/  LDSM.16.MT88.4 R16, [R15+0x24100] ;  /* 0x024100000f10783b */ /* 0x000e240000004200 */
[----:B------:R-:W1:Y:S01]  /*37850*/  LDSM.16.MT88.4 R12, [R15+0x24180] ;  /* 0x024180000f0c783b */ /* 0x000e620000004200 */
[----:B0-----:R-:W-:-:S03]  /*37860*/  MOV R28, R16 ;  /* 0x00000010001c7202 */ /* 0x001fc60000000f00 */
[----:B------:R-:W-:Y:S01]  /*37870*/  IMAD.MOV.U32 R29, RZ, RZ, R17 ;  /* 0x000000ffff1d7224 */ /* 0x000fe200078e0011 */
[----:B------:R-:W-:Y:S02]  /*37880*/  MOV R0, R18 ;  /* 0x0000001200007202 */ /* 0x000fe40000000f00 */
[----:B------:R-:W-:Y:S01]  /*37890*/  MOV R2, R19 ;  /* 0x0000001300027202 */ /* 0x000fe20000000f00 */
[----:B-1----:R-:W-:Y:S01]  /*378a0*/  IMAD.MOV.U32 R19, RZ, RZ, R12 ;  /* 0x000000ffff137224 */ /* 0x002fe200078e000c */
[----:B------:R-:W-:Y:S02]  /*378b0*/  MOV R18, R13 ;  /* 0x0000000d00127202 */ /* 0x000fe40000000f00 */
[----:B------:R-:W-:Y:S01]  /*378c0*/  MOV R17, R14 ;  /* 0x0000000e00117202 */ /* 0x000fe20000000f00 */
[----:B------:R-:W-:Y:S02]  /*378d0*/  IMAD.MOV.U32 R16, RZ, RZ, R15 ;  /* 0x000000ffff107224 */ /* 0x000fe400078e000f */
[----:B------:R-:W0:Y:S04]  /*378e0*/  LDSM.16.MT88.4 R12, [R3+0x24000] ;  /* 0x02400000030c783b */ /* 0x000e280000004200 */
[----:B0-----:R0:W-:Y:S01]  /*378f0*/  STL.64 [R1+0x4f48], R14 ;  /* 0x004f480e01007387 */ /* 0x0011e20000100a00 */
[----:B------:R1:W-:Y:S02]  /*37900*/  STL.64 [R1+0x4f40], R12 ;  /* 0x004f400c01007387 */ /* 0x0003e40000100a00 */
[----:B0-----:R-:W-:Y:S01]  /*37910*/  IMAD.MOV.U32 R14, RZ, RZ, R17 ;  /* 0x000000ffff0e7224 */ /* 0x001fe200078e0011 */
[----:B-1----:R-:W-:-:S02]  /*37920*/  MOV R12, R19 ;  /* 0x00000013000c7202 */ /* 0x002fc40000000f00 */
[----:B------:R-:W-:Y:S02]  /*37930*/  MOV R13, R18 ;  /* 0x00000012000d7202 */ /* 0x000fe40000000f00 */
[----:B------:R-:W-:Y:S02]  /*37940*/  MOV R15, R16 ;  /* 0x00000010000f7202 */ /* 0x000fe40000000f00 */
[----:B------:R-:W0:Y:S04]  /*37950*/  LDSM.16.MT88.4 R16, [R3+0x24080] ;  /* 0x024080000310783b */ /* 0x000e280000004200 */
[----:B------:R-:W-:Y:S01]  /*37960*/  STL.64 [R1+0x4f68], R14 ;  /* 0x004f680e01007387 */ /* 0x000fe20000100a00 */
[----:B------:R-:W-:Y:S03]  /*37970*/  STL.64 [R1+0x4f60], R12 ;  /* 0x004f600c01007387 */ /* 0x000fe60000100a00 */
[----:B0-----:R-:W-:Y:S01]  /*37980*/  STL.64 [R1+0x4f38], R18 ;  /* 0x004f381201007387 */ /* 0x001fe20000100a00 */
[----:B------:R0:W-:Y:S03]  /*37990*/  STL.64 [R1+0x4f30], R16 ;  /* 0x004f301001007387 */ /* 0x0001e60000100a00 */
[----:B0-----:R-:W2:Y:S01]  /*379a0*/  LDL.LU R16, [R1+0x100] ;  /* 0x0001000001107983 */ /* 0x001ea20000300800 */
[----:B------:R-:W2:Y:S02]  /*379b0*/  LDL.LU R17, [R1+0x104] ;  /* 0x0001040001117983 */ /* 0x000ea40000300800 */
[----:B------:R-:W3:Y:S02]  /*379c0*/  LDL.LU R18, [R1+0x108] ;  /* 0x0001080001127983 */ /* 0x000ee40000300800 */
[----:B------:R-:W3:Y:S01]  /*379d0*/  LDL.LU R19, [R1+0x10c] ;  /* 0x00010c0001137983 */ /* 0x000ee20000300800 */
        /* <DEDUP_REMOVED lines=10> */
[----:B---3--:R-:W-:Y:S01]  /*37a80*/  STL.64 [R1+0x4f58], R18 ;  /* 0x004f581201007387 */ /* 0x008fe20000100a00 */
[----:B--2---:R0:W-:Y:S03]  /*37a90*/  STL.64 [R1+0x4f50], R16 ;  /* 0x004f501001007387 */ /* 0x0041e60000100a00 */
[----:B0-----:R-:W2:Y:S01]  /*37aa0*/  LDL.LU R16, [R1+0x110] ;  /* 0x0001100001107983 */ /* 0x001ea20000300800 */
[----:B------:R-:W2:Y:S02]  /*37ab0*/  LDL.LU R17, [R1+0x114] ;  /* 0x0001140001117983 */ /* 0x000ea40000300800 */
[----:B------:R-:W3:Y:S02]  /*37ac0*/  LDL.LU R18, [R1+0x118] ;  /* 0x0001180001127983 */ /* 0x000ee40000300800 */
[----:B------:R-:W3:Y:S01]  /*37ad0*/  LDL.LU R19, [R1+0x11c] ;  /* 0x00011c0001137983 */ /* 0x000ee20000300800 */
[----:B------:R-:W-:Y:S01]  /*37ae0*/  MOV R14, R25 ;  /* 0x00000019000e7202 */ /* 0x000fe20000000f00 */
[----:B------:R-:W-:-:S02]  /*37af0*/  IMAD.MOV.U32 R15, RZ, RZ, R24 ;  /* 0x000000ffff0f7224 */ /* 0x000fc400078e0018 */
[----:B------:R-:W-:Y:S01]  /*37b00*/  IMAD.MOV.U32 R12, RZ, RZ, R27 ;  /* 0x000000ffff0c7224 */ /* 0x000fe200078e001b */
[----:B------:R-:W-:Y:S02]  /*37b10*/  MOV R13, R26 ;  /* 0x0000001a000d7202 */ /* 0x000fe40000000f00 */
[----:B------:R-:W-:Y:S03]  /*37b20*/  STL.64 [R1+0x4fa8], R14 ;  /* 0x004fa80e01007387 */ /* 0x000fe60000100a00 */
[----:B------:R-:W-:Y:S01]  /*37b30*/  STL.64 [R1+0x4fa0], R12 ;  /* 0x004fa00c01007387 */ /* 0x000fe20000100a00 */
[----:B---3--:R-:W-:Y:S01]  /*37b40*/  STL.64 [R1+0x4f78], R18 ;  /* 0x004f781201007387 */ /* 0x008fe20000100a00 */
[----:B--2---:R0:W-:Y:S03]  /*37b50*/  STL.64 [R1+0x4f70], R16 ;  /* 0x004f701001007387 */ /* 0x0041e60000100a00 */
[----:B0-----:R-:W2:Y:S01]  /*37b60*/  LDL.LU R16, [R1+0x130] ;  /* 0x0001300001107983 */ /* 0x001ea20000300800 */
[----:B------:R-:W2:Y:S02]  /*37b70*/  LDL.LU R17, [R1+0x134] ;  /* 0x0001340001117983 */ /* 0x000ea40000300800 */
[----:B------:R-:W3:Y:S02]  /*37b80*/  LDL.LU R18, [R1+0x138] ;  /* 0x0001380001127983 */ /* 0x000ee40000300800 */
[----:B------:R-:W3:Y:S01]  /*37b90*/  LDL.LU R19, [R1+0x13c] ;  /* 0x00013c0001137983 */ /* 0x000ee20000300800 */
[----:B------:R-:W2:Y:S01]  /*37ba0*/  LDL.LU R24, [R1+0x90] ;  /* 0x0000900001187983 */ /* 0x000ea20000300800 */
[----:B------:R-:W2:Y:S02]  /*37bb0*/  LDL.LU R25, [R1+0x94] ;  /* 0x0000940001197983 */ /* 0x000ea40000300800 */
[----:B------:R-:W2:Y:S02]  /*37bc0*/  LDL.LU R26, [R1+0x98] ;  /* 0x00009800011a7983 */ /* 0x000ea40000300800 */
[----:B------:R-:W2:Y:S01]  /*37bd0*/  LDL.LU R27, [R1+0x9c] ;  /* 0x00009c00011b7983 */ /* 0x000ea20000300800 */
[----:B------:R-:W-:Y:S01]  /*37be0*/  MOV R15, R8 ;  /* 0x00000008000f7202 */ /* 0x000fe20000000f00 */
[----:B------:R-:W-:Y:S01]  /*37bf0*/  IMAD.MOV.U32 R14, RZ, RZ, R9 ;  /* 0x000000ffff0e7224 */ /* 0x000fe200078e0009 */
[----:B------:R-:W-:-:S02]  /*37c00*/  MOV R13, R10 ;  /* 0x0000000a000d7202 */ /* 0x000fc40000000f00 */
[----:B------:R-:W-:Y:S01]  /*37c10*/  MOV R12, R11 ;  /* 0x0000000b000c7202 */ /* 0x000fe20000000f00 */
[----:B--2---:R-:W-:Y:S01]  /*37c20*/  STL.64 [R1+0x5000], R26 ;  /* 0x0050001a01007387 */ /* 0x004fe20000100a00 */
[----:B------:R0:W-:Y:S02]  /*37c30*/  STL.64 [R1+0x4ff8], R24 ;  /* 0x004ff81801007387 */ /* 0x0001e40000100a00 */
[----:B------:R-:W2:Y:S02]  /*37c40*/  LDL.LU R8, [R1+0x170] ;  /* 0x0001700001087983 */ /* 0x000ea40000300800 */
[----:B------:R-:W2:Y:S01]  /*37c50*/  LDL.LU R9, [R1+0x174] ;  /* 0x0001740001097983 */ /* 0x000ea20000300800 */
[----:B------:R-:W2:Y:S01]  /*37c60*/  LDL.LU R10, [R1+0x178] ;  /* 0x00017800010a7983 */ /* 0x000ea20000300800 */
[----:B------:R-:W2:Y:S03]  /*37c70*/  LDL.LU R11, [R1+0x17c] ;  /* 0x00017c00010b7983 */ /* 0x000ea60000300800 */
[----:B--2---:R-:W-:Y:S01]  /*37c80*/  STL.64 [R1+0x5010], R10 ;  /* 0x0050100a01007387 */ /* 0x004fe20000100a00 */
[----:B------:R1:W-:Y:S02]  /*37c90*/  STL.64 [R1+0x5008], R8 ;  /* 0x0050080801007387 */ /* 0x0003e40000100a00 */
[----:B0-----:R-:W2:Y:S02]  /*37ca0*/  LDL.LU R24, [R1+0xa0] ;  /* 0x0000a00001187983 */ /* 0x001ea40000300800 */
[----:B------:R-:W2:Y:S01]  /*37cb0*/  LDL.LU R25, [R1+0xa4] ;  /* 0x0000a40001197983 */ /* 0x000ea20000300800 */
[----:B------:R-:W2:Y:S01]  /*37cc0*/  LDL.LU R26, [R1+0xa8] ;  /* 0x0000a800011a7983 */ /* 0x000ea20000300800 */
[----:B------:R-:W2:Y:S03]  /*37cd0*/  LDL.LU R27, [R1+0xac] ;  /* 0x0000ac00011b7983 */ /* 0x000ea60000300800 */
[----:B-1----:R-:W2:Y:S01]  /*37ce0*/  LDL.LU R8, [R1+0x1d0] ;  /* 0x0001d00001087983 */ /* 0x002ea20000300800 */
[----:B------:R-:W2:Y:S02]  /*37cf0*/  LDL.LU R9, [R1+0x1d4] ;  /* 0x0001d40001097983 */ /* 0x000ea40000300800 */
[----:B------:R-:W2:Y:S02]  /*37d00*/  LDL.LU R10, [R1+0x1d8] ;  /* 0x0001d800010a7983 */ /* 0x000ea40000300800 */
[----:B------:R-:W2:Y:S01]  /*37d10*/  LDL.LU R11, [R1+0x1dc] ;  /* 0x0001dc00010b7983 */ /* 0x000ea20000300800 */
[----:B------:R-:W-:Y:S01]  /*37d20*/  STL.64 [R1+0x4fc8], R14 ;  /* 0x004fc80e01007387 */ /* 0x000fe20000100a00 */
[----:B------:R-:W-:Y:S02]  /*37d30*/  STL.64 [R1+0x4fc0], R12 ;  /* 0x004fc00c01007387 */ /* 0x000fe40000100a00 */
[----:B---3--:R-:W-:Y:S02]  /*37d40*/  STL.64 [R1+0x4f98], R18 ;  /* 0x004f981201007387 */ /* 0x008fe40000100a00 */
[----:B------:R0:W-:Y:S02]  /*37d50*/  STL.64 [R1+0x4f90], R16 ;  /* 0x004f901001007387 */ /* 0x0001e40000100a00 */
[----:B0-----:R-:W3:Y:S01]  /*37d60*/  LDL.LU R16, [R1+0x1c0] ;  /* 0x0001c00001107983 */ /* 0x001ee20000300800 */
[----:B------:R-:W3:Y:S02]  /*37d70*/  LDL.LU R17, [R1+0x1c4] ;  /* 0x0001c40001117983 */ /* 0x000ee40000300800 */
[----:B------:R-:W2:Y:S02]  /*37d80*/  LDL.LU R18, [R1+0x1c8] ;  /* 0x0001c80001127983 */ /* 0x000ea40000300800 */
[----:B------:R-:W2:Y:S01]  /*37d90*/  LDL.LU R19, [R1+0x1cc] ;  /* 0x0001cc0001137983 */ /* 0x000ea20000300800 */
[----:B------:R-:W-:-:S02]  /*37da0*/  MOV R14, R21 ;  /* 0x00000015000e7202 */ /* 0x000fc40000000f00 */
[----:B------:R-:W-:Y:S02]  /*37db0*/  MOV R15, R20 ;  /* 0x00000014000f7202 */ /* 0x000fe40000000f00 */
[----:B------:R-:W-:Y:S01]  /*37dc0*/  MOV R12, R23 ;  /* 0x00000017000c7202 */ /* 0x000fe20000000f00 */
[----:B------:R-:W-:Y:S02]  /*37dd0*/  IMAD.MOV.U32 R13, RZ, RZ, R22 ;  /* 0x000000ffff0d7224 */ /* 0x000fe400078e0016 */
[----:B------:R-:W-:Y:S04]  /*37de0*/  LDSM.16.MT88.4 R20, [R3+0x24100] ;  /* 0x024100000314783b */ /* 0x000fe80000004200 */
[----:B------:R-:W-:Y:S01]  /*37df0*/  STL.64 [R1+0x4fe8], R14 ;  /* 0x004fe80e01007387 */ /* 0x000fe20000100a00 */
[----:B------:R0:W-:Y:S03]  /*37e00*/  STL.64 [R1+0x4fe0], R12 ;  /* 0x004fe00c01007387 */ /* 0x0001e60000100a00 */
[----:B0-----:R-:W3:Y:S01]  /*37e10*/  LDL.LU R12, [R1+0x80] ;  /* 0x00008000010c7983 */ /* 0x001ee20000300800 */
[----:B------:R-:W3:Y:S02]  /*37e20*/  LDL.LU R13, [R1+0x84] ;  /* 0x00008400010d7983 */ /* 0x000ee40000300800 */
[----:B------:R-:W3:Y:S02]  /*37e30*/  LDL.LU R14, [R1+0x88] ;  /* 0x00008800010e7983 */ /* 0x000ee40000300800 */
[----:B----4-:R-:W-:-:S02]  /*37e40*/  IMAD.MOV.U32 R15, RZ, RZ, R0 ;  /* 0x000000ffff0f7224 */ /* 0x010fc400078e0000 */
[----:B------:R-:W4:Y:S04]  /*37e50*/  LDL.LU R0, [R1+0x5018] ;  /* 0x0050180001007983 */ /* 0x000f280000300800 */
[----:B--2---:R-:W-:Y:S01]  /*37e60*/  STL.64 [R1+0x4fb8], R18 ;  /* 0x004fb81201007387 */ /* 0x004fe20000100a00 */
[----:B---3--:R0:W-:Y:S03]  /*37e70*/  STL.64 [R1+0x4fb0], R16 ;  /* 0x004fb01001007387 */ /* 0x0081e60000100a00 */
[----:B0-----:R-:W2:Y:S01]  /*37e80*/  LDL.LU R16, [R1+0x1f0] ;  /* 0x0001f00001107983 */ /* 0x001ea20000300800 */
[----:B------:R-:W2:Y:S02]  /*37e90*/  LDL.LU R17, [R1+0x1f4] ;  /* 0x0001f40001117983 */ /* 0x000ea40000300800 */
[----:B------:R-:W3:Y:S02]  /*37ea0*/  LDL.LU R18, [R1+0x1f8] ;  /* 0x0001f80001127983 */ /* 0x000ee40000300800 */
[----:B------:R-:W3:Y:S01]  /*37eb0*/  LDL.LU R19, [R1+0x1fc] ;  /* 0x0001fc0001137983 */ /* 0x000ee20000300800 */
[-C--:B------:R-:W-:Y:S01]  /*37ec0*/  HMMA.16816.F32.BF16 R24, R24, R4.reuse, R8 ;  /* 0x000000041818723c */ /* 0x080fe20000041808 */
[----:B---3--:R-:W-:Y:S01]  /*37ed0*/  STL.64 [R1+0x4fd8], R18 ;  /* 0x004fd81201007387 */ /* 0x008fe20000100a00 */
[----:B--2---:R0:W-:Y:S03]  /*37ee0*/  STL.64 [R1+0x4fd0], R16 ;  /* 0x004fd01001007387 */ /* 0x0041e60000100a00 */
[----:B0-----:R-:W2:Y:S01]  /*37ef0*/  LDL.LU R16, [R1+0x1e0] ;  /* 0x0001e00001107983 */ /* 0x001ea20000300800 */
[----:B------:R-:W2:Y:S02]  /*37f00*/  LDL.LU R17, [R1+0x1e4] ;  /* 0x0001e40001117983 */ /* 0x000ea40000300800 */
[----:B------:R-:W2:Y:S02]  /*37f10*/  LDL.LU R18, [R1+0x1e8] ;  /* 0x0001e80001127983 */ /* 0x000ea40000300800 */
[----:B------:R-:W2:Y:S01]  /*37f20*/  LDL.LU R19, [R1+0x1ec] ;  /* 0x0001ec0001137983 */ /* 0x000ea20000300800 */
[----:B------:R-:W3:Y:S01]  /*37f30*/  LDL.LU.64 R10, [R1+0x5010] ;  /* 0x00501000010a7983 */ /* 0x000ee20000300a00 */
[----:B------:R-:W3:Y:S11]  /*37f40*/  LDL.LU.64 R8, [R1+0x5008] ;  /* 0x0050080001087983 */ /* 0x000ef60000300a00 */
[----:B------:R-:W-:Y:S02]  /*37f50*/  STL.64 [R1+0x190], R24 ;  /* 0x0001901801007387 */ /* 0x000fe40000100a00 */
[----:B------:R0:W-:Y:S02]  /*37f60*/  STL.64 [R1+0x198], R26 ;  /* 0x0001981a01007387 */ /* 0x0001e40000100a00 */
[----:B0-----:R-:W3:Y:S01]  /*37f70*/  LDL.LU.64 R26, [R1+0x5000] ;  /* 0x00500000011a7983 */ /* 0x001ee20000300a00 */
[----:B------:R-:W3:Y:S02]  /*37f80*/  LDL.LU.64 R24, [R1+0x4ff8] ;  /* 0x004ff80001187983 */ /* 0x000ee40000300a00 */
[----:B------:R-:W-:Y:S01]  /*37f90*/  STL [R1+0x4f28], R3 ;  /* 0x004f280301007387 */ /* 0x000fe20000100800 */
[----:B---3--:R-:W-:Y:S01]  /*37fa0*/  HMMA.16816.F32.BF16 R8, R24, R4, R8 ;  /* 0x000000041808723c */ /* 0x008fe20000041808 */
[----:B------:R-:W0:Y:S11]  /*37fb0*/  LDSM.16.MT88.4 R24, [R3+0x24180] ;  /* 0x024180000318783b */ /* 0x000e360000004200 */
[----:B------:R-:W-:Y:S11]  /*37fc0*/  @!UPT UIADD3 URZ, URZ, URZ, URZ ;  /* 0x0000003f3f3ff290 */ /* 0x000ff6000fffe03f */
[----:B------:R-:W-:Y:S01]  /*37fd0*/  STL.64 [R1+0x170], R8 ;  /* 0x0001700801007387 */ /* 0x000fe20000100a00 */
[----:B------:R-:W-:Y:S02]  /*37fe0*/  STL.64 [R1+0x178], R10 ;  /* 0x0001780a01007387 */ /* 0x000fe40000100a00 */
[----:B----4-:R-:W1:Y:S01]  /*37ff0*/  LDSM.16.MT88.4 R8, [R0+0x26000] ;  /* 0x026000000008783b */ /* 0x010e620000004200 */
[----:B0-----:R-:W-:Y:S03]  /*38000*/  STL.64 [R1+0x4f18], R26 ;  /* 0x004f181a01007387 */ /* 0x001fe60000100a00 */
[----:B------:R0:W-:Y:S02]  /*38010*/  STL.64 [R1+0x4f10], R24 ;  /* 0x004f101801007387 */ /* 0x0001e40000100a00 */
[----:B0-----:R-:W3:Y:S01]  /*38020*/  LDL.LU R24, [R1+0x1b0] ;  /* 0x0001b00001187983 */ /* 0x001ee20000300800 */
[----:B------:R-:W3:Y:S02]  /*38030*/  LDL.LU R25, [R1+0x1b4] ;  /* 0x0001b40001197983 */ /* 0x000ee40000300800 */
[----:B------:R-:W3:Y:S02]  /*38040*/  LDL.LU R26, [R1+0x1b8] ;  /* 0x0001b800011a7983 */ /* 0x000ee40000300800 */
[----:B------:R-:W3:Y:S01]  /*38050*/  LDL.LU R27, [R1+0x1bc] ;  /* 0x0001bc00011b7983 */ /* 0x000ee20000300800 */
[----:B-1----:R-:W-:Y:S01]  /*38060*/  STL.64 [R1+0x4f08], R10 ;  /* 0x004f080a01007387 */ /* 0x002fe20000100a00 */
[----:B------:R0:W-:Y:S02]  /*38070*/  STL.64 [R1+0x4f00], R8 ;  /* 0x004f000801007387 */ /* 0x0001e40000100a00 */
[----:B0-----:R-:W-:-:S02]  /*38080*/  MOV R8, R29 ;  /* 0x0000001d00087202 */ /* 0x001fc40000000f00 */
[----:B------:R-:W4:Y:S01]  /*38090*/  LDL.LU R29, [R1+0x4ff0] ;  /* 0x004ff000011d7983 */ /* 0x000f220000300800 */
[----:B------:R-:W-:Y:S01]  /*380a0*/  MOV R9, R28 ;  /* 0x0000001c00097202 */ /* 0x000fe20000000f00 */
[----:B------:R-:W-:Y:S01]  /*380b0*/  IMAD.MOV.U32 R10, RZ, RZ, R7 ;  /* 0x000000ffff0a7224 */ /* 0x000fe200078e0007 */
[----:B------:R-:W-:Y:S01]  /*380c0*/  MOV R11, R6 ;  /* 0x00000006000b7202 */ /* 0x000fe20000000f00 */
        /* <DEDUP_REMOVED lines=9> */
[----:B------:R-:W0:Y:S02]  /*38160*/  LDSM.16.MT88.4 R12, [R0+0x26100] ;  /* 0x02610000000c783b */ /* 0x000e240000004200 */
[----:B0-----:R-:W-:Y:S01]  /*38170*/  MOV R7, R14 ;  /* 0x0000000e00077202 */ /* 0x001fe20000000f00 */
[----:B------:R-:W-:-:S02]  /*38180*/  IMAD.MOV.U32 R28, RZ, RZ, R15 ;  /* 0x000000ffff1c7224 */ /* 0x000fc400078e000f */
[----:B------:R-:W-:Y:S01]  /*38190*/  IMAD.MOV.U32 R3, RZ, RZ, R12 ;  /* 0x000000ffff037224 */ /* 0x000fe200078e000c */
        /* <DEDUP_REMOVED lines=50> */
[----:B------:R-:W2:Y:S01]  /*384c0*/  LDL.LU R13, [R1+0xf4] ;  /* 0x0000f400010d7983 */ /* 0x000ea20000300800 */
[----:B----4-:R-:W-:Y:S02]  /*384d0*/  MOV R14, R29 ;  /* 0x0000001d000e7202 */ /* 0x010fe40000000f00 */
[----:B------:R-:W-:Y:S01]  /*384e0*/  MOV R15, R2 ;  /* 0x00000002000f7202 */ /* 0x000fe20000000f00 */
[-C--:B------:R-:W-:Y:S11]  /*384f0*/  HMMA.16816.F32.BF16 R8, R20, R4.reuse, R8 ;  /* 0x000000041408723c */ /* 0x080ff60000041808 */
[----:B------:R-:W-:Y:S11]  /*38500*/  @!UPT UIADD3 URZ, URZ, URZ, URZ ;  /* 0x0000003f3f3ff290 */ /* 0x000ff6000fffe03f */
[----:B------:R-:W-:Y:S02]  /*38510*/  @!UPT UIADD3 URZ, URZ, URZ, URZ ;  /* 0x0000003f3f3ff290 */ /* 0x000fe4000fffe03f */
[----:B------:R-:W-:Y:S01]  /*38520*/  MOV R2, R11 ;  /* 0x0000000b00027202 */ /* 0x000fe20000000f00 */
[----:B------:R-:W-:Y:S01]  /*38530*/  IMAD.MOV.U32 R29, RZ, RZ, R10 ;  /* 0x000000ffff1d7224 */ /* 0x000fe200078e000a */
[----:B--2---:R-:W-:Y:S01]  /*38540*/  HMMA.16816.F32.BF16 R12, R16, R4, R12 ;  /* 0x00000004100c723c */ /* 0x004fe2000004180c */
[----:B------:R-:W0:Y:S11]  /*38550*/  LDSM.16.MT88.4 R16, [R0+0x26180] ;  /* 0x026180000010783b */ /* 0x000e360000004200 */
[----:B------:R-:W-:Y:S11]  /*38560*/  @!UPT UIADD3 URZ, URZ, URZ, URZ ;  /* 0x0000003f3f3ff290 */ /* 0x000ff6000fffe03f */
[----:B------:R-:W-:Y:S01]  /*38570*/  STL.64 [R1+0xf0], R12 ;  /* 0x0000f00c01007387 */ /* 0x000fe20000100a00 */
[----:B------:R1:W-:Y:S03]  /*38580*/  STL.64 [R1+0xf8], R14 ;  /* 0x0000f80e01007387 */ /* 0x0003e60000100a00 */
[----:B-1----:R-:W1:Y:S04]  /*38590*/  S2R R15, SR_TID.X ;  /* 0x00000000000f7919 */ /* 0x002e680000002100 */
[----:B------:R-:W2:Y:S01]  /*385a0*/  S2R R14, SR_TID.X ;  /* 0x00000000000e7919 */ /* 0x000ea20000002100 */
[----:B------:R3:W-:Y:S01]  /*385b0*/  STL.64 [R1+0xb0], R8 ;  /* 0x0000b00801007387 */ /* 0x0007e20000100a00 */
[----:B0-----:R-:W-:-:S02]  /*385c0*/  MOV R23, R16 ;  /* 0x0000001000177202 */ /* 0x001fc40000000f00 */
[----:B------:R-:W-:Y:S01]  /*385d0*/  MOV R20, R19 ;  /* 0x0000001300147202 */ /* 0x000fe20000000f00 */
[----:B------:R-:W-:Y:S01]  /*385e0*/  IMAD.MOV.U32 R22, RZ, RZ, R17 ;  /* 0x000000ffff167224 */ /* 0x000fe200078e0011 */
[----:B------:R-:W-:Y:S02]  /*385f0*/  MOV R21, R18 ;  /* 0x0000001200157202 */ /* 0x000fe40000000f00 */
[----:B------:R-:W-:Y:S01]  /*38600*/  MOV R16, R3 ;  /* 0x0000000300107202 */ /* 0x000fe20000000f00 */
[----:B---3--:R-:W3:Y:S01]  /*38610*/  LDL.LU R8, [R1+0xe0] ;  /* 0x0000e00001087983 */ /* 0x008ee20000300800 */
[----:B------:R-:W3:Y:S02]  /*38620*/  LDL.LU R9, [R1+0xe4] ;  /* 0x0000e40001097983 */ /* 0x000ee40000300800 */
[----:B------:R-:W3:Y:S02]  /*38630*/  LDL.LU R10, [R1+0xe8] ;  /* 0x0000e800010a7983 */ /* 0x000ee40000300800 */
[----:B------:R-:W3:Y:S01]  /*38640*/  LDL.LU R11, [R1+0xec] ;  /* 0x0000ec00010b7983 */ /* 0x000ee20000300800 */
[----:B-1----:R-:W-:Y:S01]  /*38650*/  LOP3.LUT R15, R15, 0x7, RZ, 0xc0, !PT ;  /* 0x000000070f0f7812 */ /* 0x002fe200078ec0ff */
[C---:B--2---:R-:W-:Y:S01]  /*38660*/  IMAD.SHL.U32 R12, R14.reuse, 0x2, RZ ;  /* 0x000000020e0c7824 */ /* 0x044fe200078e00ff */
[----:B------:R-:W-:-:S03]  /*38670*/  LOP3.LUT R13, R14, 0x10, RZ, 0xc0, !PT ;  /* 0x000000100e0d7812 */ /* 0x000fc600078ec0ff */
[----:B------:R-:W-:Y:S01]  /*38680*/  IMAD R15, R15, 0x210, RZ ;  /* 0x000002100f0f7824 */ /* 0x000fe200078e02ff */
[----:B------:R-:W-:Y:S01]  /*38690*/  SHF.L.U32 R13, R13, 0x8, RZ ;  /* 0x000000080d0d7819 */ /* 0x000fe200000006ff */
[----:B------:R-:W-:Y:S03]  /*386a0*/  STL [R1+0x4d7c], R2 ;  /* 0x004d7c0201007387 */ /* 0x000fe60000100800 */
[----:B------:R-:W-:Y:S01]  /*386b0*/  LOP3.LUT R14, R15, 0x10, R12, 0x78, !PT ;  /* 0x000000100f0e7812 */ /* 0x000fe200078e780c */
[----:B------:R-:W-:Y:S01]  /*386c0*/  STL [R1+0x4d78], R29 ;  /* 0x004d781d01007387 */ /* 0x000fe20000100800 */
[----:B------:R-:W2:Y:S01]  /*386d0*/  LDL.LU R3, [R1+0x4f28] ;  /* 0x004f280001037983 */ /* 0x000ea20000300800 */
[----:B------:R-:W-:Y:S02]  /*386e0*/  MOV R17, R6 ;  /* 0x0000000600117202 */ /* 0x000fe40000000f00 */
[----:B------:R-:W-:Y:S01]  /*386f0*/  LOP3.LUT R14, R14, R13, RZ, 0xfc, !PT ;  /* 0x0000000d0e0e7212 */ /* 0x000fe200078efcff */
[----:B------:R-:W4:Y:S01]  /*38700*/  LDL.LU R6, [R1+0x4f24] ;  /* 0x004f240001067983 */ /* 0x000f220000300800 */
[----:B------:R-:W-:-:S02]  /*38710*/  IMAD.MOV.U32 R18, RZ, RZ, R7 ;  /* 0x000000ffff127224 */ /* 0x000fc400078e0007 */
[----:B------:R-:W4:Y:S02]  /*38720*/  LDL.LU R7, [R1+0x4f20] ;  /* 0x004f200001077983 */ /* 0x000f240000300800 */
[----:B------:R0:W-:Y:S01]  /*38730*/  STL [R1+0x4eb4], R20 ;  /* 0x004eb41401007387 */ /* 0x0001e20000100800 */
[----:B------:R-:W-:Y:S01]  /*38740*/  LOP3.LUT R14, R14, 0x20, RZ, 0x3c, !PT ;  /* 0x000000200e0e7812 */ /* 0x000fe200078e3cff */
[----:B------:R1:W-:Y:S01]  /*38750*/  STL [R1+0x4eb0], R21 ;  /* 0x004eb01501007387 */ /* 0x0003e20000100800 */
[----:B------:R1:W-:Y:S02]  /*38760*/  STL [R1+0x4eac], R22 ;  /* 0x004eac1601007387 */ /* 0x0003e40000100800 */
[----:B------:R1:W-:Y:S02]  /*38770*/  STL [R1+0x4ea8], R23 ;  /* 0x004ea81701007387 */ /* 0x0003e40000100800 */
[----:B0-----:R-:W-:Y:S01]  /*38780*/  IMAD.MOV.U32 R20, RZ, RZ, R27 ;  /* 0x000000ffff147224 */ /* 0x001fe200078e001b */
[----:B-1----:R-:W-:-:S02]  /*38790*/  MOV R21, R26 ;  /* 0x0000001a00157202 */ /* 0x002fc40000000f00 */
[----:B------:R-:W-:Y:S01]  /*387a0*/  MOV R22, R25 ;  /* 0x0000001900167202 */ /* 0x000fe20000000f00 */
[----:B------:R-:W-:Y:S02]  /*387b0*/  IMAD.MOV.U32 R23, RZ, RZ, R24 ;  /* 0x000000ffff177224 */ /* 0x000fe400078e0018 */
[----:B------:R-:W0:Y:S04]  /*387c0*/  LDSM.16.MT88.4 R24, [R14+0x26000] ;  /* 0x026000000e18783b */ /* 0x000e280000004200 */
[----:B------:R1:W-:Y:S04]  /*387d0*/  STL [R1+0x4e80], R0 ;  /* 0x004e800001007387 */ /* 0x0003e80000100800 */
[----:B0-----:R-:W-:Y:S01]  /*387e0*/  STL.64 [R1+0x90], R24 ;  /* 0x0000901801007387 */ /* 0x001fe20000100a00 */
[----:B------:R0:W-:Y:S01]  /*387f0*/  STL [R1+0x98], R26 ;  /* 0x0000981a01007387 */ /* 0x0001e20000100800 */
[----:B-1----:R-:W-:-:S02]  /*38800*/  MOV R0, R27 ;  /* 0x0000001b00007202 */ /* 0x002fc40000000f00 */
[----:B0-----:R-:W3:Y:S01]  /*38810*/  LDL.LU.64 R26, [R1+0x4f18] ;  /* 0x004f1800011a7983 */ /* 0x001ee20000300a00 */
[----:B------:R-:W3:Y:S02]  /*38820*/  LDL.LU.64 R24, [R1+0x4f10] ;  /* 0x004f100001187983 */ /* 0x000ee40000300a00 */
[----:B------:R-:W-:Y:S01]  /*38830*/  STL [R1+0x4eb8], R0 ;  /* 0x004eb80001007387 */ /* 0x000fe20000100800 */
[----:B------:R-:W-:Y:S01]  /*38840*/  MOV R19, R28 ;  /* 0x0000001c00137202 */ /* 0x000fe20000000f00 */
[----:B---3--:R-:W-:Y:S01]  /*38850*/  HMMA.16816.F32.BF16 R24, R24, R4, R8 ;  /* 0x000000041818723c */ /* 0x008fe20000041808 */
[----:B------:R-:W4:Y:S01]  /*38860*/  LDL.LU.64 R10, [R1+0x4f08] ;  /* 0x004f0800010a7983 */ /* 0x000f220000300a00 */
[----:B------:R-:W4:Y:S11]  /*38870*/  LDL.LU.64 R8, [R1+0x4f00] ;  /* 0x004f000001087983 */ /* 0x000f360000300a00 */
[----:B------:R-:W-:Y:S10]  /*38880*/  @!UPT UIADD3 URZ, URZ, URZ, URZ ;  /* 0x0000003f3f3ff290 */ /* 0x000ff4000fffe03f */
[----:B------:R0:W-:Y:S01]  /*38890*/  STL [R1+0x80], R24 ;  /* 0x0000801801007387 */ /* 0x0001e20000100800 */
[----:B------:R-:W-:Y:S01]  /*388a0*/  MOV R2, R25 ;  /* 0x0000001900027202 */ /* 0x000fe20000000f00 */
[----:B------:R-:W-:Y:S01]  /*388b0*/  IMAD.MOV.U32 R29, RZ, RZ, R26 ;  /* 0x000000ffff1d7224 */ /* 0x000fe200078e001a */
[----:B------:R-:W-:Y:S01]  /*388c0*/  MOV R28, R27 ;  /* 0x0000001b001c7202 */ /* 0x000fe20000000f00 */
[----:B0-----:R-:W4:Y:S01]  /*388d0*/  LDL.LU R24, [R1+0xd0] ;  /* 0x0000d00001187983 */ /* 0x001f220000300800 */
[----:B------:R-:W4:Y:S02]  /*388e0*/  LDL.LU R25, [R1+0xd4] ;  /* 0x0000d40001197983 */ /* 0x000f240000300800 */
[----:B------:R-:W4:Y:S02]  /*388f0*/  LDL.LU R26, [R1+0xd8] ;  /* 0x0000d800011a7983 */ /* 0x000f240000300800 */
[----:B------:R-:W4:Y:S01]  /*38900*/  LDL.LU R27, [R1+0xdc] ;  /* 0x0000dc00011b7983 */ /* 0x000f220000300800 */
[----:B------:R-:W-:Y:S01]  /*38910*/  STL [R1+0x4ec4], R28 ;  /* 0x004ec41c01007387 */ /* 0x000fe20000100800 */
[----:B------:R-:W-:Y:S02]  /*38920*/  STL [R1+0x4ec0], R29 ;  /* 0x004ec01d01007387 */ /* 0x000fe40000100800 */
[----:B------:R-:W-:Y:S01]  /*38930*/  STL [R1+0x4ebc], R2 ;  /* 0x004ebc0201007387 */ /* 0x000fe20000100800 */
[----:B----4-:R-:W-:Y:S01]  /*38940*/  HMMA.16816.F32.BF16 R24, R8, R6, R24 ;  /* 0x000000060818723c */ /* 0x010fe20000041818 */
[----:B------:R-:W0:Y:S11]  /*38950*/  LDSM.16.MT88.4 R8, [R14+0x26080] ;  /* 0x026080000e08783b */ /* 0x000e360000004200 */
[----:B------:R-:W-:Y:S11]  /*38960*/  @!UPT UIADD3 URZ, URZ, URZ, URZ ;  /* 0x0000003f3f3ff290 */ /* 0x000ff6000fffe03f */
[----:B------:R1:W-:Y:S01]  /*38970*/  STL.64 [R1+0x100], R24 ;  /* 0x0001001801007387 */ /* 0x0003e20000100a00 */
[----:B------:R-:W-:Y:S01]  /*38980*/  STL.64 [R1+0x108], R26 ;  /* 0x0001081a01007387 */ /* 0x000fe20000100a00 */
[----:B0-----:R-:W-:Y:S02]  /*38990*/  MOV R4, R11 ;  /* 0x0000000b00047202 */ /* 0x001fe40000000f00 */
[----:B------:R-:W-:Y:S01]  /*389a0*/  MOV R5, R10 ;  /* 0x0000000a00057202 */ /* 0x000fe20000000f00 */
[----:B-1----:R-:W-:Y:S01]  /*389b0*/  IMAD.MOV.U32 R24, RZ, RZ, R9 ;  /* 0x000000ffff187224 */ /* 0x002fe200078e0009 */
[----:B------:R-:W-:Y:S01]  /*389c0*/  MOV R25, R8 ;  /* 0x0000000800197202 */ /* 0x000fe20000000f00 */
[----:B------:R-:W3:Y:S01]  /*389d0*/  LDL.LU.64 R10, [R1+0x4ef8] ;  /* 0x004ef800010a7983 */ /* 0x000ee20000300a00 */
[----:B------:R-:W3:Y:S02]  /*389e0*/  LDL.LU.64 R8, [R1+0x4ef0] ;  /* 0x004ef00001087983 */ /* 0x000ee40000300a00 */
[----:B------:R-:W-:Y:S02]  /*389f0*/  STL [R1+0x4ed4], R4 ;  /* 0x004ed40401007387 */ /* 0x000fe40000100800 */
[----:B------:R-:W-:Y:S01]  /*38a00*/  STL [R1+0x4ed0], R5 ;  /* 0x004ed00501007387 */ /* 0x000fe20000100800 */
[----:B------:R0:W-:Y:S01]  /*38a10*/  STL [R1+0x4ecc], R24 ;  /* 0x004ecc1801007387 */ /* 0x0001e20000100800 */
[----:B------:R1:W-:Y:S03]  /*38a20*/  STL [R1+0x4ec8], R25 ;  /* 0x004ec81901007387 */ /* 0x0003e60000100800 */
[----:B0-----:R-:W4:Y:S01]  /*38a30*/  LDL.LU R24, [R1+0xc0] ;  /* 0x0000c00001187983 */ /* 0x001f220000300800 */
[----:B-1----:R-:W4:Y:S02]  /*38a40*/  LDL.LU R25, [R1+0xc4] ;  /* 0x0000c40001197983 */ /* 0x002f240000300800 */
[----:B------:R-:W4:Y:S02]  /*38a50*/  LDL.LU R26, [R1+0xc8] ;  /* 0x0000c800011a7983 */ /* 0x000f240000300800 */
[----:B------:R-:W4:Y:S01]  /*38a60*/  LDL.LU R27, [R1+0xcc] ;  /* 0x0000cc00011b7983 */ /* 0x000f220000300800 */
[----:B------:R-:W-:Y:S01]  /*38a70*/  STL [R1+0x4edc], R6 ;  /* 0x004edc0601007387 */ /* 0x000fe20000100800 */
[----:B------:R-:W-:-:S04]  /*38a80*/  LOP3.LUT R15, R15, 0x10, R12, 0x78, !PT ;  /* 0x000000100f0f7812 */ /* 0x000fc800078e780c */
[----:B------:R-:W-:-:S04]  /*38a90*/  LOP3.LUT R15, R15, R13, RZ, 0xfc, !PT ;  /* 0x0000000d0f0f7212 */ /* 0x000fc800078efcff */
[----:B------:R-:W-:Y:S01]  /*38aa0*/  LOP3.LUT R15, R15, 0x40, RZ, 0x3c, !PT ;  /* 0x000000400f0f7812 */ /* 0x000fe200078e3cff */
[-C--:B----4-:R-:W-:Y:S08]  /*38ab0*/  HMMA.16816.F32.BF16 R20, R20, R6.reuse, R24 ;  /* 0x000000061414723c */ /* 0x090ff00000041818 */
[----:B---3--:R-:W-:Y:S01]  /*38ac0*/  HMMA.16816.F32.BF16 R8, R16, R6, R8 ;  /* 0x000000061008723c */ /* 0x008fe20000041808 */
[----:B------:R-:W-:Y:S11]  /*38ad0*/  LDSM.16.MT88.4 R16, [R14+0x26100] ;  /* 0x026100000e10783b */ /* 0x000ff60000004200 */
[----:B------:R-:W-:Y:S03]  /*38ae0*/  @!UPT UIADD3 URZ, URZ, URZ, URZ ;  /* 0x0000003f3f3ff290 */ /* 0x000fe6000fffe03f */
[----:B------:R-:W-:Y:S01]  /*38af0*/  STL.64 [R1+0xe0], R20 ;  /* 0x0000e01401007387 */ /* 0x000fe20000100a00 */
[----:B------:R-:W-:Y:S02]  /*38b00*/  STL.64 [R1+0xe8], R22 ;  /* 0x0000e81601007387 */ /* 0x000fe40000100a00 */
[----:B------:R-:W-:Y:S02]  /*38b10*/  STL [R1+0x4ed8], R7 ;  /* 0x004ed80701007387 */ /* 0x000fe40000100800 */
[----:B------:R-:W0:Y:S04]  /*38b20*/  LDSM.16.MT88.4 R4, [R14+0x26180] ;  /* 0x026180000e04783b */ /* 0x000e280000004200 */
[----:B------:R1:W-:Y:S01]  /*38b30*/  STL.64 [R1+0x220], R8 ;  /* 0x0002200801007387 */ /* 0x0003e20000100a00 */
[----:B------:R3:W-:Y:S01]  /*38b40*/  STL.64 [R1+0x228], R10 ;  /* 0x0002280a01007387 */ /* 0x0007e20000100a00 */
[----:B0-----:R-:W-:-:S02]  /*38b50*/  MOV R22, R4 ;  /* 0x0000000400167202 */ /* 0x001fc40000000f00 */
[----:B------:R-:W-:Y:S01]  /*38b60*/  MOV R23, R5 ;  /* 0x0000000500177202 */ /* 0x000fe20000000f00 */
[----:B------:R-:W-:Y:S01]  /*38b70*/  IMAD.MOV.U32 R27, RZ, RZ, R6 ;  /* 0x000000ffff1b7224 */ /* 0x000fe200078e0006 */
[----:B------:R-:W-:Y:S02]  /*38b80*/  MOV R26, R7 ;  /* 0x00000007001a7202 */ /* 0x000fe40000000f00 */
[----:B------:R-:W0:Y:S01]  /*38b90*/  LDSM.16.MT88.4 R4, [R15+0x26000] ;  /* 0x026000000f04783b */ /* 0x000e220000004200 */
[----:B-1----:R-:W-:Y:S01]  /*38ba0*/  IMAD.MOV.U32 R8, RZ, RZ, R19 ;  /* 0x000000ffff087224 */ /* 0x002fe200078e0013 */
[----:B------:R-:W-:Y:S02]  /*38bb0*/  MOV R9, R18 ;  /* 0x0000001200097202 */ /* 0x000fe40000000f00 */
[----:B---3--:R-:W-:Y:S01]  /*38bc0*/  MOV R10, R17 ;  /* 0x00000011000a7202 */ /* 0x008fe20000000f00 */
[----:B------:R-:W-:Y:S01]  /*38bd0*/  IMAD.MOV.U32 R11, RZ, RZ, R16 ;  /* 0x000000ffff0b7224 */ /* 0x000fe200078e0010 */
[----:B------:R-:W-:Y:S01]  /*38be0*/  STL [R1+0x4eec], R8 ;  /* 0x004eec0801007387 */ /* 0x000fe20000100800 */
[----:B------:R-:W-:Y:S02]  /*38bf0*/  STL [R1+0x4ee8], R9 ;  /* 0x004ee80901007387 */ /* 0x000fe40000100800 */
[----:B------:R-:W-:Y:S02]  /*38c00*/  STL [R1+0x4ee4], R10 ;  /* 0x004ee40a01007387 */ /* 0x000fe40000100800 */
[----:B------:R-:W-:Y:S02]  /*38c10*/  STL [R1+0x4ee0], R11 ;  /* 0x004ee00b01007387 */ /* 0x000fe40000100800 */
[----:B------:R-:W-:Y:S04]  /*38c20*/  LDSM.16.MT88.4 R8, [R15+0x26100] ;  /* 0x026100000f08783b */ /* 0x000fe80000004200 */
[----:B--2---:R-:W-:Y:S01]  /*38c30*/  LDSM.16.MT88.4 R16, [R3+0x26080] ;  /* 0x026080000310783b */ /* 0x004fe20000004200 */
[----:B0-----:R-:W-:Y:S01]  /*38c40*/  MOV R2, R4 ;  /* 0x0000000400027202 */ /* 0x001fe20000000f00 */
[----:B------:R-:W-:Y:S01]  /*38c50*/  IMAD.MOV.U32 R0, RZ, RZ, R5 ;  /* 0x000000ffff007224 */ /* 0x000fe200078e0005 */
[----:B------:R-:W-:-:S02]  /*38c60*/  MOV R20, R6 ;  /* 0x0000000600147202 */ /* 0x000fc40000000f00 */
[----:B------:R-:W-:Y:S02]  /*38c70*/  MOV R21, R7 ;  /* 0x0000000700157202 */ /* 0x000fe40000000f00 */
[----:B------:R-:W0:Y:S02]  /*38c80*/  LDSM.16.MT88.4 R4, [R15+0x26080] ;  /* 0x026080000f04783b */ /* 0x000e240000004200 */
[----:B------:R-:W1:Y:S04]  /*38c90*/  LDSM.16.MT88.4 R12, [R15+0x26180] ;  /* 0x026180000f0c783b */ /* 0x000e680000004200 */
[----:B0-----:R-:W-:Y:S01]  /*38ca0*/  IMAD.MOV.U32 R24, RZ, RZ, R4 ;  /* 0x000000ffff187224 */ /* 0x001fe200078e0004 */
[----:B------:R-:W-:Y:S02]  /*38cb0*/  MOV R25, R5 ;  /* 0x0000000500197202 */ /* 0x000fe40000000f00 */
[----:B------:R-:W-:Y:S01]  /*38cc0*/  MOV R28, R6 ;  /* 0x00000006001c7202 */ /* 0x000fe20000000f00 */
[----:B------:R-:W-:Y:S01]  /*38cd0*/  IMAD.MOV.U32 R29, RZ, RZ, R7 ;  /* 0x000000ffff1d7224 */ /* 0x000fe200078e0007 */
[----:B------:R-:W-:-:S02]  /*38ce0*/  MOV R6, R8 ;  /* 0x0000000800067202 */ /* 0x000fc40000000f00 */
[----:B------:R-:W-:Y:S01]  /*38cf0*/  MOV R7, R9 ;  /* 0x0000000900077202 */ /* 0x000fe20000000f00 */
[----:B------:R-:W-:Y:S01]  /*38d00*/  IMAD.MOV.U32 R4, RZ, RZ, R10 ;  /* 0x000000ffff047224 */ /* 0x000fe200078e000a */
[----:B------:R-:W-:Y:S02]  /*38d10*/  MOV R5, R11 ;  /* 0x0000000b00057202 */ /* 0x000fe40000000f00 */
[----:B-1----:R-:W-:Y:S01]  /*38d20*/  MOV R8, R12 ;  /* 0x0000000c00087202 */ /* 0x002fe20000000f00 */
[----:B------:R-:W-:Y:S01]  /*38d30*/  IMAD.MOV.U32 R9, RZ, RZ, R13 ;  /* 0x000000ffff097224 */ /* 0x000fe200078e000d */
[----:B------:R-:W-:Y:S02]  /*38d40*/  MOV R10, R14 ;  /* 0x0000000e000a7202 */ /* 0x000fe40000000f00 */
[----:B------:R-:W-:Y:S02]  /*38d50*/  MOV R11, R15 ;  /* 0x0000000f000b7202 */ /* 0x000fe40000000f00 */
[----:B------:R-:W0:Y:S04]  /*38d60*/  LDSM.16.MT88.4 R12, [R3+0x26000] ;  /* 0x02600000030c783b */ /* 0x000e280000004200 */
[----:B0-----:R-:W-:Y:S01]  /*38d70*/  STL.64 [R1+0x4d98], R14 ;  /* 0x004d980e01007387 */ /* 0x001fe20000100a00 */
[----:B------:R-:W-:Y:S02]  /*38d80*/  STL.64 [R1+0x4d90], R12 ;  /* 0x004d900c01007387 */ /* 0x000fe40000100a00 */
[----:B------:R-:W-:Y:S02]  /*38d90*/  STL.64 [R1+0x4d88], R18 ;  /* 0x004d881201007387 */ /* 0x000fe40000100a00 */
[----:B------:R0:W-:Y:S02]  /*38da0*/  STL.64 [R1+0x4d80], R16 ;  /* 0x004d801001007387 */ /* 0x0001e40000100a00 */
[----:B0-----:R-:W2:Y:S01]  /*38db0*/  LDL.LU R16, [R1+0x110] ;  /* 0x0001100001107983 */ /* 0x001ea20000300800 */
[----:B------:R-:W2:Y:S02]  /*38dc0*/  LDL.LU R17, [R1+0x114] ;  /* 0x0001140001117983 */ /* 0x000ea40000300800 */
[----:B------:R-:W3:Y:S02]  /*38dd0*/  LDL.LU R18, [R1+0x118] ;  /* 0x0001180001127983 */ /* 0x000ee40000300800 */
[----:B------:R-:W3:Y:S02]  /*38de0*/  LDL.LU R19, [R1+0x11c] ;  /* 0x00011c0001137983 */ /* 0x000ee40000300800 */
[----:B------:R-:W-:Y:S01]  /*38df0*/  IMAD.MOV.U32 R12, RZ, RZ, R8 ;  /* 0x000000ffff0c7224 */ /* 0x000fe200078e0008 */
[----:B------:R-:W-:Y:S01]  /*38e00*/  MOV R14, R10 ;  /* 0x0000000a000e7202 */ /* 0x000fe20000000f00 */
[----:B------:R-:W-:Y:S01]  /*38e10*/  IMAD.MOV.U32 R15, RZ, RZ, R11 ;  /* 0x000000ffff0f7224 */ /* 0x000fe200078e000b */
[----:B------:R-:W-:Y:S01]  /*38e20*/  MOV R13, R9 ;  /* 0x00000009000d7202 */ /* 0x000fe20000000f00 */
[----:B---3--:R-:W-:Y:S01]  /*38e30*/  STL.64 [R1+0x4da8], R18 ;  /* 0x004da81201007387 */ /* 0x008fe20000100a00 */
[----:B--2---:R0:W-:Y:S02]  /*38e40*/  STL.64 [R1+0x4da0], R16 ;  /* 0x004da01001007387 */ /* 0x0041e40000100a00 */
[----:B------:R-:W2:Y:S02]  /*38e50*/  LDL.LU R8, [R1+0x4eec] ;  /* 0x004eec0001087983 */ /* 0x000ea40000300800 */
[----:B------:R-:W3:Y:S01]  /*38e60*/  LDL.LU R9, [R1+0x4ee8] ;  /* 0x004ee80001097983 */ /* 0x000ee20000300800 */
[----:B------:R-:W4:Y:S01]  /*38e70*/  LDL.LU R10, [R1+0x4ee4] ;  /* 0x004ee400010a7983 */ /* 0x000f220000300800 */
[----:B------:R-:W2:Y:S02]  /*38e80*/  LDL.LU R11, [R1+0x4ee0] ;  /* 0x004ee000010b7983 */ /* 0x000ea40000300800 */
[----:B------:R1:W-:Y:S02]  /*38e90*/  STL.64 [R1+0x4db8], R14 ;  /* 0x004db80e01007387 */ /* 0x0003e40000100a00 */
[----:B------:R1:W-:Y:S01]  /*38ea0*/  STL.64 [R1+0x4db0], R12 ;  /* 0x004db00c01007387 */ /* 0x0003e20000100a00 */
[----:B0-----:R-:W2:Y:S01]  /*38eb0*/  LDL.LU R16, [R1+0x120] ;  /* 0x0001200001107983 */ /* 0x001ea20000300800 */
[----:B------:R-:W2:Y:S02]  /*38ec0*/  LDL.LU R17, [R1+0x124] ;  /* 0x0001240001117983 */ /* 0x000ea40000300800 */
[----:B------:R-:W2:Y:S02]  /*38ed0*/  LDL.LU R18, [R1+0x128] ;  /* 0x0001280001127983 */ /* 0x000ea40000300800 */
[----:B------:R-:W2:Y:S02]  /*38ee0*/  LDL.LU R19, [R1+0x12c] ;  /* 0x00012c0001137983 */ /* 0x000ea40000300800 */
[----:B-1----:R-:W-:Y:S01]  /*38ef0*/  IMAD.MOV.U32 R14, RZ, RZ, R4 ;  /* 0x000000ffff0e7224 */ /* 0x002fe200078e0004 */
[----:B------:R-:W-:-:S02]  /*38f00*/  MOV R12, R6 ;  /* 0x00000006000c7202 */ /* 0x000fc40000000f00 */
[----:B------:R-:W-:Y:S02]  /*38f10*/  MOV R15, R5 ;  /* 0x00000005000f7202 */ /* 0x000fe40000000f00 */
[----:B------:R-:W-:Y:S01]  /*38f20*/  MOV R13, R7 ;  /* 0x00000007000d7202 */ /* 0x000fe20000000f00 */
[----:B--2---:R-:W-:Y:S01]  /*38f30*/  STL.64 [R1+0x4dc8], R18 ;  /* 0x004dc81201007387 */ /* 0x004fe20000100a00 */
[----:B------:R0:W-:Y:S02]  /*38f40*/  STL.64 [R1+0x4dc0], R16 ;  /* 0x004dc01001007387 */ /* 0x0001e40000100a00 */
[----:B------:R-:W2:Y:S02]  /*38f50*/  LDL.LU R6, [R1+0x4edc] ;  /* 0x004edc0001067983 */ /* 0x000ea40000300800 */
[----:B------:R-:W2:Y:S01]  /*38f60*/  LDL.LU R7, [R1+0x4ed8] ;  /* 0x004ed80001077983 */ /* 0x000ea20000300800 */
[----:B------:R-:W2:Y:S01]  /*38f70*/  LDL.LU R4, [R1+0x4ed4] ;  /* 0x004ed40001047983 */ /* 0x000ea20000300800 */
[----:B------:R-:W2:Y:S02]  /*38f80*/  LDL.LU R5, [R1+0x4ed0] ;  /* 0x004ed00001057983 */ /* 0x000ea40000300800 */
[----:B------:R1:W-:Y:S02]  /*38f90*/  STL.64 [R1+0x4dd8], R14 ;  /* 0x004dd80e01007387 */ /* 0x0003e40000100a00 */
[----:B------:R3:W-:Y:S01]  /*38fa0*/  STL.64 [R1+0x4dd0], R12 ;  /* 0x004dd00c01007387 */ /* 0x0007e20000100a00 */
[----:B0-----:R-:W2:Y:S01]  /*38fb0*/  LDL.LU R16, [R1+0x130] ;  /* 0x0001300001107983 */ /* 0x001ea20000300800 */
[----:B------:R-:W2:Y:S02]  /*38fc0*/  LDL.LU R17, [R1+0x134] ;  /* 0x0001340001117983 */ /* 0x000ea40000300800 */
[----:B------:R-:W2:Y:S02]  /*38fd0*/  LDL.LU R18, [R1+0x138] ;  /* 0x0001380001127983 */ /* 0x000ea40000300800 */
[----:B------:R-:W2:Y:S01]  /*38fe0*/  LDL.LU R19, [R1+0x13c] ;  /* 0x00013c0001137983 */ /* 0x000ea20000300800 */
[----:B-1----:R-:W-:-:S02]  /*38ff0*/  MOV R14, R28 ;  /* 0x0000001c000e7202 */ /* 0x002fc40000000f00 */
[----:B---3--:R-:W-:Y:S02]  /*39000*/  MOV R12, R24 ;  /* 0x00000018000c7202 */ /* 0x008fe40000000f00 */
[----:B------:R-:W-:Y:S01]  /*39010*/  MOV R15, R29 ;  /* 0x0000001d000f7202 */ /* 0x000fe20000000f00 */
[----:B------:R-:W-:Y:S01]  /*39020*/  IMAD.MOV.U32 R13, RZ, RZ, R25 ;  /* 0x000000ffff0d7224 */ /* 0x000fe200078e0019 */
[----:B--2---:R-:W-:Y:S01]  /*39030*/  STL.64 [R1+0x4de8], R18 ;  /* 0x004de81201007387 */ /* 0x004fe20000100a00 */
[----:B------:R-:W-:Y:S02]  /*39040*/  STL.64 [R1+0x4de0], R16 ;  /* 0x004de01001007387 */ /* 0x000fe40000100a00 */
[----:B------:R-:W2:Y:S02]  /*39050*/  LDL.LU R24, [R1+0x4ecc] ;  /* 0x004ecc0001187983 */ /* 0x000ea40000300800 */
[----:B------:R-:W3:Y:S01]  /*39060*/  LDL.LU R25, [R1+0x4ec8] ;  /* 0x004ec80001197983 */ /* 0x000ee20000300800 */
[----:B------:R-:W2:Y:S01]  /*39070*/  LDL.LU R28, [R1+0x4ec4] ;  /* 0x004ec400011c7983 */ /* 0x000ea20000300800 */
[----:B------:R-:W2:Y:S02]  /*39080*/  LDL.LU R29, [R1+0x4ec0] ;  /* 0x004ec000011d7983 */ /* 0x000ea40000300800 */
[----:B------:R0:W-:Y:S02]  /*39090*/  STL.64 [R1+0x4df8], R14 ;  /* 0x004df80e01007387 */ /* 0x0001e40000100a00 */
[----:B------:R1:W-:Y:S01]  /*390a0*/  STL.64 [R1+0x4df0], R12 ;  /* 0x004df00c01007387 */ /* 0x0003e20000100a00 */
[----:B0-----:R-:W-:Y:S01]  /*390b0*/  MOV R14, R20 ;  /* 0x00000014000e7202 */ /* 0x001fe20000000f00 */
[----:B-1----:R-:W-:-:S02]  /*390c0*/  IMAD.MOV.U32 R12, RZ, RZ, R2 ;  /* 0x000000ffff0c7224 */ /* 0x002fc400078e0002 */
[----:B------:R-:W-:Y:S01]  /*390d0*/  IMAD.MOV.U32 R15, RZ, RZ, R21 ;  /* 0x000000ffff0f7224 */ /* 0x000fe200078e0015 */
[----:B------:R-:W2:Y:S01]  /*390e0*/  LDL.LU R2, [R1+0x4ebc] ;  /* 0x004ebc0001027983 */ /* 0x000ea20000300800 */
[----:B------:R-:W-:Y:S02]  /*390f0*/  MOV R13, R0 ;  /* 0x00000000000d7202 */ /* 0x000fe40000000f00 */
[----:B------:R-:W2:Y:S02]  /*39100*/  LDL.LU R0, [R1+0x4eb8] ;  /* 0x004eb80001007983 */ /* 0x000ea40000300800 */
[----:B------:R-:W2:Y:S01]  /*39110*/  LDL.LU R20, [R1+0x4eb4] ;  /* 0x004eb40001147983 */ /* 0x000ea20000300800 */
[----:B------:R-:W2:Y:S01]  /*39120*/  LDL.LU R21, [R1+0x4eb0] ;  /* 0x004eb00001157983 */ /* 0x000ea20000300800 */
[----:B------:R0:W-:Y:S02]  /*39130*/  STL.64 [R1+0x4e18], R14 ;  /* 0x004e180e01007387 */ /* 0x0001e40000100a00 */
[----:B------:R1:W-:Y:S02]  /*39140*/  STL.64 [R1+0x4e10], R12 ;  /* 0x004e100c01007387 */ /* 0x0003e40000100a00 */
[----:B------:R-:W2:Y:S01]  /*39150*/  LDL.LU R16, [R1+0x160] ;  /* 0x0001600001107983 */ /* 0x000ea20000300800 */
[----:B------:R-:W2:Y:S01]  /*39160*/  LDL.LU R17, [R1+0x164] ;  /* 0x0001640001117983 */ /* 0x000ea20000300800 */
[----:B------:R-:W2:Y:S02]  /*39170*/  LDL.LU R18, [R1+0x168] ;  /* 0x0001680001127983 */ /* 0x000ea40000300800 */
[----:B------:R-:W2:Y:S02]  /*39180*/  LDL.LU R19, [R1+0x16c] ;  /* 0x00016c0001137983 */ /* 0x000ea40000300800 */
[----:B0-----:R-:W-:Y:S01]  /*39190*/  IMAD.MOV.U32 R14, RZ, RZ, R27 ;  /* 0x000000ffff0e7224 */ /* 0x001fe200078e001b */
[----:B------:R-:W-:-:S02]  /*391a0*/  MOV R15, R26 ;  /* 0x0000001a000f7202 */ /* 0x000fc40000000f00 */
[----:B-1----:R-:W-:Y:S02]  /*391b0*/  MOV R12, R22 ;  /* 0x00000016000c7202 */ /* 0x002fe40000000f00 */
[----:B------:R-:W-:Y:S01]  /*391c0*/  MOV R13, R23 ;  /* 0x00000017000d7202 */ /* 0x000fe20000000f00 */
[----:B------:R-:W3:Y:S01]  /*391d0*/  LDL.LU R22, [R1+0x4eac] ;  /* 0x004eac0001167983 */ /* 0x000ee20000300800 */
[----:B------:R-:W3:Y:S02]  /*391e0*/  LDL.LU R23, [R1+0x4ea8] ;  /* 0x004ea80001177983 */ /* 0x000ee40000300800 */
[----:B------:R0:W-:Y:S01]  /*391f0*/  STL.64 [R1+0x4e38], R14 ;  /* 0x004e380e01007387 */ /* 0x0001e20000100a00 */
[----:B------:R1:W-:Y:S01]  /*39200*/  STL.64 [R1+0x4e30], R12 ;  /* 0x004e300c01007387 */ /* 0x0003e20000100a00 */
[----:B0-----:R-:W-:Y:S02]  /*39210*/  MOV R14, R9 ;  /* 0x00000009000e7202 */ /* 0x001fe40000000f00 */
[----:B------:R-:W-:-:S02]  /*39220*/  MOV R15, R8 ;  /* 0x00000008000f7202 */ /* 0x000fc40000000f00 */
[----:B-1----:R-:W-:Y:S01]  /*39230*/  MOV R12, R11 ;  /* 0x0000000b000c7202 */ /* 0x002fe20000000f00 */
[----:B----4-:R-:W-:Y:S01]  /*39240*/  IMAD.MOV.U32 R13, RZ, RZ, R10 ;  /* 0x000000ffff0d7224 */ /* 0x010fe200078e000a */
[----:B--2---:R-:W-:Y:S01]  /*39250*/  STL.64 [R1+0x4e08], R18 ;  /* 0x004e081201007387 */ /* 0x004fe20000100a00 */
[----:B------:R0:W-:Y:S03]  /*39260*/  STL.64 [R1+0x4e00], R16 ;  /* 0x004e001001007387 */ /* 0x0001e60000100a00 */
[----:B0-----:R-:W2:Y:S01]  /*39270*/  LDL.LU R16, [R1+0x180] ;  /* 0x0001800001107983 */ /* 0x001ea20000300800 */
[----:B------:R-:W2:Y:S02]  /*39280*/  LDL.LU R17, [R1+0x184] ;  /* 0x0001840001117983 */ /* 0x000ea40000300800 */
[----:B------:R-:W4:Y:S02]  /*39290*/  LDL.LU R18, [R1+0x188] ;  /* 0x0001880001127983 */ /* 0x000f240000300800 */
[----:B------:R-:W4:Y:S01]  /*392a0*/  LDL.LU R19, [R1+0x18c] ;  /* 0x00018c0001137983 */ /* 0x000f220000300800 */
[----:B------:R0:W-:Y:S01]  /*392b0*/  STL.64 [R1+0x4e58], R14 ;  /* 0x004e580e01007387 */ /* 0x0001e20000100a00 */
[----:B------:R3:W-:Y:S01]  /*392c0*/  STL.64 [R1+0x4e50], R12 ;  /* 0x004e500c01007387 */ /* 0x0007e20000100a00 */
[----:B0-----:R-:W-:Y:S01]  /*392d0*/  MOV R14, R5 ;  /* 0x00000005000e7202 */ /* 0x001fe20000000f00 */
[----:B------:R-:W-:-:S02]  /*392e0*/  IMAD.MOV.U32 R15, RZ, RZ, R4 ;  /* 0x000000ffff0f7224 */ /* 0x000fc400078e0004 */
[----:B---3--:R-:W-:Y:S01]  /*392f0*/  IMAD.MOV.U32 R12, RZ, RZ, R25 ;  /* 0x000000ffff0c7224 */ /* 0x008fe200078e0019 */
[----:B------:R-:W-:Y:S02]  /*39300*/  MOV R13, R24 ;  /* 0x00000018000d7202 */ /* 0x000fe40000000f00 */
[----:B------:R-:W-:Y:S01]  /*39310*/  MOV R11, R0 ;  /* 0x00000000000b7202 */ /* 0x000fe20000000f00 */
[----:B------:R-:W0:Y:S04]  /*39320*/  S2R R4, SR_TID.X ;  /* 0x0000000000047919 */ /* 0x000e280000002100 */
[----:B------:R-:W-:Y:S01]  /*39330*/  STL.64 [R1+0x4e78], R14 ;  /* 0x004e780e01007387 */ /* 0x000fe20000100a00 */
[----:B------:R1:W-:Y:S02]  /*39340*/  STL.64 [R1+0x4e70], R12 ;  /* 0x004e700c01007387 */ /* 0x0003e40000100a00 */
[----:B------:R-:W3:Y:S02]  /*39350*/  LDL.LU R8, [R1+0x90] ;  /* 0x0000900001087983 */ /* 0x000ee40000300800 */
[----:B------:R-:W3:Y:S01]  /*39360*/  LDL.LU R9, [R1+0x94] ;  /* 0x0000940001097983 */ /* 0x000ee20000300800 */
[----:B------:R-:W2:Y:S04]  /*39370*/  LDL.LU R10, [R1+0x98] ;  /* 0x00009800010a7983 */ /* 0x000ea80000300800 */
[----:B------:R-:W-:Y:S04]  /*39380*/  LDSM.16.MT88.4 R24, [R3+0x26180] ;  /* 0x026180000318783b */ /* 0x000fe80000004200 */
[----:B--2---:R-:W-:Y:S01]  /*39390*/  STL.64 [R1+0x4e90], R10 ;  /* 0x004e900a01007387 */ /* 0x004fe20000100a00 */
[----:B---3--:R-:W-:Y:S02]  /*393a0*/  STL.64 [R1+0x4e88], R8 ;  /* 0x004e880801007387 */ /* 0x008fe40000100a00 */
[----:B-1----:R-:W2:Y:S02]  /*393b0*/  LDL.LU R12, [R1+0x190] ;  /* 0x00019000010c7983 */ /* 0x002ea40000300800 */
[----:B------:R-:W2:Y:S01]  /*393c0*/  LDL.LU R13, [R1+0x194] ;  /* 0x00019400010d7983 */ /* 0x000ea20000300800 */
[----:B------:R-:W3:Y:S01]  /*393d0*/  LDL.LU R14, [R1+0x198] ;  /* 0x00019800010e7983 */ /* 0x000ee20000300800 */
[----:B------:R-:W3:Y:S03]  /*393e0*/  LDL.LU R15, [R1+0x19c] ;  /* 0x00019c00010f7983 */ /* 0x000ee60000300800 */
[----:B---3--:R-:W-:Y:S01]  /*393f0*/  STL.64 [R1+0x4ea0], R14 ;  /* 0x004ea00e01007387 */ /* 0x008fe20000100a00 */
[----:B--2---:R1:W-:Y:S02]  /*39400*/  STL.64 [R1+0x4e98], R12 ;  /* 0x004e980c01007387 */ /* 0x0043e40000100a00 */
[----:B------:R-:W2:Y:S01]  /*39410*/  LDL.LU R5, [R1+0xfc] ;  /* 0x0000fc0001057983 */ /* 0x000ea20000300800 */
[----:B-1----:R-:W3:Y:S01]  /*39420*/  LDL.LU R12, [R1+0x1a0] ;  /* 0x0001a000010c7983 */ /* 0x002ee20000300800 */
[----:B------:R-:W3:Y:S02]  /*39430*/  LDL.LU R13, [R1+0x1a4] ;  /* 0x0001a400010d7983 */ /* 0x000ee40000300800 */
[----:B------:R-:W3:Y:S02]  /*39440*/  LDL.LU R14, [R1+0x1a8] ;  /* 0x0001a800010e7983 */ /* 0x000ee40000300800 */
[----:B------:R-:W3:Y:S01]  /*39450*/  LDL.LU R15, [R1+0x1ac] ;  /* 0x0001ac00010f7983 */ /* 0x000ee20000300800 */
[----:B----4-:R-:W-:Y:S01]  /*39460*/  STL.64 [R1+0x4e28], R18 ;  /* 0x004e281201007387 */ /* 0x010fe20000100a00 */
[----:B------:R1:W-:Y:S03]  /*39470*/  STL.64 [R1+0x4e20], R16 ;  /* 0x004e201001007387 */ /* 0x0003e60000100a00 */
[----:B-1----:R-:W4:Y:S01]  /*39480*/  LDL.LU R16, [R1+0x140] ;  /* 0x0001400001107983 */ /* 0x002f220000300800 */
[----:B------:R-:W4:Y:S02]  /*39490*/  LDL.LU R17, [R1+0x144] ;  /* 0x0001440001117983 */ /* 0x000f240000300800 */
[----:B------:R-:W2:Y:S02]  /*394a0*/  LDL.LU R18, [R1+0x148] ;  /* 0x0001480001127983 */ /* 0x000ea40000300800 */
[----:B------:R-:W2:Y:S01]  /*394b0*/  LDL.LU R19, [R1+0x14c] ;  /* 0x00014c0001137983 */ /* 0x000ea20000300800 */
[----:B------:R-:W-:Y:S01]  /*394c0*/  MOV R8, R23 ;  /* 0x0000001700087202 */ /* 0x000fe20000000f00 */
[----:B------:R-:W-:Y:S01]  /*394d0*/  IMAD.MOV.U32 R9, RZ, RZ, R22 ;  /* 0x000000ffff097224 */ /* 0x000fe200078e0016 */
[----:B------:R-:W-:-:S02]  /*394e0*/  MOV R10, R21 ;  /* 0x00000015000a7202 */ /* 0x000fc40000000f00 */
[----:B------:R-:W-:Y:S02]  /*394f0*/  MOV R11, R20 ;  /* 0x00000014000b7202 */ /* 0x000fe40000000f00 */
[----:B------:R-:W1:Y:S04]  /*39500*/  LDSM.16.MT88.4 R20, [R3+0x26100] ;  /* 0x026100000314783b */ /* 0x000e680000004200 */
[----:B--2---:R-:W-:Y:S01]  /*39510*/  STL.64 [R1+0x4e48], R18 ;  /* 0x004e481201007387 */ /* 0x004fe20000100a00 */
[----:B----4-:R2:W-:Y:S03]  /*39520*/  STL.64 [R1+0x4e40], R16 ;  /* 0x004e401001007387 */ /* 0x0105e60000100a00 */
[----:B--2---:R-:W2:Y:S01]  /*39530*/  LDL.LU R16, [R1+0x150] ;  /* 0x0001500001107983 */ /* 0x004ea20000300800 */
[----:B------:R-:W2:Y:S02]  /*39540*/  LDL.LU R17, [R1+0x154] ;  /* 0x0001540001117983 */ /* 0x000ea40000300800 */
[----:B------:R-:W4:Y:S02]  /*39550*/  LDL.LU R18, [R1+0x158] ;  /* 0x0001580001127983 */ /* 0x000f240000300800 */
[----:B------:R-:W4:Y:S01]  /*39560*/  LDL.LU R19, [R1+0x15c] ;  /* 0x00015c0001137983 */ /* 0x000f220000300800 */
[----:B---3--:R-:W-:Y:S01]  /*39570*/  HMMA.16816.F32.BF16 R8, R8, R6, R12 ;  /* 0x000000060808723c */ /* 0x008fe2000004180c */
[----:B------:R-:W3:Y:S02]  /*39580*/  S2R R0, SR_TID.X ;  /* 0x0000000000007919 */ /* 0x000ee40000002100 */
[----:B---3--:R-:W-:-:S04]  /*39590*/  LOP3.LUT R0, R0, 0x7, RZ, 0xc0, !PT ;  /* 0x0000000700007812 */ /* 0x008fc800078ec0ff */
[----:B------:R-:W-:Y:S01]  /*395a0*/  SHF.L.U32 R0, R0, 0x4, RZ ;  /* 0x0000000400007819 */ /* 0x000fe200000006ff */
[----:B----4-:R-:W-:Y:S01]  /*395b0*/  STL.64 [R1+0x4e68], R18 ;  /* 0x004e681201007387 */ /* 0x010fe20000100a00 */
[----:B--2---:R2:W-:Y:S03]  /*395c0*/  STL.64 [R1+0x4e60], R16 ;  /* 0x004e601001007387 */ /* 0x0045e60000100a00 */
[----:B--2---:R-:W2:Y:S01]  /*395d0*/  LDL.LU R16, [R1+0x170] ;  /* 0x0001700001107983 */ /* 0x004ea20000300800 */
[----:B------:R-:W2:Y:S02]  /*395e0*/  LDL.LU R17, [R1+0x174] ;  /* 0x0001740001117983 */ /* 0x000ea40000300800 */
[----:B------:R-:W2:Y:S02]  /*395f0*/  LDL.LU R18, [R1+0x178] ;  /* 0x0001780001127983 */ /* 0x000ea40000300800 */
[----:B------:R-:W2:Y:S01]  /*39600*/  LDL.LU R19, [R1+0x17c] ;  /* 0x00017c0001137983 */ /* 0x000ea20000300800 */
[----:B-1----:R-:W-:Y:S01]  /*39610*/  STL.64 [R1+0x4d70], R22 ;  /* 0x004d701601007387 */ /* 0x002fe20000100a00 */
[----:B------:R1:W-:Y:S03]  /*39620*/  STL.64 [R1+0x4d68], R20 ;  /* 0x004d681401007387 */ /* 0x0003e60000100a00 */
[----:B-1----:R-:W3:Y:S01]  /*39630*/  LDL.LU R20, [R1+0xf0] ;  /* 0x0000f00001147983 */ /* 0x002ee20000300800 */
[----:B------:R-:W3:Y:S02]  /*39640*/  LDL.LU R21, [R1+0xf4] ;  /* 0x0000f40001157983 */ /* 0x000ee40000300800 */
[----:B------:R-:W3:Y:S02]  /*39650*/  LDL.LU R22, [R1+0xf8] ;  /* 0x0000f80001167983 */ /* 0x000ee40000300800 */
[----:B------:R-:W-:Y:S01]  /*39660*/  STL [R1+0x4ce8], R3 ;  /* 0x004ce80301007387 */ /* 0x000fe20000100800 */
[----:B------:R-:W4:Y:S01]  /*39670*/  LDL.LU.64 R14, [R1+0x4ea0] ;  /* 0x004ea000010e7983 */ /* 0x000f220000300a00 */
[----:B------:R-:W4:Y:S02]  /*39680*/  LDL.LU.64 R12, [R1+0x4e98] ;  /* 0x004e9800010c7983 */ /* 0x000f240000300a00 */
[----:B------:R-:W-:Y:S02]  /*39690*/  STL.64 [R1+0x210], R8 ;  /* 0x0002100801007387 */ /* 0x000fe40000100a00 */
[----:B------:R1:W-:Y:S02]  /*396a0*/  STL.64 [R1+0x218], R10 ;  /* 0x0002180a01007387 */ /* 0x0003e40000100a00 */
[----:B-1----:R-:W4:Y:S01]  /*396b0*/  LDL.LU.64 R10, [R1+0x4e90] ;  /* 0x004e9000010a7983 */ /* 0x002f220000300a00 */
[----:B------:R-:W4:Y:S02]  /*396c0*/  LDL.LU.64 R8, [R1+0x4e88] ;  /* 0x004e880001087983 */ /* 0x000f240000300a00 */
[----:B------:R-:W-:Y:S01]  /*396d0*/  IMAD.MOV.U32 R23, RZ, RZ, R5 ;  /* 0x000000ffff177224 */ /* 0x000fe200078e0005 */
[----:B0-----:R-:W-:-:S05]  /*396e0*/  LOP3.LUT R5, R4, 0xe0, RZ, 0xc0, !PT ;  /* 0x000000e004057812 */ /* 0x001fca00078ec0ff */
[----:B------:R-:W-:Y:S02]  /*396f0*/  IMAD R5, R5, 0x100, R0 ;  /* 0x0000010005057824 */ /* 0x000fe400078e0200 */
[----:B------:R-:W2:Y:S01]  /*39700*/  LDL.LU R0, [R1+0x4e80] ;  /* 0x004e800001007983 */ /* 0x000ea20000300800 */
[----:B------:R-:W-:-:S04]  /*39710*/  SHF.L.U32 R3, R4, 0x1, RZ ;  /* 0x0000000104037819 */ /* 0x000fc800000006ff */
[----:B------:R-:W-:Y:S01]  /*39720*/  LOP3.LUT R5, R5, 0x30, R3, 0x78, !PT ;  /* 0x0000003005057812 */ /* 0x000fe200078e7803 */
[----:B------:R-:W-:-:S04]  /*39730*/  LOP3.LUT R4, R4, 0x7, RZ, 0xc0, !PT ;  /* 0x0000000704047812 */ /* 0x000fc800078ec0ff */
[----:B------:R-:W-:Y:S01]  /*39740*/  LEA R5, R4, R5, 0xa ;  /* 0x0000000504057211 */ /* 0x000fe200078e50ff */
[-C--:B----4-:R-:W-:Y:S01]  /*39750*/  HMMA.16816.F32.BF16 R8, R8, R6.reuse, R12 ;  /* 0x000000060808723c */ /* 0x090fe2000004180c */
[----:B------:R-:W4:Y:S01]  /*39760*/  LDL.LU.64 R14, [R1+0x4e78] ;  /* 0x004e7800010e7983 */ /* 0x000f220000300a00 */
[----:B------:R-:W4:Y:S11]  /*39770*/  LDL.LU.64 R12, [R1+0x4e70] ;  /* 0x004e7000010c7983 */ /* 0x000f360000300a00 */
[----:B------:R-:W-:Y:S10]  /*39780*/  @!UPT UIADD3 URZ, URZ, URZ, URZ ;  /* 0x0000003f3f3ff290 */ /* 0x000ff4000fffe03f */
[----:B------:R-:W-:Y:S01]  /*39790*/  STL.64 [R1+0x200], R8 ;  /* 0x0002000801007387 */ /* 0x000fe20000100a00 */
[----:B------:R-:W-:Y:S01]  /*397a0*/  STL [R1+0x208], R10 ;  /* 0x0002080a01007387 */ /* 0x000fe20000100800 */
[----:B------:R-:W-:Y:S02]  /*397b0*/  MOV R3, R11 ;  /* 0x0000000b00037202 */ /* 0x000fe40000000f00 */
[----:B--2---:R-:W0:Y:S04]  /*397c0*/  LDSM.16.MT88.4 R8, [R0+0x28000] ;  /* 0x028000000008783b */ /* 0x004e280000004200 */
[----:B------:R-:W-:Y:S04]  /*397d0*/  STL [R1+0x4cec], R3 ;  /* 0x004cec0301007387 */ /* 0x000fe80000100800 */
[----:B0-----:R-:W-:Y:S01]  /*397e0*/  STL.64 [R1+0xa0], R8 ;  /* 0x0000a00801007387 */ /* 0x001fe20000100a00 */
[----:B------:R-:W-:Y:S02]  /*397f0*/  STL.64 [R1+0xa8], R10 ;  /* 0x0000a80a01007387 */ /* 0x000fe40000100a00 */
[----:B------:R-:W0:Y:S02]  /*39800*/  LDSM.16.M88.4 R8, [R5+0x40280] ;  /* 0x040280000508783b */ /* 0x000e240000000200 */
[----:B0-----:R-:W-:Y:S02]  /*39810*/  STL [R1+0x4b7c], R10 ;  /* 0x004b7c0a01007387 */ /* 0x001fe40000100800 */
[----:B------:R-:W-:Y:S01]  /*39820*/  STL [R1+0x4b78], R11 ;  /* 0x004b780b01007387 */ /* 0x000fe20000100800 */
[----:B----4-:R-:W-:Y:S01]  /*39830*/  HMMA.16816.F32.BF16 R12, R12, R6, R16 ;  /* 0x000000060c0c723c */ /* 0x010fe20000041810 */
[----:B------:R-:W2:Y:S01]  /*39840*/  LDL.LU.64 R18, [R1+0x4e68] ;  /* 0x004e680001127983 */ /* 0x000ea20000300a00 */
[----:B------:R-:W2:Y:S11]  /*39850*/  LDL.LU.64 R16, [R1+0x4e60] ;  /* 0x004e600001107983 */ /* 0x000eb60000300a00 */
[----:B------:R-:W-:Y:S10]  /*39860*/  @!UPT UIADD3 URZ, URZ, URZ, URZ ;  /* 0x0000003f3f3ff290 */ /* 0x000ff4000fffe03f */
[----:B------:R-:W-:Y:S01]  /*39870*/  STL.64 [R1+0x1e0], R12 ;  /* 0x0001e00c01007387 */ /* 0x000fe20000100a00 */
[----:B------:R-:W-:Y:S02]  /*39880*/  STL [R1+0x1ec], R15 ;  /* 0x0001ec0f01007387 */ /* 0x000fe40000100800 */
[----:B------:R-:W-:Y:S02]  /*39890*/  IMAD.MOV.U32 R3, RZ, RZ, R14 ;  /* 0x000000ffff037224 */ /* 0x000fe400078e000e */
[----:B------:R-:W0:Y:S04]  /*398a0*/  LDSM.16.MT88.4 R12, [R0+0x28080] ;  /* 0x02808000000c783b */ /* 0x000e280000004200 */
[----:B------:R1:W-:Y:S01]  /*398b0*/  STL [R1+0x4cf0], R3 ;  /* 0x004cf00301007387 */ /* 0x0003e20000100800 */
        /* <DEDUP_REMOVED lines=11> */
[----:B------:R0:W-:Y:S01]  /*39970*/  STL [R1+0xd8], R14 ;  /* 0x0000d80e01007387 */ /* 0x0001e20000100800 */
[----:B-1----:R-:W-:Y:S02]  /*39980*/  MOV R3, R15 ;  /* 0x0000000f00037202 */ /* 0x002fe40000000f00 */
        /* <DEDUP_REMOVED lines=44> */
[----:B------:R-:W3:Y:S01]  /*39c50*/  LDL.LU.64 R18, [R1+0x4d88] ;  /* 0x004d880001127983 */ /* 0x000ee20000300a00 */
[----:B------:R-:W3:Y:S11]  /*39c60*/  LDL.LU.64 R16, [R1+0x4d80] ;  /* 0x004d800001107983 */ /* 0x000ef60000300a00 */
[----:B------:R-:W-:Y:S10]  /*39c70*/  @!UPT UIADD3 URZ, URZ, URZ, URZ ;  /* 0x0000003f3f3ff290 */ /* 0x000ff4000fffe03f */
[----:B------:R0:W-:Y:S01]  /*39c80*/  STL.64 [R1+0x140], R12 ;  /* 0x0001400c01007387 */ /* 0x0001e20000100a00 */
[----:B------:R1:W-:Y:S03]  /*39c90*/  STL.64 [R1+0x148], R14 ;  /* 0x0001480e01007387 */ /* 0x0003e60000100a00 */
[----:B0-----:R-:W2:Y:S01]  /*39ca0*/  LDL.LU R12, [R1+0x80] ;  /* 0x00008000010c7983 */ /* 0x001ea20000300800 */
[----:B------:R-:W-:Y:S02]  /*39cb0*/  IMAD.MOV.U32 R13, RZ, RZ, R2 ;  /* 0x000000ffff0d7224 */ /* 0x000fe400078e0002 */
[----:B------:R-:W4:Y:S01]  /*39cc0*/  LDL.LU R2, [R1+0x4d7c] ;  /* 0x004d7c0001027983 */ /* 0x000f220000300800 */
[----:B-1----:R-:W-:Y:S02]  /*39cd0*/  MOV R14, R29 ;  /* 0x0000001d000e7202 */ /* 0x002fe40000000f00 */
[----:B------:R-:W2:Y:S01]  /*39ce0*/  LDL.LU R29, [R1+0x4d78] ;  /* 0x004d7800011d7983 */ /* 0x000ea20000300800 */
[----:B---3--:R-:W-:Y:S03]  /*39cf0*/  HMMA.16816.F32.BF16 R16, R16, R6, R20 ;  /* 0x000000061010723c */ /* 0x008fe60000041814 */
[----:B------:R-:W3:Y:S01]  /*39d00*/  LDL.LU.64 R22, [R1+0x4d70] ;  /* 0x004d700001167983 */ /* 0x000ee20000300a00 */
[----:B------:R-:W3:Y:S11]  /*39d10*/  LDL.LU.64 R20, [R1+0x4d68] ;  /* 0x004d680001147983 */ /* 0x000ef60000300a00 */
[----:B------:R-:W-:Y:S08]  /*39d20*/  @!UPT UIADD3 URZ, URZ, URZ, URZ ;  /* 0x0000003f3f3ff290 */ /* 0x000ff0000fffe03f */
[----:B------:R0:W-:Y:S01]  /*39d30*/  STL.64 [R1+0x120], R16 ;  /* 0x0001201001007387 */ /* 0x0001e20000100a00 */
[----:B------:R2:W-:Y:S03]  /*39d40*/  STL [R1+0x128], R18 ;  /* 0x0001281201007387 */ /* 0x0005e60000100800 */
[----:B0-----:R-:W3:Y:S01]  /*39d50*/  LDL.LU R16, [R1+0xb0] ;  /* 0x0000b00001107983 */ /* 0x001ee20000300800 */
[----:B------:R-:W3:Y:S01]  /*39d60*/  LDL.LU R17, [R1+0xb4] ;  /* 0x0000b40001117983 */ /* 0x000ee20000300800 */
[----:B------:R-:W-:Y:S01]  /*39d70*/  MOV R15, R28 ;  /* 0x0000001c000f7202 */ /* 0x000fe20000000f00 */
[----:B------:R-:W-:Y:S01]  /*39d80*/  IMAD.MOV.U32 R28, RZ, RZ, R19 ;  /* 0x000000ffff1c7224 */ /* 0x000fe200078e0013 */
[----:B--2---:R-:W-:Y:S02]  /*39d90*/  MOV R18, R29 ;  /* 0x0000001d00127202 */ /* 0x004fe40000000f00 */
[----:B----4-:R-:W-:-:S02]  /*39da0*/  MOV R19, R2 ;  /* 0x0000000200137202 */ /* 0x010fc40000000f00 */
[----:B------:R-:W-:Y:S05]  /*39db0*/  STL [R1+0x4cf8], R28 ;  /* 0x004cf81c01007387 */ /* 0x000fea0000100800 */
[-C--:B---3--:R-:W-:Y:S01]  /*39dc0*/  HMMA.16816.F32.BF16 R16, R20, R6.reuse, R16 ;  /* 0x000000061410723c */ /* 0x088fe20000041810 */
[----:B------:R-:W0:Y:S11]  /*39dd0*/  LDSM.16.MT88.4 R20, [R0+0x28180] ;  /* 0x028180000014783b */ /* 0x000e360000004200 */
[----:B------:R-:W-:Y:S11]  /*39de0*/  @!UPT UIADD3 URZ, URZ, URZ, URZ ;  /* 0x0000003f3f3ff290 */ /* 0x000ff6000fffe03f */
[----:B------:R1:W-:Y:S01]  /*39df0*/  STL.64 [R1+0xf0], R16 ;  /* 0x0000f01001007387 */ /* 0x0003e20000100a00 */
[----:B------:R-:W-:Y:S01]  /*39e00*/  IMAD.MOV.U32 R29, RZ, RZ, R18 ;  /* 0x000000ffff1d7224 */ /* 0x000fe200078e0012 */
[----:B------:R-:W-:Y:S02]  /*39e10*/  MOV R2, R19 ;  /* 0x0000001300027202 */ /* 0x000fe40000000f00 */
[----:B-1----:R-:W-:Y:S01]  /*39e20*/  HMMA.16816.F32.BF16 R16, R24, R6, R12 ;  /* 0x000000061810723c */ /* 0x002fe2000004180c */
[----:B------:R-:W1:Y:S04]  /*39e30*/  LDSM.16.MT88.4 R12, [R0+0x28100] ;  /* 0x02810000000c783b */ /* 0x000e680000004200 */
[----:B------:R-:W-:Y:S01]  /*39e40*/  STL [R1+0x4d00], R2 ;  /* 0x004d000201007387 */ /* 0x000fe20000100800 */
[----:B------:R-:W-:Y:S01]  /*39e50*/  STL [R1+0x4cfc], R29 ;  /* 0x004cfc1d01007387 */ /* 0x000fe20000100800 */
[----:B------:R-:W-:-:S02]  /*39e60*/  MOV R6, R11 ;  /* 0x0000000b00067202 */ /* 0x000fc40000000f00 */
[----:B------:R-:W-:Y:S11]  /*39e70*/  MOV R7, R10 ;  /* 0x0000000a00077202 */ /* 0x000ff60000000f00 */
[----:B------:R-:W-:Y:S03]  /*39e80*/  @!UPT UIADD3 URZ, URZ, URZ, URZ ;  /* 0x0000003f3f3ff290 */ /* 0x000fe6000fffe03f */
[----:B------:R0:W-:Y:S01]  /*39e90*/  STL.64 [R1+0x1f0], R16 ;  /* 0x0001f01001007387 */ /* 0x0001e20000100a00 */
[----:B------:R2:W-:Y:S02]  /*39ea0*/  STL.64 [R1+0x1f8], R18 ;  /* 0x0001f81201007387 */ /* 0x0005e40000100a00 */
[----:B0-----:R-:W-:Y:S01]  /*39eb0*/  IMAD.MOV.U32 R16, RZ, RZ, R23 ;  /* 0x000000ffff107224 */ /* 0x001fe200078e0017 */
[----:B------:R-:W-:Y:S02]  /*39ec0*/  MOV R17, R22 ;  /* 0x0000001600117202 */ /* 0x000fe40000000f00 */
[----:B-1----:R-:W-:Y:S02]  /*39ed0*/  MOV R24, R15 ;  /* 0x0000000f00187202 */ /* 0x002fe40000000f00 */
[----:B------:R-:W-:Y:S01]  /*39ee0*/  MOV R25, R14 ;  /* 0x0000000e00197202 */ /* 0x000fe20000000f00 */
[----:B------:R-:W-:Y:S01]  /*39ef0*/  IMAD.MOV.U32 R26, RZ, RZ, R13 ;  /* 0x000000ffff1a7224 */ /* 0x000fe200078e000d */
[----:B------:R-:W-:-:S02]  /*39f00*/  MOV R27, R12 ;  /* 0x0000000c001b7202 */ /* 0x000fc40000000f00 */
[----:B--2---:R-:W-:Y:S01]  /*39f10*/  MOV R18, R21 ;  /* 0x0000001500127202 */ /* 0x004fe20000000f00 */
[----:B------:R-:W-:Y:S01]  /*39f20*/  STL [R1+0x4d10], R24 ;  /* 0x004d101801007387 */ /* 0x000fe20000100800 */
[----:B------:R-:W-:Y:S02]  /*39f30*/  STL [R1+0x4d0c], R25 ;  /* 0x004d0c1901007387 */ /* 0x000fe40000100800 */
[----:B------:R-:W-:Y:S02]  /*39f40*/  STL [R1+0x4d08], R26 ;  /* 0x004d081a01007387 */ /* 0x000fe40000100800 */
[----:B------:R-:W-:Y:S01]  /*39f50*/  IMAD.MOV.U32 R19, RZ, RZ, R20 ;  /* 0x000000ffff137224 */ /* 0x000fe200078e0014 */
[----:B------:R-:W-:Y:S01]  /*39f60*/  STL [R1+0x4d04], R27 ;  /* 0x004d041b01007387 */ /* 0x000fe20000100800 */
[----:B------:R-:W-:Y:S02]  /*39f70*/  STL [R1+0x4d24], R16 ;  /* 0x004d241001007387 */ /* 0x000fe40000100800 */
[----:B------:R-:W-:Y:S02]  /*39f80*/  STL [R1+0x4d20], R17 ;  /* 0x004d201101007387 */ /* 0x000fe40000100800 */
[----:B------:R-:W-:Y:S01]  /*39f90*/  STL [R1+0x4d1c], R18 ;  /* 0x004d1c1201007387 */ /* 0x000fe20000100800 */
[----:B------:R-:W-:Y:S01]  /*39fa0*/  STL [R1+0x4d18], R19 ;  /* 0x004d181301007387 */ /* 0x000fe20000100800 */
[----:B------:R-:W-:Y:S02]  /*39fb0*/  STL [R1+0x4d14], R0 ;  /* 0x004d140001007387 */ /* 0x000fe40000100800 */
[----:B------:R-:W-:Y:S02]  /*39fc0*/  STL.64 [R1+0x4d48], R6 ;  /* 0x004d480601007387 */ /* 0x000fe40000100a00 */
[----:B------:R0:W-:Y:S02]  /*39fd0*/  STL.64 [R1+0x4d40], R4 ;  /* 0x004d400401007387 */ /* 0x0001e40000100a00 */
[----:B0-----:R-:W2:Y:S01]  /*39fe0*/  LDL.LU R4, [R1+0xa0] ;  /* 0x0000a00001047983 */ /* 0x001ea20000300800 */
[----:B------:R-:W2:Y:S02]  /*39ff0*/  LDL.LU R5, [R1+0xa4] ;  /* 0x0000a40001057983 */ /* 0x000ea40000300800 */
[----:B------:R-:W3:Y:S02]  /*3a000*/  LDL.LU R6, [R1+0xa8] ;  /* 0x0000a80001067983 */ /* 0x000ee40000300800 */
[----:B------:R-:W3:Y:S01]  /*3a010*/  LDL.LU R7, [R1+0xac] ;  /* 0x0000ac0001077983 */ /* 0x000ee20000300800 */
[----:B------:R-:W0:Y:S04]  /*3a020*/  S2R R3, SR_TID.X ;  /* 0x0000000000037919 */ /* 0x000e280000002100 */
[----:B------:R-:W1:Y:S01]  /*3a030*/  S2R R14, SR_TID.X ;  /* 0x00000000000e7919 */ /* 0x000e620000002100 */
[----:B0-----:R-:W-:Y:S01]  /*3a040*/  LOP3.LUT R15, R3, 0x7, RZ, 0xc0, !PT ;  /* 0x00000007030f7812 */ /* 0x001fe200078ec0ff */
[C---:B-1----:R-:W-:Y:S01]  /*3a050*/  LOP3.LUT R3, R14.reuse, 0x10, RZ, 0xc0, !PT ;  /* 0x000000100e037812 */ /* 0x042fe200078ec0ff */
[----:B------:R-:W-:-:S03]  /*3a060*/  SHF.L.U32 R14, R14, 0x1, RZ ;  /* 0x000000010e0e7819 */ /* 0x000fc600000006ff */
[----:B------:R-:W-:Y:S01]  /*3a070*/  IMAD R15, R15, 0x210, RZ ;  /* 0x000002100f0f7824 */ /* 0x000fe200078e02ff */
[----:B------:R-:W-:-:S04]  /*3a080*/  SHF.L.U32 R3, R3, 0x8, RZ ;  /* 0x0000000803037819 */ /* 0x000fc800000006ff */
[----:B------:R-:W-:-:S04]  /*3a090*/  LOP3.LUT R14, R15, 0x10, R14, 0x78, !PT ;  /* 0x000000100f0e7812 */ /* 0x000fc800078e780e */
[----:B------:R-:W-:-:S04]  /*3a0a0*/  LOP3.LUT R14, R14, R3, RZ, 0xfc, !PT ;  /* 0x000000030e0e7212 */ /* 0x000fc800078efcff */
[----:B------:R-:W-:-:S05]  /*3a0b0*/  LOP3.LUT R14, R14, 0x20, RZ, 0x3c, !PT ;  /* 0x000000200e0e7812 */ /* 0x000fca00078e3cff */
[----:B------:R-:W0:Y:S02]  /*3a0c0*/  LDSM.16.MT88.4 R24, [R14+0x28000] ;  /* 0x028000000e18783b */ /* 0x000e240000004200 */
[----:B0-----:R-:W-:Y:S01]  /*3a0d0*/  IMAD.MOV.U32 R23, RZ, RZ, R24 ;  /* 0x000000ffff177224 */ /* 0x001fe200078e0018 */
[----:B------:R-:W-:Y:S02]  /*3a0e0*/  MOV R22, R25 ;  /* 0x0000001900167202 */ /* 0x000fe40000000f00 */
[----:B------:R-:W-:Y:S01]  /*3a0f0*/  MOV R21, R26 ;  /* 0x0000001a00157202 */ /* 0x000fe20000000f00 */
[----:B------:R-:W-:Y:S01]  /*3a100*/  IMAD.MOV.U32 R20, RZ, RZ, R27 ;  /* 0x000000ffff147224 */ /* 0x000fe200078e001b */
[----:B---3--:R-:W-:Y:S01]  /*3a110*/  STL.64 [R1+0x4d60], R6 ;  /* 0x004d600601007387 */ /* 0x008fe20000100a00 */
[----:B--2---:R-:W-:Y:S02]  /*3a120*/  STL.64 [R1+0x4d58], R4 ;  /* 0x004d580401007387 */ /* 0x004fe40000100a00 */
[----:B------:R-:W0:Y:S04]  /*3a130*/  LDSM.16.MT88.4 R4, [R14+0x28080] ;  /* 0x028080000e04783b */ /* 0x000e280000004200 */
[----:B0-----:R-:W-:Y:S01]  /*3a140*/  IMAD.MOV.U32 R2, RZ, RZ, R4 ;  /* 0x000000ffff027224 */ /* 0x001fe200078e0004 */
[----:B------:R-:W-:-:S02]  /*3a150*/  MOV R29, R5 ;  /* 0x00000005001d7202 */ /* 0x000fc40000000f00 */
[----:B------:R-:W-:Y:S01]  /*3a160*/  MOV R28, R6 ;  /* 0x00000006001c7202 */ /* 0x000fe20000000f00 */
[----:B------:R-:W-:Y:S02]  /*3a170*/  IMAD.MOV.U32 R3, RZ, RZ, R7 ;  /* 0x000000ffff037224 */ /* 0x000fe400078e0007 */
[----:B------:R-:W0:Y:S04]  /*3a180*/  LDSM.16.MT88.4 R4, [R14+0x28100] ;  /* 0x028100000e04783b */ /* 0x000e280000004200 */
[----:B------:R-:W-:Y:S01]  /*3a190*/  STL [R1+0x4d2c], R22 ;  /* 0x004d2c1601007387 */ /* 0x000fe20000100800 */
[----:B------:R-:W-:Y:S02]  /*3a1a0*/  STL [R1+0x4d28], R23 ;  /* 0x004d281701007387 */ /* 0x000fe40000100800 */
[----:B------:R1:W-:Y:S02]  /*3a1b0*/  STL.64 [R1+0x4d50], R20 ;  /* 0x004d501401007387 */ /* 0x0003e40000100a00 */
[----:B-1----:R-:W2:Y:S01]  /*3a1c0*/  LDL.LU R20, [R1+0x100] ;  /* 0x0001000001147983 */ /* 0x002ea20000300800 */
[----:B------:R-:W2:Y:S02]  /*3a1d0*/  LDL.LU R21, [R1+0x104] ;  /* 0x0001040001157983 */ /* 0x000ea40000300800 */
[----:B------:R-:W2:Y:S02]  /*3a1e0*/  LDL.LU R22, [R1+0x108] ;  /* 0x0001080001167983 */ /* 0x000ea40000300800 */
[----:B------:R-:W2:Y:S01]  /*3a1f0*/  LDL.LU R23, [R1+0x10c] ;  /* 0x00010c0001177983 */ /* 0x000ea20000300800 */
[----:B0-----:R-:W-:-:S02]  /*3a200*/  MOV R24, R4 ;  /* 0x0000000400187202 */ /* 0x001fc40000000f00 */
[----:B------:R-:W-:Y:S01]  /*3a210*/  MOV R25, R5 ;  /* 0x0000000500197202 */ /* 0x000fe20000000f00 */
[----:B------:R-:W-:Y:S01]  /*3a220*/  IMAD.MOV.U32 R26, RZ, RZ, R6 ;  /* 0x000000ffff1a7224 */ /* 0x000fe200078e0006 */
[----:B------:R-:W-:Y:S02]  /*3a230*/  MOV R27, R7 ;  /* 0x00000007001b7202 */ /* 0x000fe40000000f00 */
[----:B------:R-:W0:Y:S04]  /*3a240*/  LDSM.16.MT88.4 R4, [R14+0x28180] ;  /* 0x028180000e04783b */ /* 0x000e280000004200 */
[----:B------:R-:W-:Y:S01]  /*3a250*/  STL.64 [R1+0x4d38], R26 ;  /* 0x004d381a01007387 */ /* 0x000fe20000100a00 */
[----:B------:R1:W-:Y:S03]  /*3a260*/  STL.64 [R1+0x4d30], R24 ;  /* 0x004d301801007387 */ /* 0x0003e60000100a00 */
[----:B-1----:R-:W3:Y:S01]  /*3a270*/  LDL.LU R24, [R1+0xe0] ;  /* 0x0000e00001187983 */ /* 0x002ee20000300800 */
[----:B------:R-:W3:Y:S02]  /*3a280*/  LDL.LU R25, [R1+0xe4] ;  /* 0x0000e40001197983 */ /* 0x000ee40000300800 */
[----:B------:R-:W3:Y:S02]  /*3a290*/  LDL.LU R26, [R1+0xe8] ;  /* 0x0000e800011a7983 */ /* 0x000ee40000300800 */
[----:B------:R-:W3:Y:S02]  /*3a2a0*/  LDL.LU R27, [R1+0xec] ;  /* 0x0000ec00011b7983 */ /* 0x000ee40000300800 */
[----:B0-----:R-:W-:Y:S01]  /*3a2b0*/  IMAD.MOV.U32 R19, RZ, RZ, R6 ;  /* 0x000000ffff137224 */ /* 0x001fe200078e0006 */
[----:B------:R-:W-:-:S02]  /*3a2c0*/  MOV R0, R7 ;  /* 0x0000000700007202 */ /* 0x000fc40000000f00 */
[----:B------:R-:W-:Y:S02]  /*3a2d0*/  MOV R17, R4 ;  /* 0x0000000400117202 */ /* 0x000fe40000000f00 */
[----:B------:R-:W-:Y:S01]  /*3a2e0*/  MOV R18, R5 ;  /* 0x0000000500127202 */ /* 0x000fe20000000f00 */
[----:B------:R-:W2:Y:S01]  /*3a2f0*/  LDL.LU.64 R6, [R1+0x4d60] ;  /* 0x004d600001067983 */ /* 0x000ea20000300a00 */
[----:B------:R-:W2:Y:S03]  /*3a300*/  LDL.LU.64 R4, [R1+0x4d58] ;  /* 0x004d580001047983 */ /* 0x000ea60000300a00 */
[----:B------:R-:W0:Y:S04]  /*3a310*/  S2R R10, SR_TID.X ;  /* 0x00000000000a7919 */ /* 0x000e280000002100 */
[----:B------:R-:W1:Y:S01]  /*3a320*/  S2R R15, SR_TID.X ;  /* 0x00000000000f7919 */ /* 0x000e620000002100 */
[----:B0-----:R-:W-:Y:S01]  /*3a330*/  LOP3.LUT R11, R10, 0x7, RZ, 0xc0, !PT ;  /* 0x000000070a0b7812 */ /* 0x001fe200078ec0ff */
[----:B-1----:R-:W-:-:S02]  /*3a340*/  LOP3.LUT R10, R15, 0x10, RZ, 0xc0, !PT ;  /* 0x000000100f0a7812 */ /* 0x002fc400078ec0ff */
[----:B------:R-:W-:Y:S02]  /*3a350*/  IMAD.SHL.U32 R15, R15, 0x2, RZ ;  /* 0x000000020f0f7824 */ /* 0x000fe400078e00ff */
[----:B------:R-:W-:Y:S01]  /*3a360*/  IMAD R11, R11, 0x210, RZ ;  /* 0x000002100b0b7824 */ /* 0x000fe200078e02ff */
[----:B------:R-:W-:-:S04]  /*3a370*/  SHF.L.U32 R10, R10, 0x8, RZ ;  /* 0x000000080a0a7819 */ /* 0x000fc800000006ff */
[----:B------:R-:W-:-:S04]  /*3a380*/  LOP3.LUT R15, R11, 0x10, R15, 0x78, !PT ;  /* 0x000000100b0f7812 */ /* 0x000fc800078e780f */
[----:B------:R-:W-:-:S04]  /*3a390*/  LOP3.LUT R15, R15, R10, RZ, 0xfc, !PT ;  /* 0x0000000a0f0f7212 */ /* 0x000fc800078efcff */
[----:B------:R-:W-:Y:S01]  /*3a3a0*/  LOP3.LUT R15, R15, 0x40, RZ, 0x3c, !PT ;  /* 0x000000400f0f7812 */ /* 0x000fe200078e3cff */
[----:B--2---:R-:W-:Y:S01]  /*3a3b0*/  HMMA.16816.F32.BF16 R4, R4, R8, R20 ;  /* 0x000000080404723c */ /* 0x004fe20000041814 */
[----:B------:R-:W2:Y:S11]  /*3a3c0*/  LDL.LU.64 R20, [R1+0x4d50] ;  /* 0x004d500001147983 */ /* 0x000eb60000300a00 */
[----:B------:R-:W-:Y:S11]  /*3a3d0*/  @!UPT UIADD3 URZ, URZ, URZ, URZ ;  /* 0x0000003f3f3ff290 */ /* 0x000ff6000fffe03f */
[----:B------:R-:W-:Y:S01]  /*3a3e0*/  STL [R1+0x1d0], R4 ;  /* 0x0001d00401007387 */ /* 0x000fe20000100800 */
[----:B------:R-:W-:Y:S01]  /*3a3f0*/  MOV R10, R5 ;  /* 0x00000005000a7202 */ /* 0x000fe20000000f00 */
[----:B------:R-:W-:Y:S02]  /*3a400*/  STL [R1+0x1dc], R7 ;  /* 0x0001dc0701007387 */ /* 0x000fe40000100800 */
[----:B------:R-:W-:Y:S02]  /*3a410*/  IMAD.MOV.U32 R11, RZ, RZ, R6 ;  /* 0x000000ffff0b7224 */ /* 0x000fe400078e0006 */
[----:B------:R-:W0:Y:S04]  /*3a420*/  LDSM.16.MT88.4 R4, [R15+0x28000] ;  /* 0x028000000f04783b */ /* 0x000e280000004200 */
[----:B------:R-:W-:Y:S01]  /*3a430*/  STL [R1+0x4b88], R10 ;  /* 0x004b880a01007387 */ /* 0x000fe20000100800 */
[----:B------:R0:W-:Y:S02]  /*3a440*/  STL [R1+0x4b84], R11 ;  /* 0x004b840b01007387 */ /* 0x0001e40000100800 */
[----:B0-----:R-:W-:Y:S01]  /*3a450*/  IMAD.MOV.U32 R11, RZ, RZ, R6 ;  /* 0x000000ffff0b7224 */ /* 0x001fe200078e0006 */
[----:B------:R-:W-:-:S02]  /*3a460*/  MOV R10, R7 ;  /* 0x00000007000a7202 */ /* 0x000fc40000000f00 */
[----:B------:R-:W-:Y:S02]  /*3a470*/  MOV R23, R4 ;  /* 0x0000000400177202 */ /* 0x000fe40000000f00 */
[----:B------:R-:W-:Y:S01]  /*3a480*/  MOV R16, R5 ;  /* 0x0000000500107202 */ /* 0x000fe20000000f00 */
[----:B------:R-:W3:Y:S01]  /*3a490*/  LDL.LU.64 R6, [R1+0x4d48] ;  /* 0x004d480001067983 */ /* 0x000ee20000300a00 */
[----:B------:R-:W3:Y:S02]  /*3a4a0*/  LDL.LU.64 R4, [R1+0x4d40] ;  /* 0x004d400001047983 */ /* 0x000ee40000300a00 */
[----:B---3--:R-:W-:Y:S01]  /*3a4b0*/  HMMA.16816.F32.BF16 R4, R4, R8, R24 ;  /* 0x000000080404723c */ /* 0x008fe20000041818 */
[----:B------:R-:W3:Y:S01]  /*3a4c0*/  LDL.LU.64 R26, [R1+0x4d38] ;  /* 0x004d3800011a7983 */ /* 0x000ee20000300a00 */
[----:B------:R-:W4:Y:S11]  /*3a4d0*/  LDL.LU.64 R24, [R1+0x4d30] ;  /* 0x004d300001187983 */ /* 0x000f360000300a00 */
[----:B------:R-:W-:Y:S10]  /*3a4e0*/  @!UPT UIADD3 URZ, URZ, URZ, URZ ;  /* 0x0000003f3f3ff290 */ /* 0x000ff4000fffe03f */
[----:B------:R-:W-:Y:S01]  /*3a4f0*/  STL.64 [R1+0x1c0], R4 ;  /* 0x0001c00401007387 */ /* 0x000fe20000100a00 */
[----:B------:R-:W-:Y:S02]  /*3a500*/  STL.64 [R1+0x1c8], R6 ;  /* 0x0001c80601007387 */ /* 0x000fe40000100a00 */
[----:B------:R-:W0:Y:S02]  /*3a510*/  LDSM.16.MT88.4 R4, [R15+0x28080] ;  /* 0x028080000f04783b */ /* 0x000e240000004200 */
[----:B0-----:R-:W-:Y:S02]  /*3a520*/  MOV R22, R6 ;  /* 0x0000000600167202 */ /* 0x001fe40000000f00 */
[----:B------:R-:W-:Y:S01]  /*3a530*/  IMAD.MOV.U32 R14, RZ, RZ, R7 ;  /* 0x000000ffff0e7224 */ /* 0x000fe200078e0007 */
[----:B------:R-:W-:Y:S02]  /*3a540*/  MOV R13, R4 ;  /* 0x00000004000d7202 */ /* 0x000fe40000000f00 */
[----:B------:R-:W-:-:S02]  /*3a550*/  MOV R12, R5 ;  /* 0x00000005000c7202 */ /* 0x000fc40000000f00 */
[----:B------:R-:W0:Y:S04]  /*3a560*/  LDSM.16.MT88.4 R4, [R15+0x28100] ;  /* 0x028100000f04783b */ /* 0x000e280000004200 */
[----:B0-----:R0:W-:Y:S02]  /*3a570*/  STL.64 [R1+0x4c00], R6 ;  /* 0x004c000601007387 */ /* 0x0011e40000100a00 */
[----:B0-----:R-:W-:Y:S02]  /*3a580*/  IMAD.MOV.U32 R6, RZ, RZ, R22 ;  /* 0x000000ffff067224 */ /* 0x001fe400078e0016 */
[----:B------:R-:W2:Y:S01]  /*3a590*/  LDL.LU R22, [R1+0x4d2c] ;  /* 0x004d2c0001167983 */ /* 0x000ea20000300800 */
[----:B------:R0:W-:Y:S01]  /*3a5a0*/  STL.64 [R1+0x4bf8], R4 ;  /* 0x004bf80401007387 */ /* 0x0001e20000100a00 */
[----:B------:R-:W-:-:S02]  /*3a5b0*/  MOV R7, R14 ;  /* 0x0000000e00077202 */ /* 0x000fc40000000f00 */
[----:B0-----:R-:W-:Y:S01]  /*3a5c0*/  MOV R4, R13 ;  /* 0x0000000d00047202 */ /* 0x001fe20000000f00 */
[----:B------:R-:W-:Y:S02]  /*3a5d0*/  IMAD.MOV.U32 R5, RZ, RZ, R12 ;  /* 0x000000ffff057224 */ /* 0x000fe400078e000c */
[----:B------:R-:W0:Y:S04]  /*3a5e0*/  LDSM.16.MT88.4 R12, [R15+0x28180] ;  /* 0x028180000f0c783b */ /* 0x000e280000004200 */
[----:B------:R1:W-:Y:S01]  /*3a5f0*/  STL.64 [R1+0x4c20], R6 ;  /* 0x004c200601007387 */ /* 0x0003e20000100a00 */
[----:B------:R1:W-:Y:S02]  /*3a600*/  STL.64 [R1+0x4c18], R4 ;  /* 0x004c180401007387 */ /* 0x0003e40000100a00 */
[----:B-1----:R-:W-:Y:S01]  /*3a610*/  IMAD.MOV.U32 R6, RZ, RZ, R11 ;  /* 0x000000ffff067224 */ /* 0x002fe200078e000b */
[----:B------:R-:W-:-:S02]  /*3a620*/  MOV R7, R10 ;  /* 0x0000000a00077202 */ /* 0x000fc40000000f00 */
[----:B------:R-:W-:Y:S02]  /*3a630*/  MOV R4, R23 ;  /* 0x0000001700047202 */ /* 0x000fe40000000f00 */
[----:B------:R-:W-:Y:S01]  /*3a640*/  MOV R5, R16 ;  /* 0x0000001000057202 */ /* 0x000fe20000000f00 */
[----:B------:R-:W2:Y:S01]  /*3a650*/  LDL.LU R23, [R1+0x4d28] ;  /* 0x004d280001177983 */ /* 0x000ea20000300800 */
[----:B------:R-:W2:Y:S02]  /*3a660*/  LDL.LU R16, [R1+0x4d24] ;  /* 0x004d240001107983 */ /* 0x000ea40000300800 */
[----:B------:R-:W-:Y:S01]  /*3a670*/  STL.64 [R1+0x4c40], R6 ;  /* 0x004c400601007387 */ /* 0x000fe20000100a00 */
[----:B------:R-:W-:Y:S04]  /*3a680*/  STL.64 [R1+0x4c38], R4 ;  /* 0x004c380401007387 */ /* 0x000fe80000100a00 */
[----:B0-----:R-:W-:Y:S01]  /*3a690*/  STL.64 [R1+0x4bf0], R14 ;  /* 0x004bf00e01007387 */ /* 0x001fe20000100a00 */
[----:B------:R0:W-:Y:S03]  /*3a6a0*/  STL.64 [R1+0x4be8], R12 ;  /* 0x004be80c01007387 */ /* 0x0001e60000100a00 */
[----:B0-----:R-:W2:Y:S01]  /*3a6b0*/  LDL.LU R12, [R1+0x180] ;  /* 0x00018000010c7983 */ /* 0x001ea20000300800 */
[----:B------:R-:W2:Y:S02]  /*3a6c0*/  LDL.LU R13, [R1+0x184] ;  /* 0x00018400010d7983 */ /* 0x000ea40000300800 */
[----:B------:R-:W2:Y:S02]  /*3a6d0*/  LDL.LU R14, [R1+0x188] ;  /* 0x00018800010e7983 */ /* 0x000ea40000300800 */
[----:B------:R-:W2:Y:S01]  /*3a6e0*/  LDL.LU R15, [R1+0x18c] ;  /* 0x00018c00010f7983 */ /* 0x000ea20000300800 */
[----:B------:R-:W-:-:S02]  /*3a6f0*/  MOV R4, R17 ;  /* 0x0000001100047202 */ /* 0x000fc40000000f00 */
[----:B------:R-:W-:Y:S02]  /*3a700*/  MOV R6, R19 ;  /* 0x0000001300067202 */ /* 0x000fe40000000f00 */
[----:B------:R-:W-:Y:S01]  /*3a710*/  MOV R7, R0 ;  /* 0x0000000000077202 */ /* 0x000fe20000000f00 */
[----:B------:R-:W3:Y:S01]  /*3a720*/  LDL.LU R17, [R1+0x4d20] ;  /* 0x004d200001117983 */ /* 0x000ee20000300800 */
[----:B------:R-:W-:Y:S02]  /*3a730*/  IMAD.MOV.U32 R5, RZ, RZ, R18 ;  /* 0x000000ffff057224 */ /* 0x000fe400078e0012 */
[----:B------:R-:W3:Y:S02]  /*3a740*/  LDL.LU R18, [R1+0x4d1c] ;  /* 0x004d1c0001127983 */ /* 0x000ee40000300800 */
[----:B------:R-:W3:Y:S01]  /*3a750*/  LDL.LU R19, [R1+0x4d18] ;  /* 0x004d180001137983 */ /* 0x000ee20000300800 */
[----:B------:R-:W3:Y:S01]  /*3a760*/  LDL.LU R0, [R1+0x4d14] ;  /* 0x004d140001007983 */ /* 0x000ee20000300800 */
[----:B------:R-:W-:Y:S02]  /*3a770*/  STL.64 [R1+0x4c60], R6 ;  /* 0x004c600601007387 */ /* 0x000fe40000100a00 */
[----:B------:R-:W-:Y:S01]  /*3a780*/  STL.64 [R1+0x4c58], R4 ;  /* 0x004c580401007387 */ /* 0x000fe20000100a00 */
[----:B--2---:R-:W-:Y:S01]  /*3a790*/  STL.64 [R1+0x4c10], R14 ;  /* 0x004c100e01007387 */ /* 0x004fe20000100a00 */
[----:B------:R0:W-:Y:S03]  /*3a7a0*/  STL.64 [R1+0x4c08], R12 ;  /* 0x004c080c01007387 */ /* 0x0001e60000100a00 */
[----:B0-----:R-:W2:Y:S01]  /*3a7b0*/  LDL.LU R12, [R1+0x1b0] ;  /* 0x0001b000010c7983 */ /* 0x001ea20000300800 */
[----:B------:R-:W2:Y:S02]  /*3a7c0*/  LDL.LU R13, [R1+0x1b4] ;  /* 0x0001b400010d7983 */ /* 0x000ea40000300800 */
[----:B------:R-:W2:Y:S02]  /*3a7d0*/  LDL.LU R14, [R1+0x1b8] ;  /* 0x0001b800010e7983 */ /* 0x000ea40000300800 */
[----:B------:R-:W2:Y:S02]  /*3a7e0*/  LDL.LU R15, [R1+0x1bc] ;  /* 0x0001bc00010f7983 */ /* 0x000ea40000300800 */
[----:B----4-:R-:W-:Y:S01]  /*3a7f0*/  IMAD.MOV.U32 R4, RZ, RZ, R24 ;  /* 0x000000ffff047224 */ /* 0x010fe200078e0018 */
[----:B---3--:R-:W-:Y:S01]  /*3a800*/  MOV R6, R26 ;  /* 0x0000001a00067202 */ /* 0x008fe20000000f00 */
[----:B------:R-:W-:Y:S01]  /*3a810*/  IMAD.MOV.U32 R7, RZ, RZ, R27 ;  /* 0x000000ffff077224 */ /* 0x000fe200078e001b */
[----:B------:R-:W3:Y:S01]  /*3a820*/  LDL.LU R24, [R1+0x4d10] ;  /* 0x004d100001187983 */ /* 0x000ee20000300800 */
[----:B------:R-:W-:-:S02]  /*3a830*/  MOV R5, R25 ;  /* 0x0000001900057202 */ /* 0x000fc40000000f00 */
[----:B------:R-:W4:Y:S02]  /*3a840*/  LDL.LU R25, [R1+0x4d0c] ;  /* 0x004d0c0001197983 */ /* 0x000f240000300800 */
        /* <DEDUP_REMOVED lines=9> */
[----:B------:R-:W2:Y:S01]  /*3a8e0*/  LDL.LU R15, [R1+0x19c] ;  /* 0x00019c00010f7983 */ /* 0x000ea20000300800 */
[----:B------:R-:W-:Y:S01]  /*3a8f0*/  MOV R4, R2 ;  /* 0x0000000200047202 */ /* 0x000fe20000000f00 */
[----:B------:R-:W-:Y:S01]  /*3a900*/  IMAD.MOV.U32 R6, RZ, RZ, R28 ;  /* 0x000000ffff067224 */ /* 0x000fe200078e001c */
[----:B------:R-:W-:Y:S01]  /*3a910*/  MOV R7, R3 ;  /* 0x0000000300077202 */ /* 0x000fe20000000f00 */
[----:B------:R-:W3:Y:S01]  /*3a920*/  LDL.LU R2, [R1+0x4d00] ;  /* 0x004d000001027983 */ /* 0x000ee20000300800 */
[----:B------:R-:W-:-:S02]  /*3a930*/  MOV R5, R29 ;  /* 0x0000001d00057202 */ /* 0x000fc40000000f00 */
[----:B------:R-:W3:Y:S02]  /*3a940*/  LDL.LU R29, [R1+0x4cfc] ;  /* 0x004cfc00011d7983 */ /* 0x000ee40000300800 */
[----:B------:R-:W3:Y:S01]  /*3a950*/  LDL.LU R28, [R1+0x4cf8] ;  /* 0x004cf800011c7983 */ /* 0x000ee20000300800 */
[----:B------:R-:W3:Y:S01]  /*3a960*/  LDL.LU R3, [R1+0x4cf4] ;  /* 0x004cf40001037983 */ /* 0x000ee20000300800 */
[----:B------:R0:W-:Y:S02]  /*3a970*/  STL.64 [R1+0x4ca0], R6 ;  /* 0x004ca00601007387 */ /* 0x0001e40000100a00 */
[----:B------:R1:W-:Y:S01]  /*3a980*/  STL.64 [R1+0x4c98], R4 ;  /* 0x004c980401007387 */ /* 0x0003e20000100a00 */
[----:B0-----:R-:W-:Y:S02]  /*3a990*/  MOV R6, R21 ;  /* 0x0000001500067202 */ /* 0x001fe40000000f00 */
[----:B------:R-:W-:Y:S02]  /*3a9a0*/  MOV R7, R20 ;  /* 0x0000001400077202 */ /* 0x000fe40000000f00 */
[----:B-1----:R-:W-:Y:S01]  /*3a9b0*/  MOV R4, R23 ;  /* 0x0000001700047202 */ /* 0x002fe20000000f00 */
[----:B------:R-:W-:-:S02]  /*3a9c0*/  IMAD.MOV.U32 R5, RZ, RZ, R22 ;  /* 0x000000ffff057224 */ /* 0x000fc400078e0016 */
[----:B------:R-:W-:Y:S03]  /*3a9d0*/  STL.64 [R1+0x4cc0], R6 ;  /* 0x004cc00601007387 */ /* 0x000fe60000100a00 */
        /* <DEDUP_REMOVED lines=8> */
[----:B------:R-:W-:-:S02]  /*3aa60*/  IMAD.MOV.U32 R7, RZ, RZ, R16 ;  /* 0x000000ffff077224 */ /* 0x000fc400078e0010 */
[----:B------:R-:W-:Y:S01]  /*3aa70*/  IMAD.MOV.U32 R4, RZ, RZ, R19 ;  /* 0x000000ffff047224 */ /* 0x000fe200078e0013 */
[----:B------:R-:W-:Y:S02]  /*3aa80*/  MOV R5, R18 ;  /* 0x0000001200057202 */ /* 0x000fe40000000f00 */
[----:B------:R-:W-:Y:S03]  /*3aa90*/  STL.64 [R1+0x4ce0], R6 ;  /* 0x004ce00601007387 */ /* 0x000fe60000100a00 */
[----:B------:R-:W-:Y:S01]  /*3aaa0*/  STL.64 [R1+0x4cd8], R4 ;  /* 0x004cd80401007387 */ /* 0x000fe20000100a00 */
[----:B--2---:R-:W-:Y:S01]  /*3aab0*/  STL.64 [R1+0x4c70], R14 ;  /* 0x004c700e01007387 */ /* 0x004fe20000100a00 */
[----:B------:R0:W-:Y:S03]  /*3aac0*/  STL.64 [R1+0x4c68], R12 ;  /* 0x004c680c01007387 */ /* 0x0001e60000100a00 */
[----:B0-----:R-:W2:Y:S01]  /*3aad0*/  LDL.LU R12, [R1+0xd0] ;  /* 0x0000d000010c7983 */ /* 0x001ea20000300800 */
[----:B------:R-:W2:Y:S02]  /*3aae0*/  LDL.LU R13, [R1+0xd4] ;  /* 0x0000d400010d7983 */ /* 0x000ea40000300800 */
[----:B------:R-:W2:Y:S01]  /*3aaf0*/  LDL.LU R14, [R1+0xd8] ;  /* 0x0000d800010e7983 */ /* 0x000ea20000300800 */
[----:B---3--:R-:W-:-:S02]  /*3ab00*/  MOV R15, R3 ;  /* 0x00000003000f7202 */ /* 0x008fc40000000f00 */
[----:B------:R-:W3:Y:S01]  /*3ab10*/  LDL.LU R3, [R1+0x4cf0] ;  /* 0x004cf00001037983 */ /* 0x000ee20000300800 */
[----:B------:R-:W3:Y:S02]  /*3ab20*/  LDL.LU R4, [R1+0x220] ;  /* 0x0002200001047983 */ /* 0x000ee40000300800 */
[----:B------:R-:W3:Y:S02]  /*3ab30*/  LDL.LU R5, [R1+0x224] ;  /* 0x0002240001057983 */ /* 0x000ee40000300800 */
[----:B------:R-:W3:Y:S01]  /*3ab40*/  LDL.LU R6, [R1+0x228] ;  /* 0x0002280001067983 */ /* 0x000ee20000300800 */
[----:B------:R-:W3:Y:S04]  /*3ab50*/  LDL.LU R7, [R1+0x22c] ;  /* 0x00022c0001077983 */ /* 0x000ee80000300800 */
[----:B--2---:R3:W-:Y:S01]  /*3ab60*/  STL.64 [R1+0x4c90], R14 ;  /* 0x004c900e01007387 */ /* 0x0047e20000100a00 */
[----:B------:R0:W-:Y:S01]  /*3ab70*/  STL.64 [R1+0x4c88], R12 ;  /* 0x004c880c01007387 */ /* 0x0001e20000100a00 */
[----:B---3--:R-:W-:-:S02]  /*3ab80*/  MOV R14, R3 ;  /* 0x00000003000e7202 */ /* 0x008fc40000000f00 */
[----:B0-----:R-:W2:Y:S01]  /*3ab90*/  LDL.LU R12, [R1+0x1e0] ;  /* 0x0001e000010c7983 */ /* 0x001ea20000300800 */
[----:B------:R-:W2:Y:S02]  /*3aba0*/  LDL.LU R13, [R1+0x1e4] ;  /* 0x0001e400010d7983 */ /* 0x000ea40000300800 */
[----:B------:R-:W3:Y:S02]  /*3abb0*/  LDL.LU R3, [R1+0x4cec] ;  /* 0x004cec0001037983 */ /* 0x000ee40000300800 */
[----:B------:R-:W2:Y:S02]  /*3abc0*/  LDL.LU R15, [R1+0x1ec] ;  /* 0x0001ec00010f7983 */ /* 0x000ea40000300800 */
[----:B--2---:R-:W-:Y:S01]  /*3abd0*/  STL.64 [R1+0x4cb0], R14 ;  /* 0x004cb00e01007387 */ /* 0x004fe20000100a00 */
[----:B------:R0:W-:Y:S03]  /*3abe0*/  STL.64 [R1+0x4ca8], R12 ;  /* 0x004ca80c01007387 */ /* 0x0001e60000100a00 */
[----:B0-----:R-:W2:Y:S01]  /*3abf0*/  LDL.LU R12, [R1+0x200] ;  /* 0x00020000010c7983 */ /* 0x001ea20000300800 */
[----:B------:R-:W2:Y:S02]  /*3ac00*/  LDL.LU R13, [R1+0x204] ;  /* 0x00020400010d7983 */ /* 0x000ea40000300800 */
[----:B------:R-:W2:Y:S02]  /*3ac10*/  LDL.LU R14, [R1+0x208] ;  /* 0x00020800010e7983 */ /* 0x000ea40000300800 */
[----:B---3--:R-:W-:-:S02]  /*3ac20*/  IMAD.MOV.U32 R15, RZ, RZ, R3 ;  /* 0x000000ffff0f7224 */ /* 0x008fc400078e0003 */
[----:B------:R-:W3:Y:S04]  /*3ac30*/  LDL.LU R3, [R1+0x4ce8] ;  /* 0x004ce80001037983 */ /* 0x000ee80000300800 */
[----:B---3--:R-:W0:Y:S04]  /*3ac40*/  LDSM.16.MT88.4 R16, [R3+0x28000] ;  /* 0x028000000310783b */ /* 0x008e280000004200 */
[----:B------:R-:W1:Y:S04]  /*3ac50*/  LDSM.16.MT88.4 R20, [R3+0x28080] ;  /* 0x028080000314783b */ /* 0x000e680000004200 */
[----:B--2---:R-:W-:Y:S01]  /*3ac60*/  STL.64 [R1+0x4cd0], R14 ;  /* 0x004cd00e01007387 */ /* 0x004fe20000100a00 */
[----:B------:R2:W-:Y:S03]  /*3ac70*/  STL.64 [R1+0x4cc8], R12 ;  /* 0x004cc80c01007387 */ /* 0x0005e60000100a00 */
[----:B--2---:R-:W2:Y:S01]  /*3ac80*/  LDL.LU R12, [R1+0x210] ;  /* 0x00021000010c7983 */ /* 0x004ea20000300800 */
[----:B------:R-:W2:Y:S02]  /*3ac90*/  LDL.LU R13, [R1+0x214] ;  /* 0x00021400010d7983 */ /* 0x000ea40000300800 */
[----:B------:R-:W2:Y:S02]  /*3aca0*/  LDL.LU R14, [R1+0x218] ;  /* 0x00021800010e7983 */ /* 0x000ea40000300800 */
[----:B------:R-:W2:Y:S01]  /*3acb0*/  LDL.LU R15, [R1+0x21c] ;  /* 0x00021c00010f7983 */ /* 0x000ea20000300800 */
[----:B0-----:R-:W-:Y:S01]  /*3acc0*/  STL.64 [R1+0x4be0], R18 ;  /* 0x004be01201007387 */ /* 0x001fe20000100a00 */
[----:B------:R0:W-:Y:S03]  /*3acd0*/  STL.64 [R1+0x4bd8], R16 ;  /* 0x004bd81001007387 */ /* 0x0001e60000100a00 */
[----:B0-----:R-:W3:Y:S01]  /*3ace0*/  LDL.LU R16, [R1+0x160] ;  /* 0x0001600001107983 */ /* 0x001ee20000300800 */
[----:B------:R-:W3:Y:S02]  /*3acf0*/  LDL.LU R17, [R1+0x164] ;  /* 0x0001640001117983 */ /* 0x000ee40000300800 */
[----:B------:R-:W3:Y:S02]  /*3ad00*/  LDL.LU R18, [R1+0x168] ;  /* 0x0001680001127983 */ /* 0x000ee40000300800 */
[----:B------:R-:W3:Y:S01]  /*3ad10*/  LDL.LU R19, [R1+0x16c] ;  /* 0x00016c0001137983 */ /* 0x000ee20000300800 */
[----:B-1----:R4:W-:Y:S01]  /*3ad20*/  STL.64 [R1+0x4bd0], R22 ;  /* 0x004bd01601007387 */ /* 0x0029e20000100a00 */
[----:B------:R0:W-:Y:S02]  /*3ad30*/  STL.64 [R1+0x4bc8], R20 ;  /* 0x004bc81401007387 */ /* 0x0001e40000100a00 */
[----:B----4-:R-:W-:Y:S01]  /*3ad40*/  IMAD.MOV.U32 R22, RZ, RZ, R25 ;  /* 0x000000ffff167224 */ /* 0x010fe200078e0019 */
[----:B0-----:R-:W-:-:S02]  /*3ad50*/  MOV R20, R27 ;  /* 0x0000001b00147202 */ /* 0x001fc40000000f00 */
[----:B------:R-:W-:Y:S02]  /*3ad60*/  MOV R21, R26 ;  /* 0x0000001a00157202 */ /* 0x000fe40000000f00 */
[----:B------:R-:W-:Y:S02]  /*3ad70*/  MOV R23, R24 ;  /* 0x0000001800177202 */ /* 0x000fe40000000f00 */
[----:B------:R-:W-:Y:S05]  /*3ad80*/  LDSM.16.MT88.4 R24, [R3+0x28100] ;  /* 0x028100000318783b */ /* 0x000fea0000004200 */
[-C--:B------:R-:W-:Y:S01]  /*3ad90*/  HMMA.16816.F32.BF16 R20, R20, R8.reuse, R4 ;  /* 0x000000081414723c */ /* 0x080fe20000041804 */
        /* <DEDUP_REMOVED lines=47> */
[----:B------:R-:W0:Y:S02]  /*3b090*/  LDSM.16.MT88.4 R4, [R3+0x28180] ;  /* 0x028180000304783b */ /* 0x000e240000004200 */
[----:B0-----:R-:W-:Y:S02]  /*3b0a0*/  STL.64 [R1+0x80], R4 ;  /* 0x0000800401007387 */ /* 0x001fe40000100a00 */
[----:B------:R0:W-:Y:S02]  /*3b0b0*/  STL.64 [R1+0x88], R6 ;  /* 0x0000880601007387 */ /* 0x0001e40000100a00 */
        /* <DEDUP_REMOVED lines=14> */
[-C--:B--2---:R-:W-:Y:S01]  /*3b1a0*/  HMMA.16816.F32.BF16 R4, R4, R8.reuse, R12 ;  /* 0x000000080404723c */ /* 0x084fe2000004180c */
[----:B------:R-:W2:Y:S01]  /*3b1b0*/  LDL.LU.64 R14, [R1+0x4c10] ;  /* 0x004c1000010e7983 */ /* 0x000ea20000300a00 */
[----:B------:R-:W2:Y:S11]  /*3b1c0*/  LDL.LU.64 R12, [R1+0x4c08] ;  /* 0x004c0800010c7983 */ /* 0x000eb60000300a00 */
[----:B------:R-:W-:Y:S10]  /*3b1d0*/  @!UPT UIADD3 URZ, URZ, URZ, URZ ;  /* 0x0000003f3f3ff290 */ /* 0x000ff4000fffe03f */
[----:B------:R0:W-:Y:S01]  /*3b1e0*/  STL [R1+0xc8], R6 ;  /* 0x0000c80601007387 */ /* 0x0001e20000100800 */
[----:B------:R-:W-:Y:S02]  /*3b1f0*/  MOV R3, R7 ;  /* 0x0000000700037202 */ /* 0x000fe40000000f00 */
[----:B------:R-:W-:Y:S01]  /*3b200*/  MOV R10, R4 ;  /* 0x00000004000a7202 */ /* 0x000fe20000000f00 */
[----:B------:R-:W-:Y:S01]  /*3b210*/  IMAD.MOV.U32 R11, RZ, RZ, R5 ;  /* 0x000000ffff0b7224 */ /* 0x000fe200078e0005 */
[----:B0-----:R-:W2:Y:S01]  /*3b220*/  LDL.LU.64 R6, [R1+0x4c00] ;  /* 0x004c000001067983 */ /* 0x001ea20000300a00 */
[----:B------:R-:W2:Y:S02]  /*3b230*/  LDL.LU.64 R4, [R1+0x4bf8] ;  /* 0x004bf80001047983 */ /* 0x000ea40000300a00 */
[----:B------:R-:W-:Y:S02]  /*3b240*/  STL [R1+0x4b94], R3 ;  /* 0x004b940301007387 */ /* 0x000fe40000100800 */
[----:B------:R-:W-:Y:S01]  /*3b250*/  STL [R1+0x4b90], R11 ;  /* 0x004b900b01007387 */ /* 0x000fe20000100800 */
[----:B------:R-:W-:Y:S01]  /*3b260*/  STL [R1+0x4b8c], R10 ;  /* 0x004b8c0a01007387 */ /* 0x000fe20000100800 */
[-C--:B--2---:R-:W-:Y:S03]  /*3b270*/  HMMA.16816.F32.BF16 R4, R4, R8.reuse, R12 ;  /* 0x000000080404723c */ /* 0x084fe6000004180c */
[----:B------:R-:W3:Y:S01]  /*3b280*/  LDL.LU.64 R14, [R1+0x4bf0] ;  /* 0x004bf000010e7983 */ /* 0x000ee20000300a00 */
[----:B------:R-:W3:Y:S11]  /*3b290*/  LDL.LU.64 R12, [R1+0x4be8] ;  /* 0x004be800010c7983 */ /* 0x000ef60000300a00 */
[----:B------:R-:W-:Y:S08]  /*3b2a0*/  @!UPT UIADD3 URZ, URZ, URZ, URZ ;  /* 0x0000003f3f3ff290 */ /* 0x000ff0000fffe03f */
[----:B------:R0:W-:Y:S01]  /*3b2b0*/  STL.64 [R1+0xb0], R4 ;  /* 0x0000b00401007387 */ /* 0x0001e20000100a00 */
[----:B------:R1:W-:Y:S03]  /*3b2c0*/  STL.64 [R1+0xb8], R6 ;  /* 0x0000b80601007387 */ /* 0x0003e60000100a00 */
[----:B0-----:R-:W2:Y:S01]  /*3b2d0*/  LDL.LU R4, [R1+0xf0] ;  /* 0x0000f00001047983 */ /* 0x001ea20000300800 */
[----:B------:R-:W2:Y:S01]  /*3b2e0*/  LDL.LU R5, [R1+0xf4] ;  /* 0x0000f40001057983 */ /* 0x000ea20000300800 */
[-C--:B---3--:R-:W-:Y:S02]  /*3b2f0*/  HMMA.16816.F32.BF16 R12, R12, R8.reuse, R16 ;  /* 0x000000080c0c723c */ /* 0x088fe40000041810 */
[----:B------:R-:W4:Y:S01]  /*3b300*/  LDL.LU.64 R18, [R1+0x4be0] ;  /* 0x004be00001127983 */ /* 0x000f220000300a00 */
[----:B------:R-:W4:Y:S02]  /*3b310*/  LDL.LU.64 R16, [R1+0x4bd8] ;  /* 0x004bd80001107983 */ /* 0x000f240000300a00 */
[----:B-1----:R-:W-:Y:S01]  /*3b320*/  IMAD.MOV.U32 R7, RZ, RZ, R2 ;  /* 0x000000ffff077224 */ /* 0x002fe200078e0002 */
[----:B------:R-:W-:Y:S11]  /*3b330*/  MOV R6, R29 ;  /* 0x0000001d00067202 */ /* 0x000ff60000000f00 */
[----:B------:R-:W-:Y:S06]  /*3b340*/  @!UPT UIADD3 URZ, URZ, URZ, URZ ;  /* 0x0000003f3f3ff290 */ /* 0x000fec000fffe03f */
[----:B------:R0:W-:Y:S01]  /*3b350*/  STL.64 [R1+0x70], R12 ;  /* 0x0000700c01007387 */ /* 0x0001e20000100a00 */
[----:B------:R-:W-:Y:S02]  /*3b360*/  MOV R2, R15 ;  /* 0x0000000f00027202 */ /* 0x000fe40000000f00 */
[----:B------:R-:W-:Y:S01]  /*3b370*/  MOV R29, R14 ;  /* 0x0000000e001d7202 */ /* 0x000fe20000000f00 */
[----:B0-----:R-:W3:Y:S01]  /*3b380*/  LDL.LU R12, [R1+0x120] ;  /* 0x00012000010c7983 */ /* 0x001ee20000300800 */
[----:B------:R-:W3:Y:S02]  /*3b390*/  LDL.LU R13, [R1+0x124] ;  /* 0x00012400010d7983 */ /* 0x000ee40000300800 */
[----:B------:R-:W3:Y:S02]  /*3b3a0*/  LDL.LU R14, [R1+0x128] ;  /* 0x00012800010e7983 */ /* 0x000ee40000300800 */
[----:B------:R-:W-:Y:S01]  /*3b3b0*/  STL [R1+0x4b9c], R2 ;  /* 0x004b9c0201007387 */ /* 0x000fe20000100800 */
[----:B------:R-:W-:Y:S01]  /*3b3c0*/  STL [R1+0x4b98], R29 ;  /* 0x004b981d01007387 */ /* 0x000fe20000100800 */
[----:B----4-:R-:W-:Y:S03]  /*3b3d0*/  HMMA.16816.F32.BF16 R16, R16, R8, R20 ;  /* 0x000000081010723c */ /* 0x010fe60000041814 */
[----:B------:R-:W3:Y:S01]  /*3b3e0*/  LDL.LU.64 R22, [R1+0x4bd0] ;  /* 0x004bd00001167983 */ /* 0x000ee20000300a00 */
[----:B------:R-:W3:Y:S02]  /*3b3f0*/  LDL.LU.64 R20, [R1+0x4bc8] ;  /* 0x004bc80001147983 */ /* 0x000ee40000300a00 */
[----:B------:R-:W-:-:S02]  /*3b400*/  IMAD.MOV.U32 R15, RZ, RZ, R28 ;  /* 0x000000ffff0f7224 */ /* 0x000fc400078e001c */
[-C--:B--2---:R-:W-:Y:S08]  /*3b410*/  HMMA.16816.F32.BF16 R4, R24, R8.reuse, R4 ;  /* 0x000000081804723c */ /* 0x084ff00000041804 */
[----:B---3--:R-:W-:Y:S11]  /*3b420*/  HMMA.16816.F32.BF16 R12, R20, R8, R12 ;  /* 0x00000008140c723c */ /* 0x008ff6000004180c */
[----:B------:R-:W-:Y:S11]  /*3b430*/  @!UPT UIADD3 URZ, URZ, URZ, URZ ;  /* 0x0000003f3f3ff290 */ /* 0x000ff6000fffe03f */
[----:B------:R-:W-:Y:S01]  /*3b440*/  @!UPT UIADD3 URZ, URZ, URZ, URZ ;  /* 0x0000003f3f3ff290 */ /* 0x000fe2000fffe03f */
[----:B------:R-:W-:Y:S01]  /*3b450*/  STL.64 [R1+0x90], R12 ;  /* 0x0000900c01007387 */ /* 0x000fe20000100a00 */
[----:B------:R-:W-:Y:S01]  /*3b460*/  MOV R28, R15 ;  /* 0x0000000f001c7202 */ /* 0x000fe20000000f00 */
[----:B------:R-:W-:Y:S02]  /*3b470*/  STL.64 [R1+0xa0], R16 ;  /* 0x0000a01001007387 */ /* 0x000fe40000100a00 */
[----:B------:R-:W-:Y:S01]  /*3b480*/  STL.64 [R1+0xa8], R18 ;  /* 0x0000a81201007387 */ /* 0x000fe20000100a00 */
[----:B------:R-:W-:Y:S01]  /*3b490*/  STL [R1+0x98], R14 ;  /* 0x0000980e01007387 */ /* 0x000fe20000100800 */
[----:B------:R-:W-:Y:S02]  /*3b4a0*/  STL [R1+0x4a60], R28 ;  /* 0x004a601c01007387 */ /* 0x000fe40000100800 */
[----:B------:R-:W-:Y:S02]  /*3b4b0*/  STL [R1+0x4ba4], R8 ;  /* 0x004ba40801007387 */ /* 0x000fe40000100800 */
[----:B------:R-:W-:Y:S01]  /*3b4c0*/  STL [R1+0x4ba0], R9 ;  /* 0x004ba00901007387 */ /* 0x000fe20000100800 */
[----:B------:R-:W-:Y:S01]  /*3b4d0*/  STL.64 [R1+0x200], R4 ;  /* 0x0002000401007387 */ /* 0x000fe20000100a00 */
[----:B------:R-:W-:Y:S02]  /*3b4e0*/  STL.64 [R1+0x208], R6 ;  /* 0x0002080601007387 */ /* 0x000fe40000100a00 */
[----:B------:R-:W0:Y:S01]  /*3b4f0*/  LDSM.16.MT88.4 R4, [R0+0x2a080] ;  /* 0x02a080000004783b */ /* 0x000e220000004200 */
[----:B------:R-:W1:Y:S01]  /*3b500*/  LDSM.16.MT88.4 R12, [R0+0x2a180] ;  /* 0x02a18000000c783b */ /* 0x000e620000004200 */
[----:B0-----:R-:W-:-:S02]  /*3b510*/  MOV R28, R7 ;  /* 0x00000007001c7202 */ /* 0x001fc40000000f00 */
[----:B------:R-:W-:Y:S01]  /*3b520*/  MOV R10, R6 ;  /* 0x00000006000a7202 */ /* 0x000fe20000000f00 */
[----:B------:R-:W-:Y:S01]  /*3b530*/  IMAD.MOV.U32 R11, RZ, RZ, R5 ;  /* 0x000000ffff0b7224 */ /* 0x000fe200078e0005 */
[----:B------:R-:W0:Y:S04]  /*3b540*/  S2R R6, SR_TID.X ;  /* 0x0000000000067919 */ /* 0x000e280000002100 */
[----:B------:R-:W-:Y:S01]  /*3b550*/  STL [R1+0x4bb4], R28 ;  /* 0x004bb41c01007387 */ /* 0x000fe20000100800 */
[----:B------:R-:W-:Y:S02]  /*3b560*/  STL [R1+0x4bb0], R10 ;  /* 0x004bb00a01007387 */ /* 0x000fe40000100800 */
[----:B------:R-:W-:Y:S01]  /*3b570*/  STL [R1+0x4bac], R11 ;  /* 0x004bac0b01007387 */ /* 0x000fe20000100800 */
[----:B------:R-:W2:Y:S04]  /*3b580*/  S2R R7, SR_TID.X ;  /* 0x0000000000077919 */ /* 0x000ea80000002100 */
[----:B------:R-:W3:Y:S01]  /*3b590*/  LDSM.16.MT88.4 R8, [R0+0x2a100] ;  /* 0x02a100000008783b */ /* 0x000ee20000004200 */
[----:B------:R-:W-:-:S02]  /*3b5a0*/  MOV R3, R4 ;  /* 0x0000000400037202 */ /* 0x000fc40000000f00 */
[----:B0-----:R-:W-:Y:S02]  /*3b5b0*/  LOP3.LUT R5, R6, 0x7, RZ, 0xc0, !PT ;  /* 0x0000000706057812 */ /* 0x001fe400078ec0ff */
[----:B--2---:R-:W-:-:S03]  /*3b5c0*/  LOP3.LUT R6, R7, 0x10, RZ, 0xc0, !PT ;  /* 0x0000001007067812 */ /* 0x004fc600078ec0ff */
[----:B------:R-:W-:Y:S01]  /*3b5d0*/  IMAD R5, R5, 0x210, RZ ;  /* 0x0000021005057824 */ /* 0x000fe200078e02ff */
[----:B------:R-:W-:Y:S02]  /*3b5e0*/  SHF.L.U32 R4, R7, 0x1, RZ ;  /* 0x0000000107047819 */ /* 0x000fe400000006ff */
[----:B------:R-:W-:Y:S02]  /*3b5f0*/  SHF.L.U32 R6, R6, 0x8, RZ ;  /* 0x0000000806067819 */ /* 0x000fe400000006ff */
[----:B------:R-:W-:-:S04]  /*3b600*/  LOP3.LUT R7, R5, 0x10, R4, 0x78, !PT ;  /* 0x0000001005077812 */ /* 0x000fc800078e7804 */
[----:B------:R-:W-:-:S04]  /*3b610*/  LOP3.LUT R7, R7, R6, RZ, 0xfc, !PT ;  /* 0x0000000607077212 */ /* 0x000fc800078efcff */
[----:B------:R-:W-:Y:S02]  /*3b620*/  LOP3.LUT R7, R7, 0x20, RZ, 0x3c, !PT ;  /* 0x0000002007077812 */ /* 0x000fe400078e3cff */
[----:B-1----:R-:W-:Y:S01]  /*3b630*/  MOV R2, R14 ;  /* 0x0000000e00027202 */ /* 0x002fe20000000f00 */
[----:B------:R-:W-:Y:S02]  /*3b640*/  IMAD.MOV.U32 R29, RZ, RZ, R15 ;  /* 0x000000ffff1d7224 */ /* 0x000fe400078e000f */
[----:B---3--:R-:W-:Y:S01]  /*3b650*/  IMAD.MOV.U32 R27, RZ, RZ, R8 ;  /* 0x000000ffff1b7224 */ /* 0x008fe200078e0008 */
[----:B------:R-:W-:Y:S01]  /*3b660*/  MOV R26, R9 ;  /* 0x00000009001a7202 */ /* 0x000fe20000000f00 */
[----:B------:R-:W-:Y:S01]  /*3b670*/  IMAD.MOV.U32 R8, RZ, RZ, R12 ;  /* 0x000000ffff087224 */ /* 0x000fe200078e000c */
[----:B------:R-:W-:Y:S02]  /*3b680*/  MOV R9, R13 ;  /* 0x0000000d00097202 */ /* 0x000fe40000000f00 */
[----:B------:R-:W0:Y:S01]  /*3b690*/  LDSM.16.MT88.4 R12, [R7+0x2a000] ;  /* 0x02a00000070c783b */ /* 0x000e220000004200 */
[----:B------:R-:W-:-:S03]  /*3b6a0*/  MOV R25, R10 ;  /* 0x0000000a00197202 */ /* 0x000fc60000000f00 */
[----:B------:R1:W-:Y:S01]  /*3b6b0*/  STL [R1+0x4ba8], R3 ;  /* 0x004ba80301007387 */ /* 0x0003e20000100800 */
[----:B------:R-:W-:-:S03]  /*3b6c0*/  IMAD.MOV.U32 R24, RZ, RZ, R11 ;  /* 0x000000ffff187224 */ /* 0x000fc600078e000b */
[----:B------:R-:W-:Y:S01]  /*3b6d0*/  STL [R1+0x4bc0], R25 ;  /* 0x004bc01901007387 */ /* 0x000fe20000100800 */
[----:B------:R-:W-:Y:S02]  /*3b6e0*/  STL [R1+0x4bbc], R26 ;  /* 0x004bbc1a01007387 */ /* 0x000fe40000100800 */
[----:B------:R-:W-:Y:S02]  /*3b6f0*/  STL [R1+0x4bb8], R27 ;  /* 0x004bb81b01007387 */ /* 0x000fe40000100800 */
[----:B------:R2:W-:Y:S01]  /*3b700*/  STL [R1+0x4a64], R0 ;  /* 0x004a640001007387 */ /* 0x0005e20000100800 */
[----:B0-----:R-:W-:Y:S02]  /*3b710*/  MOV R10, R12 ;  /* 0x0000000c000a7202 */ /* 0x001fe40000000f00 */
[----:B------:R-:W-:Y:S01]  /*3b720*/  MOV R11, R13 ;  /* 0x0000000d000b7202 */ /* 0x000fe20000000f00 */
[----:B-1----:R-:W-:Y:S01]  /*3b730*/  IMAD.MOV.U32 R3, RZ, RZ, R14 ;  /* 0x000000ffff037224 */ /* 0x002fe200078e000e */
[----:B--2---:R-:W-:-:S02]  /*3b740*/  MOV R0, R15 ;  /* 0x0000000f00007202 */ /* 0x004fc40000000f00 */
[----:B------:R-:W0:Y:S01]  /*3b750*/  LDSM.16.MT88.4 R12, [R7+0x2a080] ;  /* 0x02a08000070c783b */ /* 0x000e220000004200 */
[----:B------:R-:W-:-:S04]  /*3b760*/  LOP3.LUT R23, R5, 0x10, R4, 0x78, !PT ;  /* 0x0000001005177812 */ /* 0x000fc800078e7804 */
[----:B------:R-:W-:Y:S02]  /*3b770*/  LOP3.LUT R23, R23, R6, RZ, 0xfc, !PT ;  /* 0x0000000617177212 */ /* 0x000fe400078efcff */
[----:B0-----:R-:W-:Y:S01]  /*3b780*/  MOV R16, R14 ;  /* 0x0000000e00107202 */ /* 0x001fe20000000f00 */
[----:B------:R-:W-:Y:S01]  /*3b790*/  IMAD.MOV.U32 R22, RZ, RZ, R15 ;  /* 0x000000ffff167224 */ /* 0x000fe200078e000f */
[----:B------:R-:W-:Y:S02]  /*3b7a0*/  MOV R21, R12 ;  /* 0x0000000c00157202 */ /* 0x000fe40000000f00 */
[----:B------:R-:W-:Y:S02]  /*3b7b0*/  MOV R20, R13 ;  /* 0x0000000d00147202 */ /* 0x000fe40000000f00 */
[----:B------:R-:W0:Y:S02]  /*3b7c0*/  LDSM.16.MT88.4 R12, [R7+0x2a100] ;  /* 0x02a10000070c783b */ /* 0x000e240000004200 */
[----:B------:R-:W1:Y:S01]  /*3b7d0*/  LDSM.16.MT88.4 R4, [R7+0x2a180] ;  /* 0x02a180000704783b */ /* 0x000e620000004200 */
[----:B------:R-:W-:-:S03]  /*3b7e0*/  LOP3.LUT R23, R23, 0x40, RZ, 0x3c, !PT ;  /* 0x0000004017177812 */ /* 0x000fc600078e3cff */
[----:B0-----:R-:W-:Y:S01]  /*3b7f0*/  IMAD.MOV.U32 R25, RZ, RZ, R12 ;  /* 0x000000ffff197224 */ /* 0x001fe200078e000c */
[----:B------:R-:W-:Y:S02]  /*3b800*/  MOV R26, R13 ;  /* 0x0000000d001a7202 */ /* 0x000fe40000000f00 */
[----:B------:R-:W-:Y:S01]  /*3b810*/  MOV R27, R14 ;  /* 0x0000000e001b7202 */ /* 0x000fe20000000f00 */
[----:B------:R-:W-:Y:S01]  /*3b820*/  IMAD.MOV.U32 R28, RZ, RZ, R15 ;  /* 0x000000ffff1c7224 */ /* 0x000fe200078e000f */
[----:B-1----:R-:W-:Y:S02]  /*3b830*/  MOV R15, R6 ;  /* 0x00000006000f7202 */ /* 0x002fe40000000f00 */
[----:B------:R-:W-:Y:S01]  /*3b840*/  MOV R14, R7 ;  /* 0x00000007000e7202 */ /* 0x000fe20000000f00 */
[----:B------:R-:W-:Y:S01]  /*3b850*/  IMAD.MOV.U32 R13, RZ, RZ, R4 ;  /* 0x000000ffff0d7224 */ /* 0x000fe200078e0004 */
[----:B------:R-:W-:Y:S02]  /*3b860*/  MOV R12, R5 ;  /* 0x00000005000c7202 */ /* 0x000fe40000000f00 */
[----:B------:R-:W0:Y:S04]  /*3b870*/  LDSM.16.MT88.4 R4, [R23+0x2a000] ;  /* 0x02a000001704783b */ /* 0x000e280000004200 */
[----:B0-----:R0:W-:Y:S01]  /*3b880*/  STL.64 [R1+0x4a80], R6 ;  /* 0x004a800601007387 */ /* 0x0011e20000100a00 */
[----:B------:R1:W-:Y:S01]  /*3b890*/  STL.64 [R1+0x4a78], R4 ;  /* 0x004a780401007387 */ /* 0x0003e20000100a00 */
[----:B0-----:R-:W-:Y:S01]  /*3b8a0*/  MOV R6, R15 ;  /* 0x0000000f00067202 */ /* 0x001fe20000000f00 */
[----:B------:R-:W-:Y:S01]  /*3b8b0*/  IMAD.MOV.U32 R7, RZ, RZ, R14 ;  /* 0x000000ffff077224 */ /* 0x000fe200078e000e */
[----:B-1----:R-:W-:-:S02]  /*3b8c0*/  MOV R4, R13 ;  /* 0x0000000d00047202 */ /* 0x002fc40000000f00 */
[----:B------:R-:W-:Y:S02]  /*3b8d0*/  MOV R5, R12 ;  /* 0x0000000c00057202 */ /* 0x000fe40000000f00 */
[----:B------:R-:W0:Y:S04]  /*3b8e0*/  LDSM.16.MT88.4 R12, [R23+0x2a080] ;  /* 0x02a08000170c783b */ /* 0x000e280000004200 */
[----:B0-----:R0:W-:Y:S02]  /*3b8f0*/  STL.64 [R1+0x4a70], R14 ;  /* 0x004a700e01007387 */ /* 0x0011e40000100a00 */
[----:B0-----:R-:W-:Y:S02]  /*3b900*/  IMAD.MOV.U32 R15, RZ, RZ, R16 ;  /* 0x000000ffff0f7224 */ /* 0x001fe400078e0010 */
[----:B------:R-:W0:Y:S04]  /*3b910*/  LDSM.16.MT88.4 R16, [R23+0x2a100] ;  /* 0x02a100001710783b */ /* 0x000e280000004200 */
[----:B------:R1:W-:Y:S04]  /*3b920*/  STL.64 [R1+0x4a68], R12 ;  /* 0x004a680c01007387 */ /* 0x0003e80000100a00 */
[----:B0-----:R0:W-:Y:S01]  /*3b930*/  STL.64 [R1+0x4a58], R18 ;  /* 0x004a581201007387 */ /* 0x0011e20000100a00 */
[----:B------:R-:W-:Y:S02]  /*3b940*/  STL.64 [R1+0x4a50], R16 ;  /* 0x004a501001007387 */ /* 0x000fe40000100a00 */
[----:B-1----:R-:W2:Y:S02]  /*3b950*/  LDL.LU R12, [R1+0xe0] ;  /* 0x0000e000010c7983 */ /* 0x002ea40000300800 */
[----:B------:R-:W2:Y:S01]  /*3b960*/  LDL.LU R13, [R1+0xe4] ;  /* 0x0000e400010d7983 */ /* 0x000ea20000300800 */
[----:B------:R-:W3:Y:S01]  /*3b970*/  LDL.LU R14, [R1+0xe8] ;  /* 0x0000e800010e7983 */ /* 0x000ee20000300800 */
[----:B0-----:R-:W-:-:S03]  /*3b980*/  MOV R18, R15 ;  /* 0x0000000f00127202 */ /* 0x001fc60000000f00 */
[----:B------:R-:W3:Y:S04]  /*3b990*/  LDL.LU R15, [R1+0xec] ;  /* 0x0000ec00010f7983 */ /* 0x000ee80000300800 */
[----:B---3--:R-:W-:Y:S01]  /*3b9a0*/  STL.64 [R1+0x4a90], R14 ;  /* 0x004a900e01007387 */ /* 0x008fe20000100a00 */
[----:B--2---:R-:W-:Y:S02]  /*3b9b0*/  STL.64 [R1+0x4a88], R12 ;  /* 0x004a880c01007387 */ /* 0x004fe40000100a00 */
[----:B------:R0:W-:Y:S02]  /*3b9c0*/  STL.64 [R1+0x4aa0], R6 ;  /* 0x004aa00601007387 */ /* 0x0001e40000100a00 */
[----:B------:R1:W-:Y:S01]  /*3b9d0*/  STL.64 [R1+0x4a98], R4 ;  /* 0x004a980401007387 */ /* 0x0003e20000100a00 */
[----:B0-----:R-:W-:-:S02]  /*3b9e0*/  MOV R6, R27 ;  /* 0x0000001b00067202 */ /* 0x001fc40000000f00 */
[----:B-1----:R-:W-:Y:S02]  /*3b9f0*/  MOV R4, R25 ;  /* 0x0000001900047202 */ /* 0x002fe40000000f00 */
[----:B------:R-:W-:Y:S01]  /*3ba00*/  MOV R7, R28 ;  /* 0x0000001c00077202 */ /* 0x000fe20000000f00 */
[----:B------:R-:W2:Y:S01]  /*3ba10*/  LDL.LU R25, [R1+0x4bc0] ;  /* 0x004bc00001197983 */ /* 0x000ea20000300800 */
[----:B------:R-:W-:Y:S02]  /*3ba20*/  IMAD.MOV.U32 R5, RZ, RZ, R26 ;  /* 0x000000ffff057224 */ /* 0x000fe400078e001a */
[----:B------:R-:W3:Y:S02]  /*3ba30*/  LDL.LU R26, [R1+0x4bbc] ;  /* 0x004bbc00011a7983 */ /* 0x000ee40000300800 */
[----:B------:R-:W4:Y:S01]  /*3ba40*/  LDL.LU R27, [R1+0x4bb8] ;  /* 0x004bb800011b7983 */ /* 0x000f220000300800 */
[----:B------:R-:W2:Y:S01]  /*3ba50*/  LDL.LU R28, [R1+0x4bb4] ;  /* 0x004bb400011c7983 */ /* 0x000ea20000300800 */
[----:B------:R0:W-:Y:S02]  /*3ba60*/  STL.64 [R1+0x4ac0], R6 ;  /* 0x004ac00601007387 */ /* 0x0001e40000100a00 */
[----:B------:R1:W-:Y:S02]  /*3ba70*/  STL.64 [R1+0x4ab8], R4 ;  /* 0x004ab80401007387 */ /* 0x0003e40000100a00 */
[----:B------:R-:W2:Y:S01]  /*3ba80*/  LDL.LU R12, [R1+0x100] ;  /* 0x00010000010c7983 */ /* 0x000ea20000300800 */
[----:B------:R-:W2:Y:S01]  /*3ba90*/  LDL.LU R13, [R1+0x104] ;  /* 0x00010400010d7983 */ /* 0x000ea20000300800 */
[----:B------:R-:W2:Y:S02]  /*3baa0*/  LDL.LU R14, [R1+0x108] ;  /* 0x00010800010e7983 */ /* 0x000ea40000300800 */
[----:B------:R-:W2:Y:S01]  /*3bab0*/  LDL.LU R15, [R1+0x10c] ;  /* 0x00010c00010f7983 */ /* 0x000ea20000300800 */
[----:B------:R-:W-:Y:S01]  /*3bac0*/  MOV R19, R22 ;  /* 0x0000001600137202 */ /* 0x000fe20000000f00 */
[----:B------:R-:W-:Y:S01]  /*3bad0*/  IMAD.MOV.U32 R16, RZ, RZ, R21 ;  /* 0x000000ffff107224 */ /* 0x000fe200078e0015 */
[----:B------:R-:W-:-:S02]  /*3bae0*/  MOV R17, R20 ;  /* 0x0000001400117202 */ /* 0x000fc40000000f00 */
[----:B------:R-:W2:Y:S01]  /*3baf0*/  LDSM.16.MT88.4 R20, [R23+0x2a180] ;  /* 0x02a180001714783b */ /* 0x000ea20000004200 */
[----:B0-----:R-:W-:Y:S01]  /*3bb00*/  MOV R6, R18 ;  /* 0x0000001200067202 */ /* 0x001fe20000000f00 */
[----:B------:R-:W-:Y:S02]  /*3bb10*/  IMAD.MOV.U32 R7, RZ, RZ, R19 ;  /* 0x000000ffff077224 */ /* 0x000fe400078e0013 */
[----:B-1----:R-:W-:Y:S01]  /*3bb20*/  IMAD.MOV.U32 R4, RZ, RZ, R16 ;  /* 0x000000ffff047224 */ /* 0x002fe200078e0010 */
[----:B------:R-:W-:Y:S02]  /*3bb30*/  MOV R5, R17 ;  /* 0x0000001100057202 */ /* 0x000fe40000000f00 */
[----:B------:R-:W-:Y:S03]  /*3bb40*/  STL.64 [R1+0x4ae0], R6 ;  /* 0x004ae00601007387 */ /* 0x000fe60000100a00 */
[----:B------:R-:W-:Y:S01]  /*3bb50*/  STL.64 [R1+0x4ad8], R4 ;  /* 0x004ad80401007387 */ /* 0x000fe20000100a00 */
[----:B--2---:R-:W-:Y:S01]  /*3bb60*/  STL.64 [R1+0x4ab0], R14 ;  /* 0x004ab00e01007387 */ /* 0x004fe20000100a00 */
[----:B------:R0:W-:Y:S03]  /*3bb70*/  STL.64 [R1+0x4aa8], R12 ;  /* 0x004aa80c01007387 */ /* 0x0001e60000100a00 */
[----:B0-----:R-:W2:Y:S01]  /*3bb80*/  LDL.LU R12, [R1+0x110] ;  /* 0x00011000010c7983 */ /* 0x001ea20000300800 */
[----:B------:R-:W2:Y:S02]  /*3bb90*/  LDL.LU R13, [R1+0x114] ;  /* 0x00011400010d7983 */ /* 0x000ea40000300800 */
[----:B------:R-:W2:Y:S02]  /*3bba0*/  LDL.LU R14, [R1+0x118] ;  /* 0x00011800010e7983 */ /* 0x000ea40000300800 */
[----:B------:R-:W2:Y:S02]  /*3bbb0*/  LDL.LU R15, [R1+0x11c] ;  /* 0x00011c00010f7983 */ /* 0x000ea40000300800 */
[----:B------:R-:W-:Y:S01]  /*3bbc0*/  IMAD.MOV.U32 R6, RZ, RZ, R3 ;  /* 0x000000ffff067224 */ /* 0x000fe200078e0003 */
[----:B------:R-:W-:-:S02]  /*3bbd0*/  MOV R7, R0 ;  /* 0x0000000000077202 */ /* 0x000fc40000000f00 */
[----:B------:R-:W-:Y:S02]  /*3bbe0*/  MOV R4, R10 ;  /* 0x0000000a00047202 */ /* 0x000fe40000000f00 */
[----:B------:R-:W-:Y:S01]  /*3bbf0*/  MOV R5, R11 ;  /* 0x0000000b00057202 */ /* 0x000fe20000000f00 */
[----:B------:R-:W3:Y:S01]  /*3bc00*/  LDL.LU R10, [R1+0x4bb0] ;  /* 0x004bb000010a7983 */ /* 0x000ee20000300800 */
[----:B------:R-:W3:Y:S02]  /*3bc10*/  LDL.LU R11, [R1+0x4bac] ;  /* 0x004bac00010b7983 */ /* 0x000ee40000300800 */
[----:B------:R-:W3:Y:S02]  /*3bc20*/  LDL.LU R3, [R1+0x4ba8] ;  /* 0x004ba80001037983 */ /* 0x000ee40000300800 */
[----:B------:R-:W-:Y:S01]  /*3bc30*/  STL.64 [R1+0x4b00], R6 ;  /* 0x004b000601007387 */ /* 0x000fe20000100a00 */
[----:B------:R-:W-:Y:S04]  /*3bc40*/  STL.64 [R1+0x4af8], R4 ;  /* 0x004af80401007387 */ /* 0x000fe80000100a00 */
[----:B--2---:R-:W-:Y:S01]  /*3bc50*/  STL.64 [R1+0x4ad0], R14 ;  /* 0x004ad00e01007387 */ /* 0x004fe20000100a00 */
        /* <DEDUP_REMOVED lines=23> */
[----:B----4-:R-:W-:Y:S01]  /*3bdd0*/  IMAD.MOV.U32 R4, RZ, RZ, R27 ;  /* 0x000000ffff047224 */ /* 0x010fe200078e001b */
[----:B---3--:R-:W-:Y:S02]  /*3bde0*/  MOV R5, R26 ;  /* 0x0000001a00057202 */ /* 0x008fe40000000f00 */
[----:B------:R0:W-:Y:S03]  /*3bdf0*/  STL.64 [R1+0x4b40], R6 ;  /* 0x004b400601007387 */ /* 0x0001e60000100a00 */
[----:B------:R1:W-:Y:S02]  /*3be00*/  STL.64 [R1+0x4b38], R4 ;  /* 0x004b380401007387 */ /* 0x0003e40000100a00 */
[----:B0-----:R-:W-:Y:S01]  /*3be10*/  IMAD.MOV.U32 R6, RZ, RZ, R10 ;  /* 0x000000ffff067224 */ /* 0x001fe200078e000a */
[----:B------:R-:W-:Y:S02]  /*3be20*/  MOV R7, R28 ;  /* 0x0000001c00077202 */ /* 0x000fe40000000f00 */
[----:B-1----:R-:W-:-:S02]  /*3be30*/  MOV R4, R3 ;  /* 0x0000000300047202 */ /* 0x002fc40000000f00 */
[----:B------:R-:W-:Y:S01]  /*3be40*/  MOV R5, R11 ;  /* 0x0000000b00057202 */ /* 0x000fe20000000f00 */
[----:B--2---:R-:W-:Y:S01]  /*3be50*/  STL.64 [R1+0x4b10], R14 ;  /* 0x004b100e01007387 */ /* 0x004fe20000100a00 */
[----:B------:R0:W-:Y:S03]  /*3be60*/  STL.64 [R1+0x4b08], R12 ;  /* 0x004b080c01007387 */ /* 0x0001e60000100a00 */
[----:B0-----:R-:W2:Y:S01]  /*3be70*/  LDL.LU R12, [R1+0x170] ;  /* 0x00017000010c7983 */ /* 0x001ea20000300800 */
[----:B------:R-:W2:Y:S02]  /*3be80*/  LDL.LU R13, [R1+0x174] ;  /* 0x00017400010d7983 */ /* 0x000ea40000300800 */
[----:B------:R-:W3:Y:S02]  /*3be90*/  LDL.LU R14, [R1+0x178] ;  /* 0x00017800010e7983 */ /* 0x000ee40000300800 */
[----:B------:R-:W3:Y:S01]  /*3bea0*/  LDL.LU R15, [R1+0x17c] ;  /* 0x00017c00010f7983 */ /* 0x000ee20000300800 */
[----:B------:R-:W4:Y:S01]  /*3beb0*/  LDL.LU R24, [R1+0x80] ;  /* 0x0000800001187983 */ /* 0x000f220000300800 */
[----:B------:R-:W4:Y:S02]  /*3bec0*/  LDL.LU R25, [R1+0x84] ;  /* 0x0000840001197983 */ /* 0x000f240000300800 */
[----:B------:R-:W4:Y:S02]  /*3bed0*/  LDL.LU R26, [R1+0x88] ;  /* 0x00008800011a7983 */ /* 0x000f240000300800 */
[----:B------:R-:W4:Y:S01]  /*3bee0*/  LDL.LU R27, [R1+0x8c] ;  /* 0x00008c00011b7983 */ /* 0x000f220000300800 */
[----:B------:R-:W2:Y:S01]  /*3bef0*/  LDL.LU R3, [R1+0x4b94] ;  /* 0x004b940001037983 */ /* 0x000ea20000300800 */
[----:B------:R-:W2:Y:S02]  /*3bf00*/  LDL.LU R11, [R1+0x4b90] ;  /* 0x004b9000010b7983 */ /* 0x000ea40000300800 */
[----:B------:R-:W2:Y:S02]  /*3bf10*/  LDL.LU R10, [R1+0x4b8c] ;  /* 0x004b8c00010a7983 */ /* 0x000ea40000300800 */
[----:B------:R-:W-:Y:S01]  /*3bf20*/  STL.64 [R1+0x4b60], R6 ;  /* 0x004b600601007387 */ /* 0x000fe20000100a00 */
[----:B------:R0:W-:Y:S04]  /*3bf30*/  STL.64 [R1+0x4b58], R4 ;  /* 0x004b580401007387 */ /* 0x0001e80000100a00 */
[----:B0-----:R-:W2:Y:S01]  /*3bf40*/  LDL.LU R4, [R1+0xd0] ;  /* 0x0000d00001047983 */ /* 0x001ea20000300800 */
[----:B------:R-:W2:Y:S02]  /*3bf50*/  LDL.LU R5, [R1+0xd4] ;  /* 0x0000d40001057983 */ /* 0x000ea40000300800 */
[----:B------:R-:W2:Y:S02]  /*3bf60*/  LDL.LU R6, [R1+0xd8] ;  /* 0x0000d80001067983 */ /* 0x000ea40000300800 */
[----:B------:R-:W2:Y:S02]  /*3bf70*/  LDL.LU R7, [R1+0xdc] ;  /* 0x0000dc0001077983 */ /* 0x000ea40000300800 */
[----:B--2---:R-:W-:Y:S01]  /*3bf80*/  STL.64 [R1+0x4b70], R6 ;  /* 0x004b700601007387 */ /* 0x004fe20000100a00 */
[----:B------:R0:W-:Y:S03]  /*3bf90*/  STL.64 [R1+0x4b68], R4 ;  /* 0x004b680401007387 */ /* 0x0001e60000100a00 */
[----:B0-----:R-:W4:Y:S01]  /*3bfa0*/  LDL.LU R4, [R1+0x1f0] ;  /* 0x0001f00001047983 */ /* 0x001f220000300800 */
[----:B------:R-:W4:Y:S02]  /*3bfb0*/  LDL.LU R5, [R1+0x1f4] ;  /* 0x0001f40001057983 */ /* 0x000f240000300800 */
[----:B------:R-:W4:Y:S02]  /*3bfc0*/  LDL.LU R6, [R1+0x1f8] ;  /* 0x0001f80001067983 */ /* 0x000f240000300800 */
[----:B------:R-:W4:Y:S01]  /*3bfd0*/  LDL.LU R7, [R1+0x1fc] ;  /* 0x0001fc0001077983 */ /* 0x000f220000300800 */
[----:B---3--:R-:W-:Y:S01]  /*3bfe0*/  STL.64 [R1+0x4b30], R14 ;  /* 0x004b300e01007387 */ /* 0x008fe20000100a00 */
[----:B------:R0:W-:Y:S03]  /*3bff0*/  STL.64 [R1+0x4b28], R12 ;  /* 0x004b280c01007387 */ /* 0x0001e60000100a00 */
[----:B0-----:R-:W2:Y:S01]  /*3c000*/  LDL.LU R12, [R1+0x1a0] ;  /* 0x0001a000010c7983 */ /* 0x001ea20000300800 */
[----:B------:R-:W2:Y:S02]  /*3c010*/  LDL.LU R13, [R1+0x1a4] ;  /* 0x0001a400010d7983 */ /* 0x000ea40000300800 */
[----:B------:R-:W3:Y:S02]  /*3c020*/  LDL.LU R14, [R1+0x1a8] ;  /* 0x0001a800010e7983 */ /* 0x000ee40000300800 */
[----:B------:R-:W3:Y:S01]  /*3c030*/  LDL.LU R15, [R1+0x1ac] ;  /* 0x0001ac00010f7983 */ /* 0x000ee20000300800 */
[----:B------:R-:W-:Y:S01]  /*3c040*/  MOV R16, R10 ;  /* 0x0000000a00107202 */ /* 0x000fe20000000f00 */
[----:B------:R-:W-:Y:S01]  /*3c050*/  IMAD.MOV.U32 R17, RZ, RZ, R11 ;  /* 0x000000ffff117224 */ /* 0x000fe200078e000b */
        /* <DEDUP_REMOVED lines=8> */
[----:B------:R-:W2:Y:S02]  /*3c0e0*/  LDL.LU R11, [R1+0x4b84] ;  /* 0x004b8400010b7983 */ /* 0x000ea40000300800 */
[----:B------:R-:W2:Y:S02]  /*3c0f0*/  LDL.LU R18, [R1+0xc8] ;  /* 0x0000c80001127983 */ /* 0x000ea40000300800 */
[----:B------:R-:W2:Y:S01]  /*3c100*/  LDL.LU R3, [R1+0x4b80] ;  /* 0x004b800001037983 */ /* 0x000ea20000300800 */
[----:B------:R-:W-:Y:S01]  /*3c110*/  STL.64 [R1+0x4a48], R22 ;  /* 0x004a481601007387 */ /* 0x000fe20000100a00 */
[----:B------:R0:W-:Y:S01]  /*3c120*/  STL.64 [R1+0x4a40], R20 ;  /* 0x004a401401007387 */ /* 0x0001e20000100a00 */
[----:B----4-:R-:W-:Y:S02]  /*3c130*/  HMMA.16816.F32.BF16 R24, R24, R8, R4 ;  /* 0x000000081818723c */ /* 0x010fe40000041804 */
[----:B0-----:R-:W4:Y:S01]  /*3c140*/  LDL.LU R20, [R1+0x1d0] ;  /* 0x0001d00001147983 */ /* 0x001f220000300800 */
[----:B---3--:R-:W-:Y:S01]  /*3c150*/  MOV R21, R10 ;  /* 0x0000000a00157202 */ /* 0x008fe20000000f00 */
[----:B--2---:R-:W-:-:S02]  /*3c160*/  IMAD.MOV.U32 R22, RZ, RZ, R11 ;  /* 0x000000ffff167224 */ /* 0x004fc400078e000b */
[----:B------:R-:W4:Y:S01]  /*3c170*/  LDL.LU R10, [R1+0x4b7c] ;  /* 0x004b7c00010a7983 */ /* 0x000f220000300800 */
[----:B------:R-:W4:Y:S02]  /*3c180*/  LDL.LU R11, [R1+0x4b78] ;  /* 0x004b7800010b7983 */ /* 0x000f240000300800 */
[----:B------:R-:W4:Y:S02]  /*3c190*/  LDL.LU R23, [R1+0x1dc] ;  /* 0x0001dc0001177983 */ /* 0x000f240000300800 */
[----:B------:R-:W4:Y:S01]  /*3c1a0*/  LDL.LU.64 R6, [R1+0x4b70] ;  /* 0x004b700001067983 */ /* 0x000f220000300a00 */
[----:B------:R-:W4:Y:S11]  /*3c1b0*/  LDL.LU.64 R4, [R1+0x4b68] ;  /* 0x004b680001047983 */ /* 0x000f360000300a00 */
[----:B------:R-:W-:Y:S02]  /*3c1c0*/  STL.64 [R1+0x1f0], R24 ;  /* 0x0001f01801007387 */ /* 0x000fe40000100a00 */
[----:B------:R-:W-:Y:S02]  /*3c1d0*/  STL.64 [R1+0x1f8], R26 ;  /* 0x0001f81a01007387 */ /* 0x000fe40000100a00 */
[----:B------:R-:W0:Y:S04]  /*3c1e0*/  LDSM.16.MT88.4 R24, [R3+0x2a000] ;  /* 0x02a000000318783b */ /* 0x000e280000004200 */
[----:B0-----:R0:W-:Y:S01]  /*3c1f0*/  STL.64 [R1+0x4a30], R26 ;  /* 0x004a301a01007387 */ /* 0x0011e20000100a00 */
[----:B------:R1:W-:Y:S01]  /*3c200*/  STL.64 [R1+0x4a28], R24 ;  /* 0x004a281801007387 */ /* 0x0003e20000100a00 */
[----:B0-----:R-:W-:-:S02]  /*3c210*/  MOV R26, R29 ;  /* 0x0000001d001a7202 */ /* 0x001fc40000000f00 */
[----:B------:R-:W-:Y:S01]  /*3c220*/  MOV R27, R2 ;  /* 0x00000002001b7202 */ /* 0x000fe20000000f00 */
[----:B----4-:R-:W-:Y:S01]  /*3c230*/  HMMA.16816.F32.BF16 R4, R4, R10, R20 ;  /* 0x0000000a0404723c */ /* 0x010fe20000041814 */
[----:B------:R-:W2:Y:S11]  /*3c240*/  LDL.LU R20, [R1+0xb0] ;  /* 0x0000b00001147983 */ /* 0x000eb60000300800 */
[----:B------:R-:W-:Y:S11]  /*3c250*/  @!UPT UIADD3 URZ, URZ, URZ, URZ ;  /* 0x0000003f3f3ff290 */ /* 0x000ff6000fffe03f */
[----:B------:R-:W-:Y:S01]  /*3c260*/  STL.64 [R1+0x1b0], R4 ;  /* 0x0001b00401007387 */ /* 0x000fe20000100a00 */
[----:B------:R-:W-:Y:S02]  /*3c270*/  STL.64 [R1+0x1b8], R6 ;  /* 0x0001b80601007387 */ /* 0x000fe40000100a00 */
[----:B------:R-:W0:Y:S04]  /*3c280*/  LDSM.16.MT88.4 R4, [R3+0x2a080] ;  /* 0x02a080000304783b */ /* 0x000e280000004200 */
[----:B------:R-:W2:Y:S01]  /*3c290*/  LDL.LU R21, [R1+0xb4] ;  /* 0x0000b40001157983 */ /* 0x000ea20000300800 */
[----:B------:R-:W2:Y:S01]  /*3c2a0*/  LDL.LU R22, [R1+0xb8] ;  /* 0x0000b80001167983 */ /* 0x000ea20000300800 */
[----:B------:R-:W2:Y:S02]  /*3c2b0*/  LDL.LU R23, [R1+0xbc] ;  /* 0x0000bc0001177983 */ /* 0x000ea40000300800 */
[----:B-1----:R-:W3:Y:S02]  /*3c2c0*/  LDL.LU R24, [R1+0x70] ;  /* 0x0000700001187983 */ /* 0x002ee40000300800 */
[----:B------:R-:W3:Y:S01]  /*3c2d0*/  LDL.LU R25, [R1+0x74] ;  /* 0x0000740001197983 */ /* 0x000ee20000300800 */
[----:B0-----:R-:W-:Y:S01]  /*3c2e0*/  MOV R29, R6 ;  /* 0x00000006001d7202 */ /* 0x001fe20000000f00 */
[----:B------:R-:W-:-:S02]  /*3c2f0*/  IMAD.MOV.U32 R2, RZ, RZ, R7 ;  /* 0x000000ffff027224 */ /* 0x000fc400078e0007 */
[----:B------:R-:W-:Y:S01]  /*3c300*/  IMAD.MOV.U32 R0, RZ, RZ, R4 ;  /* 0x000000ffff007224 */ /* 0x000fe200078e0004 */
[----:B------:R-:W-:Y:S01]  /*3c310*/  MOV R28, R5 ;  /* 0x00000005001c7202 */ /* 0x000fe20000000f00 */
[----:B------:R-:W4:Y:S01]  /*3c320*/  LDL.LU.64 R6, [R1+0x4b60] ;  /* 0x004b600001067983 */ /* 0x000f220000300a00 */
[----:B------:R-:W4:Y:S02]  /*3c330*/  LDL.LU.64 R4, [R1+0x4b58] ;  /* 0x004b580001047983 */ /* 0x000f240000300a00 */
        /* <DEDUP_REMOVED lines=60> */
[----:B------:R0:W-:Y:S01]  /*3c700*/  STL.64 [R1+0xf0], R4 ;  /* 0x0000f00401007387 */ /* 0x0001e20000100a00 */
[----:B------:R-:W-:Y:S02]  /*3c710*/  MOV R8, R7 ;  /* 0x0000000700087202 */ /* 0x000fe40000000f00 */
[----:B------:R-:W-:Y:S01]  /*3c720*/  MOV R9, R6 ;  /* 0x0000000600097202 */ /* 0x000fe20000000f00 */
[----:B0-----:R-:W-:Y:S01]  /*3c730*/  IMAD.MOV.U32 R4, RZ, RZ, R0 ;  /* 0x000000ffff047224 */ /* 0x001fe200078e0000 */
[----:B------:R-:W-:Y:S01]  /*3c740*/  MOV R5, R28 ;  /* 0x0000001c00057202 */ /* 0x000fe20000000f00 */
[----:B------:R-:W2:Y:S01]  /*3c750*/  LDL.LU R0, [R1+0x4a64] ;  /* 0x004a640001007983 */ /* 0x000ea20000300800 */
[----:B------:R-:W2:Y:S02]  /*3c760*/  LDL.LU R28, [R1+0x4a60] ;  /* 0x004a6000011c7983 */ /* 0x000ea40000300800 */
[----:B------:R-:W-:Y:S02]  /*3c770*/  STL [R1+0x49dc], R8 ;  /* 0x0049dc0801007387 */ /* 0x000fe40000100800 */
[----:B------:R-:W-:Y:S01]  /*3c780*/  STL [R1+0x49d8], R9 ;  /* 0x0049d80901007387 */ /* 0x000fe20000100800 */
[-C--:B----4-:R-:W-:Y:S01]  /*3c790*/  HMMA.16816.F32.BF16 R12, R12, R10.reuse, R16 ;  /* 0x0000000a0c0c723c */ /* 0x090fe20000041810 */
[----:B------:R-:W2:Y:S01]  /*3c7a0*/  LDL.LU.64 R18, [R1+0x4a58] ;  /* 0x004a580001127983 */ /* 0x000ea20000300a00 */
[----:B------:R-:W2:Y:S02]  /*3c7b0*/  LDL.LU.64 R16, [R1+0x4a50] ;  /* 0x004a500001107983 */ /* 0x000ea40000300a00 */
[----:B------:R-:W-:Y:S01]  /*3c7c0*/  IMAD.MOV.U32 R7, RZ, RZ, R2 ;  /* 0x000000ffff077224 */ /* 0x000fe200078e0002 */
[----:B------:R-:W-:Y:S11]  /*3c7d0*/  MOV R6, R29 ;  /* 0x0000001d00067202 */ /* 0x000ff60000000f00 */
[----:B------:R-:W-:Y:S07]  /*3c7e0*/  @!UPT UIADD3 URZ, URZ, URZ, URZ ;  /* 0x0000003f3f3ff290 */ /* 0x000fee000fffe03f */
[----:B------:R0:W-:Y:S01]  /*3c7f0*/  STL.64 [R1+0xd0], R12 ;  /* 0x0000d00c01007387 */ /* 0x0001e20000100a00 */
[----:B------:R-:W-:Y:S02]  /*3c800*/  MOV R2, R15 ;  /* 0x0000000f00027202 */ /* 0x000fe40000000f00 */
[----:B------:R-:W-:Y:S01]  /*3c810*/  MOV R29, R14 ;  /* 0x0000000e001d7202 */ /* 0x000fe20000000f00 */
[----:B0-----:R-:W4:Y:S01]  /*3c820*/  LDL.LU R12, [R1+0xa0] ;  /* 0x0000a000010c7983 */ /* 0x001f220000300800 */
[----:B------:R-:W4:Y:S02]  /*3c830*/  LDL.LU R13, [R1+0xa4] ;  /* 0x0000a400010d7983 */ /* 0x000f240000300800 */
[----:B------:R-:W4:Y:S02]  /*3c840*/  LDL.LU R14, [R1+0xa8] ;  /* 0x0000a800010e7983 */ /* 0x000f240000300800 */
[----:B------:R-:W4:Y:S01]  /*3c850*/  LDL.LU R15, [R1+0xac] ;  /* 0x0000ac00010f7983 */ /* 0x000f220000300800 */
[----:B------:R-:W-:Y:S01]  /*3c860*/  STL [R1+0x49e4], R2 ;  /* 0x0049e40201007387 */ /* 0x000fe20000100800 */
[----:B------:R-:W-:Y:S01]  /*3c870*/  STL [R1+0x49e0], R29 ;  /* 0x0049e01d01007387 */ /* 0x000fe20000100800 */
[-C--:B--2---:R-:W-:Y:S02]  /*3c880*/  HMMA.16816.F32.BF16 R16, R16, R10.reuse, R20 ;  /* 0x0000000a1010723c */ /* 0x084fe40000041814 */
[----:B------:R-:W3:Y:S01]  /*3c890*/  LDL.LU.64 R22, [R1+0x4a48] ;  /* 0x004a480001167983 */ /* 0x000ee20000300a00 */
[----:B------:R-:W3:Y:S11]  /*3c8a0*/  LDL.LU.64 R20, [R1+0x4a40] ;  /* 0x004a400001147983 */ /* 0x000ef60000300a00 */
[----:B------:R-:W-:Y:S09]  /*3c8b0*/  @!UPT UIADD3 URZ, URZ, URZ, URZ ;  /* 0x0000003f3f3ff290 */ /* 0x000ff2000fffe03f */
[----:B------:R0:W-:Y:S01]  /*3c8c0*/  STL.64 [R1+0x140], R16 ;  /* 0x0001401001007387 */ /* 0x0001e20000100a00 */
[----:B------:R1:W-:Y:S03]  /*3c8d0*/  STL.64 [R1+0x148], R18 ;  /* 0x0001481201007387 */ /* 0x0003e60000100a00 */
[----:B0-----:R-:W2:Y:S01]  /*3c8e0*/  LDL.LU R16, [R1+0x90] ;  /* 0x0000900001107983 */ /* 0x001ea20000300800 */
[----:B------:R-:W2:Y:S02]  /*3c8f0*/  LDL.LU R17, [R1+0x94] ;  /* 0x0000940001117983 */ /* 0x000ea40000300800 */
[----:B-1----:R-:W2:Y:S02]  /*3c900*/  LDL.LU R18, [R1+0x98] ;  /* 0x0000980001127983 */ /* 0x002ea40000300800 */
[----:B------:R-:W-:Y:S02]  /*3c910*/  IMAD.MOV.U32 R19, RZ, RZ, R28 ;  /* 0x000000ffff137224 */ /* 0x000fe400078e001c */
[----:B------:R-:W4:Y:S01]  /*3c920*/  LDL.LU R28, [R1+0x4a38] ;  /* 0x004a3800011c7983 */ /* 0x000f220000300800 */
[-C--:B---3--:R-:W-:Y:S03]  /*3c930*/  HMMA.16816.F32.BF16 R20, R20, R10.reuse, R24 ;  /* 0x0000000a1414723c */ /* 0x088fe60000041818 */
[----:B------:R-:W4:Y:S01]  /*3c940*/  LDL.LU.64 R26, [R1+0x4a30] ;  /* 0x004a3000011a7983 */ /* 0x000f220000300a00 */
[----:B------:R-:W4:Y:S11]  /*3c950*/  LDL.LU.64 R24, [R1+0x4a28] ;  /* 0x004a280001187983 */ /* 0x000f360000300a00 */
[----:B------:R-:W-:Y:S08]  /*3c960*/  @!UPT UIADD3 URZ, URZ, URZ, URZ ;  /* 0x0000003f3f3ff290 */ /* 0x000ff0000fffe03f */
[----:B------:R-:W-:Y:S01]  /*3c970*/  STL.64 [R1+0x120], R20 ;  /* 0x0001201401007387 */ /* 0x000fe20000100a00 */
[----:B------:R-:W-:Y:S02]  /*3c980*/  STL.64 [R1+0x128], R22 ;  /* 0x0001281601007387 */ /* 0x000fe40000100a00 */
[----:B------:R-:W0:Y:S01]  /*3c990*/  LDSM.16.MT88.4 R20, [R3+0x2a100] ;  /* 0x02a100000314783b */ /* 0x000e220000004200 */
[----:B--2---:R-:W-:Y:S01]  /*3c9a0*/  HMMA.16816.F32.BF16 R4, R4, R10, R16 ;  /* 0x0000000a0404723c */ /* 0x004fe20000041810 */
[----:B0-----:R-:W-:Y:S02]  /*3c9b0*/  MOV R2, R20 ;  /* 0x0000001400027202 */ /* 0x001fe40000000f00 */
[----:B------:R-:W-:Y:S01]  /*3c9c0*/  MOV R29, R21 ;  /* 0x00000015001d7202 */ /* 0x000fe20000000f00 */
[----:B------:R-:W-:Y:S01]  /*3c9d0*/  IMAD.MOV.U32 R8, RZ, RZ, R22 ;  /* 0x000000ffff087224 */ /* 0x000fe200078e0016 */
[----:B------:R-:W-:-:S05]  /*3c9e0*/  MOV R9, R23 ;  /* 0x0000001700097202 */ /* 0x000fca0000000f00 */
[----:B------:R-:W-:Y:S01]  /*3c9f0*/  STL [R1+0x49f4], R9 ;  /* 0x0049f40901007387 */ /* 0x000fe20000100800 */
[----:B------:R-:W-:Y:S02]  /*3ca00*/  STL [R1+0x49f0], R8 ;  /* 0x0049f00801007387 */ /* 0x000fe40000100800 */
[----:B------:R-:W-:Y:S02]  /*3ca10*/  STL [R1+0x49ec], R29 ;  /* 0x0049ec1d01007387 */ /* 0x000fe40000100800 */
[----:B------:R-:W-:Y:S01]  /*3ca20*/  STL [R1+0x49e8], R2 ;  /* 0x0049e80201007387 */ /* 0x000fe20000100800 */
[----:B------:R-:W-:Y:S04]  /*3ca30*/  STL [R1+0x49f8], R3 ;  /* 0x0049f80301007387 */ /* 0x000fe80000100800 */
[----:B------:R-:W0:Y:S04]  /*3ca40*/  S2R R19, SR_TID.X ;  /* 0x0000000000137919 */ /* 0x000e280000002100 */
[----:B------:R-:W1:Y:S01]  /*3ca50*/  S2R R17, SR_TID.X ;  /* 0x0000000000117919 */ /* 0x000e620000002100 */
[----:B0-----:R-:W-:Y:S01]  /*3ca60*/  LOP3.LUT R19, R19, 0x7, RZ, 0xc0, !PT ;  /* 0x0000000713137812 */ /* 0x001fe200078ec0ff */
[----:B----4-:R-:W-:Y:S02]  /*3ca70*/  HMMA.16816.F32.BF16 R20, R24, R10, R12 ;  /* 0x0000000a1814723c */ /* 0x010fe4000004180c */
[----:B------:R-:W0:Y:S11]  /*3ca80*/  LDSM.16.MT88.4 R12, [R3+0x2a180] ;  /* 0x02a18000030c783b */ /* 0x000e360000004200 */
[----:B------:R-:W-:Y:S10]  /*3ca90*/  @!UPT UIADD3 URZ, URZ, URZ, URZ ;  /* 0x0000003f3f3ff290 */ /* 0x000ff4000fffe03f */
[----:B------:R-:W-:Y:S01]  /*3caa0*/  STL.64 [R1+0x210], R20 ;  /* 0x0002101401007387 */ /* 0x000fe20000100a00 */
[----:B------:R-:W-:Y:S03]  /*3cab0*/  STL.64 [R1+0x218], R22 ;  /* 0x0002181601007387 */ /* 0x000fe60000100a00 */
[----:B0-----:R-:W-:Y:S01]  /*3cac0*/  STL.64 [R1+0x49d0], R14 ;  /* 0x0049d00e01007387 */ /* 0x001fe20000100a00 */
[----:B------:R-:W-:Y:S02]  /*3cad0*/  STL.64 [R1+0x49c8], R12 ;  /* 0x0049c80c01007387 */ /* 0x000fe40000100a00 */
[----:B------:R-:W-:Y:S02]  /*3cae0*/  STL [R1+0x4a00], R10 ;  /* 0x004a000a01007387 */ /* 0x000fe40000100800 */
[----:B------:R-:W-:Y:S01]  /*3caf0*/  STL [R1+0x49fc], R11 ;  /* 0x0049fc0b01007387 */ /* 0x000fe20000100800 */
[----:B------:R-:W-:Y:S01]  /*3cb00*/  STL.64 [R1+0x1e0], R4 ;  /* 0x0001e00401007387 */ /* 0x000fe20000100a00 */
[----:B------:R-:W-:Y:S02]  /*3cb10*/  STL.64 [R1+0x1e8], R6 ;  /* 0x0001e80601007387 */ /* 0x000fe40000100a00 */
[----:B------:R-:W0:Y:S01]  /*3cb20*/  LDSM.16.MT88.4 R4, [R0+0x2c000] ;  /* 0x02c000000004783b */ /* 0x000e220000004200 */
[----:B------:R-:W2:Y:S01]  /*3cb30*/  LDSM.16.MT88.4 R8, [R0+0x2c080] ;  /* 0x02c080000008783b */ /* 0x000ea20000004200 */
[----:B0-----:R-:W-:-:S02]  /*3cb40*/  MOV R27, R4 ;  /* 0x00000004001b7202 */ /* 0x001fc40000000f00 */
[----:B------:R-:W-:Y:S01]  /*3cb50*/  IMAD.MOV.U32 R26, RZ, RZ, R5 ;  /* 0x000000ffff1a7224 */ /* 0x000fe200078e0005 */
[----:B------:R-:W-:Y:S02]  /*3cb60*/  MOV R25, R6 ;  /* 0x0000000600197202 */ /* 0x000fe40000000f00 */
[----:B------:R-:W-:Y:S02]  /*3cb70*/  MOV R24, R7 ;  /* 0x0000000700187202 */ /* 0x000fe40000000f00 */
[----:B------:R-:W0:Y:S04]  /*3cb80*/  LDSM.16.M88.4 R4, [R28+0x40280] ;  /* 0x040280001c04783b */ /* 0x000e280000000200 */
[----:B------:R-:W-:Y:S01]  /*3cb90*/  STL [R1+0x4a10], R24 ;  /* 0x004a101801007387 */ /* 0x000fe20000100800 */
[----:B------:R-:W-:Y:S02]  /*3cba0*/  STL [R1+0x4a0c], R25 ;  /* 0x004a0c1901007387 */ /* 0x000fe40000100800 */
[----:B------:R-:W-:Y:S02]  /*3cbb0*/  STL [R1+0x4a08], R26 ;  /* 0x004a081a01007387 */ /* 0x000fe40000100800 */
[----:B------:R-:W-:Y:S02]  /*3cbc0*/  STL [R1+0x4a04], R27 ;  /* 0x004a041b01007387 */ /* 0x000fe40000100800 */
[----:B--2---:R-:W-:Y:S01]  /*3cbd0*/  IMAD.MOV.U32 R12, RZ, RZ, R8 ;  /* 0x000000ffff0c7224 */ /* 0x004fe200078e0008 */
[----:B0-----:R-:W-:Y:S01]  /*3cbe0*/  STL [R1+0x4804], R6 ;  /* 0x0048040601007387 */ /* 0x001fe20000100800 */
[----:B------:R0:W-:Y:S02]  /*3cbf0*/  STL [R1+0x4800], R7 ;  /* 0x0048000701007387 */ /* 0x0001e40000100800 */
[----:B------:R2:W-:Y:S01]  /*3cc00*/  STL.64 [R1+0x49b0], R4 ;  /* 0x0049b00401007387 */ /* 0x0005e20000100a00 */
[----:B0-----:R-:W-:-:S02]  /*3cc10*/  MOV R7, R9 ;  /* 0x0000000900077202 */ /* 0x001fc40000000f00 */
[----:B--2---:R-:W-:Y:S01]  /*3cc20*/  MOV R5, R10 ;  /* 0x0000000a00057202 */ /* 0x004fe20000000f00 */
[----:B------:R-:W-:Y:S02]  /*3cc30*/  IMAD.MOV.U32 R4, RZ, RZ, R11 ;  /* 0x000000ffff047224 */ /* 0x000fe400078e000b */
[----:B------:R-:W0:Y:S04]  /*3cc40*/  LDSM.16.MT88.4 R8, [R0+0x2c100] ;  /* 0x02c100000008783b */ /* 0x000e280000004200 */
[----:B------:R2:W-:Y:S01]  /*3cc50*/  STL [R1+0x43b0], R28 ;  /* 0x0043b01c01007387 */ /* 0x0005e20000100800 */
[----:B-1----:R-:W-:Y:S01]  /*3cc60*/  LOP3.LUT R18, R17, 0x10, RZ, 0xc0, !PT ;  /* 0x0000001011127812 */ /* 0x002fe200078ec0ff */
[----:B------:R-:W-:Y:S01]  /*3cc70*/  IMAD R19, R19, 0x210, RZ ;  /* 0x0000021013137824 */ /* 0x000fe200078e02ff */
[----:B------:R-:W-:-:S02]  /*3cc80*/  SHF.L.U32 R17, R17, 0x1, RZ ;  /* 0x0000000111117819 */ /* 0x000fc400000006ff */
[----:B0-----:R-:W-:Y:S01]  /*3cc90*/  MOV R15, R9 ;  /* 0x00000009000f7202 */ /* 0x001fe20000000f00 */
[----:B------:R-:W-:Y:S01]  /*3cca0*/  IMAD.MOV.U32 R14, RZ, RZ, R10 ;  /* 0x000000ffff0e7224 */ /* 0x000fe200078e000a */
[----:B------:R-:W-:-:S04]  /*3ccb0*/  MOV R13, R11 ;  /* 0x0000000b000d7202 */ /* 0x000fc80000000f00 */
[----:B------:R-:W-:Y:S01]  /*3ccc0*/  STL.64 [R1+0x4a20], R14 ;  /* 0x004a200e01007387 */ /* 0x000fe20000100a00 */
[----:B------:R-:W-:Y:S02]  /*3ccd0*/  STL.64 [R1+0x4a18], R12 ;  /* 0x004a180c01007387 */ /* 0x000fe40000100a00 */
[----:B------:R-:W0:Y:S04]  /*3cce0*/  LDSM.16.MT88.4 R12, [R0+0x2c180] ;  /* 0x02c18000000c783b */ /* 0x000e280000004200 */
[----:B------:R-:W-:Y:S01]  /*3ccf0*/  IMAD.SHL.U32 R18, R18, 0x100, RZ ;  /* 0x0000010012127824 */ /* 0x000fe200078e00ff */
[----:B------:R-:W-:-:S04]  /*3cd00*/  LOP3.LUT R19, R19, 0x10, R17, 0x78, !PT ;  /* 0x0000001013137812 */ /* 0x000fc800078e7811 */
[----:B------:R-:W-:Y:S02]  /*3cd10*/  LOP3.LUT R19, R19, R18, RZ, 0xfc, !PT ;  /* 0x0000001213137212 */ /* 0x000fe400078efcff */
[----:B--2---:R-:W-:Y:S02]  /*3cd20*/  MOV R28, R8 ;  /* 0x00000008001c7202 */ /* 0x004fe40000000f00 */
[----:B------:R-:W-:Y:S02]  /*3cd30*/  LOP3.LUT R19, R19, 0x20, RZ, 0x3c, !PT ;  /* 0x0000002013137812 */ /* 0x000fe400078e3cff */
[----:B0-----:R-:W-:Y:S02]  /*3cd40*/  MOV R9, R12 ;  /* 0x0000000c00097202 */ /* 0x001fe40000000f00 */
[----:B------:R-:W-:Y:S01]  /*3cd50*/  MOV R8, R13 ;  /* 0x0000000d00087202 */ /* 0x000fe20000000f00 */
[----:B------:R-:W-:Y:S01]  /*3cd60*/  IMAD.MOV.U32 R29, RZ, RZ, R14 ;  /* 0x000000ffff1d7224 */ /* 0x000fe200078e000e */
[----:B------:R-:W-:-:S02]  /*3cd70*/  MOV R2, R15 ;  /* 0x0000000f00027202 */ /* 0x000fc40000000f00 */
[----:B------:R-:W0:Y:S04]  /*3cd80*/  LDSM.16.MT88.4 R12, [R19+0x2c000] ;  /* 0x02c00000130c783b */ /* 0x000e280000004200 */
[----:B------:R1:W-:Y:S01]  /*3cd90*/  STL [R1+0x48a8], R0 ;  /* 0x0048a80001007387 */ /* 0x0003e20000100800 */
[----:B0-----:R-:W-:Y:S01]  /*3cda0*/  MOV R10, R12 ;  /* 0x0000000c000a7202 */ /* 0x001fe20000000f00 */
[----:B------:R-:W-:Y:S01]  /*3cdb0*/  IMAD.MOV.U32 R11, RZ, RZ, R13 ;  /* 0x000000ffff0b7224 */ /* 0x000fe200078e000d */
[----:B------:R-:W-:Y:S02]  /*3cdc0*/  MOV R3, R14 ;  /* 0x0000000e00037202 */ /* 0x000fe40000000f00 */
[----:B-1----:R-:W-:Y:S02]  /*3cdd0*/  MOV R0, R15 ;  /* 0x0000000f00007202 */ /* 0x002fe40000000f00 */
[----:B------:R-:W0:Y:S02]  /*3cde0*/  LDSM.16.MT88.4 R12, [R19+0x2c080] ;  /* 0x02c08000130c783b */ /* 0x000e240000004200 */
[----:B0-----:R-:W-:Y:S01]  /*3cdf0*/  IMAD.MOV.U32 R24, RZ, RZ, R12 ;  /* 0x000000ffff187224 */ /* 0x001fe200078e000c */
[----:B------:R-:W-:-:S02]  /*3ce00*/  MOV R25, R13 ;  /* 0x0000000d00197202 */ /* 0x000fc40000000f00 */
[----:B------:R-:W-:Y:S01]  /*3ce10*/  MOV R26, R14 ;  /* 0x0000000e001a7202 */ /* 0x000fe20000000f00 */
[----:B------:R-:W-:Y:S02]  /*3ce20*/  IMAD.MOV.U32 R27, RZ, RZ, R15 ;  /* 0x000000ffff1b7224 */ /* 0x000fe400078e000f */
[----:B------:R-:W0:Y:S02]  /*3ce30*/  LDSM.16.MT88.4 R12, [R19+0x2c100] ;  /* 0x02c10000130c783b */ /* 0x000e240000004200 */
[----:B------:R-:W1:Y:S02]  /*3ce40*/  LDSM.16.MT88.4 R16, [R19+0x2c180] ;  /* 0x02c180001310783b */ /* 0x000e640000004200 */
[----:B------:R-:W2:Y:S01]  /*3ce50*/  S2R R22, SR_TID.X ;  /* 0x0000000000167919 */ /* 0x000ea20000002100 */
[----:B0-----:R-:W-:Y:S01]  /*3ce60*/  MOV R21, R13 ;  /* 0x0000000d00157202 */ /* 0x001fe20000000f00 */
[----:B------:R-:W-:Y:S01]  /*3ce70*/  IMAD.MOV.U32 R6, RZ, RZ, R14 ;  /* 0x000000ffff067224 */ /* 0x000fe200078e000e */
[----:B------:R-:W-:-:S02]  /*3ce80*/  MOV R20, R15 ;  /* 0x0000000f00147202 */ /* 0x000fc40000000f00 */
[----:B------:R-:W-:Y:S01]  /*3ce90*/  MOV R23, R12 ;  /* 0x0000000c00177202 */ /* 0x000fe20000000f00 */
[----:B------:R-:W3:Y:S01]  /*3cea0*/  LDL.LU.64 R14, [R1+0x4a20] ;  /* 0x004a2000010e7983 */ /* 0x000ee20000300a00 */
[----:B------:R-:W4:Y:S02]  /*3ceb0*/  LDL.LU.64 R12, [R1+0x4a18] ;  /* 0x004a1800010c7983 */ /* 0x000f240000300a00 */
[----:B-1----:R0:W-:Y:S02]  /*3cec0*/  STL.64 [R1+0x48d8], R18 ;  /* 0x0048d81201007387 */ /* 0x0021e40000100a00 */
[----:B0-----:R-:W-:Y:S02]  /*3ced0*/  MOV R19, R21 ;  /* 0x0000001500137202 */ /* 0x001fe40000000f00 */
[----:B------:R-:W0:Y:S01]  /*3cee0*/  S2R R21, SR_TID.X ;  /* 0x0000000000157919 */ /* 0x000e220000002100 */
[----:B--2---:R-:W-:-:S03]  /*3cef0*/  LOP3.LUT R22, R22, 0x7, RZ, 0xc0, !PT ;  /* 0x0000000716167812 */ /* 0x004fc600078ec0ff */
[----:B------:R1:W-:Y:S02]  /*3cf00*/  STL.64 [R1+0x48d0], R16 ;  /* 0x0048d01001007387 */ /* 0x0003e40000100a00 */
[----:B------:R-:W-:Y:S01]  /*3cf10*/  IMAD R22, R22, 0x210, RZ ;  /* 0x0000021016167824 */ /* 0x000fe200078e02ff */
[----:B------:R-:W-:Y:S01]  /*3cf20*/  MOV R18, R6 ;  /* 0x0000000600127202 */ /* 0x000fe20000000f00 */
[----:B-1----:R-:W-:Y:S01]  /*3cf30*/  IMAD.MOV.U32 R16, RZ, RZ, R23 ;  /* 0x000000ffff107224 */ /* 0x002fe200078e0017 */
[C---:B0-----:R-:W-:Y:S01]  /*3cf40*/  LOP3.LUT R23, R21.reuse, 0x10, RZ, 0xc0, !PT ;  /* 0x0000001015177812 */ /* 0x041fe200078ec0ff */
[----:B------:R-:W-:-:S03]  /*3cf50*/  SHF.L.U32 R21, R21, 0x1, RZ ;  /* 0x0000000115157819 */ /* 0x000fc600000006ff */
[----:B------:R-:W-:Y:S02]  /*3cf60*/  SHF.L.U32 R23, R23, 0x8, RZ ;  /* 0x0000000817177819 */ /* 0x000fe400000006ff */
[----:B------:R-:W-:-:S04]  /*3cf70*/  LOP3.LUT R6, R22, 0x10, R21, 0x78, !PT ;  /* 0x0000001016067812 */ /* 0x000fc800078e7815 */
[----:B------:R-:W-:Y:S01]  /*3cf80*/  LOP3.LUT R6, R6, R23, RZ, 0xfc, !PT ;  /* 0x0000001706067212 */ /* 0x000fe200078efcff */
[----:B------:R-:W-:-:S03]  /*3cf90*/  IMAD.MOV.U32 R17, RZ, RZ, R19 ;  /* 0x000000ffff117224 */ /* 0x000fc600078e0013 */
[----:B------:R-:W-:Y:S02]  /*3cfa0*/  LOP3.LUT R6, R6, 0x40, RZ, 0x3c, !PT ;  /* 0x0000004006067812 */ /* 0x000fe400078e3cff */
[----:B------:R-:W-:-:S03]  /*3cfb0*/  MOV R19, R20 ;  /* 0x0000001400137202 */ /* 0x000fc60000000f00 */
[----:B------:R-:W0:Y:S04]  /*3cfc0*/  LDSM.16.MT88.4 R20, [R6+0x2c000] ;  /* 0x02c000000614783b */ /* 0x000e280000004200 */
[----:B------:R-:W-:Y:S01]  /*3cfd0*/  STL.64 [R1+0x48f8], R18 ;  /* 0x0048f81201007387 */ /* 0x000fe20000100a00 */
[----:B------:R-:W-:Y:S03]  /*3cfe0*/  STL.64 [R1+0x48f0], R16 ;  /* 0x0048f01001007387 */ /* 0x000fe60000100a00 */
[----:B0-----:R-:W-:Y:S01]  /*3cff0*/  STL.64 [R1+0x48c8], R22 ;  /* 0x0048c81601007387 */ /* 0x001fe20000100a00 */
[----:B------:R0:W-:Y:S03]  /*3d000*/  STL.64 [R1+0x48c0], R20 ;  /* 0x0048c01401007387 */ /* 0x0001e60000100a00 */
[----:B0-----:R-:W2:Y:S01]  /*3d010*/  LDL.LU R20, [R1+0x110] ;  /* 0x0001100001147983 */ /* 0x001ea20000300800 */
[----:B------:R-:W2:Y:S02]  /*3d020*/  LDL.LU R21, [R1+0x114] ;  /* 0x0001140001157983 */ /* 0x000ea40000300800 */
[----:B------:R-:W2:Y:S02]  /*3d030*/  LDL.LU R22, [R1+0x118] ;  /* 0x0001180001167983 */ /* 0x000ea40000300800 */
[----:B------:R-:W2:Y:S02]  /*3d040*/  LDL.LU R23, [R1+0x11c] ;  /* 0x00011c0001177983 */ /* 0x000ea40000300800 */
[----:B------:R-:W-:Y:S01]  /*3d050*/  IMAD.MOV.U32 R16, RZ, RZ, R24 ;  /* 0x000000ffff107224 */ /* 0x000fe200078e0018 */
[----:B------:R-:W-:Y:S01]  /*3d060*/  MOV R18, R26 ;  /* 0x0000001a00127202 */ /* 0x000fe20000000f00 */
[----:B------:R-:W-:Y:S01]  /*3d070*/  IMAD.MOV.U32 R19, RZ, RZ, R27 ;  /* 0x000000ffff137224 */ /* 0x000fe200078e001b */
[----:B------:R-:W3:Y:S01]  /*3d080*/  LDL.LU R24, [R1+0x4a10] ;  /* 0x004a100001187983 */ /* 0x000ee20000300800 */
[----:B------:R-:W-:-:S02]  /*3d090*/  MOV R17, R25 ;  /* 0x0000001900117202 */ /* 0x000fc40000000f00 */
        /* <DEDUP_REMOVED lines=29> */
[----:B------:R-:W2:Y:S01]  /*3d270*/  LDL.LU R9, [R1+0x49f4] ;  /* 0x0049f40001097983 */ /* 0x000ea20000300800 */
[----:B------:R-:W-:Y:S02]  /*3d280*/  IMAD.MOV.U32 R17, RZ, RZ, R8 ;  /* 0x000000ffff117224 */ /* 0x000fe400078e0008 */
[----:B------:R-:W2:Y:S02]  /*3d290*/  LDL.LU R8, [R1+0x49f0] ;  /* 0x0049f00001087983 */ /* 0x000ea40000300800 */
[----:B------:R-:W2:Y:S01]  /*3d2a0*/  LDL.LU R29, [R1+0x49ec] ;  /* 0x0049ec00011d7983 */ /* 0x000ea20000300800 */
[----:B------:R-:W2:Y:S01]  /*3d2b0*/  LDL.LU R2, [R1+0x49e8] ;  /* 0x0049e80001027983 */ /* 0x000ea20000300800 */
[----:B------:R3:W-:Y:S02]  /*3d2c0*/  STL.64 [R1+0x4958], R18 ;  /* 0x0049581201007387 */ /* 0x0007e40000100a00 */
[----:B------:R0:W-:Y:S01]  /*3d2d0*/  STL.64 [R1+0x4950], R16 ;  /* 0x0049501001007387 */ /* 0x0001e20000100a00 */
[----:B---3--:R-:W-:Y:S01]  /*3d2e0*/  MOV R18, R14 ;  /* 0x0000000e00127202 */ /* 0x008fe20000000f00 */
[----:B----4-:R-:W-:-:S02]  /*3d2f0*/  IMAD.MOV.U32 R19, RZ, RZ, R13 ;  /* 0x000000ffff137224 */ /* 0x010fc400078e000d */
[----:B0-----:R-:W-:Y:S01]  /*3d300*/  IMAD.MOV.U32 R16, RZ, RZ, R28 ;  /* 0x000000ffff107224 */ /* 0x001fe200078e001c */
[----:B------:R-:W-:Y:S02]  /*3d310*/  MOV R17, R15 ;  /* 0x0000000f00117202 */ /* 0x000fe40000000f00 */
[----:B------:R-:W-:Y:S03]  /*3d320*/  STL.64 [R1+0x4978], R18 ;  /* 0x0049781201007387 */ /* 0x000fe60000100a00 */
[----:B------:R-:W-:Y:S01]  /*3d330*/  STL.64 [R1+0x4970], R16 ;  /* 0x0049701001007387 */ /* 0x000fe20000100a00 */
[----:B--2---:R-:W-:Y:S01]  /*3d340*/  STL.64 [R1+0x4928], R22 ;  /* 0x0049281601007387 */ /* 0x004fe20000100a00 */
[----:B------:R0:W-:Y:S03]  /*3d350*/  STL.64 [R1+0x4920], R20 ;  /* 0x0049201401007387 */ /* 0x0001e60000100a00 */
[----:B0-----:R-:W2:Y:S01]  /*3d360*/  LDL.LU R20, [R1+0x160] ;  /* 0x0001600001147983 */ /* 0x001ea20000300800 */
[----:B------:R-:W2:Y:S02]  /*3d370*/  LDL.LU R21, [R1+0x164] ;  /* 0x0001640001157983 */ /* 0x000ea40000300800 */
[----:B------:R-:W3:Y:S02]  /*3d380*/  LDL.LU R22, [R1+0x168] ;  /* 0x0001680001167983 */ /* 0x000ee40000300800 */
[----:B------:R-:W3:Y:S02]  /*3d390*/  LDL.LU R23, [R1+0x16c] ;  /* 0x00016c0001177983 */ /* 0x000ee40000300800 */
[----:B------:R-:W-:Y:S01]  /*3d3a0*/  IMAD.MOV.U32 R18, RZ, RZ, R5 ;  /* 0x000000ffff127224 */ /* 0x000fe200078e0005 */
[----:B------:R-:W-:-:S02]  /*3d3b0*/  MOV R19, R4 ;  /* 0x0000000400137202 */ /* 0x000fc40000000f00 */
[----:B------:R-:W-:Y:S02]  /*3d3c0*/  MOV R16, R12 ;  /* 0x0000000c00107202 */ /* 0x000fe40000000f00 */
[----:B------:R-:W-:Y:S01]  /*3d3d0*/  MOV R17, R7 ;  /* 0x0000000700117202 */ /* 0x000fe20000000f00 */
[----:B------:R-:W-:Y:S04]  /*3d3e0*/  STL.64 [R1+0x4998], R18 ;  /* 0x0049981201007387 */ /* 0x000fe80000100a00 */
[----:B------:R-:W-:Y:S01]  /*3d3f0*/  STL.64 [R1+0x4990], R16 ;  /* 0x0049901001007387 */ /* 0x000fe20000100a00 */
[----:B---3--:R-:W-:Y:S01]  /*3d400*/  STL.64 [R1+0x4948], R22 ;  /* 0x0049481601007387 */ /* 0x008fe20000100a00 */
[----:B--2---:R0:W-:Y:S03]  /*3d410*/  STL.64 [R1+0x4940], R20 ;  /* 0x0049401401007387 */ /* 0x0041e60000100a00 */
[----:B0-----:R-:W2:Y:S01]  /*3d420*/  LDL.LU R20, [R1+0x170] ;  /* 0x0001700001147983 */ /* 0x001ea20000300800 */
[----:B------:R-:W2:Y:S02]  /*3d430*/  LDL.LU R21, [R1+0x174] ;  /* 0x0001740001157983 */ /* 0x000ea40000300800 */
[----:B------:R-:W3:Y:S02]  /*3d440*/  LDL.LU R22, [R1+0x178] ;  /* 0x0001780001167983 */ /* 0x000ee40000300800 */
[----:B------:R-:W3:Y:S01]  /*3d450*/  LDL.LU R23, [R1+0x17c] ;  /* 0x00017c0001177983 */ /* 0x000ee20000300800 */
[----:B------:R-:W-:-:S02]  /*3d460*/  MOV R12, R2 ;  /* 0x00000002000c7202 */ /* 0x000fc40000000f00 */
[----:B------:R-:W-:Y:S01]  /*3d470*/  MOV R18, R25 ;  /* 0x0000001900127202 */ /* 0x000fe20000000f00 */
[----:B------:R-:W-:Y:S01]  /*3d480*/  IMAD.MOV.U32 R19, RZ, RZ, R24 ;  /* 0x000000ffff137224 */ /* 0x000fe200078e0018 */
[----:B------:R-:W4:Y:S01]  /*3d490*/  LDL.LU R2, [R1+0x49e4] ;  /* 0x0049e40001027983 */ /* 0x000f220000300800 */
[----:B------:R-:W-:Y:S02]  /*3d4a0*/  IMAD.MOV.U32 R13, RZ, RZ, R29 ;  /* 0x000000ffff0d7224 */ /* 0x000fe400078e001d */
[----:B------:R-:W-:Y:S01]  /*3d4b0*/  IMAD.MOV.U32 R16, RZ, RZ, R27 ;  /* 0x000000ffff107224 */ /* 0x000fe200078e001b */
[----:B------:R-:W-:Y:S01]  /*3d4c0*/  MOV R17, R26 ;  /* 0x0000001a00117202 */ /* 0x000fe20000000f00 */
[----:B------:R-:W4:Y:S01]  /*3d4d0*/  LDL.LU R29, [R1+0x49e0] ;  /* 0x0049e000011d7983 */ /* 0x000f220000300800 */
[----:B------:R-:W-:Y:S02]  /*3d4e0*/  MOV R14, R8 ;  /* 0x00000008000e7202 */ /* 0x000fe40000000f00 */
[----:B------:R-:W4:Y:S01]  /*3d4f0*/  LDL.LU R8, [R1+0x49dc] ;  /* 0x0049dc0001087983 */ /* 0x000f220000300800 */
[----:B------:R-:W-:Y:S01]  /*3d500*/  MOV R15, R9 ;  /* 0x00000009000f7202 */ /* 0x000fe20000000f00 */
[----:B------:R-:W0:Y:S04]  /*3d510*/  LDSM.16.MT88.4 R24, [R6+0x2c080] ;  /* 0x02c080000618783b */ /* 0x000e280000004200 */
[----:B------:R-:W4:Y:S01]  /*3d520*/  LDL.LU R9, [R1+0x49d8] ;  /* 0x0049d80001097983 */ /* 0x000f220000300800 */
[----:B------:R-:W-:Y:S02]  /*3d530*/  STL.64 [R1+0x49c0], R18 ;  /* 0x0049c01201007387 */ /* 0x000fe40000100a00 */
[----:B------:R1:W-:Y:S02]  /*3d540*/  STL.64 [R1+0x49b8], R16 ;  /* 0x0049b81001007387 */ /* 0x0003e40000100a00 */
[----:B-1----:R-:W4:Y:S01]  /*3d550*/  LDL.LU R16, [R1+0x1f0] ;  /* 0x0001f00001107983 */ /* 0x002f220000300800 */
[----:B------:R-:W4:Y:S02]  /*3d560*/  LDL.LU R17, [R1+0x1f4] ;  /* 0x0001f40001117983 */ /* 0x000f240000300800 */
[----:B------:R-:W4:Y:S02]  /*3d570*/  LDL.LU R18, [R1+0x1f8] ;  /* 0x0001f80001127983 */ /* 0x000f240000300800 */
[----:B------:R-:W4:Y:S01]  /*3d580*/  LDL.LU R19, [R1+0x1fc] ;  /* 0x0001fc0001137983 */ /* 0x000f220000300800 */
[----:B---3--:R-:W-:Y:S01]  /*3d590*/  STL.64 [R1+0x4968], R22 ;  /* 0x0049681601007387 */ /* 0x008fe20000100a00 */
[----:B--2---:R1:W-:Y:S03]  /*3d5a0*/  STL.64 [R1+0x4960], R20 ;  /* 0x0049601401007387 */ /* 0x0043e60000100a00 */
[----:B-1----:R-:W2:Y:S01]  /*3d5b0*/  LDL.LU R20, [R1+0x180] ;  /* 0x0001800001147983 */ /* 0x002ea20000300800 */
[----:B------:R-:W2:Y:S02]  /*3d5c0*/  LDL.LU R21, [R1+0x184] ;  /* 0x0001840001157983 */ /* 0x000ea40000300800 */
[----:B------:R-:W3:Y:S02]  /*3d5d0*/  LDL.LU R22, [R1+0x188] ;  /* 0x0001880001167983 */ /* 0x000ee40000300800 */
[----:B------:R-:W3:Y:S02]  /*3d5e0*/  LDL.LU R23, [R1+0x18c] ;  /* 0x00018c0001177983 */ /* 0x000ee40000300800 */
        /* <DEDUP_REMOVED lines=17> */
[----:B------:R-:W3:Y:S02]  /*3d700*/  LDL.LU R27, [R1+0x20c] ;  /* 0x00020c00011b7983 */ /* 0x000ee40000300800 */
[----:B---3--:R-:W-:Y:S01]  /*3d710*/  HMMA.16816.F32.BF16 R12, R12, R10, R24 ;  /* 0x0000000a0c0c723c */ /* 0x008fe20000041818 */
[----:B------:R-:W3:Y:S11]  /*3d720*/  LDL.LU R24, [R1+0xf0] ;  /* 0x0000f00001187983 */ /* 0x000ef60000300800 */
[----:B------:R-:W-:Y:S11]  /*3d730*/  @!UPT UIADD3 URZ, URZ, URZ, URZ ;  /* 0x0000003f3f3ff290 */ /* 0x000ff6000fffe03f */
[----:B------:R-:W-:Y:S01]  /*3d740*/  STL.64 [R1+0x1d0], R12 ;  /* 0x0001d00c01007387 */ /* 0x000fe20000100a00 */
[----:B------:R-:W-:Y:S02]  /*3d750*/  STL.64 [R1+0x1d8], R14 ;  /* 0x0001d80e01007387 */ /* 0x000fe40000100a00 */
[----:B------:R-:W0:Y:S04]  /*3d760*/  LDSM.16.MT88.4 R12, [R6+0x2c100] ;  /* 0x02c10000060c783b */ /* 0x000e280000004200 */
[----:B------:R-:W3:Y:S01]  /*3d770*/  LDL.LU R25, [R1+0xf4] ;  /* 0x0000f40001197983 */ /* 0x000ee20000300800 */
[----:B----4-:R-:W-:Y:S02]  /*3d780*/  MOV R26, R9 ;  /* 0x00000009001a7202 */ /* 0x010fe40000000f00 */
[----:B------:R-:W-:Y:S01]  /*3d790*/  MOV R27, R8 ;  /* 0x00000008001b7202 */ /* 0x000fe20000000f00 */
[----:B------:R-:W1:Y:S01]  /*3d7a0*/  LDSM.16.MT88.4 R4, [R6+0x2c180] ;  /* 0x02c180000604783b */ /* 0x000e620000004200 */
[----:B0-----:R-:W-:-:S03]  /*3d7b0*/  MOV R9, R14 ;  /* 0x0000000e00097202 */ /* 0x001fc60000000f00 */
[----:B------:R0:W-:Y:S01]  /*3d7c0*/  STL [R1+0xa4], R13 ;  /* 0x0000a40d01007387 */ /* 0x0001e20000100800 */
[----:B------:R-:W-:Y:S01]  /*3d7d0*/  MOV R8, R15 ;  /* 0x0000000f00087202 */ /* 0x000fe20000000f00 */
[----:B------:R-:W-:Y:S02]  /*3d7e0*/  IMAD.MOV.U32 R0, RZ, RZ, R12 ;  /* 0x000000ffff007224 */ /* 0x000fe400078e000c */
[----:B------:R-:W4:Y:S01]  /*3d7f0*/  LDL.LU.64 R14, [R1+0x49d0] ;  /* 0x0049d000010e7983 */ /* 0x000f220000300a00 */
[----:B0-----:R-:W4:Y:S02]  /*3d800*/  LDL.LU.64 R12, [R1+0x49c8] ;  /* 0x0049c800010c7983 */ /* 0x001f240000300a00 */
[----:B----4-:R-:W-:Y:S02]  /*3d810*/  HMMA.16816.F32.BF16 R12, R12, R10, R16 ;  /* 0x0000000a0c0c723c */ /* 0x010fe40000041810 */
[----:B------:R-:W2:Y:S01]  /*3d820*/  LDL.LU.64 R18, [R1+0x49c0] ;  /* 0x0049c00001127983 */ /* 0x000ea20000300a00 */
[----:B------:R-:W2:Y:S11]  /*3d830*/  LDL.LU.64 R16, [R1+0x49b8] ;  /* 0x0049b80001107983 */ /* 0x000eb60000300a00 */
[----:B------:R-:W-:Y:S09]  /*3d840*/  @!UPT UIADD3 URZ, URZ, URZ, URZ ;  /* 0x0000003f3f3ff290 */ /* 0x000ff2000fffe03f */
[----:B------:R1:W-:Y:S01]  /*3d850*/  STL.64 [R1+0x100], R12 ;  /* 0x0001000c01007387 */ /* 0x0003e20000100a00 */
[----:B------:R-:W-:Y:S02]  /*3d860*/  STL.64 [R1+0x108], R14 ;  /* 0x0001080e01007387 */ /* 0x000fe40000100a00 */
[----:B-1----:R-:W-:Y:S01]  /*3d870*/  IMAD.MOV.U32 R13, RZ, RZ, R4 ;  /* 0x000000ffff0d7224 */ /* 0x002fe200078e0004 */
[----:B------:R-:W-:Y:S02]  /*3d880*/  MOV R12, R5 ;  /* 0x00000005000c7202 */ /* 0x000fe40000000f00 */
[----:B------:R-:W2:Y:S02]  /*3d890*/  LDL.LU.64 R4, [R1+0x49b0] ;  /* 0x0049b00001047983 */ /* 0x000ea40000300a00 */
        /* <DEDUP_REMOVED lines=60> */
[----:B------:R-:W-:Y:S01]  /*3dc60*/  IMAD.MOV.U32 R10, RZ, RZ, R7 ;  /* 0x000000ffff0a7224 */ /* 0x000fe200078e0007 */
[----:B------:R-:W-:Y:S01]  /*3dc70*/  MOV R11, R6 ;  /* 0x00000006000b7202 */ /* 0x000fe20000000f00 */
[-C--:B--2---:R-:W-:Y:S01]  /*3dc80*/  HMMA.16816.F32.BF16 R16, R16, R4.reuse, R20 ;  /* 0x000000041010723c */ /* 0x084fe20000041814 */
[----:B------:R-:W3:Y:S01]  /*3dc90*/  LDL.LU.64 R22, [R1+0x48c8] ;  /* 0x0048c80001167983 */ /* 0x000ee20000300a00 */
[----:B------:R-:W3:Y:S11]  /*3dca0*/  LDL.LU.64 R20, [R1+0x48c0] ;  /* 0x0048c00001147983 */ /* 0x000ef60000300a00 */
[----:B------:R-:W-:Y:S11]  /*3dcb0*/  @!UPT UIADD3 URZ, URZ, URZ, URZ ;  /* 0x0000003f3f3ff290 */ /* 0x000ff6000fffe03f */
[----:B------:R-:W-:Y:S01]  /*3dcc0*/  MOV R7, R19 ;  /* 0x0000001300077202 */ /* 0x000fe20000000f00 */
[----:B------:R-:W-:Y:S01]  /*3dcd0*/  IMAD.MOV.U32 R6, RZ, RZ, R18 ;  /* 0x000000ffff067224 */ /* 0x000fe200078e0012 */
[----:B------:R0:W-:Y:S04]  /*3dce0*/  STL.64 [R1+0x110], R16 ;  /* 0x0001101001007387 */ /* 0x0001e80000100a00 */
[----:B0-----:R-:W2:Y:S01]  /*3dcf0*/  LDL.LU R16, [R1+0xd0] ;  /* 0x0000d00001107983 */ /* 0x001ea20000300800 */
[----:B------:R-:W2:Y:S02]  /*3dd00*/  LDL.LU R17, [R1+0xd4] ;  /* 0x0000d40001117983 */ /* 0x000ea40000300800 */
[----:B------:R-:W-:Y:S02]  /*3dd10*/  STL [R1+0x481c], R7 ;  /* 0x00481c0701007387 */ /* 0x000fe40000100800 */
[----:B------:R-:W-:Y:S01]  /*3dd20*/  STL [R1+0x4818], R6 ;  /* 0x0048180601007387 */ /* 0x000fe20000100800 */
[-C--:B---3--:R-:W-:Y:S01]  /*3dd30*/  HMMA.16816.F32.BF16 R20, R20, R4.reuse, R24 ;  /* 0x000000041414723c */ /* 0x088fe20000041818 */
[----:B------:R-:W2:Y:S01]  /*3dd40*/  LDL.LU.64 R26, [R1+0x48b8] ;  /* 0x0048b800011a7983 */ /* 0x000ea20000300a00 */
[----:B------:R-:W2:Y:S01]  /*3dd50*/  LDL.LU.64 R24, [R1+0x48b0] ;  /* 0x0048b00001187983 */ /* 0x000ea20000300a00 */
[----:B------:R-:W-:Y:S01]  /*3dd60*/  MOV R18, R29 ;  /* 0x0000001d00127202 */ /* 0x000fe20000000f00 */
[----:B------:R-:W-:Y:S11]  /*3dd70*/  IMAD.MOV.U32 R19, RZ, RZ, R2 ;  /* 0x000000ffff137224 */ /* 0x000ff600078e0002 */
[----:B------:R-:W-:Y:S08]  /*3dd80*/  @!UPT UIADD3 URZ, URZ, URZ, URZ ;  /* 0x0000003f3f3ff290 */ /* 0x000ff0000fffe03f */
[----:B------:R-:W-:Y:S01]  /*3dd90*/  STL.64 [R1+0x80], R20 ;  /* 0x0000801401007387 */ /* 0x000fe20000100a00 */
[----:B------:R-:W-:Y:S02]  /*3dda0*/  STL.64 [R1+0x88], R22 ;  /* 0x0000881601007387 */ /* 0x000fe40000100a00 */
[----:B------:R-:W0:Y:S01]  /*3ddb0*/  LDSM.16.MT88.4 R20, [R3+0x2c000] ;  /* 0x02c000000314783b */ /* 0x000e220000004200 */
[----:B--2---:R-:W-:Y:S11]  /*3ddc0*/  HMMA.16816.F32.BF16 R16, R24, R4, R16 ;  /* 0x000000041810723c */ /* 0x004ff60000041810 */
[----:B------:R-:W-:Y:S11]  /*3ddd0*/  @!UPT UIADD3 URZ, URZ, URZ, URZ ;  /* 0x0000003f3f3ff290 */ /* 0x000ff6000fffe03f */
[----:B------:R-:W-:Y:S01]  /*3dde0*/  @!UPT UIADD3 URZ, URZ, URZ, URZ ;  /* 0x0000003f3f3ff290 */ /* 0x000fe2000fffe03f */
[----:B------:R-:W-:Y:S01]  /*3ddf0*/  STL.64 [R1+0x1c0], R16 ;  /* 0x0001c01001007387 */ /* 0x000fe20000100a00 */
[----:B------:R-:W-:Y:S02]  /*3de00*/  MOV R29, R18 ;  /* 0x00000012001d7202 */ /* 0x000fe40000000f00 */
[----:B------:R-:W-:Y:S02]  /*3de10*/  MOV R2, R19 ;  /* 0x0000001300027202 */ /* 0x000fe40000000f00 */
[----:B------:R-:W1:Y:S01]  /*3de20*/  LDSM.16.MT88.4 R16, [R3+0x2c080] ;  /* 0x02c080000310783b */ /* 0x000e620000004200 */
[----:B------:R-:W-:Y:S02]  /*3de30*/  STL.64 [R1+0x48a0], R4 ;  /* 0x0048a00401007387 */ /* 0x000fe40000100a00 */
[----:B------:R-:W-:Y:S02]  /*3de40*/  STL [R1+0x46fc], R2 ;  /* 0x0046fc0201007387 */ /* 0x000fe40000100800 */
[----:B------:R-:W-:Y:S01]  /*3de50*/  STL [R1+0x46f8], R29 ;  /* 0x0046f81d01007387 */ /* 0x000fe20000100800 */
[----:B0-----:R-:W-:Y:S01]  /*3de60*/  STL.64 [R1+0x4898], R22 ;  /* 0x0048981601007387 */ /* 0x001fe20000100a00 */
[----:B------:R0:W-:Y:S03]  /*3de70*/  STL.64 [R1+0x4890], R20 ;  /* 0x0048901401007387 */ /* 0x0001e60000100a00 */
[----:B0-----:R-:W2:Y:S01]  /*3de80*/  LDL.LU R20, [R1+0x120] ;  /* 0x0001200001147983 */ /* 0x001ea20000300800 */
[----:B------:R-:W2:Y:S02]  /*3de90*/  LDL.LU R21, [R1+0x124] ;  /* 0x0001240001157983 */ /* 0x000ea40000300800 */
[----:B------:R-:W2:Y:S02]  /*3dea0*/  LDL.LU R22, [R1+0x128] ;  /* 0x0001280001167983 */ /* 0x000ea40000300800 */
[----:B------:R-:W2:Y:S01]  /*3deb0*/  LDL.LU R23, [R1+0x12c] ;  /* 0x00012c0001177983 */ /* 0x000ea20000300800 */
[----:B-1----:R0:W-:Y:S01]  /*3dec0*/  STL [R1+0x484c], R16 ;  /* 0x00484c1001007387 */ /* 0x0021e20000100800 */
[----:B------:R-:W-:Y:S02]  /*3ded0*/  STL [R1+0x4848], R17 ;  /* 0x0048481101007387 */ /* 0x000fe40000100800 */
[----:B------:R1:W-:Y:S02]  /*3dee0*/  STL [R1+0x4844], R18 ;  /* 0x0048441201007387 */ /* 0x0003e40000100800 */
[----:B------:R3:W-:Y:S01]  /*3def0*/  STL [R1+0x4840], R19 ;  /* 0x0048401301007387 */ /* 0x0007e20000100800 */
[----:B0-----:R-:W-:-:S02]  /*3df00*/  MOV R16, R0 ;  /* 0x0000000000107202 */ /* 0x001fc40000000f00 */
[----:B------:R-:W4:Y:S01]  /*3df10*/  LDL.LU R0, [R1+0x48a8] ;  /* 0x0048a80001007983 */ /* 0x000f220000300800 */
[----:B------:R-:W-:Y:S01]  /*3df20*/  IMAD.MOV.U32 R24, RZ, RZ, R13 ;  /* 0x000000ffff187224 */ /* 0x000fe200078e000d */
[----:B------:R-:W-:Y:S02]  /*3df30*/  MOV R25, R12 ;  /* 0x0000000c00197202 */ /* 0x000fe40000000f00 */
[----:B------:R-:W-:Y:S01]  /*3df40*/  MOV R26, R11 ;  /* 0x0000000b001a7202 */ /* 0x000fe20000000f00 */
[----:B------:R-:W0:Y:S01]  /*3df50*/  LDSM.16.MT88.4 R12, [R3+0x2c100] ;  /* 0x02c10000030c783b */ /* 0x000e220000004200 */
[----:B------:R-:W-:Y:S01]  /*3df60*/  IMAD.MOV.U32 R27, RZ, RZ, R10 ;  /* 0x000000ffff1b7224 */ /* 0x000fe200078e000a */
[----:B-1----:R-:W-:Y:S01]  /*3df70*/  MOV R18, R9 ;  /* 0x0000000900127202 */ /* 0x002fe20000000f00 */
[----:B---3--:R-:W-:Y:S01]  /*3df80*/  IMAD.MOV.U32 R19, RZ, RZ, R8 ;  /* 0x000000ffff137224 */ /* 0x008fe200078e0008 */
[----:B------:R-:W2:Y:S04]  /*3df90*/  LDL.LU R17, [R1+0xa4] ;  /* 0x0000a40001117983 */ /* 0x000ea80000300800 */
[----:B------:R-:W1:Y:S04]  /*3dfa0*/  LDSM.16.MT88.4 R8, [R3+0x2c180] ;  /* 0x02c180000308783b */ /* 0x000e680000004200 */
[----:B0-----:R-:W-:Y:S01]  /*3dfb0*/  STL.64 [R1+0x4830], R14 ;  /* 0x0048300e01007387 */ /* 0x001fe20000100a00 */
[----:B------:R-:W-:Y:S02]  /*3dfc0*/  STL.64 [R1+0x4828], R12 ;  /* 0x0048280c01007387 */ /* 0x000fe40000100a00 */
[----:B------:R-:W-:Y:S01]  /*3dfd0*/  STL [R1+0x4820], R3 ;  /* 0x0048200301007387 */ /* 0x000fe20000100800 */
[----:B-1----:R-:W-:Y:S01]  /*3dfe0*/  STL.64 [R1+0x4810], R10 ;  /* 0x0048100a01007387 */ /* 0x002fe20000100a00 */
[----:B------:R-:W-:Y:S03]  /*3dff0*/  STL.64 [R1+0x4808], R8 ;  /* 0x0048080801007387 */ /* 0x000fe60000100a00 */
[----:B----4-:R-:W0:Y:S02]  /*3e000*/  LDSM.16.MT88.4 R4, [R0+0x2e000] ;  /* 0x02e000000004783b */ /* 0x010e240000004200 */
[----:B0-----:R-:W-:-:S02]  /*3e010*/  MOV R11, R4 ;  /* 0x00000004000b7202 */ /* 0x001fc40000000f00 */
[----:B------:R-:W-:Y:S01]  /*3e020*/  MOV R10, R5 ;  /* 0x00000005000a7202 */ /* 0x000fe20000000f00 */
[----:B------:R-:W-:Y:S01]  /*3e030*/  IMAD.MOV.U32 R9, RZ, RZ, R6 ;  /* 0x000000ffff097224 */ /* 0x000fe200078e0006 */
[----:B------:R-:W-:Y:S02]  /*3e040*/  MOV R8, R7 ;  /* 0x0000000700087202 */ /* 0x000fe40000000f00 */
[----:B------:R-:W0:Y:S04]  /*3e050*/  LDSM.16.MT88.4 R4, [R0+0x2e080] ;  /* 0x02e080000004783b */ /* 0x000e280000004200 */
[----:B------:R1:W-:Y:S01]  /*3e060*/  STL [R1+0x485c], R8 ;  /* 0x00485c0801007387 */ /* 0x0003e20000100800 */
[----:B------:R4:W-:Y:S02]  /*3e070*/  STL [R1+0x4858], R9 ;  /* 0x0048580901007387 */ /* 0x0009e40000100800 */
[----:B------:R2:W-:Y:S02]  /*3e080*/  STL [R1+0x4854], R10 ;  /* 0x0048540a01007387 */ /* 0x0005e40000100800 */
[----:B------:R2:W-:Y:S01]  /*3e090*/  STL [R1+0x4850], R11 ;  /* 0x0048500b01007387 */ /* 0x0005e20000100800 */
[----:B-1----:R-:W3:Y:S01]  /*3e0a0*/  LDL.LU R8, [R1+0x140] ;  /* 0x0001400001087983 */ /* 0x002ee20000300800 */
[----:B----4-:R-:W3:Y:S02]  /*3e0b0*/  LDL.LU R9, [R1+0x144] ;  /* 0x0001440001097983 */ /* 0x010ee40000300800 */
[----:B--2---:R-:W3:Y:S02]  /*3e0c0*/  LDL.LU R10, [R1+0x148] ;  /* 0x00014800010a7983 */ /* 0x004ee40000300800 */
[----:B------:R-:W3:Y:S01]  /*3e0d0*/  LDL.LU R11, [R1+0x14c] ;  /* 0x00014c00010b7983 */ /* 0x000ee20000300800 */
[----:B0-----:R-:W-:Y:S01]  /*3e0e0*/  MOV R15, R4 ;  /* 0x00000004000f7202 */ /* 0x001fe20000000f00 */
[----:B------:R-:W-:-:S02]  /*3e0f0*/  IMAD.MOV.U32 R14, RZ, RZ, R5 ;  /* 0x000000ffff0e7224 */ /* 0x000fc400078e0005 */
[----:B------:R-:W3:Y:S01]  /*3e100*/  LDL.LU.64 R4, [R1+0x48a0] ;  /* 0x0048a00001047983 */ /* 0x000ee20000300a00 */
[----:B------:R-:W-:Y:S02]  /*3e110*/  MOV R12, R7 ;  /* 0x00000007000c7202 */ /* 0x000fe40000000f00 */
[----:B------:R-:W-:-:S03]  /*3e120*/  MOV R13, R6 ;  /* 0x00000006000d7202 */ /* 0x000fc60000000f00 */
[----:B------:R-:W-:Y:S02]  /*3e130*/  STL [R1+0x486c], R12 ;  /* 0x00486c0c01007387 */ /* 0x000fe40000100800 */
[----:B------:R-:W-:Y:S02]  /*3e140*/  STL [R1+0x4868], R13 ;  /* 0x0048680d01007387 */ /* 0x000fe40000100800 */
[----:B------:R-:W-:Y:S02]  /*3e150*/  STL [R1+0x4864], R14 ;  /* 0x0048640e01007387 */ /* 0x000fe40000100800 */
[----:B------:R3:W-:Y:S01]  /*3e160*/  STL [R1+0x4860], R15 ;  /* 0x0048600f01007387 */ /* 0x0007e20000100800 */
[----:B------:R-:W0:Y:S04]  /*3e170*/  S2R R6, SR_TID.X ;  /* 0x0000000000067919 */ /* 0x000e280000002100 */
[----:B------:R-:W1:Y:S01]  /*3e180*/  S2R R7, SR_TID.X ;  /* 0x0000000000077919 */ /* 0x000e620000002100 */
[----:B---3--:R-:W-:Y:S03]  /*3e190*/  HMMA.16816.F32.BF16 R12, R16, R4, R8 ;  /* 0x00000004100c723c */ /* 0x008fe60000041808 */
[----:B------:R-:W2:Y:S04]  /*3e1a0*/  LDSM.16.MT88.4 R8, [R0+0x2e100] ;  /* 0x02e100000008783b */ /* 0x000ea80000004200 */
[----:B--2---:R-:W-:Y:S01]  /*3e1b0*/  IMAD.MOV.U32 R17, RZ, RZ, R8 ;  /* 0x000000ffff117224 */ /* 0x004fe200078e0008 */
[----:B------:R-:W-:-:S02]  /*3e1c0*/  MOV R18, R9 ;  /* 0x0000000900127202 */ /* 0x000fc40000000f00 */
[----:B------:R-:W-:Y:S01]  /*3e1d0*/  MOV R19, R10 ;  /* 0x0000000a00137202 */ /* 0x000fe20000000f00 */
[----:B------:R-:W-:Y:S02]  /*3e1e0*/  IMAD.MOV.U32 R28, RZ, RZ, R11 ;  /* 0x000000ffff1c7224 */ /* 0x000fe400078e000b */
[----:B------:R-:W-:Y:S07]  /*3e1f0*/  HMMA.16816.F32.BF16 R8, R24, R4, R20 ;  /* 0x000000041808723c */ /* 0x000fee0000041814 */
[----:B0-----:R-:W-:Y:S01]  /*3e200*/  LOP3.LUT R27, R6, 0x7, RZ, 0xc0, !PT ;  /* 0x00000007061b7812 */ /* 0x001fe200078ec0ff */
[C---:B-1----:R-:W-:Y:S01]  /*3e210*/  LOP3.LUT R6, R7.reuse, 0x10, RZ, 0xc0, !PT ;  /* 0x0000001007067812 */ /* 0x042fe200078ec0ff */
[----:B------:R-:W-:-:S03]  /*3e220*/  SHF.L.U32 R26, R7, 0x1, RZ ;  /* 0x00000001071a7819 */ /* 0x000fc600000006ff */
[----:B------:R-:W-:Y:S02]  /*3e230*/  IMAD R27, R27, 0x210, RZ ;  /* 0x000002101b1b7824 */ /* 0x000fe400078e02ff */
[----:B------:R-:W-:-:S03]  /*3e240*/  IMAD.SHL.U32 R6, R6, 0x100, RZ ;  /* 0x0000010006067824 */ /* 0x000fc600078e00ff */
[----:B------:R-:W-:-:S04]  /*3e250*/  LOP3.LUT R7, R27, 0x10, R26, 0x78, !PT ;  /* 0x000000101b077812 */ /* 0x000fc800078e781a */
[----:B------:R-:W-:Y:S01]  /*3e260*/  LOP3.LUT R7, R7, R6, RZ, 0xfc, !PT ;  /* 0x0000000607077212 */ /* 0x000fe200078efcff */
[----:B------:R-:W-:Y:S03]  /*3e270*/  STL.64 [R1+0x1b0], R12 ;  /* 0x0001b00c01007387 */ /* 0x000fe60000100a00 */
[----:B------:R-:W-:Y:S01]  /*3e280*/  LOP3.LUT R7, R7, 0x20, RZ, 0x3c, !PT ;  /* 0x0000002007077812 */ /* 0x000fe200078e3cff */
[----:B------:R-:W-:Y:S02]  /*3e290*/  STL.64 [R1+0x1b8], R14 ;  /* 0x0001b80e01007387 */ /* 0x000fe40000100a00 */
[----:B------:R-:W0:Y:S02]  /*3e2a0*/  LDSM.16.MT88.4 R12, [R0+0x2e180] ;  /* 0x02e18000000c783b */ /* 0x000e240000004200 */
[----:B------:R-:W1:Y:S02]  /*3e2b0*/  LDSM.16.MT88.4 R20, [R7+0x2e000] ;  /* 0x02e000000714783b */ /* 0x000e640000004200 */
[----:B------:R-:W-:Y:S02]  /*3e2c0*/  STL [R1+0x487c], R28 ;  /* 0x00487c1c01007387 */ /* 0x000fe40000100800 */
[----:B------:R-:W-:Y:S02]  /*3e2d0*/  STL [R1+0x4878], R19 ;  /* 0x0048781301007387 */ /* 0x000fe40000100800 */
[----:B------:R-:W-:Y:S01]  /*3e2e0*/  STL [R1+0x4874], R18 ;  /* 0x0048741201007387 */ /* 0x000fe20000100800 */
[----:B------:R-:W-:Y:S01]  /*3e2f0*/  STL [R1+0x4870], R17 ;  /* 0x0048701101007387 */ /* 0x000fe20000100800 */
[----:B------:R-:W-:-:S02]  /*3e300*/  MOV R2, R10 ;  /* 0x0000000a00027202 */ /* 0x000fc40000000f00 */
[----:B------:R-:W-:Y:S01]  /*3e310*/  MOV R29, R11 ;  /* 0x0000000b001d7202 */ /* 0x000fe20000000f00 */
[----:B------:R2:W-:Y:S02]  /*3e320*/  STL.64 [R1+0x1a0], R8 ;  /* 0x0001a00801007387 */ /* 0x0005e40000100a00 */
[----:B0-----:R-:W-:Y:S01]  /*3e330*/  IMAD.MOV.U32 R10, RZ, RZ, R13 ;  /* 0x000000ffff0a7224 */ /* 0x001fe200078e000d */
[----:B------:R-:W-:Y:S02]  /*3e340*/  MOV R11, R14 ;  /* 0x0000000e000b7202 */ /* 0x000fe40000000f00 */
[----:B------:R-:W-:Y:S01]  /*3e350*/  MOV R16, R15 ;  /* 0x0000000f00107202 */ /* 0x000fe20000000f00 */
[----:B-1----:R-:W-:Y:S01]  /*3e360*/  IMAD.MOV.U32 R13, RZ, RZ, R20 ;  /* 0x000000ffff0d7224 */ /* 0x002fe200078e0014 */
[----:B------:R-:W-:Y:S02]  /*3e370*/  MOV R14, R21 ;  /* 0x00000015000e7202 */ /* 0x000fe40000000f00 */
[----:B------:R-:W-:Y:S01]  /*3e380*/  MOV R15, R22 ;  /* 0x00000016000f7202 */ /* 0x000fe20000000f00 */
[----:B--2---:R-:W-:-:S02]  /*3e390*/  IMAD.MOV.U32 R8, RZ, RZ, R23 ;  /* 0x000000ffff087224 */ /* 0x004fc400078e0017 */
[----:B------:R-:W0:Y:S01]  /*3e3a0*/  LDSM.16.MT88.4 R20, [R7+0x2e080] ;  /* 0x02e080000714783b */ /* 0x000e220000004200 */
[----:B------:R-:W-:Y:S02]  /*3e3b0*/  MOV R9, R12 ;  /* 0x0000000c00097202 */ /* 0x000fe40000000f00 */
[----:B------:R-:W-:Y:S01]  /*3e3c0*/  LOP3.LUT R27, R27, 0x10, R26, 0x78, !PT ;  /* 0x000000101b1b7812 */ /* 0x000fe200078e781a */
[----:B------:R-:W-:Y:S01]  /*3e3d0*/  STL [R1+0x4704], R2 ;  /* 0x0047040201007387 */ /* 0x000fe20000100800 */
[----:B0-----:R-:W-:Y:S02]  /*3e3e0*/  MOV R19, R20 ;  /* 0x0000001400137202 */ /* 0x001fe40000000f00 */
[----:B------:R-:W-:Y:S01]  /*3e3f0*/  MOV R18, R21 ;  /* 0x0000001500127202 */ /* 0x000fe20000000f00 */
[----:B------:R-:W-:Y:S01]  /*3e400*/  IMAD.MOV.U32 R17, RZ, RZ, R22 ;  /* 0x000000ffff117224 */ /* 0x000fe200078e0016 */
[----:B------:R-:W-:Y:S02]  /*3e410*/  MOV R12, R23 ;  /* 0x00000017000c7202 */ /* 0x000fe40000000f00 */
[----:B------:R-:W0:Y:S01]  /*3e420*/  LDSM.16.MT88.4 R20, [R7+0x2e100] ;  /* 0x02e100000714783b */ /* 0x000e220000004200 */
[----:B------:R-:W-:-:S03]  /*3e430*/  LOP3.LUT R27, R27, R6, RZ, 0xfc, !PT ;  /* 0x000000061b1b7212 */ /* 0x000fc600078efcff */
[----:B------:R-:W-:Y:S01]  /*3e440*/  STL [R1+0x4700], R29 ;  /* 0x0047001d01007387 */ /* 0x000fe20000100800 */
[----:B------:R0:W-:Y:S02]  /*3e450*/  STL [R1+0x4888], R11 ;  /* 0x0048880b01007387 */ /* 0x0001e40000100800 */
[----:B------:R1:W-:Y:S01]  /*3e460*/  STL [R1+0x4884], R10 ;  /* 0x0048840a01007387 */ /* 0x0003e20000100800 */
[----:B------:R-:W-:Y:S01]  /*3e470*/  LOP3.LUT R27, R27, 0x40, RZ, 0x3c, !PT ;  /* 0x000000401b1b7812 */ /* 0x000fe200078e3cff */
[----:B------:R2:W-:Y:S05]  /*3e480*/  STL [R1+0x4880], R9 ;  /* 0x0048800901007387 */ /* 0x0005ea0000100800 */
[----:B------:R-:W-:Y:S01]  /*3e490*/  LDSM.16.MT88.4 R24, [R27+0x2e000] ;  /* 0x02e000001b18783b */ /* 0x000fe20000004200 */
[----:B0-----:R-:W-:Y:S01]  /*3e4a0*/  MOV R11, R20 ;  /* 0x00000014000b7202 */ /* 0x001fe20000000f00 */
[----:B-1----:R-:W-:Y:S01]  /*3e4b0*/  IMAD.MOV.U32 R10, RZ, RZ, R21 ;  /* 0x000000ffff0a7224 */ /* 0x002fe200078e0015 */
[----:B--2---:R-:W-:-:S02]  /*3e4c0*/  MOV R9, R22 ;  /* 0x0000001600097202 */ /* 0x004fc40000000f00 */
[----:B------:R-:W-:Y:S02]  /*3e4d0*/  MOV R28, R23 ;  /* 0x00000017001c7202 */ /* 0x000fe40000000f00 */
[----:B------:R-:W0:Y:S04]  /*3e4e0*/  LDSM.16.MT88.4 R20, [R7+0x2e180] ;  /* 0x02e180000714783b */ /* 0x000e280000004200 */
[----:B------:R1:W-:Y:S01]  /*3e4f0*/  STL [R1+0x4824], R0 ;  /* 0x0048240001007387 */ /* 0x0003e20000100800 */
[----:B0-----:R-:W-:Y:S01]  /*3e500*/  MOV R7, R22 ;  /* 0x0000001600077202 */ /* 0x001fe20000000f00 */
[----:B------:R-:W-:Y:S02]  /*3e510*/  IMAD.MOV.U32 R6, RZ, RZ, R23 ;  /* 0x000000ffff067224 */ /* 0x000fe400078e0017 */
[----:B-1----:R-:W-:Y:S01]  /*3e520*/  IMAD.MOV.U32 R0, RZ, RZ, R20 ;  /* 0x000000ffff007224 */ /* 0x002fe200078e0014 */
[----:B------:R-:W-:Y:S01]  /*3e530*/  MOV R3, R21 ;  /* 0x0000001500037202 */ /* 0x000fe20000000f00 */
[----:B------:R-:W2:Y:S01]  /*3e540*/  LDL.LU.64 R22, [R1+0x4898] ;  /* 0x0048980001167983 */ /* 0x000ea20000300a00 */
[----:B------:R-:W2:Y:S02]  /*3e550*/  LDL.LU.64 R20, [R1+0x4890] ;  /* 0x0048900001147983 */ /* 0x000ea40000300a00 */
[----:B------:R-:W-:Y:S02]  /*3e560*/  STL.64 [R1+0x4718], R26 ;  /* 0x0047181a01007387 */ /* 0x000fe40000100a00 */
[----:B------:R0:W-:Y:S02]  /*3e570*/  STL.64 [R1+0x4710], R24 ;  /* 0x0047101801007387 */ /* 0x0001e40000100a00 */
[----:B0-----:R-:W2:Y:S01]  /*3e580*/  LDL.LU R24, [R1+0x210] ;  /* 0x0002100001187983 */ /* 0x001ea20000300800 */
[----:B------:R-:W2:Y:S02]  /*3e590*/  LDL.LU R25, [R1+0x214] ;  /* 0x0002140001197983 */ /* 0x000ea40000300800 */
[----:B------:R-:W2:Y:S02]  /*3e5a0*/  LDL.LU R26, [R1+0x218] ;  /* 0x00021800011a7983 */ /* 0x000ea40000300800 */
[----:B------:R-:W2:Y:S02]  /*3e5b0*/  LDL.LU R27, [R1+0x21c] ;  /* 0x00021c00011b7983 */ /* 0x000ea40000300800 */
[----:B--2---:R-:W-:Y:S11]  /*3e5c0*/  HMMA.16816.F32.BF16 R20, R20, R4, R24 ;  /* 0x000000041414723c */ /* 0x004ff60000041818 */
[----:B------:R-:W-:Y:S11]  /*3e5d0*/  @!UPT UIADD3 URZ, URZ, URZ, URZ ;  /* 0x0000003f3f3ff290 */ /* 0x000ff6000fffe03f */
[----:B------:R-:W-:Y:S01]  /*3e5e0*/  @!UPT UIADD3 URZ, URZ, URZ, URZ ;  /* 0x0000003f3f3ff290 */ /* 0x000fe2000fffe03f */
[----:B------:R0:W-:Y:S01]  /*3e5f0*/  STL [R1+0x190], R20 ;  /* 0x0001901401007387 */ /* 0x0001e20000100800 */
[----:B------:R1:W-:Y:S01]  /*3e600*/  STL [R1+0x19c], R23 ;  /* 0x00019c1701007387 */ /* 0x0003e20000100800 */
[----:B------:R-:W-:Y:S02]  /*3e610*/  MOV R2, R21 ;  /* 0x0000001500027202 */ /* 0x000fe40000000f00 */
[----:B------:R-:W-:Y:S01]  /*3e620*/  MOV R29, R22 ;  /* 0x00000016001d7202 */ /* 0x000fe20000000f00 */
[----:B0-----:R-:W2:Y:S01]  /*3e630*/  LDL.LU R20, [R1+0x80] ;  /* 0x0000800001147983 */ /* 0x001ea20000300800 */
[----:B------:R-:W2:Y:S02]  /*3e640*/  LDL.LU R21, [R1+0x84] ;  /* 0x0000840001157983 */ /* 0x000ea40000300800 */
[----:B------:R-:W3:Y:S02]  /*3e650*/  LDL.LU R22, [R1+0x88] ;  /* 0x0000880001167983 */ /* 0x000ee40000300800 */
[----:B-1----:R-:W3:Y:S02]  /*3e660*/  LDL.LU R23, [R1+0x8c] ;  /* 0x00008c0001177983 */ /* 0x002ee40000300800 */
        /* <DEDUP_REMOVED lines=37> */
[----:B------:R0:W-:Y:S02]  /*3e8c0*/  STL.64 [R1+0x4760], R20 ;  /* 0x0047601401007387 */ /* 0x0001e40000100a00 */
[----:B------:R-:W2:Y:S02]  /*3e8d0*/  LDL.LU R13, [R1+0x4868] ;  /* 0x00486800010d7983 */ /* 0x000ea40000300800 */
[----:B------:R-:W3:Y:S01]  /*3e8e0*/  LDL.LU R14, [R1+0x4864] ;  /* 0x00486400010e7983 */ /* 0x000ee20000300800 */
        /* <DEDUP_REMOVED lines=8> */
[----:B-1----:R-:W-:Y:S01]  /*3e970*/  MOV R26, R11 ;  /* 0x0000000b001a7202 */ /* 0x002fe20000000f00 */
[----:B----4-:R-:W-:-:S02]  /*3e980*/  IMAD.MOV.U32 R24, RZ, RZ, R9 ;  /* 0x000000ffff187224 */ /* 0x010fc400078e0009 */
[----:B------:R-:W-:Y:S01]  /*3e990*/  IMAD.MOV.U32 R27, RZ, RZ, R16 ;  /* 0x000000ffff1b7224 */ /* 0x000fe200078e0010 */
[----:B------:R-:W-:Y:S01]  /*3e9a0*/  MOV R25, R10 ;  /* 0x0000000a00197202 */ /* 0x000fe20000000f00 */
[----:B--2---:R-:W-:Y:S01]  /*3e9b0*/  STL.64 [R1+0x4788], R22 ;  /* 0x0047881601007387 */ /* 0x004fe20000100a00 */
[----:B------:R-:W-:Y:S02]  /*3e9c0*/  STL.64 [R1+0x4780], R20 ;  /* 0x0047801401007387 */ /* 0x000fe40000100a00 */
[----:B------:R-:W2:Y:S02]  /*3e9d0*/  LDL.LU R9, [R1+0x4858] ;  /* 0x0048580001097983 */ /* 0x000ea40000300800 */
[----:B------:R-:W4:Y:S01]  /*3e9e0*/  LDL.LU R10, [R1+0x4854] ;  /* 0x00485400010a7983 */ /* 0x000f220000300800 */
[----:B------:R-:W4:Y:S01]  /*3e9f0*/  LDL.LU R11, [R1+0x4850] ;  /* 0x00485000010b7983 */ /* 0x000f220000300800 */
[----:B------:R-:W4:Y:S02]  /*3ea00*/  LDL.LU R16, [R1+0x484c] ;  /* 0x00484c0001107983 */ /* 0x000f240000300800 */
[----:B------:R0:W-:Y:S02]  /*3ea10*/  STL.64 [R1+0x4798], R26 ;  /* 0x0047981a01007387 */ /* 0x0001e40000100a00 */
[----:B------:R1:W-:Y:S02]  /*3ea20*/  STL.64 [R1+0x4790], R24 ;  /* 0x0047901801007387 */ /* 0x0003e40000100a00 */
[----:B0-----:R-:W-:Y:S01]  /*3ea30*/  IMAD.MOV.U32 R26, RZ, RZ, R19 ;  /* 0x000000ffff1a7224 */ /* 0x001fe200078e0013 */
[----:B-1----:R-:W-:-:S02]  /*3ea40*/  MOV R24, R17 ;  /* 0x0000001100187202 */ /* 0x002fc40000000f00 */
[----:B------:R-:W-:Y:S01]  /*3ea50*/  MOV R27, R28 ;  /* 0x0000001c001b7202 */ /* 0x000fe20000000f00 */
[----:B------:R-:W4:Y:S01]  /*3ea60*/  LDL.LU R17, [R1+0x4848] ;  /* 0x0048480001117983 */ /* 0x000f220000300800 */
[----:B------:R-:W-:Y:S02]  /*3ea70*/  MOV R25, R18 ;  /* 0x0000001200197202 */ /* 0x000fe40000000f00 */
[----:B------:R-:W4:Y:S02]  /*3ea80*/  LDL.LU R18, [R1+0x4844] ;  /* 0x0048440001127983 */ /* 0x000f240000300800 */
[----:B------:R-:W4:Y:S01]  /*3ea90*/  LDL.LU R19, [R1+0x4840] ;  /* 0x0048400001137983 */ /* 0x000f220000300800 */
[----:B------:R-:W4:Y:S01]  /*3eaa0*/  LDL.LU R28, [R1+0x483c] ;  /* 0x00483c00011c7983 */ /* 0x000f220000300800 */
[----:B------:R0:W-:Y:S02]  /*3eab0*/  STL.64 [R1+0x47b8], R26 ;  /* 0x0047b81a01007387 */ /* 0x0001e40000100a00 */
[----:B------:R1:W-:Y:S01]  /*3eac0*/  STL.64 [R1+0x47b0], R24 ;  /* 0x0047b01801007387 */ /* 0x0003e20000100a00 */
[----:B0-----:R-:W-:-:S02]  /*3ead0*/  MOV R26, R13 ;  /* 0x0000000d001a7202 */ /* 0x001fc40000000f00 */
[----:B------:R-:W-:Y:S02]  /*3eae0*/  MOV R27, R12 ;  /* 0x0000000c001b7202 */ /* 0x000fe40000000f00 */
[----:B-1----:R-:W-:Y:S01]  /*3eaf0*/  MOV R24, R15 ;  /* 0x0000000f00187202 */ /* 0x002fe20000000f00 */
[----:B---3--:R-:W-:Y:S02]  /*3eb00*/  IMAD.MOV.U32 R25, RZ, RZ, R14 ;  /* 0x000000ffff197224 */ /* 0x008fe400078e000e */
[----:B------:R0:W-:Y:S03]  /*3eb10*/  STL.64 [R1+0x47d8], R26 ;  /* 0x0047d81a01007387 */ /* 0x0001e60000100a00 */
[----:B------:R4:W-:Y:S02]  /*3eb20*/  STL.64 [R1+0x47d0], R24 ;  /* 0x0047d01801007387 */ /* 0x0009e40000100a00 */
        /* <DEDUP_REMOVED lines=8> */
[----:B0-----:R-:W-:-:S02]  /*3ebb0*/  IMAD.MOV.U32 R27, RZ, RZ, R8 ;  /* 0x000000ffff1b7224 */ /* 0x001fc400078e0008 */
[----:B------:R-:W3:Y:S01]  /*3ebc0*/  LDL.LU R8, [R1+0x1d0] ;  /* 0x0001d00001087983 */ /* 0x000ee20000300800 */
[----:B--2---:R-:W-:Y:S02]  /*3ebd0*/  MOV R26, R9 ;  /* 0x00000009001a7202 */ /* 0x004fe40000000f00 */
[----:B----4-:R-:W-:Y:S01]  /*3ebe0*/  MOV R25, R10 ;  /* 0x0000000a00197202 */ /* 0x010fe20000000f00 */
[----:B------:R-:W-:Y:S01]  /*3ebf0*/  IMAD.MOV.U32 R24, RZ, RZ, R11 ;  /* 0x000000ffff187224 */ /* 0x000fe200078e000b */
[----:B------:R-:W2:Y:S01]  /*3ec00*/  LDL.LU R9, [R1+0x1d4] ;  /* 0x0001d40001097983 */ /* 0x000ea20000300800 */
[----:B------:R-:W2:Y:S02]  /*3ec10*/  LDL.LU R10, [R1+0x1d8] ;  /* 0x0001d800010a7983 */ /* 0x000ea40000300800 */
[----:B------:R-:W2:Y:S02]  /*3ec20*/  LDL.LU R11, [R1+0x1dc] ;  /* 0x0001dc00010b7983 */ /* 0x000ea40000300800 */
[----:B------:R-:W-:Y:S01]  /*3ec30*/  STL.64 [R1+0x47f8], R26 ;  /* 0x0047f81a01007387 */ /* 0x000fe20000100a00 */
[----:B------:R0:W-:Y:S04]  /*3ec40*/  STL.64 [R1+0x47f0], R24 ;  /* 0x0047f01801007387 */ /* 0x0001e80000100a00 */
[----:B0-----:R-:W4:Y:S01]  /*3ec50*/  LDL.LU R24, [R1+0x100] ;  /* 0x0001000001187983 */ /* 0x001f220000300800 */
[----:B------:R-:W4:Y:S02]  /*3ec60*/  LDL.LU R25, [R1+0x104] ;  /* 0x0001040001197983 */ /* 0x000f240000300800 */
[----:B------:R-:W4:Y:S02]  /*3ec70*/  LDL.LU R26, [R1+0x108] ;  /* 0x00010800011a7983 */ /* 0x000f240000300800 */
[----:B------:R-:W4:Y:S01]  /*3ec80*/  LDL.LU R27, [R1+0x10c] ;  /* 0x00010c00011b7983 */ /* 0x000f220000300800 */
[----:B---3--:R-:W-:Y:S01]  /*3ec90*/  STL.64 [R1+0x47a8], R22 ;  /* 0x0047a81601007387 */ /* 0x008fe20000100a00 */
[----:B------:R0:W-:Y:S03]  /*3eca0*/  STL.64 [R1+0x47a0], R20 ;  /* 0x0047a01401007387 */ /* 0x0001e60000100a00 */
[----:B0-----:R-:W3:Y:S01]  /*3ecb0*/  LDL.LU R20, [R1+0xb0] ;  /* 0x0000b00001147983 */ /* 0x001ee20000300800 */
[----:B------:R-:W3:Y:S02]  /*3ecc0*/  LDL.LU R21, [R1+0xb4] ;  /* 0x0000b40001157983 */ /* 0x000ee40000300800 */
[----:B------:R-:W2:Y:S01]  /*3ecd0*/  LDL.LU R22, [R1+0xb8] ;  /* 0x0000b80001167983 */ /* 0x000ea20000300800 */
[----:B------:R-:W-:-:S02]  /*3ece0*/  MOV R23, R28 ;  /* 0x0000001c00177202 */ /* 0x000fc40000000f00 */
[----:B------:R-:W4:Y:S04]  /*3ecf0*/  LDL.LU R28, [R1+0x4838] ;  /* 0x00483800011c7983 */ /* 0x000f280000300800 */
[----:B--2---:R-:W-:Y:S01]  /*3ed00*/  STL.64 [R1+0x47c8], R22 ;  /* 0x0047c81601007387 */ /* 0x004fe20000100a00 */
[----:B---3--:R0:W-:Y:S03]  /*3ed10*/  STL.64 [R1+0x47c0], R20 ;  /* 0x0047c01401007387 */ /* 0x0081e60000100a00 */
[----:B0-----:R-:W2:Y:S01]  /*3ed20*/  LDL.LU R20, [R1+0xc0] ;  /* 0x0000c00001147983 */ /* 0x001ea20000300800 */
[----:B------:R-:W2:Y:S02]  /*3ed30*/  LDL.LU R21, [R1+0xc4] ;  /* 0x0000c40001157983 */ /* 0x000ea40000300800 */
[----:B------:R-:W3:Y:S02]  /*3ed40*/  LDL.LU R22, [R1+0xc8] ;  /* 0x0000c80001167983 */ /* 0x000ee40000300800 */
[----:B------:R-:W3:Y:S01]  /*3ed50*/  LDL.LU R23, [R1+0xcc] ;  /* 0x0000cc0001177983 */ /* 0x000ee20000300800 */
[----:B------:R-:W-:Y:S01]  /*3ed60*/  HMMA.16816.F32.BF16 R16, R16, R4, R12 ;  /* 0x000000041010723c */ /* 0x000fe2000004180c */
[----:B---3--:R-:W-:Y:S01]  /*3ed70*/  STL.64 [R1+0x47e8], R22 ;  /* 0x0047e81601007387 */ /* 0x008fe20000100a00 */
[----:B--2---:R0:W-:Y:S03]  /*3ed80*/  STL.64 [R1+0x47e0], R20 ;  /* 0x0047e01401007387 */ /* 0x0041e60000100a00 */
[----:B0-----:R-:W2:Y:S01]  /*3ed90*/  LDL.LU R20, [R1+0xe0] ;  /* 0x0000e00001147983 */ /* 0x001ea20000300800 */
[----:B------:R-:W2:Y:S02]  /*3eda0*/  LDL.LU R21, [R1+0xe4] ;  /* 0x0000e40001157983 */ /* 0x000ea40000300800 */
[----:B------:R-:W2:Y:S02]  /*3edb0*/  LDL.LU R22, [R1+0xe8] ;  /* 0x0000e80001167983 */ /* 0x000ea40000300800 */
[----:B------:R-:W-:Y:S01]  /*3edc0*/  STL [R1+0x470c], R29 ;  /* 0x00470c1d01007387 */ /* 0x000fe20000100800 */
[----:B------:R-:W-:Y:S01]  /*3edd0*/  STL [R1+0x4708], R2 ;  /* 0x0047080201007387 */ /* 0x000fe20000100800 */
[----:B------:R-:W3:Y:S02]  /*3ede0*/  LDL.LU.64 R14, [R1+0x4830] ;  /* 0x00483000010e7983 */ /* 0x000ee40000300a00 */
[----:B------:R-:W3:Y:S01]  /*3edf0*/  LDL.LU.64 R12, [R1+0x4828] ;  /* 0x00482800010c7983 */ /* 0x000ee20000300a00 */
[----:B----4-:R-:W-:-:S08]  /*3ee00*/  MOV R23, R28 ;  /* 0x0000001c00177202 */ /* 0x010fd00000000f00 */
[----:B------:R0:W-:Y:S01]  /*3ee10*/  STL.64 [R1+0x160], R16 ;  /* 0x0001601001007387 */ /* 0x0001e20000100a00 */
[----:B------:R1:W-:Y:S02]  /*3ee20*/  STL [R1+0x168], R18 ;  /* 0x0001681201007387 */ /* 0x0003e40000100800 */
[----:B------:R-:W-:Y:S01]  /*3ee30*/  IMAD.MOV.U32 R28, RZ, RZ, R19 ;  /* 0x000000ffff1c7224 */ /* 0x000fe200078e0013 */
[----:B------:R-:W-:Y:S02]  /*3ee40*/  MOV R19, R6 ;  /* 0x0000000600137202 */ /* 0x000fe40000000f00 */
[----:B0-----:R-:W-:Y:S02]  /*3ee50*/  MOV R16, R0 ;  /* 0x0000000000107202 */ /* 0x001fe40000000f00 */
[----:B------:R-:W-:Y:S01]  /*3ee60*/  MOV R17, R3 ;  /* 0x0000000300117202 */ /* 0x000fe20000000f00 */
[----:B------:R-:W4:Y:S01]  /*3ee70*/  LDL.LU R0, [R1+0x4824] ;  /* 0x0048240001007983 */ /* 0x000f220000300800 */
[----:B------:R-:W2:Y:S02]  /*3ee80*/  LDL.LU R3, [R1+0x4820] ;  /* 0x0048200001037983 */ /* 0x000ea40000300800 */
[----:B-1----:R-:W-:-:S02]  /*3ee90*/  IMAD.MOV.U32 R18, RZ, RZ, R7 ;  /* 0x000000ffff127224 */ /* 0x002fc400078e0007 */
[----:B------:R-:W2:Y:S01]  /*3eea0*/  LDL.LU R7, [R1+0x481c] ;  /* 0x00481c0001077983 */ /* 0x000ea20000300800 */
[----:B------:R-:W2:Y:S02]  /*3eeb0*/  LDL.LU R6, [R1+0x4818] ;  /* 0x0048180001067983 */ /* 0x000ea40000300800 */
[----:B------:R-:W-:Y:S01]  /*3eec0*/  STL [R1+0x4688], R28 ;  /* 0x0046881c01007387 */ /* 0x000fe20000100800 */
[-C--:B---3--:R-:W-:Y:S01]  /*3eed0*/  HMMA.16816.F32.BF16 R12, R12, R4.reuse, R8 ;  /* 0x000000040c0c723c */ /* 0x088fe20000041808 */
[----:B------:R-:W3:Y:S01]  /*3eee0*/  LDL.LU.64 R10, [R1+0x4810] ;  /* 0x00481000010a7983 */ /* 0x000ee20000300a00 */
[----:B------:R-:W3:Y:S11]  /*3eef0*/  LDL.LU.64 R8, [R1+0x4808] ;  /* 0x0048080001087983 */ /* 0x000ef60000300a00 */
[----:B------:R-:W-:Y:S10]  /*3ef00*/  @!UPT UIADD3 URZ, URZ, URZ, URZ ;  /* 0x0000003f3f3ff290 */ /* 0x000ff4000fffe03f */
[----:B------:R0:W-:Y:S01]  /*3ef10*/  STL.64 [R1+0x140], R12 ;  /* 0x0001400c01007387 */ /* 0x0001e20000100a00 */
[----:B------:R2:W-:Y:S03]  /*3ef20*/  STL.64 [R1+0x148], R14 ;  /* 0x0001480e01007387 */ /* 0x0005e60000100a00 */
[----:B0-----:R-:W4:Y:S01]  /*3ef30*/  LDL.LU R12, [R1+0x110] ;  /* 0x00011000010c7983 */ /* 0x001f220000300800 */
[----:B------:R-:W4:Y:S01]  /*3ef40*/  LDL.LU R13, [R1+0x114] ;  /* 0x00011400010d7983 */ /* 0x000f220000300800 */
[----:B--2---:R-:W-:Y:S01]  /*3ef50*/  MOV R14, R6 ;  /* 0x00000006000e7202 */ /* 0x004fe20000000f00 */
[----:B------:R-:W-:Y:S01]  /*3ef60*/  IMAD.MOV.U32 R15, RZ, RZ, R7 ;  /* 0x000000ffff0f7224 */ /* 0x000fe200078e0007 */
[----:B------:R-:W2:Y:S01]  /*3ef70*/  LDL.LU R6, [R1+0x4804] ;  /* 0x0048040001067983 */ /* 0x000ea20000300800 */
[----:B------:R-:W2:Y:S01]  /*3ef80*/  LDL.LU R7, [R1+0x4800] ;  /* 0x0048000001077983 */ /* 0x000ea20000300800 */
[----:B---3--:R-:W-:Y:S02]  /*3ef90*/  HMMA.16816.F32.BF16 R8, R8, R4, R24 ;  /* 0x000000040808723c */ /* 0x008fe40000041818 */
[----:B------:R-:W2:Y:S01]  /*3efa0*/  LDL.LU.64 R26, [R1+0x47f8] ;  /* 0x0047f800011a7983 */ /* 0x000ea20000300a00 */
[----:B------:R-:W2:Y:S11]  /*3efb0*/  LDL.LU.64 R24, [R1+0x47f0] ;  /* 0x0047f00001187983 */ /* 0x000eb60000300a00 */
[----:B------:R-:W-:Y:S09]  /*3efc0*/  @!UPT UIADD3 URZ, URZ, URZ, URZ ;  /* 0x0000003f3f3ff290 */ /* 0x000ff2000fffe03f */
[----:B------:R-:W-:Y:S01]  /*3efd0*/  STL.64 [R1+0x120], R8 ;  /* 0x0001200801007387 */ /* 0x000fe20000100a00 */
[----:B------:R-:W-:Y:S01]  /*3efe0*/  STL.64 [R1+0x128], R10 ;  /* 0x0001280a01007387 */ /* 0x000fe20000100a00 */
[----:B--2---:R-:W-:Y:S02]  /*3eff0*/  HMMA.16816.F32.BF16 R24, R24, R6, R20 ;  /* 0x000000061818723c */ /* 0x004fe40000041814 */
[----:B------:R-:W2:Y:S01]  /*3f000*/  LDL.LU.64 R22, [R1+0x47e8] ;  /* 0x0047e80001167983 */ /* 0x000ea20000300a00 */
[----:B------:R-:W2:Y:S11]  /*3f010*/  LDL.LU.64 R20, [R1+0x47e0] ;  /* 0x0047e00001147983 */ /* 0x000eb60000300a00 */
[----:B------:R-:W-:Y:S09]  /*3f020*/  @!UPT UIADD3 URZ, URZ, URZ, URZ ;  /* 0x0000003f3f3ff290 */ /* 0x000ff2000fffe03f */
[----:B------:R-:W-:Y:S01]  /*3f030*/  STL.64 [R1+0x100], R24 ;  /* 0x0001001801007387 */ /* 0x000fe20000100a00 */
[----:B------:R0:W-:Y:S03]  /*3f040*/  STL.64 [R1+0x108], R26 ;  /* 0x0001081a01007387 */ /* 0x0001e60000100a00 */
[----:B0-----:R-:W2:Y:S01]  /*3f050*/  LDL.LU.64 R26, [R1+0x47d8] ;  /* 0x0047d800011a7983 */ /* 0x001ea20000300a00 */
[----:B------:R-:W2:Y:S03]  /*3f060*/  LDL.LU.64 R24, [R1+0x47d0] ;  /* 0x0047d00001187983 */ /* 0x000ea60000300a00 */
[----:B------:R-:W0:Y:S04]  /*3f070*/  S2R R11, SR_TID.X ;  /* 0x00000000000b7919 */ /* 0x000e280000002100 */
[----:B------:R-:W1:Y:S01]  /*3f080*/  S2R R29, SR_TID.X ;  /* 0x00000000001d7919 */ /* 0x000e620000002100 */
[----:B0-----:R-:W-:-:S02]  /*3f090*/  LOP3.LUT R10, R11, 0x7, RZ, 0xc0, !PT ;  /* 0x000000070b0a7812 */ /* 0x001fc400078ec0ff */
[----:B------:R-:W-:Y:S02]  /*3f0a0*/  SHF.L.U32 R9, R11, 0x1, RZ ;  /* 0x000000010b097819 */ /* 0x000fe400000006ff */
[----:B-1----:R-:W-:Y:S01]  /*3f0b0*/  LOP3.LUT R29, R29, 0x10, RZ, 0xc0, !PT ;  /* 0x000000101d1d7812 */ /* 0x002fe200078ec0ff */
[----:B------:R-:W-:-:S03]  /*3f0c0*/  IMAD R4, R10, 0x210, RZ ;  /* 0x000002100a047824 */ /* 0x000fc600078e02ff */
[----:B------:R-:W-:Y:S02]  /*3f0d0*/  SHF.L.U32 R29, R29, 0x8, RZ ;  /* 0x000000081d1d7819 */ /* 0x000fe400000006ff */
[----:B------:R-:W-:-:S04]  /*3f0e0*/  LOP3.LUT R5, R4, 0x10, R9, 0x78, !PT ;  /* 0x0000001004057812 */ /* 0x000fc800078e7809 */
[----:B------:R-:W-:-:S04]  /*3f0f0*/  LOP3.LUT R5, R5, R29, RZ, 0xfc, !PT ;  /* 0x0000001d05057212 */ /* 0x000fc800078efcff */
[----:B------:R-:W-:Y:S01]  /*3f100*/  LOP3.LUT R5, R5, 0x40, RZ, 0x3c, !PT ;  /* 0x0000004005057812 */ /* 0x000fe200078e3cff */
        /* <DEDUP_REMOVED lines=8> */
[----:B------:R0:W-:Y:S01]  /*3f190*/  STL.64 [R1+0x70], R24 ;  /* 0x0000701801007387 */ /* 0x0001e20000100a00 */
[----:B------:R-:W-:Y:S02]  /*3f1a0*/  MOV R2, R27 ;  /* 0x0000001b00027202 */ /* 0x000fe40000000f00 */
[----:B------:R-:W2:Y:S01]  /*3f1b0*/  LDL.LU.64 R26, [R1+0x47b8] ;  /* 0x0047b800011a7983 */ /* 0x000ea20000300a00 */
[----:B0-----:R-:W2:Y:S02]  /*3f1c0*/  LDL.LU.64 R24, [R1+0x47b0] ;  /* 0x0047b00001187983 */ /* 0x001ea40000300a00 */
[-C--:B--2---:R-:W-:Y:S02]  /*3f1d0*/  HMMA.16816.F32.BF16 R24, R24, R6.reuse, R20 ;  /* 0x000000061818723c */ /* 0x084fe40000041814 */
[----:B------:R-:W2:Y:S01]  /*3f1e0*/  LDL.LU.64 R22, [R1+0x47a8] ;  /* 0x0047a80001167983 */ /* 0x000ea20000300a00 */
[----:B------:R-:W2:Y:S11]  /*3f1f0*/  LDL.LU.64 R20, [R1+0x47a0] ;  /* 0x0047a00001147983 */ /* 0x000eb60000300a00 */
[----:B------:R-:W-:Y:S09]  /*3f200*/  @!UPT UIADD3 URZ, URZ, URZ, URZ ;  /* 0x0000003f3f3ff290 */ /* 0x000ff2000fffe03f */
[----:B------:R-:W-:Y:S01]  /*3f210*/  STL.64 [R1+0xb0], R24 ;  /* 0x0000b01801007387 */ /* 0x000fe20000100a00 */
[----:B------:R-:W-:Y:S02]  /*3f220*/  STL.64 [R1+0xb8], R26 ;  /* 0x0000b81a01007387 */ /* 0x000fe40000100a00 */
[----:B------:R-:W0:Y:S02]  /*3f230*/  LDSM.16.MT88.4 R24, [R5+0x2e100] ;  /* 0x02e100000518783b */ /* 0x000e240000004200 */
[----:B0-----:R-:W-:Y:S02]  /*3f240*/  STL.64 [R1+0x60], R24 ;  /* 0x0000601801007387 */ /* 0x001fe40000100a00 */
[----:B------:R0:W-:Y:S01]  /*3f250*/  STL [R1+0x68], R26 ;  /* 0x0000681a01007387 */ /* 0x0001e20000100800 */
[----:B------:R-:W-:Y:S02]  /*3f260*/  MOV R28, R27 ;  /* 0x0000001b001c7202 */ /* 0x000fe40000000f00 */
        /* <DEDUP_REMOVED lines=34> */
[-C--:B----4-:R-:W-:Y:S11]  /*3f490*/  HMMA.16816.F32.BF16 R12, R16, R6.reuse, R12 ;  /* 0x00000006100c723c */ /* 0x090ff6000004180c */
[----:B------:R-:W-:Y:S11]  /*3f4a0*/  @!UPT UIADD3 URZ, URZ, URZ, URZ ;  /* 0x0000003f3f3ff290 */ /* 0x000ff6000fffe03f */
[----:B------:R-:W-:Y:S01]  /*3f4b0*/  @!UPT UIADD3 URZ, URZ, URZ, URZ ;  /* 0x0000003f3f3ff290 */ /* 0x000fe2000fffe03f */
[----:B------:R-:W-:Y:S01]  /*3f4c0*/  STL.64 [R1+0x200], R12 ;  /* 0x0002000c01007387 */ /* 0x000fe20000100a00 */
[----:B------:R-:W-:Y:S01]  /*3f4d0*/  STL.64 [R1+0x208], R14 ;  /* 0x0002080e01007387 */ /* 0x000fe20000100a00 */
[----:B--2---:R-:W-:Y:S02]  /*3f4e0*/  HMMA.16816.F32.BF16 R16, R24, R6, R20 ;  /* 0x000000061810723c */ /* 0x004fe40000041814 */
[----:B------:R-:W0:Y:S04]  /*3f4f0*/  LDSM.16.MT88.4 R20, [R5+0x2e180] ;  /* 0x02e180000514783b */ /* 0x000e280000004200 */
[----:B------:R-:W-:Y:S11]  /*3f500*/  LDSM.16.MT88.4 R24, [R3+0x2e180] ;  /* 0x02e180000318783b */ /* 0x000ff60000004200 */
[----:B------:R-:W-:Y:S06]  /*3f510*/  @!UPT UIADD3 URZ, URZ, URZ, URZ ;  /* 0x0000003f3f3ff290 */ /* 0x000fec000fffe03f */
[----:B------:R-:W-:Y:S01]  /*3f520*/  STL.64 [R1+0x170], R16 ;  /* 0x0001701001007387 */ /* 0x000fe20000100a00 */
[----:B------:R-:W-:Y:S02]  /*3f530*/  STL.64 [R1+0x178], R18 ;  /* 0x0001781201007387 */ /* 0x000fe40000100a00 */
[----:B------:R1:W-:Y:S02]  /*3f540*/  STL [R1+0x4640], R5 ;  /* 0x0046400501007387 */ /* 0x0003e40000100800 */
[----:B0-----:R-:W-:-:S05]  /*3f550*/  IMAD.MOV.U32 R12, RZ, RZ, R23 ;  /* 0x000000ffff0c7224 */ /* 0x001fca00078e0017 */
[----:B-1----:R-:W-:Y:S02]  /*3f560*/  MOV R5, R12 ;  /* 0x0000000c00057202 */ /* 0x002fe40000000f00 */
[----:B------:R-:W0:Y:S01]  /*3f570*/  LDSM.16.MT88.4 R12, [R3+0x2e000] ;  /* 0x02e00000030c783b */ /* 0x000e220000004200 */
[----:B------:R-:W-:Y:S02]  /*3f580*/  MOV R17, R21 ;  /* 0x0000001500117202 */ /* 0x000fe40000000f00 */
[----:B------:R-:W-:Y:S01]  /*3f590*/  MOV R16, R22 ;  /* 0x0000001600107202 */ /* 0x000fe20000000f00 */
[----:B------:R-:W-:Y:S02]  /*3f5a0*/  IMAD.MOV.U32 R8, RZ, RZ, R20 ;  /* 0x000000ffff087224 */ /* 0x000fe400078e0014 */
[----:B------:R-:W-:Y:S04]  /*3f5b0*/  LDSM.16.MT88.4 R20, [R3+0x2e100] ;  /* 0x02e100000314783b */ /* 0x000fe80000004200 */
[----:B0-----:R0:W-:Y:S02]  /*3f5c0*/  STL.64 [R1+0x46b0], R14 ;  /* 0x0046b00e01007387 */ /* 0x0011e40000100a00 */
[----:B0-----:R-:W-:Y:S01]  /*3f5d0*/  MOV R14, R17 ;  /* 0x00000011000e7202 */ /* 0x001fe20000000f00 */
[----:B------:R-:W-:-:S02]  /*3f5e0*/  IMAD.MOV.U32 R15, RZ, RZ, R16 ;  /* 0x000000ffff0f7224 */ /* 0x000fc400078e0010 */
[----:B------:R-:W0:Y:S04]  /*3f5f0*/  LDSM.16.MT88.4 R16, [R3+0x2e080] ;  /* 0x02e080000310783b */ /* 0x000e280000004200 */
[----:B------:R1:W-:Y:S02]  /*3f600*/  STL.64 [R1+0x46a8], R12 ;  /* 0x0046a80c01007387 */ /* 0x0003e40000100a00 */
[----:B-1----:R-:W-:Y:S01]  /*3f610*/  MOV R13, R8 ;  /* 0x00000008000d7202 */ /* 0x002fe20000000f00 */
[C---:B------:R-:W-:Y:S01]  /*3f620*/  LOP3.LUT R8, R11.reuse, 0x7, RZ, 0xc0, !PT ;  /* 0x000000070b087812 */ /* 0x040fe200078ec0ff */
[----:B------:R-:W-:-:S03]  /*3f630*/  LOP3.LUT R11, R11, 0xe0, RZ, 0xc0, !PT ;  /* 0x000000e00b0b7812 */ /* 0x000fc600078ec0ff */
[----:B------:R-:W-:-:S05]  /*3f640*/  SHF.L.U32 R8, R8, 0x4, RZ ;  /* 0x0000000408087819 */ /* 0x000fca00000006ff */
[----:B------:R-:W-:-:S05]  /*3f650*/  IMAD R11, R11, 0x100, R8 ;  /* 0x000001000b0b7824 */ /* 0x000fca00078e0208 */
[----:B------:R-:W-:-:S04]  /*3f660*/  LOP3.LUT R11, R11, 0x30, R9, 0x78, !PT ;  /* 0x000000300b0b7812 */ /* 0x000fc800078e7809 */
[----:B------:R-:W-:-:S06]  /*3f670*/  LEA R11, R10, R11, 0xa ;  /* 0x0000000b0a0b7211 */ /* 0x000fcc00078e50ff */
[----:B------:R-:W1:Y:S04]  /*3f680*/  LDSM.16.M88.4 R8, [R11+0x40300] ;  /* 0x040300000b08783b */ /* 0x000e680000000200 */
[----:B0-----:R-:W-:Y:S01]  /*3f690*/  STL [R1+0x4694], R17 ;  /* 0x0046941101007387 */ /* 0x001fe20000100800 */
[----:B------:R-:W-:Y:S02]  /*3f6a0*/  STL [R1+0x4690], R18 ;  /* 0x0046901201007387 */ /* 0x000fe40000100800 */
[----:B------:R-:W-:Y:S02]  /*3f6b0*/  STL [R1+0x468c], R19 ;  /* 0x00468c1301007387 */ /* 0x000fe40000100800 */
[----:B------:R-:W-:Y:S02]  /*3f6c0*/  STL [R1+0x46d8], R16 ;  /* 0x0046d81001007387 */ /* 0x000fe40000100800 */
[----:B------:R-:W0:Y:S04]  /*3f6d0*/  LDSM.16.MT88.4 R16, [R0+0x30000] ;  /* 0x030000000010783b */ /* 0x000e280000004200 */
[----:B------:R-:W-:Y:S01]  /*3f6e0*/  STL.64 [R1+0x46a0], R22 ;  /* 0x0046a01601007387 */ /* 0x000fe20000100a00 */
[----:B------:R-:W-:Y:S02]  /*3f6f0*/  STL.64 [R1+0x4698], R20 ;  /* 0x0046981401007387 */ /* 0x000fe40000100a00 */
[----:B------:R-:W-:Y:S02]  /*3f700*/  STL [R1+0x4664], R24 ;  /* 0x0046641801007387 */ /* 0x000fe40000100800 */
[----:B------:R-:W-:Y:S01]  /*3f710*/  STL [R1+0x4660], R25 ;  /* 0x0046601901007387 */ /* 0x000fe20000100800 */
[----:B------:R-:W-:Y:S01]  /*3f720*/  STL [R1+0x465c], R26 ;  /* 0x00465c1a01007387 */ /* 0x000fe20000100800 */
[----:B------:R-:W-:Y:S02]  /*3f730*/  STL [R1+0x4658], R27 ;  /* 0x0046581b01007387 */ /* 0x000fe40000100800 */
[----:B------:R-:W-:Y:S01]  /*3f740*/  STL [R1+0x4654], R3 ;  /* 0x0046540301007387 */ /* 0x000fe20000100800 */
[----:B-1----:R-:W-:Y:S04]  /*3f750*/  STL [R1+0x4490], R10 ;  /* 0x0044900a01007387 */ /* 0x002fe80000100800 */
[----:B0-----:R-:W-:Y:S01]  /*3f760*/  STL.64 [R1+0x50], R16 ;  /* 0x0000501001007387 */ /* 0x001fe20000100a00 */
[----:B------:R-:W-:Y:S02]  /*3f770*/  STL.64 [R1+0x58], R18 ;  /* 0x0000581201007387 */ /* 0x000fe40000100a00 */
[----:B------:R-:W0:Y:S04]  /*3f780*/  LDSM.16.MT88.4 R16, [R0+0x30080] ;  /* 0x030080000010783b */ /* 0x000e280000004200 */
[----:B------:R-:W-:Y:S01]  /*3f790*/  STL [R1+0x4478], R11 ;  /* 0x0044780b01007387 */ /* 0x000fe20000100800 */
[----:B------:R-:W-:Y:S02]  /*3f7a0*/  STL.64 [R1+0x46e0], R8 ;  /* 0x0046e00801007387 */ /* 0x000fe40000100a00 */
[----:B------:R-:W1:Y:S01]  /*3f7b0*/  LDSM.16.MT88.4 R8, [R0+0x30100] ;  /* 0x030100000008783b */ /* 0x000e620000004200 */
[----:B0-----:R-:W-:-:S02]  /*3f7c0*/  MOV R3, R19 ;  /* 0x0000001300037202 */ /* 0x001fc40000000f00 */
[----:B------:R-:W-:Y:S01]  /*3f7d0*/  MOV R27, R18 ;  /* 0x00000012001b7202 */ /* 0x000fe20000000f00 */
[----:B------:R-:W-:Y:S01]  /*3f7e0*/  IMAD.MOV.U32 R26, RZ, RZ, R17 ;  /* 0x000000ffff1a7224 */ /* 0x000fe200078e0011 */
[----:B------:R-:W-:Y:S02]  /*3f7f0*/  MOV R25, R16 ;  /* 0x0000001000197202 */ /* 0x000fe40000000f00 */
[----:B-1----:R-:W-:Y:S01]  /*3f800*/  MOV R24, R11 ;  /* 0x0000000b00187202 */ /* 0x002fe20000000f00 */
[----:B------:R-:W-:Y:S01]  /*3f810*/  STL [R1+0x4674], R3 ;  /* 0x0046740301007387 */ /* 0x000fe20000100800 */
[----:B------:R-:W-:Y:S02]  /*3f820*/  STL [R1+0x4670], R27 ;  /* 0x0046701b01007387 */ /* 0x000fe40000100800 */
[----:B------:R-:W-:Y:S02]  /*3f830*/  STL [R1+0x466c], R26 ;  /* 0x00466c1a01007387 */ /* 0x000fe40000100800 */
[----:B------:R-:W-:Y:S01]  /*3f840*/  STL [R1+0x4668], R25 ;  /* 0x0046681901007387 */ /* 0x000fe20000100800 */
[----:B------:R0:W-:Y:S01]  /*3f850*/  STL.64 [R1+0x30], R8 ;  /* 0x0000300801007387 */ /* 0x0001e20000100a00 */
[----:B------:R1:W-:Y:S02]  /*3f860*/  STL [R1+0x38], R10 ;  /* 0x0000380a01007387 */ /* 0x0003e40000100800 */
[----:B------:R-:W-:Y:S01]  /*3f870*/  STL [R1+0x4678], R24 ;  /* 0x0046781801007387 */ /* 0x000fe20000100800 */
[----:B0-----:R-:W2:Y:S01]  /*3f880*/  LDL.LU R8, [R1+0x70] ;  /* 0x0000700001087983 */ /* 0x001ea20000300800 */
[----:B------:R-:W2:Y:S01]  /*3f890*/  LDL.LU R9, [R1+0x74] ;  /* 0x0000740001097983 */ /* 0x000ea20000300800 */
[----:B-1----:R-:W-:-:S02]  /*3f8a0*/  MOV R10, R29 ;  /* 0x0000001d000a7202 */ /* 0x002fc40000000f00 */
[----:B------:R-:W-:Y:S01]  /*3f8b0*/  MOV R11, R2 ;  /* 0x00000002000b7202 */ /* 0x000fe20000000f00 */
[----:B------:R-:W3:Y:S01]  /*3f8c0*/  LDL.LU R29, [R1+0x470c] ;  /* 0x00470c00011d7983 */ /* 0x000ee20000300800 */
[----:B------:R-:W4:Y:S03]  /*3f8d0*/  LDL.LU R2, [R1+0x4708] ;  /* 0x0047080001027983 */ /* 0x000f260000300800 */
[----:B------:R-:W0:Y:S04]  /*3f8e0*/  S2R R17, SR_TID.X ;  /* 0x0000000000117919 */ /* 0x000e280000002100 */
[----:B------:R-:W-:Y:S01]  /*3f8f0*/  STL.64 [R1+0x46f0], R10 ;  /* 0x0046f00a01007387 */ /* 0x000fe20000100a00 */
[C---:B0-----:R-:W-:Y:S01]  /*3f900*/  LOP3.LUT R12, R17.reuse, 0x10, RZ, 0xc0, !PT ;  /* 0x00000010110c7812 */ /* 0x041fe200078ec0ff */
[----:B------:R-:W-:-:S04]  /*3f910*/  SHF.L.U32 R17, R17, 0x1, RZ ;  /* 0x0000000111117819 */ /* 0x000fc800000006ff */
[----:B------:R-:W-:Y:S01]  /*3f920*/  IMAD.SHL.U32 R12, R12, 0x100, RZ ;  /* 0x000001000c0c7824 */ /* 0x000fe200078e00ff */
[----:B------:R-:W-:-:S04]  /*3f930*/  LOP3.LUT R4, R4, 0x10, R17, 0x78, !PT ;  /* 0x0000001004047812 */ /* 0x000fc800078e7811 */
[----:B------:R-:W-:Y:S01]  /*3f940*/  LOP3.LUT R4, R4, R12, RZ, 0xfc, !PT ;  /* 0x0000000c04047212 */ /* 0x000fe200078efcff */
[----:B------:R-:W-:Y:S01]  /*3f950*/  IMAD.MOV.U32 R12, RZ, RZ, R13 ;  /* 0x000000ffff0c7224 */ /* 0x000fe200078e000d */
[----:B------:R-:W-:Y:S01]  /*3f960*/  MOV R13, R14 ;  /* 0x0000000e000d7202 */ /* 0x000fe20000000f00 */
[----:B------:R-:W-:Y:S02]  /*3f970*/  MOV R14, R15 ;  /* 0x0000000f000e7202 */ /* 0x000fe40000000f00 */
[----:B------:R-:W-:Y:S01]  /*3f980*/  IMAD.MOV.U32 R15, RZ, RZ, R5 ;  /* 0x000000ffff0f7224 */ /* 0x000fe200078e0005 */
[----:B--2---:R-:W-:Y:S01]  /*3f990*/  STL.64 [R1+0x46e8], R8 ;  /* 0x0046e80801007387 */ /* 0x004fe20000100a00 */
[----:B------:R-:W2:Y:S02]  /*3f9a0*/  LDL.LU R16, [R1+0x1b0] ;  /* 0x0001b00001107983 */ /* 0x000ea40000300800 */
[----:B------:R-:W2:Y:S02]  /*3f9b0*/  LDL.LU R17, [R1+0x1b4] ;  /* 0x0001b40001117983 */ /* 0x000ea40000300800 */
[----:B------:R-:W2:Y:S01]  /*3f9c0*/  LDL.LU R18, [R1+0x1b8] ;  /* 0x0001b80001127983 */ /* 0x000ea20000300800 */
[----:B------:R-:W2:Y:S01]  /*3f9d0*/  LDL.LU R19, [R1+0x1bc] ;  /* 0x0001bc0001137983 */ /* 0x000ea20000300800 */
[----:B------:R-:W-:Y:S02]  /*3f9e0*/  STL.64 [R1+0x46d0], R14 ;  /* 0x0046d00e01007387 */ /* 0x000fe40000100a00 */
[----:B------:R0:W-:Y:S01]  /*3f9f0*/  STL.64 [R1+0x46c8], R12 ;  /* 0x0046c80c01007387 */ /* 0x0001e20000100a00 */
[----:B----4-:R-:W-:-:S02]  /*3fa00*/  MOV R21, R2 ;  /* 0x0000000200157202 */ /* 0x010fc40000000f00 */
[----:B---3--:R-:W-:Y:S01]  /*3fa10*/  MOV R22, R29 ;  /* 0x0000001d00167202 */ /* 0x008fe20000000f00 */
[----:B------:R-:W1:Y:S04]  /*3fa20*/  LDSM.16.MT88.4 R8, [R0+0x30180] ;  /* 0x030180000008783b */ /* 0x000e680000004200 */
[----:B0-----:R-:W2:Y:S01]  /*3fa30*/  LDL.LU R12, [R1+0x60] ;  /* 0x00006000010c7983 */ /* 0x001ea20000300800 */
[----:B------:R-:W2:Y:S02]  /*3fa40*/  LDL.LU R13, [R1+0x64] ;  /* 0x00006400010d7983 */ /* 0x000ea40000300800 */
[----:B------:R-:W2:Y:S02]  /*3fa50*/  LDL.LU R14, [R1+0x68] ;  /* 0x00006800010e7983 */ /* 0x000ea40000300800 */
[----:B------:R-:W3:Y:S01]  /*3fa60*/  LDL.LU R20, [R1+0x190] ;  /* 0x0001900001147983 */ /* 0x000ee20000300800 */
[----:B------:R-:W4:Y:S01]  /*3fa70*/  LDL.LU R2, [R1+0x4704] ;  /* 0x0047040001027983 */ /* 0x000f220000300800 */
[----:B------:R-:W2:Y:S02]  /*3fa80*/  LDL.LU R29, [R1+0x4700] ;  /* 0x00470000011d7983 */ /* 0x000ea40000300800 */
[----:B------:R-:W2:Y:S02]  /*3fa90*/  LDL.LU R23, [R1+0x19c] ;  /* 0x00019c0001177983 */ /* 0x000ea40000300800 */
[----:B-1----:R-:W-:Y:S01]  /*3faa0*/  IMAD.MOV.U32 R27, RZ, RZ, R9 ;  /* 0x000000ffff1b7224 */ /* 0x002fe200078e0009 */
[----:B------:R-:W-:-:S02]  /*3fab0*/  MOV R26, R10 ;  /* 0x0000000a001a7202 */ /* 0x000fc40000000f00 */
[----:B------:R-:W-:Y:S02]  /*3fac0*/  MOV R25, R11 ;  /* 0x0000000b00197202 */ /* 0x000fe40000000f00 */
[----:B------:R-:W-:Y:S01]  /*3fad0*/  MOV R3, R8 ;  /* 0x0000000800037202 */ /* 0x000fe20000000f00 */
[----:B--2---:R4:W-:Y:S01]  /*3fae0*/  STL.64 [R1+0x46c0], R22 ;  /* 0x0046c01601007387 */ /* 0x0049e20000100a00 */
[----:B---3--:R0:W-:Y:S02]  /*3faf0*/  STL.64 [R1+0x46b8], R20 ;  /* 0x0046b81401007387 */ /* 0x0081e40000100a00 */
[----:B----4-:R-:W-:Y:S01]  /*3fb00*/  IMAD.MOV.U32 R22, RZ, RZ, R2 ;  /* 0x000000ffff167224 */ /* 0x010fe200078e0002 */
[----:B0-----:R-:W2:Y:S01]  /*3fb10*/  LDL.LU R20, [R1+0x1a0] ;  /* 0x0001a00001147983 */ /* 0x001ea20000300800 */
[----:B------:R-:W2:Y:S02]  /*3fb20*/  LDL.LU R21, [R1+0x1a4] ;  /* 0x0001a40001157983 */ /* 0x000ea40000300800 */
[----:B------:R-:W3:Y:S01]  /*3fb30*/  LDL.LU R2, [R1+0x46fc] ;  /* 0x0046fc0001027983 */ /* 0x000ee20000300800 */
[----:B------:R-:W-:-:S02]  /*3fb40*/  MOV R23, R29 ;  /* 0x0000001d00177202 */ /* 0x000fc40000000f00 */
[----:B------:R-:W4:Y:S01]  /*3fb50*/  LDL.LU R29, [R1+0x46f8] ;  /* 0x0046f800011d7983 */ /* 0x000f220000300800 */
[----:B------:R-:W2:Y:S02]  /*3fb60*/  LDL.LU.64 R10, [R1+0x46f0] ;  /* 0x0046f000010a7983 */ /* 0x000ea40000300a00 */
[----:B------:R-:W2:Y:S02]  /*3fb70*/  LDL.LU.64 R8, [R1+0x46e8] ;  /* 0x0046e80001087983 */ /* 0x000ea40000300a00 */
[----:B------:R-:W-:Y:S01]  /*3fb80*/  STL [R1+0x4684], R27 ;  /* 0x0046841b01007387 */ /* 0x000fe20000100800 */
[----:B------:R-:W-:Y:S01]  /*3fb90*/  STL [R1+0x4680], R26 ;  /* 0x0046801a01007387 */ /* 0x000fe20000100800 */
[----:B------:R0:W-:Y:S02]  /*3fba0*/  STL [R1+0x467c], R25 ;  /* 0x00467c1901007387 */ /* 0x0001e40000100800 */
[----:B------:R-:W2:Y:S01]  /*3fbb0*/  LDL.LU R24, [R1+0x1c0] ;  /* 0x0001c00001187983 */ /* 0x000ea20000300800 */
[----:B0-----:R-:W2:Y:S01]  /*3fbc0*/  LDL.LU R25, [R1+0x1c4] ;  /* 0x0001c40001197983 */ /* 0x001ea20000300800 */
[----:B------:R-:W-:Y:S01]  /*3fbd0*/  LOP3.LUT R4, R4, 0x20, RZ, 0x3c, !PT ;  /* 0x0000002004047812 */ /* 0x000fe200078e3cff */
[----:B------:R-:W-:-:S07]  /*3fbe0*/  IMAD.MOV.U32 R15, RZ, RZ, R28 ;  /* 0x000000ffff0f7224 */ /* 0x000fce00078e001c */
[----:B------:R-:W-:Y:S01]  /*3fbf0*/  HMMA.16816.F32.BF16 R12, R12, R6, R16 ;  /* 0x000000060c0c723c */ /* 0x000fe20000041810 */
[----:B------:R0:W-:Y:S11]  /*3fc00*/  STL [R1+0x4598], R0 ;  /* 0x0045980001007387 */ /* 0x0001f60000100800 */
[----:B------:R-:W-:Y:S11]  /*3fc10*/  @!UPT UIADD3 URZ, URZ, URZ, URZ ;  /* 0x0000003f3f3ff290 */ /* 0x000ff6000fffe03f */
[----:B------:R-:W-:Y:S01]  /*3fc20*/  @!UPT UIADD3 URZ, URZ, URZ, URZ ;  /* 0x0000003f3f3ff290 */ /* 0x000fe2000fffe03f */
[----:B0-----:R-:W-:Y:S01]  /*3fc30*/  IMAD.MOV.U32 R0, RZ, RZ, R15 ;  /* 0x000000ffff007224 */ /* 0x001fe200078e000f */
[----:B---3--:R-:W-:Y:S01]  /*3fc40*/  MOV R27, R2 ;  /* 0x00000002001b7202 */ /* 0x008fe20000000f00 */
[----:B----4-:R-:W-:-:S07]  /*3fc50*/  IMAD.MOV.U32 R26, RZ, RZ, R29 ;  /* 0x000000ffff1a7224 */ /* 0x010fce00078e001d */
[----:B--2---:R-:W-:Y:S01]  /*3fc60*/  HMMA.16816.F32.BF16 R24, R8, R6, R24 ;  /* 0x000000060818723c */ /* 0x004fe20000041818 */
[----:B------:R-:W0:Y:S11]  /*3fc70*/  LDSM.16.MT88.4 R8, [R4+0x30000] ;  /* 0x030000000408783b */ /* 0x000e360000004200 */
[----:B------:R-:W-:Y:S11]  /*3fc80*/  @!UPT UIADD3 URZ, URZ, URZ, URZ ;  /* 0x0000003f3f3ff290 */ /* 0x000ff6000fffe03f */
[----:B------:R-:W-:Y:S01]  /*3fc90*/  STL.64 [R1+0x1f0], R24 ;  /* 0x0001f01801007387 */ /* 0x000fe20000100a00 */
[----:B------:R0:W-:Y:S02]  /*3fca0*/  STL.64 [R1+0x1f8], R26 ;  /* 0x0001f81a01007387 */ /* 0x0001e40000100a00 */
[----:B0-----:R-:W-:Y:S01]  /*3fcb0*/  MOV R27, R8 ;  /* 0x00000008001b7202 */ /* 0x001fe20000000f00 */
[----:B------:R-:W-:Y:S02]  /*3fcc0*/  IMAD.MOV.U32 R26, RZ, RZ, R9 ;  /* 0x000000ffff1a7224 */ /* 0x000fe400078e0009 */
[----:B------:R-:W2:Y:S01]  /*3fcd0*/  LDL.LU.64 R8, [R1+0x46e0] ;  /* 0x0046e00001087983 */ /* 0x000ea20000300a00 */
[----:B------:R-:W3:Y:S02]  /*3fce0*/  LDL.LU R16, [R1+0x46d8] ;  /* 0x0046d80001107983 */ /* 0x000ee40000300800 */
[----:B------:R-:W-:Y:S02]  /*3fcf0*/  STL.64 [R1+0x110], R12 ;  /* 0x0001100c01007387 */ /* 0x000fe40000100a00 */
[----:B------:R-:W-:Y:S02]  /*3fd00*/  STL [R1+0x118], R14 ;  /* 0x0001180e01007387 */ /* 0x000fe40000100800 */
[----:B------:R-:W0:Y:S01]  /*3fd10*/  LDSM.16.MT88.4 R12, [R4+0x30080] ;  /* 0x03008000040c783b */ /* 0x000e220000004200 */
[----:B------:R-:W-:-:S02]  /*3fd20*/  MOV R24, R11 ;  /* 0x0000000b00187202 */ /* 0x000fc40000000f00 */
[----:B0-----:R-:W-:Y:S02]  /*3fd30*/  MOV R5, R12 ;  /* 0x0000000c00057202 */ /* 0x001fe40000000f00 */
[----:B------:R-:W-:Y:S01]  /*3fd40*/  MOV R29, R13 ;  /* 0x0000000d001d7202 */ /* 0x000fe20000000f00 */
[----:B------:R-:W-:Y:S01]  /*3fd50*/  IMAD.MOV.U32 R11, RZ, RZ, R14 ;  /* 0x000000ffff0b7224 */ /* 0x000fe200078e000e */
[----:B------:R-:W-:Y:S02]  /*3fd60*/  MOV R2, R15 ;  /* 0x0000000f00027202 */ /* 0x000fe40000000f00 */
[----:B------:R-:W0:Y:S04]  /*3fd70*/  LDSM.16.MT88.4 R12, [R4+0x30100] ;  /* 0x03010000040c783b */ /* 0x000e280000004200 */
[----:B------:R1:W-:Y:S01]  /*3fd80*/  STL [R1+0x459c], R0 ;  /* 0x00459c0001007387 */ /* 0x0003e20000100800 */
[----:B0-----:R-:W-:-:S02]  /*3fd90*/  MOV R19, R14 ;  /* 0x0000000e00137202 */ /* 0x001fc40000000f00 */
[----:B------:R-:W-:Y:S02]  /*3fda0*/  MOV R28, R15 ;  /* 0x0000000f001c7202 */ /* 0x000fe40000000f00 */
[----:B------:R-:W-:Y:S01]  /*3fdb0*/  MOV R17, R12 ;  /* 0x0000000c00117202 */ /* 0x000fe20000000f00 */
[----:B------:R-:W-:Y:S01]  /*3fdc0*/  IMAD.MOV.U32 R18, RZ, RZ, R13 ;  /* 0x000000ffff127224 */ /* 0x000fe200078e000d */
[----:B------:R-:W4:Y:S01]  /*3fdd0*/  LDL.LU.64 R14, [R1+0x46d0] ;  /* 0x0046d000010e7983 */ /* 0x000f220000300a00 */
[----:B------:R-:W4:Y:S02]  /*3fde0*/  LDL.LU.64 R12, [R1+0x46c8] ;  /* 0x0046c800010c7983 */ /* 0x000f240000300a00 */
[-C--:B----4-:R-:W-:Y:S01]  /*3fdf0*/  HMMA.16816.F32.BF16 R12, R12, R6.reuse, R20 ;  /* 0x000000060c0c723c */ /* 0x090fe20000041814 */
[----:B------:R-:W4:Y:S01]  /*3fe00*/  LDL.LU.64 R22, [R1+0x46c0] ;  /* 0x0046c00001167983 */ /* 0x000f220000300a00 */
[----:B------:R-:W4:Y:S11]  /*3fe10*/  LDL.LU.64 R20, [R1+0x46b8] ;  /* 0x0046b80001147983 */ /* 0x000f360000300a00 */
[----:B------:R-:W-:Y:S10]  /*3fe20*/  @!UPT UIADD3 URZ, URZ, URZ, URZ ;  /* 0x0000003f3f3ff290 */ /* 0x000ff4000fffe03f */
[----:B------:R-:W-:Y:S01]  /*3fe30*/  STL.64 [R1+0x1e0], R12 ;  /* 0x0001e00c01007387 */ /* 0x000fe20000100a00 */
[----:B------:R0:W-:Y:S02]  /*3fe40*/  STL [R1+0x1e8], R14 ;  /* 0x0001e80e01007387 */ /* 0x0001e40000100800 */
[----:B-1----:R-:W-:Y:S02]  /*3fe50*/  IMAD.MOV.U32 R0, RZ, RZ, R15 ;  /* 0x000000ffff007224 */ /* 0x002fe400078e000f */
[----:B0-----:R-:W4:Y:S01]  /*3fe60*/  LDL.LU.64 R14, [R1+0x46b0] ;  /* 0x0046b000010e7983 */ /* 0x001f220000300a00 */
[----:B------:R-:W4:Y:S01]  /*3fe70*/  LDL.LU.64 R12, [R1+0x46a8] ;  /* 0x0046a800010c7983 */ /* 0x000f220000300a00 */
[----:B------:R-:W-:Y:S01]  /*3fe80*/  MOV R25, R10 ;  /* 0x0000000a00197202 */ /* 0x000fe20000000f00 */
[----:B----4-:R-:W-:Y:S01]  /*3fe90*/  HMMA.16816.F32.BF16 R12, R12, R6, R20 ;  /* 0x000000060c0c723c */ /* 0x010fe20000041814 */
[----:B------:R-:W4:Y:S01]  /*3fea0*/  LDL.LU.64 R22, [R1+0x46a0] ;  /* 0x0046a00001167983 */ /* 0x000f220000300a00 */
[----:B------:R-:W4:Y:S11]  /*3feb0*/  LDL.LU.64 R20, [R1+0x4698] ;  /* 0x0046980001147983 */ /* 0x000f360000300a00 */
[----:B------:R-:W-:Y:S10]  /*3fec0*/  @!UPT UIADD3 URZ, URZ, URZ, URZ ;  /* 0x0000003f3f3ff290 */ /* 0x000ff4000fffe03f */
[----:B------:R0:W-:Y:S01]  /*3fed0*/  STL [R1+0x1d0], R12 ;  /* 0x0001d00c01007387 */ /* 0x0001e20000100800 */
[----:B------:R1:W-:Y:S01]  /*3fee0*/  STL.64 [R1+0x1d8], R14 ;  /* 0x0001d80e01007387 */ /* 0x0003e20000100a00 */
[----:B------:R-:W-:Y:S01]  /*3fef0*/  MOV R10, R13 ;  /* 0x0000000d000a7202 */ /* 0x000fe20000000f00 */
[----:B------:R-:W-:Y:S01]  /*3ff00*/  IMAD.MOV.U32 R13, RZ, RZ, R18 ;  /* 0x000000ffff0d7224 */ /* 0x000fe200078e0012 */
[----:B0-----:R-:W-:Y:S02]  /*3ff10*/  MOV R12, R17 ;  /* 0x00000011000c7202 */ /* 0x001fe40000000f00 */
[----:B------:R-:W3:Y:S01]  /*3ff20*/  LDL.LU R17, [R1+0x4694] ;  /* 0x0046940001117983 */ /* 0x000ee20000300800 */
[----:B-1----:R-:W-:Y:S02]  /*3ff30*/  MOV R14, R19 ;  /* 0x00000013000e7202 */ /* 0x002fe40000000f00 */
[----:B------:R-:W-:Y:S01]  /*3ff40*/  MOV R15, R28 ;  /* 0x0000001c000f7202 */ /* 0x000fe20000000f00 */
[----:B------:R-:W3:Y:S01]  /*3ff50*/  LDL.LU R18, [R1+0x4690] ;  /* 0x0046900001127983 */ /* 0x000ee20000300800 */
[----:B------:R-:W3:Y:S01]  /*3ff60*/  LDL.LU R19, [R1+0x468c] ;  /* 0x00468c0001137983 */ /* 0x000ee20000300800 */
[----:B------:R-:W3:Y:S02]  /*3ff70*/  LDL.LU R28, [R1+0x4688] ;  /* 0x00468800011c7983 */ /* 0x000ee40000300800 */
[----:B------:R-:W-:Y:S02]  /*3ff80*/  STL.64 [R1+0x45a8], R14 ;  /* 0x0045a80e01007387 */ /* 0x000fe40000100a00 */
[----:B------:R0:W-:Y:S02]  /*3ff90*/  STL.64 [R1+0x45a0], R12 ;  /* 0x0045a00c01007387 */ /* 0x0001e40000100a00 */
[----:B0-----:R-:W4:Y:S01]  /*3ffa0*/  LDL.LU R12, [R1+0x140] ;  /* 0x00014000010c7983 */ /* 0x001f220000300800 */
[----:B------:R-:W4:Y:S02]  /*3ffb0*/  LDL.LU R13, [R1+0x144] ;  /* 0x00014400010d7983 */ /* 0x000f240000300800 */
[----:B------:R-:W4:Y:S02]  /*3ffc0*/  LDL.LU R14, [R1+0x148] ;  /* 0x00014800010e7983 */ /* 0x000f240000300800 */
[----:B------:R-:W4:Y:S01]  /*3ffd0*/  LDL.LU R15, [R1+0x14c] ;  /* 0x00014c00010f7983 */ /* 0x000f220000300800 */
[----:B------:R-:W-:Y:S01]  /*3ffe0*/  STL [R1+0x4590], R10 ;  /* 0x0045900a01007387 */ /* 0x000fe20000100800 */
[----:B------:R-:W-:Y:S02]  /*3fff0*/  STL [R1+0x4650], R11 ;  /* 0x0046500b01007387 */ /* 0x000fe40000100800 */
[----:B--2---:R0:W-:Y:S02]  /*40000*/  STL.64 [R1+0x4648], R8 ;  /* 0x0046480801007387 */ /* 0x0041e40000100a00 */
[----:B0-----:R-:W2:Y:S01]  /*40010*/  LDL.LU R8, [R1+0x160] ;  /* 0x0001600001087983 */ /* 0x001ea20000300800 */
[----:B------:R-:W2:Y:S02]  /*40020*/  LDL.LU R9, [R1+0x164] ;  /* 0x0001640001097983 */ /* 0x000ea40000300800 */
[----:B------:R-:W2:Y:S02]  /*40030*/  LDL.LU R10, [R1+0x168] ;  /* 0x00016800010a7983 */ /* 0x000ea40000300800 */
[----:B---3--:R-:W-:-:S07]  /*40040*/  IMAD.MOV.U32 R11, RZ, RZ, R28 ;  /* 0x000000ffff0b7224 */ /* 0x008fce00078e001c */
[-C--:B--2---:R-:W-:Y:S08]  /*40050*/  HMMA.16816.F32.BF16 R16, R16, R6.reuse, R8 ;  /* 0x000000061010723c */ /* 0x084ff00000041808 */
[----:B----4-:R-:W-:Y:S11]  /*40060*/  HMMA.16816.F32.BF16 R8, R20, R6, R12 ;  /* 0x000000061408723c */ /* 0x010ff6000004180c */
[----:B------:R-:W-:Y:S05]  /*40070*/  @!UPT UIADD3 URZ, URZ, URZ, URZ ;  /* 0x0000003f3f3ff290 */ /* 0x000fea000fffe03f */
[----:B------:R-:W-:Y:S01]  /*40080*/  MOV R28, R19 ;  /* 0x00000013001c7202 */ /* 0x000fe20000000f00 */
[----:B------:R0:W-:Y:S01]  /*40090*/  STL.64 [R1+0x1c0], R16 ;  /* 0x0001c01001007387 */ /* 0x0001e20000100a00 */
[----:B------:R1:W-:Y:S03]  /*400a0*/  STL [R1+0x1c8], R18 ;  /* 0x0001c81201007387 */ /* 0x0003e60000100800 */
[----:B------:R-:W-:Y:S01]  /*400b0*/  STL [R1+0x4594], R28 ;  /* 0x0045941c01007387 */ /* 0x000fe20000100800 */
[----:B------:R-:W2:Y:S02]  /*400c0*/  LDL.LU R20, [R1+0xd0] ;  /* 0x0000d00001147983 */ /* 0x000ea40000300800 */
[----:B------:R-:W-:Y:S02]  /*400d0*/  STL.64 [R1+0x1b0], R8 ;  /* 0x0001b00801007387 */ /* 0x000fe40000100a00 */
[----:B------:R-:W-:Y:S01]  /*400e0*/  STL.64 [R1+0x1b8], R10 ;  /* 0x0001b80a01007387 */ /* 0x000fe20000100a00 */
[----:B------:R-:W2:Y:S01]  /*400f0*/  LDL.LU R21, [R1+0xd4] ;  /* 0x0000d40001157983 */ /* 0x000ea20000300800 */
[----:B------:R-:W3:Y:S02]  /*40100*/  LDL.LU R22, [R1+0xd8] ;  /* 0x0000d80001167983 */ /* 0x000ee40000300800 */
[----:B------:R-:W3:Y:S01]  /*40110*/  LDL.LU R23, [R1+0xdc] ;  /* 0x0000dc0001177983 */ /* 0x000ee20000300800 */
[----:B0-----:R-:W-:Y:S01]  /*40120*/  MOV R16, R27 ;  /* 0x0000001b00107202 */ /* 0x001fe20000000f00 */
[----:B------:R-:W-:Y:S01]  /*40130*/  IMAD.MOV.U32 R17, RZ, RZ, R26 ;  /* 0x000000ffff117224 */ /* 0x000fe200078e001a */
[----:B------:R-:W4:Y:S01]  /*40140*/  LDL.LU R27, [R1+0x4684] ;  /* 0x00468400011b7983 */ /* 0x000f220000300800 */
[----:B------:R-:W2:Y:S01]  /*40150*/  LDL.LU R26, [R1+0x4680] ;  /* 0x00468000011a7983 */ /* 0x000ea20000300800 */
[----:B-1----:R-:W-:-:S02]  /*40160*/  MOV R18, R25 ;  /* 0x0000001900127202 */ /* 0x002fc40000000f00 */
[----:B------:R-:W3:Y:S01]  /*40170*/  LDL.LU R25, [R1+0x467c] ;  /* 0x00467c0001197983 */ /* 0x000ee20000300800 */
[----:B------:R-:W-:Y:S02]  /*40180*/  MOV R19, R24 ;  /* 0x0000001800137202 */ /* 0x000fe40000000f00 */
[----:B------:R-:W3:Y:S03]  /*40190*/  LDL.LU R24, [R1+0x4678] ;  /* 0x0046780001187983 */ /* 0x000ee60000300800 */
[----:B------:R-:W-:Y:S01]  /*401a0*/  STL.64 [R1+0x45c8], R18 ;  /* 0x0045c81201007387 */ /* 0x000fe20000100a00 */
[----:B------:R0:W-:Y:S02]  /*401b0*/  STL.64 [R1+0x45c0], R16 ;  /* 0x0045c01001007387 */ /* 0x0001e40000100a00 */
[----:B0-----:R-:W-:Y:S02]  /*401c0*/  IMAD.MOV.U32 R16, RZ, RZ, R3 ;  /* 0x000000ffff107224 */ /* 0x001fe400078e0003 */
[----:B------:R-:W3:Y:S01]  /*401d0*/  LDL.LU R3, [R1+0x4674] ;  /* 0x0046740001037983 */ /* 0x000ee20000300800 */
[----:B----4-:R-:W-:-:S02]  /*401e0*/  MOV R17, R27 ;  /* 0x0000001b00117202 */ /* 0x010fc40000000f00 */
[----:B--2---:R-:W-:Y:S01]  /*401f0*/  MOV R18, R26 ;  /* 0x0000001a00127202 */ /* 0x004fe20000000f00 */
[----:B------:R-:W2:Y:S01]  /*40200*/  LDL.LU R27, [R1+0x4670] ;  /* 0x00467000011b7983 */ /* 0x000ea20000300800 */
[----:B------:R-:W4:Y:S02]  /*40210*/  LDL.LU R26, [R1+0x466c] ;  /* 0x00466c00011a7983 */ /* 0x000f240000300800 */
[----:B---3--:R-:W-:Y:S02]  /*40220*/  IMAD.MOV.U32 R19, RZ, RZ, R25 ;  /* 0x000000ffff137224 */ /* 0x008fe400078e0019 */
[----:B------:R-:W3:Y:S03]  /*40230*/  LDL.LU R25, [R1+0x4668] ;  /* 0x0046680001197983 */ /* 0x000ee60000300800 */
[----:B------:R-:W-:Y:S02]  /*40240*/  STL.64 [R1+0x45e8], R18 ;  /* 0x0045e81201007387 */ /* 0x000fe40000100a00 */
[----:B------:R0:W-:Y:S02]  /*40250*/  STL.64 [R1+0x45e0], R16 ;  /* 0x0045e01001007387 */ /* 0x0001e40000100a00 */
[----:B0-----:R-:W2:Y:S01]  /*40260*/  LDL.LU R16, [R1+0x30] ;  /* 0x0000300001107983 */ /* 0x001ea20000300800 */
[----:B------:R-:W2:Y:S02]  /*40270*/  LDL.LU R17, [R1+0x34] ;  /* 0x0000340001117983 */ /* 0x000ea40000300800 */
[----:B------:R-:W2:Y:S01]  /*40280*/  LDL.LU R18, [R1+0x38] ;  /* 0x0000380001127983 */ /* 0x000ea20000300800 */
[----:B------:R-:W-:-:S02]  /*40290*/  MOV R19, R24 ;  /* 0x0000001800137202 */ /* 0x000fc40000000f00 */
[----:B------:R-:W3:Y:S04]  /*402a0*/  LDL.LU R24, [R1+0x4664] ;  /* 0x0046640001187983 */ /* 0x000ee80000300800 */
[----:B--2---:R0:W-:Y:S01]  /*402b0*/  STL.64 [R1+0x4608], R18 ;  /* 0x0046081201007387 */ /* 0x0041e20000100a00 */
[----:B------:R3:W-:Y:S01]  /*402c0*/  STL.64 [R1+0x4600], R16 ;  /* 0x0046001001007387 */ /* 0x0007e20000100a00 */
[----:B0-----:R-:W-:Y:S02]  /*402d0*/  MOV R18, R27 ;  /* 0x0000001b00127202 */ /* 0x001fe40000000f00 */
[----:B---3--:R-:W-:Y:S02]  /*402e0*/  MOV R16, R25 ;  /* 0x0000001900107202 */ /* 0x008fe40000000f00 */
[----:B------:R-:W-:Y:S01]  /*402f0*/  MOV R19, R3 ;  /* 0x0000000300137202 */ /* 0x000fe20000000f00 */
[----:B------:R-:W2:Y:S01]  /*40300*/  LDL.LU R25, [R1+0x4660] ;  /* 0x0046600001197983 */ /* 0x000ea20000300800 */
[----:B----4-:R-:W-:-:S02]  /*40310*/  IMAD.MOV.U32 R17, RZ, RZ, R26 ;  /* 0x000000ffff117224 */ /* 0x010fc400078e001a */
[----:B------:R-:W2:Y:S02]  /*40320*/  LDL.LU R26, [R1+0x465c] ;  /* 0x00465c00011a7983 */ /* 0x000ea40000300800 */
[----:B------:R-:W2:Y:S01]  /*40330*/  LDL.LU R27, [R1+0x4658] ;  /* 0x00465800011b7983 */ /* 0x000ea20000300800 */
[----:B------:R-:W3:Y:S01]  /*40340*/  LDL.LU R3, [R1+0x4654] ;  /* 0x0046540001037983 */ /* 0x000ee20000300800 */
[----:B------:R-:W-:Y:S02]  /*40350*/  STL.64 [R1+0x4628], R18 ;  /* 0x0046281201007387 */ /* 0x000fe40000100a00 */
[----:B------:R0:W-:Y:S02]  /*40360*/  STL.64 [R1+0x4620], R16 ;  /* 0x0046201001007387 */ /* 0x0001e40000100a00 */
[----:B0-----:R-:W4:Y:S01]  /*40370*/  LDL.LU R16, [R1+0x50] ;  /* 0x0000500001107983 */ /* 0x001f220000300800 */
[----:B------:R-:W4:Y:S02]  /*40380*/  LDL.LU R17, [R1+0x54] ;  /* 0x0000540001117983 */ /* 0x000f240000300800 */
[----:B------:R-:W4:Y:S02]  /*40390*/  LDL.LU R18, [R1+0x58] ;  /* 0x0000580001127983 */ /* 0x000f240000300800 */
[----:B------:R-:W4:Y:S01]  /*403a0*/  LDL.LU R19, [R1+0x5c] ;  /* 0x00005c0001137983 */ /* 0x000f220000300800 */
[----:B------:R-:W2:Y:S01]  /*403b0*/  LDL.LU R8, [R1+0x120] ;  /* 0x0001200001087983 */ /* 0x000ea20000300800 */
        /* <DEDUP_REMOVED lines=38> */
[----:B------:R-:W2:Y:S01]  /*40620*/  LDL.LU R11, [R1+0x4650] ;  /* 0x00465000010b7983 */ /* 0x000ea20000300800 */
[----:B------:R-:W4:Y:S05]  /*40630*/  LDL.LU.64 R8, [R1+0x4648] ;  /* 0x0046480001087983 */ /* 0x000f2a0000300a00 */
[----:B------:R0:W-:Y:S02]  /*40640*/  STL.64 [R1+0x180], R24 ;  /* 0x0001801801007387 */ /* 0x0001e40000100a00 */
[----:B------:R1:W-:Y:S02]  /*40650*/  STL.64 [R1+0x188], R26 ;  /* 0x0001881a01007387 */ /* 0x0003e40000100a00 */
[----:B0-----:R-:W-:-:S02]  /*40660*/  IMAD.MOV.U32 R24, RZ, RZ, R5 ;  /* 0x000000ffff187224 */ /* 0x001fc400078e0005 */
[----:B------:R-:W2:Y:S01]  /*40670*/  LDL.LU R5, [R1+0x4640] ;  /* 0x0046400001057983 */ /* 0x000ea20000300800 */
[----:B------:R-:W-:Y:S01]  /*40680*/  MOV R25, R29 ;  /* 0x0000001d00197202 */ /* 0x000fe20000000f00 */
[----:B-1----:R-:W-:Y:S01]  /*40690*/  IMAD.MOV.U32 R27, RZ, RZ, R2 ;  /* 0x000000ffff1b7224 */ /* 0x002fe200078e0002 */
[-C--:B----4-:R-:W-:Y:S01]  /*406a0*/  HMMA.16816.F32.BF16 R16, R16, R8.reuse, R20 ;  /* 0x000000081010723c */ /* 0x090fe20000041814 */
[----:B------:R-:W4:Y:S01]  /*406b0*/  LDL.LU.64 R22, [R1+0x4638] ;  /* 0x0046380001167983 */ /* 0x000f220000300a00 */
[----:B------:R-:W4:Y:S11]  /*406c0*/  LDL.LU.64 R20, [R1+0x4630] ;  /* 0x0046300001147983 */ /* 0x000f360000300a00 */
[----:B------:R-:W-:Y:S10]  /*406d0*/  @!UPT UIADD3 URZ, URZ, URZ, URZ ;  /* 0x0000003f3f3ff290 */ /* 0x000ff4000fffe03f */
[----:B------:R0:W-:Y:S01]  /*406e0*/  STL.64 [R1+0x160], R16 ;  /* 0x0001601001007387 */ /* 0x0001e20000100a00 */
[----:B------:R-:W-:Y:S02]  /*406f0*/  MOV R29, R18 ;  /* 0x00000012001d7202 */ /* 0x000fe40000000f00 */
[----:B------:R-:W-:Y:S02]  /*40700*/  MOV R2, R19 ;  /* 0x0000001300027202 */ /* 0x000fe40000000f00 */
[----:B------:R-:W4:Y:S04]  /*40710*/  LDL.LU.64 R18, [R1+0x4628] ;  /* 0x0046280001127983 */ /* 0x000f280000300a00 */
[----:B0-----:R-:W4:Y:S01]  /*40720*/  LDL.LU.64 R16, [R1+0x4620] ;  /* 0x0046200001107983 */ /* 0x001f220000300a00 */
[----:B------:R-:W-:Y:S02]  /*40730*/  STL [R1+0x44a0], R2 ;  /* 0x0044a00201007387 */ /* 0x000fe40000100800 */
[----:B------:R-:W-:Y:S01]  /*40740*/  STL [R1+0x449c], R29 ;  /* 0x00449c1d01007387 */ /* 0x000fe20000100800 */
[-C--:B----4-:R-:W-:Y:S01]  /*40750*/  HMMA.16816.F32.BF16 R16, R16, R8.reuse, R20 ;  /* 0x000000081010723c */ /* 0x090fe20000041814 */
[----:B------:R-:W4:Y:S01]  /*40760*/  LDL.LU.64 R22, [R1+0x4618] ;  /* 0x0046180001167983 */ /* 0x000f220000300a00 */
[----:B------:R-:W4:Y:S11]  /*40770*/  LDL.LU.64 R20, [R1+0x4610] ;  /* 0x0046100001147983 */ /* 0x000f360000300a00 */
[----:B------:R-:W-:Y:S10]  /*40780*/  @!UPT UIADD3 URZ, URZ, URZ, URZ ;  /* 0x0000003f3f3ff290 */ /* 0x000ff4000fffe03f */
[----:B------:R-:W-:Y:S01]  /*40790*/  STL.64 [R1+0x130], R16 ;  /* 0x0001301001007387 */ /* 0x000fe20000100a00 */
[----:B------:R0:W-:Y:S03]  /*407a0*/  STL.64 [R1+0x138], R18 ;  /* 0x0001381201007387 */ /* 0x0001e60000100a00 */
[----:B0-----:R-:W4:Y:S01]  /*407b0*/  LDL.LU.64 R18, [R1+0x4608] ;  /* 0x0046080001127983 */ /* 0x001f220000300a00 */
[----:B------:R-:W4:Y:S01]  /*407c0*/  LDL.LU.64 R16, [R1+0x4600] ;  /* 0x0046000001107983 */ /* 0x000f220000300a00 */
[----:B--2---:R-:W-:Y:S01]  /*407d0*/  MOV R26, R11 ;  /* 0x0000000b001a7202 */ /* 0x004fe20000000f00 */
[-C--:B----4-:R-:W-:Y:S01]  /*407e0*/  HMMA.16816.F32.BF16 R16, R16, R8.reuse, R20 ;  /* 0x000000081010723c */ /* 0x090fe20000041814 */
[----:B------:R-:W2:Y:S01]  /*407f0*/  LDL.LU.64 R22, [R1+0x45f8] ;  /* 0x0045f80001167983 */ /* 0x000ea20000300a00 */
[----:B------:R-:W2:Y:S11]  /*40800*/  LDL.LU.64 R20, [R1+0x45f0] ;  /* 0x0045f00001147983 */ /* 0x000eb60000300a00 */
[----:B------:R-:W-:Y:S10]  /*40810*/  @!UPT UIADD3 URZ, URZ, URZ, URZ ;  /* 0x0000003f3f3ff290 */ /* 0x000ff4000fffe03f */
[----:B------:R-:W-:Y:S01]  /*40820*/  STL [R1+0xc4], R17 ;  /* 0x0000c41101007387 */ /* 0x000fe20000100800 */
[----:B------:R0:W-:Y:S02]  /*40830*/  STL.64 [R1+0xc8], R18 ;  /* 0x0000c81201007387 */ /* 0x0001e40000100a00 */
[----:B------:R-:W-:Y:S01]  /*40840*/  IMAD.MOV.U32 R11, RZ, RZ, R16 ;  /* 0x000000ffff0b7224 */ /* 0x000fe200078e0010 */
[----:B0-----:R-:W2:Y:S01]  /*40850*/  LDL.LU.64 R18, [R1+0x45e8] ;  /* 0x0045e80001127983 */ /* 0x001ea20000300a00 */
[----:B------:R-:W2:Y:S03]  /*40860*/  LDL.LU.64 R16, [R1+0x45e0] ;  /* 0x0045e00001107983 */ /* 0x000ea60000300a00 */
[----:B------:R-:W-:Y:S01]  /*40870*/  STL [R1+0x4494], R11 ;  /* 0x0044940b01007387 */ /* 0x000fe20000100800 */
[----:B--2---:R-:W-:Y:S01]  /*40880*/  HMMA.16816.F32.BF16 R16, R16, R8, R20 ;  /* 0x000000081010723c */ /* 0x004fe20000041814 */
[----:B------:R-:W2:Y:S01]  /*40890*/  LDL.LU.64 R22, [R1+0x45d8] ;  /* 0x0045d80001167983 */ /* 0x000ea20000300a00 */
[----:B------:R-:W2:Y:S11]  /*408a0*/  LDL.LU.64 R20, [R1+0x45d0] ;  /* 0x0045d00001147983 */ /* 0x000eb60000300a00 */
[----:B------:R-:W-:Y:S10]  /*408b0*/  @!UPT UIADD3 URZ, URZ, URZ, URZ ;  /* 0x0000003f3f3ff290 */ /* 0x000ff4000fffe03f */
[----:B------:R-:W-:Y:S01]  /*408c0*/  STL.64 [R1+0xa0], R16 ;  /* 0x0000a01001007387 */ /* 0x000fe20000100a00 */
[----:B------:R-:W-:Y:S02]  /*408d0*/  MOV R2, R18 ;  /* 0x0000001200027202 */ /* 0x000fe40000000f00 */
[----:B------:R-:W-:Y:S02]  /*408e0*/  MOV R29, R19 ;  /* 0x00000013001d7202 */ /* 0x000fe40000000f00 */
[----:B------:R-:W0:Y:S04]  /*408f0*/  LDSM.16.MT88.4 R16, [R4+0x30180] ;  /* 0x030180000410783b */ /* 0x000e280000004200 */
[----:B------:R-:W-:Y:S01]  /*40900*/  STL [R1+0x44a8], R29 ;  /* 0x0044a81d01007387 */ /* 0x000fe20000100800 */
[----:B------:R-:W-:Y:S02]  /*40910*/  STL [R1+0x44a4], R2 ;  /* 0x0044a40201007387 */ /* 0x000fe40000100800 */
[----:B0-----:R-:W-:Y:S01]  /*40920*/  IMAD.MOV.U32 R28, RZ, RZ, R17 ;  /* 0x000000ffff1c7224 */ /* 0x001fe200078e0011 */
[----:B------:R-:W-:Y:S01]  /*40930*/  MOV R10, R18 ;  /* 0x00000012000a7202 */ /* 0x000fe20000000f00 */
[----:B------:R-:W-:Y:S01]  /*40940*/  STL [R1+0x70], R16 ;  /* 0x0000701001007387 */ /* 0x000fe20000100800 */
[----:B------:R-:W-:-:S02]  /*40950*/  MOV R11, R19 ;  /* 0x00000013000b7202 */ /* 0x000fc40000000f00 */
[----:B------:R-:W0:Y:S02]  /*40960*/  LDSM.16.MT88.4 R16, [R5+0x30000] ;  /* 0x030000000510783b */ /* 0x000e240000004200 */
[----:B0-----:R-:W-:Y:S02]  /*40970*/  STL.64 [R1+0x60], R16 ;  /* 0x0000601001007387 */ /* 0x001fe40000100a00 */
[----:B------:R0:W-:Y:S02]  /*40980*/  STL.64 [R1+0x68], R18 ;  /* 0x0000681201007387 */ /* 0x0001e40000100a00 */
[----:B0-----:R-:W2:Y:S01]  /*40990*/  LDL.LU.64 R18, [R1+0x45c8] ;  /* 0x0045c80001127983 */ /* 0x001ea20000300a00 */
[----:B------:R-:W2:Y:S01]  /*409a0*/  LDL.LU.64 R16, [R1+0x45c0] ;  /* 0x0045c00001107983 */ /* 0x000ea20000300a00 */
[-C--:B------:R-:W-:Y:S08]  /*409b0*/  HMMA.16816.F32.BF16 R24, R24, R8.reuse, R12 ;  /* 0x000000081818723c */ /* 0x080ff0000004180c */
[-C--:B--2---:R-:W-:Y:S01]  /*409c0*/  HMMA.16816.F32.BF16 R16, R16, R8.reuse, R20 ;  /* 0x000000081010723c */ /* 0x084fe20000041814 */
[----:B------:R-:W0:Y:S11]  /*409d0*/  LDSM.16.MT88.4 R20, [R5+0x30080] ;  /* 0x030080000514783b */ /* 0x000e360000004200 */
[----:B------:R-:W-:Y:S11]  /*409e0*/  @!UPT UIADD3 URZ, URZ, URZ, URZ ;  /* 0x0000003f3f3ff290 */ /* 0x000ff6000fffe03f */
[----:B------:R0:W-:Y:S01]  /*409f0*/  STL.64 [R1+0x150], R16 ;  /* 0x0001501001007387 */ /* 0x0001e20000100a00 */
[----:B------:R1:W-:Y:S01]  /*40a00*/  STL.64 [R1+0x158], R18 ;  /* 0x0001581201007387 */ /* 0x0003e20000100a00 */
[----:B0-----:R-:W-:Y:S01]  /*40a10*/  MOV R16, R22 ;  /* 0x0000001600107202 */ /* 0x001fe20000000f00 */
[----:B------:R-:W-:Y:S02]  /*40a20*/  IMAD.MOV.U32 R2, RZ, RZ, R23 ;  /* 0x000000ffff027224 */ /* 0x000fe400078e0017 */
[----:B-1----:R-:W-:Y:S01]  /*40a30*/  IMAD.MOV.U32 R18, RZ, RZ, R20 ;  /* 0x000000ffff127224 */ /* 0x002fe200078e0014 */
[----:B------:R-:W-:Y:S01]  /*40a40*/  MOV R17, R21 ;  /* 0x0000001500117202 */ /* 0x000fe20000000f00 */
[----:B------:R-:W2:Y:S01]  /*40a50*/  LDL.LU.64 R22, [R1+0x45b8] ;  /* 0x0045b80001167983 */ /* 0x000ea20000300a00 */
[----:B------:R-:W2:Y:S02]  /*40a60*/  LDL.LU.64 R20, [R1+0x45b0] ;  /* 0x0045b00001147983 */ /* 0x000ea40000300a00 */
[----:B------:R-:W2:Y:S02]  /*40a70*/  LDL.LU.64 R14, [R1+0x45a8] ;  /* 0x0045a800010e7983 */ /* 0x000ea40000300a00 */
[----:B------:R-:W2:Y:S01]  /*40a80*/  LDL.LU.64 R12, [R1+0x45a0] ;  /* 0x0045a000010c7983 */ /* 0x000ea20000300a00 */
[----:B------:R-:W-:Y:S01]  /*40a90*/  STL.64 [R1+0x120], R24 ;  /* 0x0001201801007387 */ /* 0x000fe20000100a00 */
[----:B------:R2:W-:Y:S02]  /*40aa0*/  STL.64 [R1+0x128], R26 ;  /* 0x0001281a01007387 */ /* 0x0005e40000100a00 */
[----:B--2---:R-:W-:Y:S01]  /*40ab0*/  HMMA.16816.F32.BF16 R24, R12, R8, R20 ;  /* 0x000000080c18723c */ /* 0x004fe20000041814 */
[----:B------:R-:W0:Y:S02]  /*40ac0*/  LDSM.16.MT88.4 R12, [R5+0x30100] ;  /* 0x03010000050c783b */ /* 0x000e240000004200 */
[----:B------:R-:W1:Y:S04]  /*40ad0*/  LDSM.16.MT88.4 R4, [R5+0x30180] ;  /* 0x030180000504783b */ /* 0x000e680000004200 */
[----:B0-----:R-:W-:-:S02]  /*40ae0*/  MOV R22, R12 ;  /* 0x0000000c00167202 */ /* 0x001fc40000000f00 */
[----:B------:R-:W-:Y:S01]  /*40af0*/  MOV R21, R13 ;  /* 0x0000000d00157202 */ /* 0x000fe20000000f00 */
[----:B------:R-:W-:Y:S01]  /*40b00*/  IMAD.MOV.U32 R20, RZ, RZ, R14 ;  /* 0x000000ffff147224 */ /* 0x000fe200078e000e */
[----:B------:R-:W-:Y:S02]  /*40b10*/  MOV R19, R15 ;  /* 0x0000000f00137202 */ /* 0x000fe40000000f00 */
[----:B---3--:R-:W0:Y:S10]  /*40b20*/  LDSM.16.MT88.4 R12, [R3+0x30000] ;  /* 0x03000000030c783b */ /* 0x008e340000004200 */
[----:B------:R-:W-:Y:S01]  /*40b30*/  STL.64 [R1+0x1a0], R24 ;  /* 0x0001a01801007387 */ /* 0x000fe20000100a00 */
[----:B------:R-:W-:Y:S02]  /*40b40*/  STL.64 [R1+0x1a8], R26 ;  /* 0x0001a81a01007387 */ /* 0x000fe40000100a00 */
[----:B-1----:R-:W-:Y:S02]  /*40b50*/  STL.64 [R1+0x44f8], R6 ;  /* 0x0044f80601007387 */ /* 0x002fe40000100a00 */
[----:B------:R-:W-:Y:S01]  /*40b60*/  STL.64 [R1+0x44f0], R4 ;  /* 0x0044f00401007387 */ /* 0x000fe20000100a00 */
[----:B------:R-:W-:Y:S04]  /*40b70*/  LDSM.16.MT88.4 R24, [R3+0x30180] ;  /* 0x030180000318783b */ /* 0x000fe80000004200 */
[----:B0-----:R-:W-:Y:S01]  /*40b80*/  STL.64 [R1+0x44e8], R14 ;  /* 0x0044e80e01007387 */ /* 0x001fe20000100a00 */
[----:B------:R0:W-:Y:S03]  /*40b90*/  STL.64 [R1+0x44e0], R12 ;  /* 0x0044e00c01007387 */ /* 0x0001e60000100a00 */
[----:B0-----:R-:W2:Y:S01]  /*40ba0*/  LDL.LU R12, [R1+0x1e0] ;  /* 0x0001e000010c7983 */ /* 0x001ea20000300800 */
[----:B------:R-:W2:Y:S02]  /*40bb0*/  LDL.LU R13, [R1+0x1e4] ;  /* 0x0001e400010d7983 */ /* 0x000ea40000300800 */
[----:B------:R-:W3:Y:S01]  /*40bc0*/  LDL.LU R14, [R1+0x1e8] ;  /* 0x0001e800010e7983 */ /* 0x000ee20000300800 */
[----:B------:R-:W-:-:S02]  /*40bd0*/  MOV R15, R0 ;  /* 0x00000000000f7202 */ /* 0x000fc40000000f00 */
[----:B------:R-:W4:Y:S01]  /*40be0*/  LDL.LU R0, [R1+0x459c] ;  /* 0x00459c0001007983 */ /* 0x000f220000300800 */
[----:B------:R-:W-:Y:S01]  /*40bf0*/  MOV R6, R20 ;  /* 0x0000001400067202 */ /* 0x000fe20000000f00 */
[----:B------:R-:W-:Y:S02]  /*40c00*/  IMAD.MOV.U32 R7, RZ, RZ, R19 ;  /* 0x000000ffff077224 */ /* 0x000fe400078e0013 */
[----:B------:R-:W-:Y:S01]  /*40c10*/  IMAD.MOV.U32 R4, RZ, RZ, R22 ;  /* 0x000000ffff047224 */ /* 0x000fe200078e0016 */
[----:B------:R-:W-:Y:S02]  /*40c20*/  MOV R5, R21 ;  /* 0x0000001500057202 */ /* 0x000fe40000000f00 */
[----:B------:R-:W-:Y:S04]  /*40c30*/  LDSM.16.MT88.4 R20, [R3+0x30100] ;  /* 0x030100000314783b */ /* 0x000fe80000004200 */
[----:B---3--:R-:W-:Y:S01]  /*40c40*/  STL.64 [R1+0x4508], R14 ;  /* 0x0045080e01007387 */ /* 0x008fe20000100a00 */
[----:B--2---:R0:W-:Y:S02]  /*40c50*/  STL.64 [R1+0x4500], R12 ;  /* 0x0045000c01007387 */ /* 0x0041e40000100a00 */
[----:B------:R-:W-:Y:S02]  /*40c60*/  STL.64 [R1+0x4518], R6 ;  /* 0x0045180601007387 */ /* 0x000fe40000100a00 */
[----:B------:R-:W-:Y:S01]  /*40c70*/  STL.64 [R1+0x4510], R4 ;  /* 0x0045100401007387 */ /* 0x000fe20000100a00 */
[----:B0-----:R-:W2:Y:S01]  /*40c80*/  LDL.LU R12, [R1+0x110] ;  /* 0x00011000010c7983 */ /* 0x001ea20000300800 */
[----:B------:R-:W2:Y:S02]  /*40c90*/  LDL.LU R13, [R1+0x114] ;  /* 0x00011400010d7983 */ /* 0x000ea40000300800 */
[----:B------:R-:W3:Y:S01]  /*40ca0*/  LDL.LU R14, [R1+0x118] ;  /* 0x00011800010e7983 */ /* 0x000ee20000300800 */
[----:B----4-:R-:W-:-:S02]  /*40cb0*/  MOV R15, R0 ;  /* 0x00000000000f7202 */ /* 0x010fc40000000f00 */
[----:B------:R-:W4:Y:S04]  /*40cc0*/  LDL.LU R0, [R1+0x4598] ;  /* 0x0045980001007983 */ /* 0x000f280000300800 */
[----:B---3--:R0:W-:Y:S01]  /*40cd0*/  STL.64 [R1+0x4528], R14 ;  /* 0x0045280e01007387 */ /* 0x0081e20000100a00 */
[----:B--2---:R1:W-:Y:S03]  /*40ce0*/  STL.64 [R1+0x4520], R12 ;  /* 0x0045200c01007387 */ /* 0x0043e60000100a00 */
[----:B----4-:R-:W-:Y:S01]  /*40cf0*/  LDSM.16.MT88.4 R4, [R0+0x32000] ;  /* 0x032000000004783b */ /* 0x010fe20000004200 */
[----:B0-----:R-:W-:Y:S02]  /*40d00*/  MOV R14, R16 ;  /* 0x00000010000e7202 */ /* 0x001fe40000000f00 */
[----:B-1----:R-:W-:Y:S01]  /*40d10*/  MOV R12, R18 ;  /* 0x00000012000c7202 */ /* 0x002fe20000000f00 */
[----:B------:R-:W-:-:S02]  /*40d20*/  IMAD.MOV.U32 R13, RZ, RZ, R17 ;  /* 0x000000ffff0d7224 */ /* 0x000fc400078e0011 */
[----:B------:R-:W0:Y:S01]  /*40d30*/  LDSM.16.MT88.4 R16, [R3+0x30080] ;  /* 0x030080000310783b */ /* 0x000e220000004200 */
[----:B------:R-:W-:-:S05]  /*40d40*/  MOV R15, R2 ;  /* 0x00000002000f7202 */ /* 0x000fca0000000f00 */
[----:B------:R-:W-:Y:S01]  /*40d50*/  STL.64 [R1+0x4548], R14 ;  /* 0x0045480e01007387 */ /* 0x000fe20000100a00 */
[----:B------:R1:W-:Y:S03]  /*40d60*/  STL.64 [R1+0x4540], R12 ;  /* 0x0045400c01007387 */ /* 0x0003e60000100a00 */
        /* <DEDUP_REMOVED lines=11> */
[----:B------:R-:W-:Y:S01]  /*40e20*/  STL.64 [R1+0x50], R4 ;  /* 0x0000500401007387 */ /* 0x000fe20000100a00 */
[----:B-1----:R-:W2:Y:S01]  /*40e30*/  LDL.LU R12, [R1+0x60] ;  /* 0x00006000010c7983 */ /* 0x002ea20000300800 */
[----:B------:R-:W2:Y:S02]  /*40e40*/  LDL.LU R13, [R1+0x64] ;  /* 0x00006400010d7983 */ /* 0x000ea40000300800 */
[----:B------:R-:W3:Y:S02]  /*40e50*/  LDL.LU R14, [R1+0x68] ;  /* 0x00006800010e7983 */ /* 0x000ee40000300800 */
[----:B------:R-:W3:Y:S02]  /*40e60*/  LDL.LU R15, [R1+0x6c] ;  /* 0x00006c00010f7983 */ /* 0x000ee40000300800 */
[----:B------:R-:W-:Y:S01]  /*40e70*/  IMAD.MOV.U32 R29, RZ, RZ, R6 ;  /* 0x000000ffff1d7224 */ /* 0x000fe200078e0006 */
[----:B------:R-:W-:-:S02]  /*40e80*/  MOV R2, R7 ;  /* 0x0000000700027202 */ /* 0x000fc40000000f00 */
[----:B------:R-:W0:Y:S04]  /*40e90*/  LDSM.16.MT88.4 R4, [R0+0x32080] ;  /* 0x032080000004783b */ /* 0x000e280000004200 */
[----:B---3--:R-:W-:Y:S01]  /*40ea0*/  STL.64 [R1+0x4568], R14 ;  /* 0x0045680e01007387 */ /* 0x008fe20000100a00 */
[----:B--2---:R1:W-:Y:S03]  /*40eb0*/  STL.64 [R1+0x4560], R12 ;  /* 0x0045600c01007387 */ /* 0x0043e60000100a00 */
[----:B-1----:R-:W2:Y:S01]  /*40ec0*/  LDL.LU R12, [R1+0x70] ;  /* 0x00007000010c7983 */ /* 0x002ea20000300800 */
[----:B------:R-:W-:Y:S01]  /*40ed0*/  IMAD.MOV.U32 R14, RZ, RZ, R10 ;  /* 0x000000ffff0e7224 */ /* 0x000fe200078e000a */
[----:B------:R-:W-:-:S02]  /*40ee0*/  MOV R15, R11 ;  /* 0x0000000b000f7202 */ /* 0x000fc40000000f00 */
[----:B------:R-:W-:Y:S02]  /*40ef0*/  MOV R13, R28 ;  /* 0x0000001c000d7202 */ /* 0x000fe40000000f00 */
[----:B0-----:R-:W-:Y:S01]  /*40f00*/  MOV R22, R6 ;  /* 0x0000000600167202 */ /* 0x001fe20000000f00 */
[----:B------:R-:W3:Y:S01]  /*40f10*/  LDL.LU R28, [R1+0x4594] ;  /* 0x00459400011c7983 */ /* 0x000ee20000300800 */
[----:B------:R-:W-:Y:S01]  /*40f20*/  MOV R23, R7 ;  /* 0x0000000700177202 */ /* 0x000fe20000000f00 */
[----:B------:R-:W4:Y:S01]  /*40f30*/  LDL.LU R10, [R1+0x4590] ;  /* 0x00459000010a7983 */ /* 0x000f220000300800 */
[----:B------:R-:W-:Y:S01]  /*40f40*/  MOV R20, R4 ;  /* 0x0000000400147202 */ /* 0x000fe20000000f00 */
[----:B------:R-:W-:Y:S01]  /*40f50*/  IMAD.MOV.U32 R21, RZ, RZ, R5 ;  /* 0x000000ffff157224 */ /* 0x000fe200078e0005 */
[----:B------:R-:W-:Y:S04]  /*40f60*/  STL.64 [R1+0x4588], R14 ;  /* 0x0045880e01007387 */ /* 0x000fe80000100a00 */
[----:B--2---:R-:W-:Y:S01]  /*40f70*/  STL.64 [R1+0x4580], R12 ;  /* 0x0045800c01007387 */ /* 0x004fe20000100a00 */
[----:B------:R-:W-:Y:S02]  /*40f80*/  STL [R1+0x44c8], R29 ;  /* 0x0044c81d01007387 */ /* 0x000fe40000100800 */
[----:B------:R-:W-:Y:S02]  /*40f90*/  STL.64 [R1+0x4538], R22 ;  /* 0x0045381601007387 */ /* 0x000fe40000100a00 */
[----:B------:R0:W-:Y:S01]  /*40fa0*/  STL.64 [R1+0x4530], R20 ;  /* 0x0045301401007387 */ /* 0x0001e20000100a00 */
[----:B------:R-:W1:Y:S04]  /*40fb0*/  LDSM.16.MT88.4 R12, [R0+0x32100] ;  /* 0x03210000000c783b */ /* 0x000e680000004200 */
[----:B0-----:R-:W2:Y:S01]  /*40fc0*/  LDL.LU R20, [R1+0x1f0] ;  /* 0x0001f00001147983 */ /* 0x001ea20000300800 */
[----:B------:R-:W2:Y:S02]  /*40fd0*/  LDL.LU R21, [R1+0x1f4] ;  /* 0x0001f40001157983 */ /* 0x000ea40000300800 */
[----:B------:R-:W2:Y:S02]  /*40fe0*/  LDL.LU R22, [R1+0x1f8] ;  /* 0x0001f80001167983 */ /* 0x000ea40000300800 */
[----:B------:R-:W2:Y:S02]  /*40ff0*/  LDL.LU R23, [R1+0x1fc] ;  /* 0x0001fc0001177983 */ /* 0x000ea40000300800 */
[----:B----4-:R-:W-:-:S02]  /*41000*/  IMAD.MOV.U32 R17, RZ, RZ, R10 ;  /* 0x000000ffff117224 */ /* 0x010fc400078e000a */
[----:B------:R-:W0:Y:S04]  /*41010*/  S2R R10, SR_TID.X ;  /* 0x00000000000a7919 */ /* 0x000e280000002100 */
[----:B--2---:R-:W-:Y:S01]  /*41020*/  STL.64 [R1+0x4558], R22 ;  /* 0x0045581601007387 */ /* 0x004fe20000100a00 */
[----:B------:R2:W-:Y:S03]  /*41030*/  STL.64 [R1+0x4550], R20 ;  /* 0x0045501401007387 */ /* 0x0005e60000100a00 */
[----:B--2---:R-:W2:Y:S01]  /*41040*/  LDL.LU R20, [R1+0x170] ;  /* 0x0001700001147983 */ /* 0x004ea20000300800 */
[----:B------:R-:W2:Y:S02]  /*41050*/  LDL.LU R21, [R1+0x174] ;  /* 0x0001740001157983 */ /* 0x000ea40000300800 */
[----:B------:R-:W4:Y:S02]  /*41060*/  LDL.LU R22, [R1+0x178] ;  /* 0x0001780001167983 */ /* 0x000f240000300800 */
[----:B------:R-:W4:Y:S01]  /*41070*/  LDL.LU R23, [R1+0x17c] ;  /* 0x00017c0001177983 */ /* 0x000f220000300800 */
[----:B0-----:R-:W-:-:S02]  /*41080*/  LOP3.LUT R7, R10, 0x7, RZ, 0xc0, !PT ;  /* 0x000000070a077812 */ /* 0x001fc400078ec0ff */
[----:B-1----:R-:W-:Y:S02]  /*41090*/  MOV R27, R12 ;  /* 0x0000000c001b7202 */ /* 0x002fe40000000f00 */
[----:B------:R-:W-:Y:S01]  /*410a0*/  MOV R11, R14 ;  /* 0x0000000e000b7202 */ /* 0x000fe20000000f00 */
[----:B------:R-:W-:Y:S01]  /*410b0*/  IMAD.MOV.U32 R10, RZ, RZ, R15 ;  /* 0x000000ffff0a7224 */ /* 0x000fe200078e000f */
[----:B----4-:R-:W-:Y:S01]  /*410c0*/  STL.64 [R1+0x4578], R22 ;  /* 0x0045781601007387 */ /* 0x010fe20000100a00 */
[----:B--2---:R0:W-:Y:S03]  /*410d0*/  STL.64 [R1+0x4570], R20 ;  /* 0x0045701401007387 */ /* 0x0041e60000100a00 */
[----:B0-----:R-:W2:Y:S01]  /*410e0*/  LDL.LU R20, [R1+0x200] ;  /* 0x0002000001147983 */ /* 0x001ea20000300800 */
[----:B------:R-:W2:Y:S02]  /*410f0*/  LDL.LU R21, [R1+0x204] ;  /* 0x0002040001157983 */ /* 0x000ea40000300800 */
[----:B------:R-:W2:Y:S02]  /*41100*/  LDL.LU R22, [R1+0x208] ;  /* 0x0002080001167983 */ /* 0x000ea40000300800 */
[----:B------:R-:W2:Y:S01]  /*41110*/  LDL.LU R23, [R1+0x20c] ;  /* 0x00020c0001177983 */ /* 0x000ea20000300800 */
[----:B------:R-:W4:Y:S01]  /*41120*/  LDL.LU R16, [R1+0x1d0] ;  /* 0x0001d00001107983 */ /* 0x000f220000300800 */
[----:B------:R-:W4:Y:S02]  /*41130*/  LDL.LU R18, [R1+0x1d8] ;  /* 0x0001d80001127983 */ /* 0x000f240000300800 */
[----:B------:R-:W4:Y:S02]  /*41140*/  LDL.LU R19, [R1+0x1dc] ;  /* 0x0001dc0001137983 */ /* 0x000f240000300800 */
[----:B------:R-:W-:Y:S02]  /*41150*/  STL [R1+0x34], R13 ;  /* 0x0000340d01007387 */ /* 0x000fe40000100800 */
[----:B------:R-:W0:Y:S02]  /*41160*/  LDSM.16.MT88.4 R12, [R0+0x32180] ;  /* 0x03218000000c783b */ /* 0x000e240000004200 */
[----:B0-----:R-:W-:Y:S01]  /*41170*/  MOV R25, R14 ;  /* 0x0000000e00197202 */ /* 0x001fe20000000f00 */
[----:B------:R-:W-:-:S02]  /*41180*/  IMAD.MOV.U32 R26, RZ, RZ, R15 ;  /* 0x000000ffff1a7224 */ /* 0x000fc400078e000f */
[----:B------:R-:W-:Y:S01]  /*41190*/  IMAD.MOV.U32 R29, RZ, RZ, R12 ;  /* 0x000000ffff1d7224 */ /* 0x000fe200078e000c */
[----:B------:R-:W-:Y:S01]  /*411a0*/  MOV R24, R13 ;  /* 0x0000000d00187202 */ /* 0x000fe20000000f00 */
[----:B------:R-:W2:Y:S01]  /*411b0*/  LDL.LU.64 R14, [R1+0x4588] ;  /* 0x00458800010e7983 */ /* 0x000ea20000300a00 */
[----:B------:R-:W2:Y:S02]  /*411c0*/  LDL.LU.64 R12, [R1+0x4580] ;  /* 0x00458000010c7983 */ /* 0x000ea40000300a00 */
[----:B------:R-:W-:Y:S01]  /*411d0*/  STL [R1+0x43c4], R0 ;  /* 0x0043c40001007387 */ /* 0x000fe20000100800 */
        /* <DEDUP_REMOVED lines=8> */
[----:B------:R-:W0:Y:S01]  /*41260*/  S2R R5, SR_TID.X ;  /* 0x0000000000057919 */ /* 0x000e220000002100 */
[----:B------:R-:W-:Y:S01]  /*41270*/  IMAD R7, R7, 0x210, RZ ;  /* 0x0000021007077824 */ /* 0x000fe200078e02ff */
[C---:B0-----:R-:W-:Y:S01]  /*41280*/  LOP3.LUT R6, R5.reuse, 0x10, RZ, 0xc0, !PT ;  /* 0x0000001005067812 */ /* 0x041fe200078ec0ff */
[----:B------:R-:W-:-:S03]  /*41290*/  SHF.L.U32 R5, R5, 0x1, RZ ;  /* 0x0000000105057819 */ /* 0x000fc600000006ff */
[----:B------:R-:W-:Y:S02]  /*412a0*/  SHF.L.U32 R6, R6, 0x8, RZ ;  /* 0x0000000806067819 */ /* 0x000fe400000006ff */
        /* <DEDUP_REMOVED lines=12> */
[----:B------:R0:W-:Y:S01]  /*41370*/  STL [R1+0x78], R14 ;  /* 0x0000780e01007387 */ /* 0x0001e20000100800 */
[----:B------:R-:W-:-:S02]  /*41380*/  MOV R3, R15 ;  /* 0x0000000f00037202 */ /* 0x000fc40000000f00 */
[----:B0-----:R-:W2:Y:S01]  /*41390*/  LDL.LU.64 R14, [R1+0x4548] ;  /* 0x00454800010e7983 */ /* 0x001ea20000300a00 */
[----:B------:R-:W2:Y:S02]  /*413a0*/  LDL.LU.64 R12, [R1+0x4540] ;  /* 0x00454000010c7983 */ /* 0x000ea40000300a00 */
[----:B------:R1:W-:Y:S02]  /*413b0*/  STL [R1+0x4434], R3 ;  /* 0x0044340301007387 */ /* 0x0003e40000100800 */
[----:B-1----:R-:W-:Y:S01]  /*413c0*/  MOV R3, R6 ;  /* 0x0000000600037202 */ /* 0x002fe20000000f00 */
        /* <DEDUP_REMOVED lines=8> */
[----:B------:R-:W-:Y:S02]  /*41450*/  STL.64 [R1+0x60], R4 ;  /* 0x0000600401007387 */ /* 0x000fe40000100a00 */
[----:B------:R0:W-:Y:S02]  /*41460*/  STL [R1+0x6c], R7 ;  /* 0x00006c0701007387 */ /* 0x0001e40000100800 */
        /* <DEDUP_REMOVED lines=10> */
[-C--:B--2---:R-:W-:Y:S11]  /*41510*/  HMMA.16816.F32.BF16 R12, R4, R8.reuse, R12 ;  /* 0x00000008040c723c */ /* 0x084ff6000004180c */
[----:B------:R-:W-:Y:S11]  /*41520*/  @!UPT UIADD3 URZ, URZ, URZ, URZ ;  /* 0x0000003f3f3ff290 */ /* 0x000ff6000fffe03f */
[----:B------:R-:W-:Y:S02]  /*41530*/  @!UPT UIADD3 URZ, URZ, URZ, URZ ;  /* 0x0000003f3f3ff290 */ /* 0x000fe4000fffe03f */
[----:B------:R-:W-:Y:S01]  /*41540*/  MOV R5, R14 ;  /* 0x0000000e00057202 */ /* 0x000fe20000000f00 */
[----:B------:R-:W-:Y:S02]  /*41550*/  IMAD.MOV.U32 R4, RZ, RZ, R15 ;  /* 0x000000ffff047224 */ /* 0x000fe400078e000f */
[----:B------:R-:W-:Y:S01]  /*41560*/  IMAD.MOV.U32 R7, RZ, RZ, R12 ;  /* 0x000000ffff077224 */ /* 0x000fe200078e000c */
[----:B------:R-:W-:Y:S01]  /*41570*/  MOV R6, R13 ;  /* 0x0000000d00067202 */ /* 0x000fe20000000f00 */
[----:B------:R-:W4:Y:S01]  /*41580*/  LDL.LU.64 R14, [R1+0x44e8] ;  /* 0x0044e800010e7983 */ /* 0x000f220000300a00 */
[----:B------:R-:W4:Y:S02]  /*41590*/  LDL.LU.64 R12, [R1+0x44e0] ;  /* 0x0044e000010c7983 */ /* 0x000f240000300a00 */
[----:B------:R0:W-:Y:S02]  /*415a0*/  STL [R1+0x43c0], R4 ;  /* 0x0043c00401007387 */ /* 0x0001e40000100800 */
[----:B------:R1:W-:Y:S01]  /*415b0*/  STL [R1+0x43bc], R5 ;  /* 0x0043bc0501007387 */ /* 0x0003e20000100800 */
[----:B------:R2:W-:Y:S01]  /*415c0*/  STL [R1+0x43b8], R6 ;  /* 0x0043b80601007387 */ /* 0x0005e20000100800 */
[----:B------:R3:W-:Y:S03]  /*415d0*/  STL [R1+0x43b4], R7 ;  /* 0x0043b40701007387 */ /* 0x0007e60000100800 */
[----:B0-----:R-:W3:Y:S01]  /*415e0*/  LDL.LU R4, [R1+0x1c0] ;  /* 0x0001c00001047983 */ /* 0x001ee20000300800 */
[----:B-1----:R-:W3:Y:S02]  /*415f0*/  LDL.LU R5, [R1+0x1c4] ;  /* 0x0001c40001057983 */ /* 0x002ee40000300800 */
[----:B--2---:R-:W2:Y:S01]  /*41600*/  LDL.LU R6, [R1+0x1c8] ;  /* 0x0001c80001067983 */ /* 0x004ea20000300800 */
[----:B----4-:R-:W-:Y:S01]  /*41610*/  HMMA.16816.F32.BF16 R12, R12, R8, R16 ;  /* 0x000000080c0c723c */ /* 0x010fe20000041810 */
[----:B------:R-:W2:Y:S01]  /*41620*/  LDL.LU.64 R18, [R1+0x44d8] ;  /* 0x0044d80001127983 */ /* 0x000ea20000300a00 */
[----:B------:R-:W2:Y:S01]  /*41630*/  LDL.LU.64 R16, [R1+0x44d0] ;  /* 0x0044d00001107983 */ /* 0x000ea20000300a00 */
[----:B---3--:R-:W-:Y:S11]  /*41640*/  MOV R7, R28 ;  /* 0x0000001c00077202 */ /* 0x008ff60000000f00 */
[----:B------:R-:W-:Y:S09]  /*41650*/  @!UPT UIADD3 URZ, URZ, URZ, URZ ;  /* 0x0000003f3f3ff290 */ /* 0x000ff2000fffe03f */
[----:B------:R0:W-:Y:S01]  /*41660*/  STL [R1+0x100], R12 ;  /* 0x0001000c01007387 */ /* 0x0001e20000100800 */
[----:B------:R1:W-:Y:S01]  /*41670*/  STL.64 [R1+0x108], R14 ;  /* 0x0001080e01007387 */ /* 0x0003e20000100a00 */
[----:B------:R-:W-:Y:S01]  /*41680*/  MOV R28, R13 ;  /* 0x0000000d001c7202 */ /* 0x000fe20000000f00 */
[----:B------:R-:W-:Y:S02]  /*41690*/  MOV R13, R24 ;  /* 0x00000018000d7202 */ /* 0x000fe40000000f00 */
[----:B0-----:R-:W-:Y:S02]  /*416a0*/  IMAD.MOV.U32 R12, RZ, RZ, R29 ;  /* 0x000000ffff0c7224 */ /* 0x001fe400078e001d */
[----:B------:R-:W3:Y:S01]  /*416b0*/  LDL.LU R29, [R1+0x44c8] ;  /* 0x0044c800011d7983 */ /* 0x000ee20000300800 */
[----:B-1----:R-:W-:Y:S01]  /*416c0*/  MOV R14, R25 ;  /* 0x00000019000e7202 */ /* 0x002fe20000000f00 */
[----:B------:R-:W-:Y:S02]  /*416d0*/  IMAD.MOV.U32 R15, RZ, RZ, R26 ;  /* 0x000000ffff0f7224 */ /* 0x000fe400078e001a */
[----:B------:R-:W4:Y:S01]  /*416e0*/  LDL.LU R24, [R1+0x44c4] ;  /* 0x0044c40001187983 */ /* 0x000f220000300800 */
[----:B------:R-:W4:Y:S01]  /*416f0*/  LDL.LU R25, [R1+0x44c0] ;  /* 0x0044c00001197983 */ /* 0x000f220000300800 */
[----:B------:R-:W4:Y:S02]  /*41700*/  LDL.LU R26, [R1+0x44bc] ;  /* 0x0044bc00011a7983 */ /* 0x000f240000300800 */
[----:B------:R-:W-:Y:S02]  /*41710*/  STL.64 [R1+0x4440], R14 ;  /* 0x0044400e01007387 */ /* 0x000fe40000100a00 */
[----:B------:R0:W-:Y:S01]  /*41720*/  STL.64 [R1+0x4438], R12 ;  /* 0x0044380c01007387 */ /* 0x0001e20000100a00 */
[----:B------:R-:W-:Y:S01]  /*41730*/  STL [R1+0x43c8], R28 ;  /* 0x0043c81c01007387 */ /* 0x000fe20000100800 */
[----:B0-----:R-:W-:Y:S01]  /*41740*/  MOV R12, R20 ;  /* 0x00000014000c7202 */ /* 0x001fe20000000f00 */
[----:B------:R-:W-:-:S02]  /*41750*/  IMAD.MOV.U32 R13, RZ, RZ, R21 ;  /* 0x000000ffff0d7224 */ /* 0x000fc400078e0015 */
[----:B------:R-:W4:Y:S01]  /*41760*/  LDL.LU R20, [R1+0x44b8] ;  /* 0x0044b80001147983 */ /* 0x000f220000300800 */
[----:B------:R-:W4:Y:S01]  /*41770*/  LDL.LU R21, [R1+0x44b4] ;  /* 0x0044b40001157983 */ /* 0x000f220000300800 */
[----:B------:R-:W-:Y:S02]  /*41780*/  MOV R14, R22 ;  /* 0x00000016000e7202 */ /* 0x000fe40000000f00 */
[----:B------:R-:W-:Y:S01]  /*41790*/  MOV R15, R23 ;  /* 0x00000017000f7202 */ /* 0x000fe20000000f00 */
[----:B------:R-:W4:Y:S01]  /*417a0*/  LDL.LU R22, [R1+0x44b0] ;  /* 0x0044b00001167983 */ /* 0x000f220000300800 */
[----:B------:R-:W4:Y:S01]  /*417b0*/  LDL.LU R23, [R1+0x44ac] ;  /* 0x0044ac0001177983 */ /* 0x000f220000300800 */
[-C--:B--2---:R-:W-:Y:S11]  /*417c0*/  HMMA.16816.F32.BF16 R16, R16, R8.reuse, R4 ;  /* 0x000000081010723c */ /* 0x084ff60000041804 */
[----:B------:R-:W-:Y:S11]  /*417d0*/  @!UPT UIADD3 URZ, URZ, URZ, URZ ;  /* 0x0000003f3f3ff290 */ /* 0x000ff6000fffe03f */
[----:B------:R-:W-:Y:S02]  /*417e0*/  @!UPT UIADD3 URZ, URZ, URZ, URZ ;  /* 0x0000003f3f3ff290 */ /* 0x000fe4000fffe03f */
[----:B------:R-:W-:Y:S02]  /*417f0*/  MOV R4, R16 ;  /* 0x0000001000047202 */ /* 0x000fe40000000f00 */
[----:B------:R-:W-:Y:S01]  /*41800*/  MOV R5, R17 ;  /* 0x0000001100057202 */ /* 0x000fe20000000f00 */
[----:B------:R-:W4:Y:S01]  /*41810*/  LDL.LU R16, [R1+0x1b0] ;  /* 0x0001b00001107983 */ /* 0x000f220000300800 */
[----:B------:R-:W-:Y:S02]  /*41820*/  IMAD.MOV.U32 R6, RZ, RZ, R18 ;  /* 0x000000ffff067224 */ /* 0x000fe400078e0012 */
[----:B------:R-:W4:Y:S01]  /*41830*/  LDL.LU R17, [R1+0x1b4] ;  /* 0x0001b40001117983 */ /* 0x000f220000300800 */
[----:B------:R-:W-:Y:S01]  /*41840*/  MOV R7, R19 ;  /* 0x0000001300077202 */ /* 0x000fe20000000f00 */
[----:B------:R-:W4:Y:S01]  /*41850*/  LDL.LU R18, [R1+0x1b8] ;  /* 0x0001b80001127983 */ /* 0x000f220000300800 */
[----:B------:R-:W4:Y:S02]  /*41860*/  LDL.LU R19, [R1+0x1bc] ;  /* 0x0001bc0001137983 */ /* 0x000f240000300800 */
[----:B------:R-:W-:Y:S02]  /*41870*/  STL.64 [R1+0x4460], R14 ;  /* 0x0044600e01007387 */ /* 0x000fe40000100a00 */
[----:B------:R0:W-:Y:S02]  /*41880*/  STL.64 [R1+0x4458], R12 ;  /* 0x0044580c01007387 */ /* 0x0001e40000100a00 */
[----:B0-----:R-:W2:Y:S01]  /*41890*/  LDL.LU R12, [R1+0x50] ;  /* 0x00005000010c7983 */ /* 0x001ea20000300800 */
[----:B------:R-:W2:Y:S02]  /*418a0*/  LDL.LU R13, [R1+0x54] ;  /* 0x00005400010d7983 */ /* 0x000ea40000300800 */
[----:B---3--:R-:W-:Y:S01]  /*418b0*/  IMAD.MOV.U32 R14, RZ, RZ, R29 ;  /* 0x000000ffff0e7224 */ /* 0x008fe200078e001d */
[----:B------:R-:W-:Y:S01]  /*418c0*/  MOV R15, R2 ;  /* 0x00000002000f7202 */ /* 0x000fe20000000f00 */
[----:B------:R-:W3:Y:S01]  /*418d0*/  LDL.LU R29, [R1+0x44a8] ;  /* 0x0044a800011d7983 */ /* 0x000ee20000300800 */
[----:B------:R-:W3:Y:S03]  /*418e0*/  LDL.LU R2, [R1+0x44a4] ;  /* 0x0044a40001027983 */ /* 0x000ee60000300800 */
[----:B------:R-:W-:Y:S04]  /*418f0*/  STL.64 [R1+0x4488], R14 ;  /* 0x0044880e01007387 */ /* 0x000fe80000100a00 */
[----:B--2---:R0:W-:Y:S04]  /*41900*/  STL.64 [R1+0x4480], R12 ;  /* 0x0044800c01007387 */ /* 0x0041e80000100a00 */
[----:B0-----:R-:W2:Y:S01]  /*41910*/  LDL.LU R12, [R1+0x180] ;  /* 0x00018000010c7983 */ /* 0x001ea20000300800 */
[----:B------:R-:W2:Y:S02]  /*41920*/  LDL.LU R13, [R1+0x184] ;  /* 0x00018400010d7983 */ /* 0x000ea40000300800 */
[----:B------:R-:W2:Y:S02]  /*41930*/  LDL.LU R14, [R1+0x188] ;  /* 0x00018800010e7983 */ /* 0x000ea40000300800 */
[----:B------:R-:W2:Y:S01]  /*41940*/  LDL.LU R15, [R1+0x18c] ;  /* 0x00018c00010f7983 */ /* 0x000ea20000300800 */
[----:B------:R-:W-:Y:S01]  /*41950*/  STL [R1+0x43d8], R7 ;  /* 0x0043d80701007387 */ /* 0x000fe20000100800 */
[----:B------:R-:W-:Y:S02]  /*41960*/  STL [R1+0x43d4], R6 ;  /* 0x0043d40601007387 */ /* 0x000fe40000100800 */
[----:B------:R-:W-:Y:S02]  /*41970*/  STL [R1+0x43d0], R5 ;  /* 0x0043d00501007387 */ /* 0x000fe40000100800 */
[----:B------:R0:W-:Y:S02]  /*41980*/  STL [R1+0x43cc], R4 ;  /* 0x0043cc0401007387 */ /* 0x0001e40000100800 */
[----:B0-----:R-:W2:Y:S01]  /*41990*/  LDL.LU R4, [R1+0xa0] ;  /* 0x0000a00001047983 */ /* 0x001ea20000300800 */
[----:B------:R-:W2:Y:S01]  /*419a0*/  LDL.LU R5, [R1+0xa4] ;  /* 0x0000a40001057983 */ /* 0x000ea20000300800 */
[----:B---3--:R-:W-:Y:S01]  /*419b0*/  MOV R6, R2 ;  /* 0x0000000200067202 */ /* 0x008fe20000000f00 */
[----:B------:R-:W-:Y:S01]  /*419c0*/  IMAD.MOV.U32 R7, RZ, RZ, R29 ;  /* 0x000000ffff077224 */ /* 0x000fe200078e001d */
[----:B------:R-:W3:Y:S01]  /*419d0*/  LDL.LU R2, [R1+0x44a0] ;  /* 0x0044a00001027983 */ /* 0x000ee20000300800 */
[----:B------:R-:W3:Y:S03]  /*419e0*/  LDL.LU R29, [R1+0x449c] ;  /* 0x00449c00011d7983 */ /* 0x000ee60000300800 */
[----:B------:R-:W-:Y:S01]  /*419f0*/  STL.64 [R1+0x4450], R6 ;  /* 0x0044500601007387 */ /* 0x000fe20000100a00 */
[----:B----4-:R-:W-:Y:S03]  /*41a00*/  HMMA.16816.F32.BF16 R16, R20, R8, R16 ;  /* 0x000000081410723c */ /* 0x010fe60000041810 */
[----:B--2---:R0:W-:Y:S04]  /*41a10*/  STL.64 [R1+0x4448], R4 ;  /* 0x0044480401007387 */ /* 0x0041e80000100a00 */
[----:B0-----:R-:W2:Y:S01]  /*41a20*/  LDL.LU R4, [R1+0x130] ;  /* 0x0001300001047983 */ /* 0x001ea20000300800 */
[----:B------:R-:W2:Y:S02]  /*41a30*/  LDL.LU R5, [R1+0x134] ;  /* 0x0001340001057983 */ /* 0x000ea40000300800 */
[----:B------:R-:W4:Y:S02]  /*41a40*/  LDL.LU R6, [R1+0x138] ;  /* 0x0001380001067983 */ /* 0x000f240000300800 */
[----:B------:R-:W4:Y:S01]  /*41a50*/  LDL.LU R7, [R1+0x13c] ;  /* 0x00013c0001077983 */ /* 0x000f220000300800 */
[----:B------:R-:W-:Y:S01]  /*41a60*/  MOV R20, R27 ;  /* 0x0000001b00147202 */ /* 0x000fe20000000f00 */
[----:B------:R-:W-:Y:S01]  /*41a70*/  IMAD.MOV.U32 R22, RZ, RZ, R11 ;  /* 0x000000ffff167224 */ /* 0x000fe200078e000b */
[----:B----4-:R-:W-:Y:S01]  /*41a80*/  STL.64 [R1+0x4470], R6 ;  /* 0x0044700601007387 */ /* 0x010fe20000100a00 */
[----:B--2---:R0:W-:Y:S03]  /*41a90*/  STL.64 [R1+0x4468], R4 ;  /* 0x0044680401007387 */ /* 0x0041e60000100a00 */
[----:B0-----:R-:W2:Y:S01]  /*41aa0*/  LDL.LU R4, [R1+0x160] ;  /* 0x0001600001047983 */ /* 0x001ea20000300800 */
[----:B------:R-:W2:Y:S03]  /*41ab0*/  LDL.LU R5, [R1+0x164] ;  /* 0x0001640001057983 */ /* 0x000ea60000300800 */
[----:B------:R-:W-:Y:S02]  /*41ac0*/  STL.64 [R1+0xe0], R16 ;  /* 0x0000e01001007387 */ /* 0x000fe40000100a00 */
[----:B------:R-:W4:Y:S01]  /*41ad0*/  LDL.LU R27, [R1+0x4498] ;  /* 0x00449800011b7983 */ /* 0x000f220000300800 */
[----:B------:R-:W2:Y:S01]  /*41ae0*/  LDL.LU R21, [R1+0x34] ;  /* 0x0000340001157983 */ /* 0x000ea20000300800 */
[----:B------:R-:W2:Y:S01]  /*41af0*/  LDL.LU R11, [R1+0x4494] ;  /* 0x00449400010b7983 */ /* 0x000ea20000300800 */
[----:B---3--:R-:W-:-:S02]  /*41b00*/  MOV R7, R2 ;  /* 0x0000000200077202 */ /* 0x008fc40000000f00 */
[----:B------:R-:W-:Y:S01]  /*41b10*/  MOV R6, R29 ;  /* 0x0000001d00067202 */ /* 0x000fe20000000f00 */
[----:B------:R-:W-:Y:S02]  /*41b20*/  MOV R2, R19 ;  /* 0x0000001300027202 */ /* 0x000fe40000000f00 */
[----:B------:R-:W-:Y:S01]  /*41b30*/  IMAD.MOV.U32 R29, RZ, RZ, R18 ;  /* 0x000000ffff1d7224 */ /* 0x000fe200078e0012 */
[----:B------:R-:W-:Y:S02]  /*41b40*/  MOV R23, R10 ;  /* 0x0000000a00177202 */ /* 0x000fe40000000f00 */
[----:B------:R-:W3:Y:S01]  /*41b50*/  LDL.LU R10, [R1+0x4490] ;  /* 0x00449000010a7983 */ /* 0x000ee20000300800 */
[----:B------:R-:W-:Y:S02]  /*41b60*/  STL [R1+0x43e0], R2 ;  /* 0x0043e00201007387 */ /* 0x000fe40000100800 */
[----:B------:R-:W-:Y:S01]  /*41b70*/  STL [R1+0x43dc], R29 ;  /* 0x0043dc1d01007387 */ /* 0x000fe20000100800 */
[----:B----4-:R-:W-:Y:S01]  /*41b80*/  HMMA.16816.F32.BF16 R24, R24, R8, R12 ;  /* 0x000000081818723c */ /* 0x010fe2000004180c */
[----:B------:R-:W3:Y:S01]  /*41b90*/  LDL.LU.64 R14, [R1+0x4488] ;  /* 0x00448800010e7983 */ /* 0x000ee20000300a00 */
[----:B------:R-:W3:Y:S11]  /*41ba0*/  LDL.LU.64 R12, [R1+0x4480] ;  /* 0x00448000010c7983 */ /* 0x000ef60000300a00 */
[----:B------:R-:W-:Y:S10]  /*41bb0*/  @!UPT UIADD3 URZ, URZ, URZ, URZ ;  /* 0x0000003f3f3ff290 */ /* 0x000ff4000fffe03f */
[----:B------:R2:W-:Y:S01]  /*41bc0*/  STL.64 [R1+0xd0], R24 ;  /* 0x0000d01801007387 */ /* 0x0005e20000100a00 */
[----:B------:R0:W-:Y:S01]  /*41bd0*/  STL.64 [R1+0xd8], R26 ;  /* 0x0000d81a01007387 */ /* 0x0001e20000100a00 */
[----:B--2---:R-:W-:Y:S02]  /*41be0*/  MOV R24, R11 ;  /* 0x0000000b00187202 */ /* 0x004fe40000000f00 */
[----:B------:R-:W3:Y:S01]  /*41bf0*/  LDL.LU R11, [R1+0x4478] ;  /* 0x00447800010b7983 */ /* 0x000ee20000300800 */
[----:B------:R-:W2:Y:S02]  /*41c00*/  LDL.LU R25, [R1+0xc4] ;  /* 0x0000c40001197983 */ /* 0x000ea40000300800 */
[----:B0-----:R-:W2:Y:S02]  /*41c10*/  LDL.LU R26, [R1+0xc8] ;  /* 0x0000c800011a7983 */ /* 0x001ea40000300800 */
[----:B------:R-:W2:Y:S01]  /*41c20*/  LDL.LU R27, [R1+0xcc] ;  /* 0x0000cc00011b7983 */ /* 0x000ea20000300800 */
[----:B---3--:R-:W-:Y:S01]  /*41c30*/  HMMA.16816.F32.BF16 R12, R12, R10, R4 ;  /* 0x0000000a0c0c723c */ /* 0x008fe20000041804 */
[----:B------:R-:W3:Y:S01]  /*41c40*/  LDL.LU.64 R6, [R1+0x4470] ;  /* 0x0044700001067983 */ /* 0x000ee20000300a00 */
[----:B------:R-:W3:Y:S11]  /*41c50*/  LDL.LU.64 R4, [R1+0x4468] ;  /* 0x0044680001047983 */ /* 0x000ef60000300a00 */
[----:B------:R-:W-:Y:S10]  /*41c60*/  @!UPT UIADD3 URZ, URZ, URZ, URZ ;  /* 0x0000003f3f3ff290 */ /* 0x000ff4000fffe03f */
[----:B------:R-:W-:Y:S01]  /*41c70*/  STL.64 [R1+0xb0], R12 ;  /* 0x0000b00c01007387 */ /* 0x000fe20000100a00 */
[----:B------:R0:W-:Y:S03]  /*41c80*/  STL.64 [R1+0xb8], R14 ;  /* 0x0000b80e01007387 */ /* 0x0001e60000100a00 */
[----:B0-----:R-:W3:Y:S01]  /*41c90*/  LDL.LU.64 R14, [R1+0x4460] ;  /* 0x00446000010e7983 */ /* 0x001ee20000300a00 */
[----:B------:R-:W3:Y:S03]  /*41ca0*/  LDL.LU.64 R12, [R1+0x4458] ;  /* 0x00445800010c7983 */ /* 0x000ee60000300a00 */
[----:B------:R-:W0:Y:S02]  /*41cb0*/  S2R R18, SR_TID.X ;  /* 0x0000000000127919 */ /* 0x000e240000002100 */
[----:B0-----:R-:W-:-:S04]  /*41cc0*/  LOP3.LUT R8, R18, 0x10, RZ, 0xc0, !PT ;  /* 0x0000001012087812 */ /* 0x001fc800078ec0ff */
[----:B------:R-:W-:-:S05]  /*41cd0*/  SHF.L.U32 R8, R8, 0x8, RZ ;  /* 0x0000000808087819 */ /* 0x000fca00000006ff */
[----:B------:R-:W-:Y:S01]  /*41ce0*/  STL [R1+0x42a8], R8 ;  /* 0x0042a80801007387 */ /* 0x000fe20000100800 */
[-C--:B---3--:R-:W-:Y:S03]  /*41cf0*/  HMMA.16816.F32.BF16 R12, R12, R10.reuse, R4 ;  /* 0x0000000a0c0c723c */ /* 0x088fe60000041804 */
[----:B------:R-:W3:Y:S01]  /*41d00*/  LDL.LU.64 R6, [R1+0x4450] ;  /* 0x0044500001067983 */ /* 0x000ee20000300a00 */
[----:B------:R-:W3:Y:S11]  /*41d10*/  LDL.LU.64 R4, [R1+0x4448] ;  /* 0x0044480001047983 */ /* 0x000ef60000300a00 */
[----:B------:R-:W-:Y:S08]  /*41d20*/  @!UPT UIADD3 URZ, URZ, URZ, URZ ;  /* 0x0000003f3f3ff290 */ /* 0x000ff0000fffe03f */
[----:B------:R-:W-:Y:S01]  /*41d30*/  STL.64 [R1+0x80], R12 ;  /* 0x0000800c01007387 */ /* 0x000fe20000100a00 */
[----:B------:R0:W-:Y:S03]  /*41d40*/  STL.64 [R1+0x88], R14 ;  /* 0x0000880e01007387 */ /* 0x0001e60000100a00 */
[----:B0-----:R-:W3:Y:S01]  /*41d50*/  LDL.LU.64 R14, [R1+0x4440] ;  /* 0x00444000010e7983 */ /* 0x001ee20000300a00 */
[----:B------:R-:W3:Y:S03]  /*41d60*/  LDL.LU.64 R12, [R1+0x4438] ;  /* 0x00443800010c7983 */ /* 0x000ee60000300a00 */
[----:B------:R-:W0:Y:S01]  /*41d70*/  S2R R0, SR_TID.X ;  /* 0x0000000000007919 */ /* 0x000e220000002100 */
[----:B------:R-:W-:Y:S01]  /*41d80*/  IMAD.SHL.U32 R17, R18, 0x2, RZ ;  /* 0x0000000212117824 */ /* 0x000fe200078e00ff */
[----:B--2---:R-:W-:Y:S01]  /*41d90*/  HMMA.16816.F32.BF16 R24, R20, R10, R24 ;  /* 0x0000000a1418723c */ /* 0x004fe20000041818 */
[----:B0-----:R-:W-:-:S05]  /*41da0*/  LOP3.LUT R0, R0, 0x7, RZ, 0xc0, !PT ;  /* 0x0000000700007812 */ /* 0x001fca00078ec0ff */
[----:B------:R-:W-:-:S05]  /*41db0*/  IMAD R19, R0, 0x210, RZ ;  /* 0x0000021000137824 */ /* 0x000fca00078e02ff */
[----:B------:R-:W-:-:S04]  /*41dc0*/  LOP3.LUT R9, R19, 0x10, R17, 0x78, !PT ;  /* 0x0000001013097812 */ /* 0x000fc800078e7811 */
[----:B------:R-:W-:-:S04]  /*41dd0*/  LOP3.LUT R9, R9, R8, RZ, 0xfc, !PT ;  /* 0x0000000809097212 */ /* 0x000fc800078efcff */
[----:B------:R-:W-:-:S04]  /*41de0*/  LOP3.LUT R9, R9, 0x20, RZ, 0x3c, !PT ;  /* 0x0000002009097812 */ /* 0x000fc800078e3cff */
[----:B------:R-:W-:Y:S01]  /*41df0*/  STL.64 [R1+0x1e0], R24 ;  /* 0x0001e01801007387 */ /* 0x000fe20000100a00 */
[----:B------:R-:W-:Y:S01]  /*41e00*/  STL.64 [R1+0x1e8], R26 ;  /* 0x0001e81a01007387 */ /* 0x000fe20000100a00 */
[----:B---3--:R-:W-:Y:S02]  /*41e10*/  HMMA.16816.F32.BF16 R20, R12, R10, R4 ;  /* 0x0000000a0c14723c */ /* 0x008fe40000041804 */
[----:B------:R-:W0:Y:S11]  /*41e20*/  LDSM.16.MT88.4 R12, [R9+0x32100] ;  /* 0x03210000090c783b */ /* 0x000e360000004200 */
[----:B------:R-:W-:Y:S10]  /*41e30*/  @!UPT UIADD3 URZ, URZ, URZ, URZ ;  /* 0x0000003f3f3ff290 */ /* 0x000ff4000fffe03f */
[----:B------:R1:W-:Y:S01]  /*41e40*/  STL.64 [R1+0x130], R20 ;  /* 0x0001301401007387 */ /* 0x0003e20000100a00 */
[----:B------:R2:W-:Y:S01]  /*41e50*/  STL.64 [R1+0x138], R22 ;  /* 0x0001381601007387 */ /* 0x0005e20000100a00 */
[----:B0-----:R-:W-:Y:S02]  /*41e60*/  MOV R8, R15 ;  /* 0x0000000f00087202 */ /* 0x001fe40000000f00 */
[----:B------:R-:W-:Y:S01]  /*41e70*/  MOV R0, R14 ;  /* 0x0000000e00007202 */ /* 0x000fe20000000f00 */
[----:B------:R-:W-:Y:S01]  /*41e80*/  IMAD.MOV.U32 R28, RZ, RZ, R13 ;  /* 0x000000ffff1c7224 */ /* 0x000fe200078e000d */
[----:B------:R-:W-:Y:S01]  /*41e90*/  MOV R4, R12 ;  /* 0x0000000c00047202 */ /* 0x000fe20000000f00 */
[----:B------:R-:W-:Y:S02]  /*41ea0*/  STL [R1+0x43f0], R8 ;  /* 0x0043f00801007387 */ /* 0x000fe40000100800 */
[----:B------:R-:W-:Y:S02]  /*41eb0*/  STL [R1+0x43ec], R0 ;  /* 0x0043ec0001007387 */ /* 0x000fe40000100800 */
[----:B------:R-:W-:Y:S02]  /*41ec0*/  STL [R1+0x43e8], R28 ;  /* 0x0043e81c01007387 */ /* 0x000fe40000100800 */
[----:B------:R-:W-:Y:S01]  /*41ed0*/  STL [R1+0x43e4], R4 ;  /* 0x0043e40401007387 */ /* 0x000fe20000100800 */
[----:B-1----:R-:W3:Y:S01]  /*41ee0*/  LDL.LU R20, [R1+0x60] ;  /* 0x0000600001147983 */ /* 0x002ee20000300800 */
[----:B------:R-:W3:Y:S01]  /*41ef0*/  LDL.LU R21, [R1+0x64] ;  /* 0x0000640001157983 */ /* 0x000ee20000300800 */
[----:B--2---:R-:W-:-:S02]  /*41f00*/  MOV R22, R3 ;  /* 0x0000000300167202 */ /* 0x004fc40000000f00 */
[----:B------:R-:W0:Y:S04]  /*41f10*/  LDSM.16.MT88.4 R12, [R9+0x32180] ;  /* 0x03218000090c783b */ /* 0x000e280000004200 */
[----:B------:R-:W2:Y:S01]  /*41f20*/  LDL.LU R3, [R1+0x4434] ;  /* 0x0044340001037983 */ /* 0x000ea20000300800 */
[----:B------:R-:W4:Y:S02]  /*41f30*/  LDL.LU R23, [R1+0x6c] ;  /* 0x00006c0001177983 */ /* 0x000f240000300800 */
[----:B0-----:R-:W-:Y:S01]  /*41f40*/  IMAD.MOV.U32 R29, RZ, RZ, R12 ;  /* 0x000000ffff1d7224 */ /* 0x001fe200078e000c */
[----:B------:R-:W-:Y:S02]  /*41f50*/  MOV R7, R13 ;  /* 0x0000000d00077202 */ /* 0x000fe40000000f00 */
[----:B------:R-:W-:Y:S01]  /*41f60*/  MOV R6, R14 ;  /* 0x0000000e00067202 */ /* 0x000fe20000000f00 */
[----:B----4-:R-:W-:Y:S01]  /*41f70*/  STL.64 [R1+0x4418], R22 ;  /* 0x0044181601007387 */ /* 0x010fe20000100a00 */
[----:B---3--:R0:W-:Y:S02]  /*41f80*/  STL.64 [R1+0x4410], R20 ;  /* 0x0044101401007387 */ /* 0x0081e40000100a00 */
[----:B------:R-:W3:Y:S02]  /*41f90*/  LDL.LU R12, [R1+0x70] ;  /* 0x00007000010c7983 */ /* 0x000ee40000300800 */
[----:B------:R-:W3:Y:S01]  /*41fa0*/  LDL.LU R13, [R1+0x74] ;  /* 0x00007400010d7983 */ /* 0x000ee20000300800 */
[----:B------:R-:W4:Y:S01]  /*41fb0*/  LDL.LU R14, [R1+0x78] ;  /* 0x00007800010e7983 */ /* 0x000f220000300800 */
[----:B------:R-:W-:-:S02]  /*41fc0*/  LOP3.LUT R18, R18, 0x10, RZ, 0xc0, !PT ;  /* 0x0000001012127812 */ /* 0x000fc400078ec0ff */
[----:B------:R-:W-:-:S03]  /*41fd0*/  LOP3.LUT R19, R19, 0x10, R17, 0x78, !PT ;  /* 0x0000001013137812 */ /* 0x000fc600078e7811 */
[----:B------:R-:W-:Y:S02]  /*41fe0*/  IMAD.SHL.U32 R18, R18, 0x100, RZ ;  /* 0x0000010012127824 */ /* 0x000fe400078e00ff */
[----:B------:R-:W-:Y:S01]  /*41ff0*/  IMAD.MOV.U32 R5, RZ, RZ, R15 ;  /* 0x000000ffff057224 */ /* 0x000fe200078e000f */
[----:B--2---:R-:W-:Y:S02]  /*42000*/  MOV R15, R3 ;  /* 0x00000003000f7202 */ /* 0x004fe40000000f00 */
[----:B------:R-:W2:Y:S01]  /*42010*/  LDL.LU R3, [R1+0x4430] ;  /* 0x0044300001037983 */ /* 0x000ea20000300800 */
[----:B------:R-:W-:-:S04]  /*42020*/  LOP3.LUT R19, R19, R18, RZ, 0xfc, !PT ;  /* 0x0000001213137212 */ /* 0x000fc800078efcff */
[----:B------:R-:W-:Y:S01]  /*42030*/  LOP3.LUT R19, R19, 0x40, RZ, 0x3c, !PT ;  /* 0x0000004013137812 */ /* 0x000fe200078e3cff */
[----:B----4-:R-:W-:Y:S01]  /*42040*/  STL.64 [R1+0x4428], R14 ;  /* 0x0044280e01007387 */ /* 0x010fe20000100a00 */
[----:B---3--:R-:W-:Y:S03]  /*42050*/  STL.64 [R1+0x4420], R12 ;  /* 0x0044200c01007387 */ /* 0x008fe60000100a00 */
[----:B------:R-:W1:Y:S04]  /*42060*/  LDSM.16.MT88.4 R12, [R19+0x32000] ;  /* 0x03200000130c783b */ /* 0x000e680000004200 */
[----:B0-----:R-:W3:Y:S01]  /*42070*/  LDL.LU R20, [R1+0x150] ;  /* 0x0001500001147983 */ /* 0x001ee20000300800 */
[----:B------:R-:W3:Y:S01]  /*42080*/  LDL.LU R21, [R1+0x154] ;  /* 0x0001540001157983 */ /* 0x000ee20000300800 */
[----:B------:R-:W3:Y:S02]  /*42090*/  LDL.LU R22, [R1+0x158] ;  /* 0x0001580001167983 */ /* 0x000ee40000300800 */
[----:B------:R-:W3:Y:S02]  /*420a0*/  LDL.LU R23, [R1+0x15c] ;  /* 0x00015c0001177983 */ /* 0x000ee40000300800 */
[----:B------:R-:W4:Y:S01]  /*420b0*/  LDL.LU R24, [R1+0x120] ;  /* 0x0001200001187983 */ /* 0x000f220000300800 */
[----:B------:R-:W4:Y:S01]  /*420c0*/  LDL.LU R25, [R1+0x124] ;  /* 0x0001240001197983 */ /* 0x000f220000300800 */
[----:B------:R-:W4:Y:S02]  /*420d0*/  LDL.LU R26, [R1+0x128] ;  /* 0x00012800011a7983 */ /* 0x000f240000300800 */
[----:B------:R-:W4:Y:S02]  /*420e0*/  LDL.LU R27, [R1+0x12c] ;  /* 0x00012c00011b7983 */ /* 0x000f240000300800 */
[----:B------:R-:W-:Y:S01]  /*420f0*/  STL [R1+0x4400], R5 ;  /* 0x0044000501007387 */ /* 0x000fe20000100800 */
[----:B------:R-:W-:Y:S01]  /*42100*/  STL [R1+0x43fc], R6 ;  /* 0x0043fc0601007387 */ /* 0x000fe20000100800 */
[----:B------:R-:W-:Y:S02]  /*42110*/  STL [R1+0x43f8], R7 ;  /* 0x0043f80701007387 */ /* 0x000fe40000100800 */
[----:B------:R-:W-:Y:S02]  /*42120*/  STL [R1+0x43f4], R29 ;  /* 0x0043f41d01007387 */ /* 0x000fe40000100800 */
[----:B------:R0:W-:Y:S01]  /*42130*/  STL [R1+0x42ac], R9 ;  /* 0x0042ac0901007387 */ /* 0x0001e20000100800 */
[----:B-1----:R-:W-:-:S02]  /*42140*/  MOV R28, R12 ;  /* 0x0000000c001c7202 */ /* 0x002fc40000000f00 */
[----:B------:R-:W-:Y:S01]  /*42150*/  MOV R4, R13 ;  /* 0x0000000d00047202 */ /* 0x000fe20000000f00 */
[----:B------:R-:W-:Y:S01]  /*42160*/  IMAD.MOV.U32 R2, RZ, RZ, R14 ;  /* 0x000000ffff027224 */ /* 0x000fe200078e000e */
[----:B0-----:R-:W-:Y:S02]  /*42170*/  MOV R9, R15 ;  /* 0x0000000f00097202 */ /* 0x001fe40000000f00 */
[----:B------:R-:W0:Y:S04]  /*42180*/  LDSM.16.MT88.4 R12, [R19+0x32080] ;  /* 0x03208000130c783b */ /* 0x000e280000004200 */
[----:B------:R-:W-:Y:S01]  /*42190*/  STL [R1+0x4408], R4 ;  /* 0x0044080401007387 */ /* 0x000fe20000100800 */
[----:B0-----:R-:W-:Y:S01]  /*421a0*/  MOV R7, R12 ;  /* 0x0000000c00077202 */ /* 0x001fe20000000f00 */
[----:B------:R-:W-:Y:S01]  /*421b0*/  IMAD.MOV.U32 R29, RZ, RZ, R13 ;  /* 0x000000ffff1d7224 */ /* 0x000fe200078e000d */
[----:B------:R-:W-:-:S02]  /*421c0*/  MOV R8, R14 ;  /* 0x0000000e00087202 */ /* 0x000fc40000000f00 */
[----:B------:R-:W-:Y:S02]  /*421d0*/  MOV R0, R15 ;  /* 0x0000000f00007202 */ /* 0x000fe40000000f00 */
[----:B------:R-:W0:Y:S04]  /*421e0*/  LDSM.16.MT88.4 R12, [R19+0x32100] ;  /* 0x03210000130c783b */ /* 0x000e280000004200 */
[----:B------:R1:W-:Y:S01]  /*421f0*/  STL [R1+0x4404], R28 ;  /* 0x0044041c01007387 */ /* 0x0003e20000100800 */
[----:B0-----:R-:W-:Y:S01]  /*42200*/  IMAD.MOV.U32 R4, RZ, RZ, R12 ;  /* 0x000000ffff047224 */ /* 0x001fe200078e000c */
[----:B-1----:R-:W-:Y:S02]  /*42210*/  MOV R28, R13 ;  /* 0x0000000d001c7202 */ /* 0x002fe40000000f00 */
[----:B------:R-:W-:Y:S01]  /*42220*/  MOV R5, R14 ;  /* 0x0000000e00057202 */ /* 0x000fe20000000f00 */
[----:B------:R-:W-:-:S02]  /*42230*/  IMAD.MOV.U32 R6, RZ, RZ, R15 ;  /* 0x000000ffff067224 */ /* 0x000fc400078e000f */
[----:B------:R-:W0:Y:S02]  /*42240*/  LDSM.16.MT88.4 R12, [R19+0x32180] ;  /* 0x03218000130c783b */ /* 0x000e240000004200 */
[----:B0-----:R-:W-:Y:S01]  /*42250*/  IMAD.MOV.U32 R17, RZ, RZ, R14 ;  /* 0x000000ffff117224 */ /* 0x001fe200078e000e */
[----:B------:R-:W-:Y:S02]  /*42260*/  MOV R16, R15 ;  /* 0x0000000f00107202 */ /* 0x000fe40000000f00 */
[----:B------:R-:W-:Y:S02]  /*42270*/  MOV R19, R12 ;  /* 0x0000000c00137202 */ /* 0x000fe40000000f00 */
[----:B------:R-:W-:Y:S01]  /*42280*/  MOV R18, R13 ;  /* 0x0000000d00127202 */ /* 0x000fe20000000f00 */
[----:B------:R-:W3:Y:S01]  /*42290*/  LDL.LU.64 R14, [R1+0x4428] ;  /* 0x00442800010e7983 */ /* 0x000ee20000300a00 */
[----:B------:R-:W3:Y:S02]  /*422a0*/  LDL.LU.64 R12, [R1+0x4420] ;  /* 0x00442000010c7983 */ /* 0x000ee40000300a00 */
[----:B---3--:R-:W-:Y:S01]  /*422b0*/  HMMA.16816.F32.BF16 R12, R12, R10, R20 ;  /* 0x0000000a0c0c723c */ /* 0x008fe20000041814 */
[----:B------:R-:W4:Y:S01]  /*422c0*/  LDL.LU.64 R22, [R1+0x4418] ;  /* 0x0044180001167983 */ /* 0x000f220000300a00 */
[----:B------:R-:W4:Y:S11]  /*422d0*/  LDL.LU.64 R20, [R1+0x4410] ;  /* 0x0044100001147983 */ /* 0x000f360000300a00 */
[----:B------:R-:W-:Y:S10]  /*422e0*/  @!UPT UIADD3 URZ, URZ, URZ, URZ ;  /* 0x0000003f3f3ff290 */ /* 0x000ff4000fffe03f */
[----:B------:R-:W-:Y:S01]  /*422f0*/  STL.64 [R1+0x1f0], R12 ;  /* 0x0001f00c01007387 */ /* 0x000fe20000100a00 */
[----:B------:R-:W-:Y:S02]  /*42300*/  STL.64 [R1+0x1f8], R14 ;  /* 0x0001f80e01007387 */ /* 0x000fe40000100a00 */
[----:B--2---:R-:W0:Y:S02]  /*42310*/  LDSM.16.MT88.4 R12, [R3+0x32000] ;  /* 0x03200000030c783b */ /* 0x004e240000004200 */
[----:B0-----:R0:W-:Y:S02]  /*42320*/  STL.64 [R1+0x42f8], R14 ;  /* 0x0042f80e01007387 */ /* 0x0011e40000100a00 */
[----:B------:R1:W-:Y:S01]  /*42330*/  STL.64 [R1+0x42f0], R12 ;  /* 0x0042f00c01007387 */ /* 0x0003e20000100a00 */
[----:B0-----:R-:W-:Y:S02]  /*42340*/  MOV R14, R17 ;  /* 0x00000011000e7202 */ /* 0x001fe40000000f00 */
[----:B-1----:R-:W-:Y:S01]  /*42350*/  MOV R12, R19 ;  /* 0x00000013000c7202 */ /* 0x002fe20000000f00 */
[----:B------:R-:W-:Y:S01]  /*42360*/  IMAD.MOV.U32 R13, RZ, RZ, R18 ;  /* 0x000000ffff0d7224 */ /* 0x000fe200078e0012 */
[----:B------:R-:W-:-:S02]  /*42370*/  MOV R15, R16 ;  /* 0x00000010000f7202 */ /* 0x000fc40000000f00 */
[----:B------:R-:W0:Y:S01]  /*42380*/  LDSM.16.MT88.4 R16, [R3+0x32080] ;  /* 0x032080000310783b */ /* 0x000e220000004200 */
[----:B----4-:R-:W-:Y:S03]  /*42390*/  HMMA.16816.F32.BF16 R20, R20, R10, R24 ;  /* 0x0000000a1414723c */ /* 0x010fe60000041818 */
[----:B------:R-:W-:Y:S11]  /*423a0*/  LDSM.16.MT88.4 R24, [R3+0x32180] ;  /* 0x032180000318783b */ /* 0x000ff60000004200 */
[----:B------:R-:W-:Y:S09]  /*423b0*/  @!UPT UIADD3 URZ, URZ, URZ, URZ ;  /* 0x0000003f3f3ff290 */ /* 0x000ff2000fffe03f */
[----:B------:R-:W-:Y:S01]  /*423c0*/  STL.64 [R1+0x120], R20 ;  /* 0x0001201401007387 */ /* 0x000fe20000100a00 */
[----:B------:R-:W-:Y:S02]  /*423d0*/  STL.64 [R1+0x128], R22 ;  /* 0x0001281601007387 */ /* 0x000fe40000100a00 */
[----:B------:R-:W1:Y:S04]  /*423e0*/  LDSM.16.MT88.4 R20, [R3+0x32100] ;  /* 0x032100000314783b */ /* 0x000e680000004200 */
[----:B------:R-:W-:Y:S01]  /*423f0*/  STL.64 [R1+0x4318], R14 ;  /* 0x0043180e01007387 */ /* 0x000fe20000100a00 */
[----:B------:R-:W-:Y:S01]  /*42400*/  STL.64 [R1+0x4310], R12 ;  /* 0x0043100c01007387 */ /* 0x000fe20000100a00 */
[----:B0-----:R-:W-:Y:S02]  /*42410*/  STL.64 [R1+0x42d8], R18 ;  /* 0x0042d81201007387 */ /* 0x001fe40000100a00 */
[----:B------:R-:W-:Y:S01]  /*42420*/  STL.64 [R1+0x42d0], R16 ;  /* 0x0042d01001007387 */ /* 0x000fe20000100a00 */
[----:B-1----:R-:W-:Y:S01]  /*42430*/  STL.64 [R1+0x42c8], R22 ;  /* 0x0042c81601007387 */ /* 0x002fe20000100a00 */
[----:B------:R-:W-:Y:S02]  /*42440*/  STL.64 [R1+0x42c0], R20 ;  /* 0x0042c01401007387 */ /* 0x000fe40000100a00 */
[----:B------:R0:W-:Y:S02]  /*42450*/  STL.64 [R1+0x42b8], R26 ;  /* 0x0042b81a01007387 */ /* 0x0001e40000100a00 */
[----:B------:R1:W-:Y:S01]  /*42460*/  STL.64 [R1+0x42b0], R24 ;  /* 0x0042b01801007387 */ /* 0x0003e20000100a00 */
[----:B0-----:R-:W-:Y:S01]  /*42470*/  MOV R26, R5 ;  /* 0x00000005001a7202 */ /* 0x001fe20000000f00 */
[----:B-1----:R-:W-:-:S02]  /*42480*/  IMAD.MOV.U32 R24, RZ, RZ, R4 ;  /* 0x000000ffff187224 */ /* 0x002fc400078e0004 */
[----:B------:R-:W-:Y:S01]  /*42490*/  IMAD.MOV.U32 R27, RZ, RZ, R6 ;  /* 0x000000ffff1b7224 */ /* 0x000fe200078e0006 */
[----:B------:R-:W2:Y:S01]  /*424a0*/  LDL.LU R4, [R1+0x4408] ;  /* 0x0044080001047983 */ /* 0x000ea20000300800 */
[----:B------:R-:W-:Y:S02]  /*424b0*/  MOV R25, R28 ;  /* 0x0000001c00197202 */ /* 0x000fe40000000f00 */
        /* <DEDUP_REMOVED lines=10> */
[----:B-1----:R-:W-:-:S02]  /*42560*/  MOV R24, R7 ;  /* 0x0000000700187202 */ /* 0x002fc40000000f00 */
        /* <DEDUP_REMOVED lines=15> */
[----:B------:R-:W-:Y:S02]  /*42660*/  MOV R27, R9 ;  /* 0x00000009001b7202 */ /* 0x000fe40000000f00 */
[----:B---3--:R-:W-:Y:S01]  /*42670*/  MOV R24, R28 ;  /* 0x0000001c00187202 */ /* 0x008fe20000000f00 */
[----:B------:R-:W-:Y:S01]  /*42680*/  IMAD.MOV.U32 R25, RZ, RZ, R4 ;  /* 0x000000ffff197224 */ /* 0x000fe200078e0004 */
[----:B--2---:R-:W-:Y:S01]  /*42690*/  STL.64 [R1+0x4358], R14 ;  /* 0x0043580e01007387 */ /* 0x004fe20000100a00 */
[----:B------:R0:W-:Y:S02]  /*426a0*/  STL.64 [R1+0x4350], R12 ;  /* 0x0043500c01007387 */ /* 0x0001e40000100a00 */
[----:B------:R-:W2:Y:S02]  /*426b0*/  LDL.LU R28, [R1+0x43e8] ;  /* 0x0043e800011c7983 */ /* 0x000ea40000300800 */
[----:B------:R-:W3:Y:S01]  /*426c0*/  LDL.LU R4, [R1+0x43e4] ;  /* 0x0043e40001047983 */ /* 0x000ee20000300800 */
[----:B------:R-:W2:Y:S01]  /*426d0*/  LDL.LU R2, [R1+0x43e0] ;  /* 0x0043e00001027983 */ /* 0x000ea20000300800 */
        /* <DEDUP_REMOVED lines=14> */
[----:B------:R-:W2:Y:S01]  /*427c0*/  LDL.LU R6, [R1+0x43d4] ;  /* 0x0043d40001067983 */ /* 0x000ea20000300800 */
[----:B------:R-:W2:Y:S02]  /*427d0*/  LDL.LU R5, [R1+0x43d0] ;  /* 0x0043d00001057983 */ /* 0x000ea40000300800 */
[----:B------:R-:W-:Y:S02]  /*427e0*/  STL.64 [R1+0x4388], R26 ;  /* 0x0043881a01007387 */ /* 0x000fe40000100a00 */
[----:B------:R3:W-:Y:S02]  /*427f0*/  STL.64 [R1+0x4380], R24 ;  /* 0x0043801801007387 */ /* 0x0007e40000100a00 */
[----:B---3--:R-:W-:-:S02]  /*42800*/  MOV R24, R4 ;  /* 0x0000000400187202 */ /* 0x008fc40000000f00 */
[----:B------:R-:W-:Y:S01]  /*42810*/  MOV R25, R28 ;  /* 0x0000001c00197202 */ /* 0x000fe20000000f00 */
[----:B------:R-:W3:Y:S01]  /*42820*/  LDL.LU R4, [R1+0x43cc] ;  /* 0x0043cc0001047983 */ /* 0x000ee20000300800 */
[----:B------:R-:W2:Y:S02]  /*42830*/  LDL.LU R28, [R1+0x43c8] ;  /* 0x0043c800011c7983 */ /* 0x000ea40000300800 */
[----:B------:R-:W-:Y:S02]  /*42840*/  IMAD.MOV.U32 R26, RZ, RZ, R0 ;  /* 0x000000ffff1a7224 */ /* 0x000fe400078e0000 */
[----:B------:R-:W2:Y:S01]  /*42850*/  LDL.LU R0, [R1+0x43c4] ;  /* 0x0043c40001007983 */ /* 0x000ea20000300800 */
[----:B------:R-:W-:-:S05]  /*42860*/  MOV R27, R8 ;  /* 0x00000008001b7202 */ /* 0x000fca0000000f00 */
[----:B------:R-:W-:Y:S01]  /*42870*/  STL.64 [R1+0x43a8], R26 ;  /* 0x0043a81a01007387 */ /* 0x000fe20000100a00 */
[----:B------:R-:W-:Y:S02]  /*42880*/  STL.64 [R1+0x43a0], R24 ;  /* 0x0043a01801007387 */ /* 0x000fe40000100a00 */
[----:B------:R-:W4:Y:S02]  /*42890*/  LDL.LU R12, [R1+0x190] ;  /* 0x00019000010c7983 */ /* 0x000f240000300800 */
[----:B------:R-:W4:Y:S01]  /*428a0*/  LDL.LU R13, [R1+0x194] ;  /* 0x00019400010d7983 */ /* 0x000f220000300800 */
[----:B------:R-:W4:Y:S01]  /*428b0*/  LDL.LU R14, [R1+0x198] ;  /* 0x00019800010e7983 */ /* 0x000f220000300800 */
[----:B------:R-:W4:Y:S03]  /*428c0*/  LDL.LU R15, [R1+0x19c] ;  /* 0x00019c00010f7983 */ /* 0x000f260000300800 */
[----:B--2---:R-:W0:Y:S01]  /*428d0*/  LDSM.16.MT88.4 R16, [R0+0x34000] ;  /* 0x034000000010783b */ /* 0x004e220000004200 */
[----:B---3--:R-:W-:Y:S01]  /*428e0*/  MOV R20, R4 ;  /* 0x0000000400147202 */ /* 0x008fe20000000f00 */
[----:B------:R-:W-:Y:S01]  /*428f0*/  IMAD.MOV.U32 R22, RZ, RZ, R6 ;  /* 0x000000ffff167224 */ /* 0x000fe200078e0006 */
[----:B----4-:R-:W-:-:S02]  /*42900*/  MOV R23, R7 ;  /* 0x0000000700177202 */ /* 0x010fc40000000f00 */
[----:B------:R-:W-:Y:S01]  /*42910*/  MOV R21, R5 ;  /* 0x0000000500157202 */ /* 0x000fe20000000f00 */
[----:B------:R-:W1:Y:S04]  /*42920*/  LDSM.16.MT88.4 R24, [R0+0x34080] ;  /* 0x034080000018783b */ /* 0x000e680000004200 */
[----:B------:R-:W-:Y:S01]  /*42930*/  STL.64 [R1+0x4398], R14 ;  /* 0x0043980e01007387 */ /* 0x000fe20000100a00 */
[----:B------:R2:W-:Y:S03]  /*42940*/  STL.64 [R1+0x4390], R12 ;  /* 0x0043900c01007387 */ /* 0x0005e60000100a00 */
[----:B--2---:R-:W2:Y:S01]  /*42950*/  LDL.LU R12, [R1+0x1a0] ;  /* 0x0001a000010c7983 */ /* 0x004ea20000300800 */
[----:B------:R-:W2:Y:S02]  /*42960*/  LDL.LU R13, [R1+0x1a4] ;  /* 0x0001a400010d7983 */ /* 0x000ea40000300800 */
[----:B------:R-:W2:Y:S02]  /*42970*/  LDL.LU R14, [R1+0x1a8] ;  /* 0x0001a800010e7983 */ /* 0x000ea40000300800 */
[----:B------:R-:W2:Y:S01]  /*42980*/  LDL.LU R15, [R1+0x1ac] ;  /* 0x0001ac00010f7983 */ /* 0x000ea20000300800 */
[----:B------:R-:W-:Y:S04]  /*42990*/  STL [R1+0x4268], R3 ;  /* 0x0042680301007387 */ /* 0x000fe80000100800 */
[----:B0-----:R-:W-:Y:S01]  /*429a0*/  STL.64 [R1+0x70], R16 ;  /* 0x0000701001007387 */ /* 0x001fe20000100a00 */
[----:B------:R-:W3:Y:S02]  /*429b0*/  LDL.LU R4, [R1+0x43c0] ;  /* 0x0043c00001047983 */ /* 0x000ee40000300800 */
[----:B------:R-:W4:Y:S02]  /*429c0*/  LDL.LU R5, [R1+0x43bc] ;  /* 0x0043bc0001057983 */ /* 0x000f240000300800 */
[----:B------:R-:W2:Y:S01]  /*429d0*/  LDL.LU R6, [R1+0x43b8] ;  /* 0x0043b80001067983 */ /* 0x000ea20000300800 */
[----:B------:R-:W2:Y:S01]  /*429e0*/  LDL.LU R7, [R1+0x43b4] ;  /* 0x0043b40001077983 */ /* 0x000ea20000300800 */
[----:B------:R-:W-:Y:S02]  /*429f0*/  STL.64 [R1+0x42e8], R22 ;  /* 0x0042e81601007387 */ /* 0x000fe40000100a00 */
[----:B------:R0:W-:Y:S02]  /*42a00*/  STL.64 [R1+0x42e0], R20 ;  /* 0x0042e01401007387 */ /* 0x0001e40000100a00 */
[----:B0-----:R-:W2:Y:S01]  /*42a10*/  LDL.LU R20, [R1+0x100] ;  /* 0x0001000001147983 */ /* 0x001ea20000300800 */
[----:B------:R-:W-:-:S02]  /*42a20*/  MOV R21, R28 ;  /* 0x0000001c00157202 */ /* 0x000fc40000000f00 */
[----:B------:R-:W2:Y:S02]  /*42a30*/  LDL.LU R28, [R1+0x43b0] ;  /* 0x0043b000011c7983 */ /* 0x000ea40000300800 */
[----:B------:R-:W2:Y:S01]  /*42a40*/  LDL.LU R22, [R1+0x108] ;  /* 0x0001080001167983 */ /* 0x000ea20000300800 */
[----:B------:R-:W2:Y:S01]  /*42a50*/  LDL.LU R23, [R1+0x10c] ;  /* 0x00010c0001177983 */ /* 0x000ea20000300800 */
[----:B-1----:R-:W-:Y:S02]  /*42a60*/  MOV R3, R27 ;  /* 0x0000001b00037202 */ /* 0x002fe40000000f00 */
[----:B------:R-:W-:Y:S01]  /*42a70*/  MOV R16, R24 ;  /* 0x0000001800107202 */ /* 0x000fe20000000f00 */
[----:B--2---:R4:W-:Y:S01]  /*42a80*/  STL.64 [R1+0x4308], R22 ;  /* 0x0043081601007387 */ /* 0x0049e20000100a00 */
[----:B------:R0:W-:Y:S01]  /*42a90*/  STL.64 [R1+0x4300], R20 ;  /* 0x0043001401007387 */ /* 0x0001e20000100a00 */
[----:B----4-:R-:W-:Y:S01]  /*42aa0*/  MOV R22, R5 ;  /* 0x0000000500167202 */ /* 0x010fe20000000f00 */
[----:B0-----:R-:W-:Y:S01]  /*42ab0*/  IMAD.MOV.U32 R20, RZ, RZ, R7 ;  /* 0x000000ffff147224 */ /* 0x001fe200078e0007 */
[----:B------:R-:W-:Y:S01]  /*42ac0*/  MOV R21, R6 ;  /* 0x0000000600157202 */ /* 0x000fe20000000f00 */
[----:B---3--:R-:W-:-:S02]  /*42ad0*/  IMAD.MOV.U32 R23, RZ, RZ, R4 ;  /* 0x000000ffff177224 */ /* 0x008fc400078e0004 */
[----:B------:R-:W0:Y:S04]  /*42ae0*/  LDSM.16.M88.4 R4, [R28+0x40300] ;  /* 0x040300001c04783b */ /* 0x000e280000000200 */
[----:B0-----:R0:W-:Y:S01]  /*42af0*/  STL [R1+0x40fc], R6 ;  /* 0x0040fc0601007387 */ /* 0x0011e20000100800 */
[----:B------:R1:W-:Y:S02]  /*42b00*/  STL [R1+0x40f8], R7 ;  /* 0x0040f80701007387 */ /* 0x0003e40000100800 */
[----:B------:R-:W-:Y:S02]  /*42b10*/  STL [R1+0x3cd4], R28 ;  /* 0x003cd41c01007387 */ /* 0x000fe40000100800 */
[----:B0-----:R-:W-:Y:S01]  /*42b20*/  IMAD.MOV.U32 R6, RZ, RZ, R26 ;  /* 0x000000ffff067224 */ /* 0x001fe200078e001a */
[----:B-1----:R-:W-:Y:S01]  /*42b30*/  MOV R7, R25 ;  /* 0x0000001900077202 */ /* 0x002fe20000000f00 */
        /* <DEDUP_REMOVED lines=41> */
[----:B------:R-:W3:Y:S01]  /*42dd0*/  LDL.LU R25, [R1+0xe4] ;  /* 0x0000e40001197983 */ /* 0x000ee20000300800 */
[----:B-1----:R-:W-:Y:S01]  /*42de0*/  MOV R26, R29 ;  /* 0x0000001d001a7202 */ /* 0x002fe20000000f00 */
[----:B------:R-:W-:Y:S01]  /*42df0*/  IMAD.MOV.U32 R27, RZ, RZ, R2 ;  /* 0x000000ffff1b7224 */ /* 0x000fe200078e0002 */
[-C--:B--2---:R-:W-:Y:S01]  /*42e00*/  HMMA.16816.F32.BF16 R12, R12, R10.reuse, R20 ;  /* 0x0000000a0c0c723c */ /* 0x084fe20000041814 */
        /* <DEDUP_REMOVED lines=8> */
[----:B------:R-:W-:Y:S03]  /*42e90*/  STL [R1+0x4260], R29 ;  /* 0x0042601d01007387 */ /* 0x000fe60000100800 */
[----:B0-----:R-:W-:Y:S01]  /*42ea0*/  STL.64 [R1+0xa0], R12 ;  /* 0x0000a00c01007387 */ /* 0x001fe20000100a00 */
[----:B------:R0:W-:Y:S03]  /*42eb0*/  STL.64 [R1+0xa8], R14 ;  /* 0x0000a80e01007387 */ /* 0x0001e60000100a00 */
[----:B0-----:R-:W2:Y:S01]  /*42ec0*/  LDL.LU.64 R14, [R1+0x42f8] ;  /* 0x0042f800010e7983 */ /* 0x001ea20000300a00 */
[----:B------:R-:W2:Y:S01]  /*42ed0*/  LDL.LU.64 R12, [R1+0x42f0] ;  /* 0x0042f000010c7983 */ /* 0x000ea20000300a00 */
[----:B------:R-:W-:Y:S01]  /*42ee0*/  MOV R9, R18 ;  /* 0x0000001200097202 */ /* 0x000fe20000000f00 */
[----:B------:R-:W-:Y:S01]  /*42ef0*/  IMAD.MOV.U32 R8, RZ, RZ, R19 ;  /* 0x000000ffff087224 */ /* 0x000fe200078e0013 */
[----:B--2---:R-:W-:Y:S01]  /*42f00*/  HMMA.16816.F32.BF16 R12, R12, R10, R20 ;  /* 0x0000000a0c0c723c */ /* 0x004fe20000041814 */
[----:B------:R-:W2:Y:S01]  /*42f10*/  LDL.LU.64 R22, [R1+0x42e8] ;  /* 0x0042e80001167983 */ /* 0x000ea20000300a00 */
[----:B------:R-:W2:Y:S11]  /*42f20*/  LDL.LU.64 R20, [R1+0x42e0] ;  /* 0x0042e00001147983 */ /* 0x000eb60000300a00 */
[----:B------:R-:W-:Y:S10]  /*42f30*/  @!UPT UIADD3 URZ, URZ, URZ, URZ ;  /* 0x0000003f3f3ff290 */ /* 0x000ff4000fffe03f */
[----:B------:R0:W-:Y:S02]  /*42f40*/  STL.64 [R1+0x140], R12 ;  /* 0x0001400c01007387 */ /* 0x0001e40000100a00 */
[----:B0-----:R-:W-:Y:S02]  /*42f50*/  IMAD.MOV.U32 R12, RZ, RZ, R16 ;  /* 0x000000ffff0c7224 */ /* 0x001fe400078e0010 */
[----:B------:R-:W0:Y:S04]  /*42f60*/  LDSM.16.MT88.4 R16, [R0+0x34180] ;  /* 0x034180000010783b */ /* 0x000e280000004200 */
[----:B------:R1:W-:Y:S01]  /*42f70*/  STL.64 [R1+0x148], R14 ;  /* 0x0001480e01007387 */ /* 0x0003e20000100a00 */
[----:B------:R-:W-:Y:S02]  /*42f80*/  MOV R13, R7 ;  /* 0x00000007000d7202 */ /* 0x000fe40000000f00 */
[----:B-1----:R-:W-:Y:S01]  /*42f90*/  MOV R14, R6 ;  /* 0x00000006000e7202 */ /* 0x002fe20000000f00 */
[----:B------:R-:W-:-:S05]  /*42fa0*/  IMAD.MOV.U32 R15, RZ, RZ, R3 ;  /* 0x000000ffff0f7224 */ /* 0x000fca00078e0003 */
[----:B------:R-:W-:Y:S01]  /*42fb0*/  STL.64 [R1+0x42a0], R14 ;  /* 0x0042a00e01007387 */ /* 0x000fe20000100a00 */
[----:B------:R1:W-:Y:S03]  /*42fc0*/  STL.64 [R1+0x4298], R12 ;  /* 0x0042980c01007387 */ /* 0x0003e60000100a00 */
[----:B-1----:R-:W4:Y:S01]  /*42fd0*/  LDL.LU R12, [R1+0xd0] ;  /* 0x0000d000010c7983 */ /* 0x002f220000300800 */
[----:B------:R-:W4:Y:S02]  /*42fe0*/  LDL.LU R13, [R1+0xd4] ;  /* 0x0000d400010d7983 */ /* 0x000f240000300800 */
[----:B------:R-:W4:Y:S02]  /*42ff0*/  LDL.LU R14, [R1+0xd8] ;  /* 0x0000d800010e7983 */ /* 0x000f240000300800 */
[----:B------:R-:W4:Y:S01]  /*43000*/  LDL.LU R15, [R1+0xdc] ;  /* 0x0000dc00010f7983 */ /* 0x000f220000300800 */
[----:B0-----:R-:W-:Y:S01]  /*43010*/  STL.64 [R1+0x90], R16 ;  /* 0x0000901001007387 */ /* 0x001fe20000100a00 */
[----:B------:R0:W-:Y:S01]  /*43020*/  STL [R1+0x98], R18 ;  /* 0x0000981201007387 */ /* 0x0001e20000100800 */
[----:B------:R-:W-:-:S02]  /*43030*/  MOV R3, R19 ;  /* 0x0000001300037202 */ /* 0x000fc40000000f00 */
[----:B0-----:R-:W2:Y:S01]  /*43040*/  LDL.LU.64 R18, [R1+0x42d8] ;  /* 0x0042d80001127983 */ /* 0x001ea20000300a00 */
[----:B------:R-:W2:Y:S02]  /*43050*/  LDL.LU.64 R16, [R1+0x42d0] ;  /* 0x0042d00001107983 */ /* 0x000ea40000300a00 */
[----:B------:R-:W-:Y:S02]  /*43060*/  STL [R1+0x426c], R3 ;  /* 0x00426c0301007387 */ /* 0x000fe40000100800 */
[----:B------:R-:W-:Y:S01]  /*43070*/  STL [R1+0x4160], R0 ;  /* 0x0041600001007387 */ /* 0x000fe20000100800 */
[-C--:B--2---:R-:W-:Y:S01]  /*43080*/  HMMA.16816.F32.BF16 R16, R16, R10.reuse, R20 ;  /* 0x0000000a1010723c */ /* 0x084fe20000041814 */
[----:B------:R-:W3:Y:S01]  /*43090*/  LDL.LU.64 R22, [R1+0x42c8] ;  /* 0x0042c80001167983 */ /* 0x000ee20000300a00 */
[----:B------:R-:W3:Y:S11]  /*430a0*/  LDL.LU.64 R20, [R1+0x42c0] ;  /* 0x0042c00001147983 */ /* 0x000ef60000300a00 */
[----:B------:R-:W-:Y:S10]  /*430b0*/  @!UPT UIADD3 URZ, URZ, URZ, URZ ;  /* 0x0000003f3f3ff290 */ /* 0x000ff4000fffe03f */
[----:B------:R0:W-:Y:S01]  /*430c0*/  STL [R1+0x110], R16 ;  /* 0x0001101001007387 */ /* 0x0001e20000100800 */
[----:B------:R-:W-:Y:S02]  /*430d0*/  MOV R6, R19 ;  /* 0x0000001300067202 */ /* 0x000fe40000000f00 */
[----:B------:R-:W-:Y:S01]  /*430e0*/  MOV R2, R17 ;  /* 0x0000001100027202 */ /* 0x000fe20000000f00 */
[----:B------:R-:W-:Y:S01]  /*430f0*/  IMAD.MOV.U32 R29, RZ, RZ, R18 ;  /* 0x000000ffff1d7224 */ /* 0x000fe200078e0012 */
[----:B0-----:R-:W2:Y:S01]  /*43100*/  LDL.LU R16, [R1+0x80] ;  /* 0x0000800001107983 */ /* 0x001ea20000300800 */
[----:B------:R-:W2:Y:S02]  /*43110*/  LDL.LU R17, [R1+0x84] ;  /* 0x0000840001117983 */ /* 0x000ea40000300800 */
[----:B------:R-:W2:Y:S02]  /*43120*/  LDL.LU R18, [R1+0x88] ;  /* 0x0000880001127983 */ /* 0x000ea40000300800 */
[----:B------:R-:W2:Y:S01]  /*43130*/  LDL.LU R19, [R1+0x8c] ;  /* 0x00008c0001137983 */ /* 0x000ea20000300800 */
[----:B------:R-:W-:Y:S01]  /*43140*/  STL [R1+0x4278], R6 ;  /* 0x0042780601007387 */ /* 0x000fe20000100800 */
[----:B------:R-:W-:Y:S02]  /*43150*/  STL [R1+0x4274], R29 ;  /* 0x0042741d01007387 */ /* 0x000fe40000100800 */
[----:B------:R-:W-:Y:S01]  /*43160*/  STL [R1+0x4270], R2 ;  /* 0x0042700201007387 */ /* 0x000fe20000100800 */
        /* <DEDUP_REMOVED lines=8> */
[----:B-1----:R-:W-:Y:S01]  /*431f0*/  MOV R22, R9 ;  /* 0x0000000900167202 */ /* 0x002fe20000000f00 */
[----:B------:R-:W-:Y:S01]  /*43200*/  IMAD.MOV.U32 R23, RZ, RZ, R8 ;  /* 0x000000ffff177224 */ /* 0x000fe200078e0008 */
[----:B------:R-:W2:Y:S01]  /*43210*/  LDL.LU R9, [R1+0x42ac] ;  /* 0x0042ac0001097983 */ /* 0x000ea20000300800 */
[----:B------:R-:W2:Y:S01]  /*43220*/  LDL.LU R8, [R1+0x42a8] ;  /* 0x0042a80001087983 */ /* 0x000ea20000300800 */
[----:B----4-:R-:W-:Y:S02]  /*43230*/  HMMA.16816.F32.BF16 R24, R24, R10, R12 ;  /* 0x0000000a1818723c */ /* 0x010fe4000004180c */
[----:B------:R-:W4:Y:S01]  /*43240*/  LDL.LU.64 R14, [R1+0x42a0] ;  /* 0x0042a000010e7983 */ /* 0x000f220000300a00 */
[----:B------:R-:W4:Y:S11]  /*43250*/  LDL.LU.64 R12, [R1+0x4298] ;  /* 0x00429800010c7983 */ /* 0x000f360000300a00 */
[----:B------:R-:W-:Y:S09]  /*43260*/  @!UPT UIADD3 URZ, URZ, URZ, URZ ;  /* 0x0000003f3f3ff290 */ /* 0x000ff2000fffe03f */
[----:B------:R0:W-:Y:S01]  /*43270*/  STL [R1+0xc0], R24 ;  /* 0x0000c01801007387 */ /* 0x0001e20000100800 */
[----:B------:R1:W-:Y:S01]  /*43280*/  STL.64 [R1+0xc8], R26 ;  /* 0x0000c81a01007387 */ /* 0x0003e20000100a00 */
[----:B------:R-:W-:Y:S02]  /*43290*/  MOV R0, R25 ;  /* 0x0000001900007202 */ /* 0x000fe40000000f00 */
[----:B0-----:R-:W3:Y:S01]  /*432a0*/  LDL.LU R24, [R1+0xb0] ;  /* 0x0000b00001187983 */ /* 0x001ee20000300800 */
[----:B------:R-:W3:Y:S02]  /*432b0*/  LDL.LU R25, [R1+0xb4] ;  /* 0x0000b40001197983 */ /* 0x000ee40000300800 */
[----:B-1----:R-:W3:Y:S02]  /*432c0*/  LDL.LU R26, [R1+0xb8] ;  /* 0x0000b800011a7983 */ /* 0x002ee40000300800 */
[----:B------:R-:W3:Y:S01]  /*432d0*/  LDL.LU R27, [R1+0xbc] ;  /* 0x0000bc00011b7983 */ /* 0x000ee20000300800 */
[----:B------:R-:W-:Y:S01]  /*432e0*/  STL [R1+0x427c], R0 ;  /* 0x00427c0001007387 */ /* 0x000fe20000100800 */
[----:B------:R-:W-:Y:S03]  /*432f0*/  STL [R1+0x4284], R4 ;  /* 0x0042840401007387 */ /* 0x000fe60000100800 */
[----:B------:R-:W0:Y:S02]  /*43300*/  S2R R28, SR_TID.X ;  /* 0x00000000001c7919 */ /* 0x000e240000002100 */
[C---:B0-----:R-:W-:Y:S01]  /*43310*/  SHF.L.U32 R7, R28.reuse, 0x1, RZ ;  /* 0x000000011c077819 */ /* 0x041fe200000006ff */
[----:B------:R-:W-:-:S05]  /*43320*/  LOP3.LUT R28, R28, 0x7, RZ, 0xc0, !PT ;  /* 0x000000071c1c7812 */ /* 0x000fca00078ec0ff */
[----:B------:R-:W-:-:S05]  /*43330*/  IMAD R28, R28, 0x210, RZ ;  /* 0x000002101c1c7824 */ /* 0x000fca00078e02ff */
[----:B------:R-:W-:-:S04]  /*43340*/  LOP3.LUT R28, R28, 0x10, R7, 0x78, !PT ;  /* 0x000000101c1c7812 */ /* 0x000fc800078e7807 */
[----:B--2---:R-:W-:-:S04]  /*43350*/  LOP3.LUT R28, R28, R8, RZ, 0xfc, !PT ;  /* 0x000000081c1c7212 */ /* 0x004fc800078efcff */
[----:B------:R-:W-:Y:S01]  /*43360*/  LOP3.LUT R28, R28, 0x40, RZ, 0x3c, !PT ;  /* 0x000000401c1c7812 */ /* 0x000fe200078e3cff */
[-C--:B----4-:R-:W-:Y:S08]  /*43370*/  HMMA.16816.F32.BF16 R12, R12, R4.reuse, R16 ;  /* 0x000000040c0c723c */ /* 0x090ff00000041810 */
[----:B---3--:R-:W-:Y:S11]  /*43380*/  HMMA.16816.F32.BF16 R20, R20, R4, R24 ;  /* 0x000000041414723c */ /* 0x008ff60000041818 */
[----:B------:R-:W-:Y:S11]  /*43390*/  @!UPT UIADD3 URZ, URZ, URZ, URZ ;  /* 0x0000003f3f3ff290 */ /* 0x000ff6000fffe03f */
[----:B------:R-:W-:Y:S01]  /*433a0*/  @!UPT UIADD3 URZ, URZ, URZ, URZ ;  /* 0x0000003f3f3ff290 */ /* 0x000fe2000fffe03f */
[----:B------:R-:W-:Y:S01]  /*433b0*/  STL.64 [R1+0x190], R20 ;  /* 0x0001901401007387 */ /* 0x000fe20000100a00 */
[----:B------:R-:W-:Y:S02]  /*433c0*/  STL.64 [R1+0x198], R22 ;  /* 0x0001981601007387 */ /* 0x000fe40000100a00 */
[----:B------:R-:W-:Y:S02]  /*433d0*/  STL [R1+0x4280], R5 ;  /* 0x0042800501007387 */ /* 0x000fe40000100800 */
[----:B------:R-:W-:Y:S01]  /*433e0*/  STL.64 [R1+0x160], R12 ;  /* 0x0001600c01007387 */ /* 0x000fe20000100a00 */
[----:B------:R-:W-:Y:S02]  /*433f0*/  STL.64 [R1+0x168], R14 ;  /* 0x0001680e01007387 */ /* 0x000fe40000100a00 */
[----:B------:R-:W0:Y:S04]  /*43400*/  LDSM.16.MT88.4 R12, [R9+0x34000] ;  /* 0x03400000090c783b */ /* 0x000e280000004200 */
[----:B0-----:R-:W-:Y:S01]  /*43410*/  IMAD.MOV.U32 R16, RZ, RZ, R15 ;  /* 0x000000ffff107224 */ /* 0x001fe200078e000f */
[----:B------:R-:W-:-:S02]  /*43420*/  MOV R17, R14 ;  /* 0x0000000e00117202 */ /* 0x000fc40000000f00 */
[----:B------:R-:W-:Y:S01]  /*43430*/  MOV R18, R13 ;  /* 0x0000000d00127202 */ /* 0x000fe20000000f00 */
[----:B------:R-:W-:Y:S01]  /*43440*/  IMAD.MOV.U32 R19, RZ, RZ, R12 ;  /* 0x000000ffff137224 */ /* 0x000fe200078e000c */
[----:B------:R-:W-:Y:S01]  /*43450*/  STL [R1+0x4294], R16 ;  /* 0x0042941001007387 */ /* 0x000fe20000100800 */
[----:B------:R-:W-:Y:S02]  /*43460*/  STL [R1+0x4290], R17 ;  /* 0x0042901101007387 */ /* 0x000fe40000100800 */
[----:B------:R-:W-:Y:S02]  /*43470*/  STL [R1+0x428c], R18 ;  /* 0x00428c1201007387 */ /* 0x000fe40000100800 */
[----:B------:R-:W-:Y:S01]  /*43480*/  STL [R1+0x4288], R19 ;  /* 0x0042881301007387 */ /* 0x000fe20000100800 */
[----:B------:R-:W-:Y:S02]  /*43490*/  STL [R1+0x4100], R7 ;  /* 0x0041000701007387 */ /* 0x000fe40000100800 */
[----:B------:R-:W-:Y:S02]  /*434a0*/  LDSM.16.MT88.4 R4, [R9+0x34080] ;  /* 0x034080000904783b */ /* 0x000fe40000004200 */
[----:B------:R-:W-:Y:S02]  /*434b0*/  LDSM.16.MT88.4 R12, [R9+0x34100] ;  /* 0x03410000090c783b */ /* 0x000fe40000004200 */
[----:B------:R-:W0:Y:S02]  /*434c0*/  LDSM.16.MT88.4 R8, [R9+0x34180] ;  /* 0x034180000908783b */ /* 0x000e240000004200 */
[----:B0-----:R-:W-:-:S02]  /*434d0*/  MOV R29, R8 ;  /* 0x00000008001d7202 */ /* 0x001fc40000000f00 */
[----:B------:R-:W-:Y:S01]  /*434e0*/  IMAD.MOV.U32 R2, RZ, RZ, R9 ;  /* 0x000000ffff027224 */ /* 0x000fe200078e0009 */
[----:B------:R-:W-:Y:S02]  /*434f0*/  MOV R3, R10 ;  /* 0x0000000a00037202 */ /* 0x000fe40000000f00 */
[----:B------:R-:W-:Y:S02]  /*43500*/  MOV R27, R11 ;  /* 0x0000000b001b7202 */ /* 0x000fe40000000f00 */
[----:B------:R-:W0:Y:S01]  /*43510*/  LDSM.16.MT88.4 R8, [R28+0x34000] ;  /* 0x034000001c08783b */ /* 0x000e220000004200 */
[----:B------:R-:W-:Y:S02]  /*43520*/  MOV R22, R4 ;  /* 0x0000000400167202 */ /* 0x000fe40000000f00 */
[----:B------:R-:W-:Y:S01]  /*43530*/  MOV R21, R5 ;  /* 0x0000000500157202 */ /* 0x000fe20000000f00 */
[----:B------:R-:W-:Y:S02]  /*43540*/  IMAD.MOV.U32 R20, RZ, RZ, R6 ;  /* 0x000000ffff147224 */ /* 0x000fe400078e0006 */
[----:B0-----:R-:W-:Y:S01]  /*43550*/  IMAD.MOV.U32 R4, RZ, RZ, R8 ;  /* 0x000000ffff047224 */ /* 0x001fe200078e0008 */
[----:B------:R-:W-:-:S02]  /*43560*/  MOV R5, R9 ;  /* 0x0000000900057202 */ /* 0x000fc40000000f00 */
[----:B------:R-:W-:Y:S01]  /*43570*/  MOV R0, R10 ;  /* 0x0000000a00007202 */ /* 0x000fe20000000f00 */
[----:B------:R-:W-:Y:S02]  /*43580*/  IMAD.MOV.U32 R6, RZ, RZ, R11 ;  /* 0x000000ffff067224 */ /* 0x000fe400078e000b */
[----:B------:R-:W0:Y:S01]  /*43590*/  LDSM.16.MT88.4 R8, [R28+0x34080] ;  /* 0x034080001c08783b */ /* 0x000e220000004200 */
[----:B------:R-:W-:Y:S02]  /*435a0*/  MOV R26, R12 ;  /* 0x0000000c001a7202 */ /* 0x000fe40000000f00 */
[----:B------:R-:W-:Y:S01]  /*435b0*/  MOV R25, R13 ;  /* 0x0000000d00197202 */ /* 0x000fe20000000f00 */
[----:B------:R-:W-:Y:S01]  /*435c0*/  IMAD.MOV.U32 R24, RZ, RZ, R14 ;  /* 0x000000ffff187224 */ /* 0x000fe200078e000e */
[----:B------:R-:W-:Y:S02]  /*435d0*/  MOV R23, R15 ;  /* 0x0000000f00177202 */ /* 0x000fe40000000f00 */
[----:B------:R-:W-:Y:S01]  /*435e0*/  LDSM.16.MT88.4 R12, [R28+0x34180] ;  /* 0x034180001c0c783b */ /* 0x000fe20000004200 */
[----:B0-----:R-:W-:-:S02]  /*435f0*/  MOV R16, R8 ;  /* 0x0000000800107202 */ /* 0x001fc40000000f00 */
[----:B------:R-:W-:Y:S01]  /*43600*/  MOV R17, R9 ;  /* 0x0000000900117202 */ /* 0x000fe20000000f00 */
[----:B------:R-:W-:Y:S01]  /*43610*/  IMAD.MOV.U32 R18, RZ, RZ, R10 ;  /* 0x000000ffff127224 */ /* 0x000fe200078e000a */
        /* <DEDUP_REMOVED lines=9> */
[----:B------:R-:W3:Y:S01]  /*436b0*/  LDL.LU R15, [R1+0x18c] ;  /* 0x00018c00010f7983 */ /* 0x000ee20000300800 */
[----:B------:R-:W-:-:S02]  /*436c0*/  MOV R8, R16 ;  /* 0x0000001000087202 */ /* 0x000fc40000000f00 */
[----:B------:R-:W-:Y:S02]  /*436d0*/  MOV R10, R18 ;  /* 0x00000012000a7202 */ /* 0x000fe40000000f00 */
[----:B------:R-:W-:Y:S01]  /*436e0*/  MOV R11, R19 ;  /* 0x00000013000b7202 */ /* 0x000fe20000000f00 */
[----:B------:R-:W-:Y:S01]  /*436f0*/  IMAD.MOV.U32 R9, RZ, RZ, R17 ;  /* 0x000000ffff097224 */ /* 0x000fe200078e0011 */
        /* <DEDUP_REMOVED lines=13> */
[----:B------:R-:W-:-:S02]  /*437d0*/  IMAD.MOV.U32 R8, RZ, RZ, R4 ;  /* 0x000000ffff087224 */ /* 0x000fc400078e0004 */
        /* <DEDUP_REMOVED lines=11> */
[----:B------:R-:W-:-:S02]  /*43890*/  MOV R11, R27 ;  /* 0x0000001b000b7202 */ /* 0x000fc40000000f00 */
[----:B-1----:R-:W-:Y:S02]  /*438a0*/  MOV R8, R29 ;  /* 0x0000001d00087202 */ /* 0x002fe40000000f00 */
[----:B------:R-:W-:Y:S01]  /*438b0*/  MOV R9, R2 ;  /* 0x0000000200097202 */ /* 0x000fe20000000f00 */
[----:B------:R-:W2:Y:S01]  /*438c0*/  LDL.LU R29, [R1+0x4274] ;  /* 0x00427400011d7983 */ /* 0x000ea20000300800 */
[----:B------:R-:W2:Y:S02]  /*438d0*/  LDL.LU R2, [R1+0x4270] ;  /* 0x0042700001027983 */ /* 0x000ea40000300800 */
[----:B------:R-:W2:Y:S02]  /*438e0*/  LDL.LU R3, [R1+0x426c] ;  /* 0x00426c0001037983 */ /* 0x000ea40000300800 */
[----:B------:R0:W-:Y:S01]  /*438f0*/  STL.64 [R1+0x41e8], R10 ;  /* 0x0041e80a01007387 */ /* 0x0001e20000100a00 */
[----:B------:R1:W-:Y:S01]  /*43900*/  STL.64 [R1+0x41e0], R8 ;  /* 0x0041e00801007387 */ /* 0x0003e20000100a00 */
[----:B------:R-:W2:Y:S02]  /*43910*/  LDL.LU R12, [R1+0x1b0] ;  /* 0x0001b000010c7983 */ /* 0x000ea40000300800 */
[----:B------:R-:W2:Y:S02]  /*43920*/  LDL.LU R13, [R1+0x1b4] ;  /* 0x0001b400010d7983 */ /* 0x000ea40000300800 */
[----:B------:R-:W2:Y:S01]  /*43930*/  LDL.LU R14, [R1+0x1b8] ;  /* 0x0001b800010e7983 */ /* 0x000ea20000300800 */
[----:B------:R-:W2:Y:S01]  /*43940*/  LDL.LU R15, [R1+0x1bc] ;  /* 0x0001bc00010f7983 */ /* 0x000ea20000300800 */
[----:B0-----:R-:W-:-:S02]  /*43950*/  MOV R10, R24 ;  /* 0x00000018000a7202 */ /* 0x001fc40000000f00 */
[----:B------:R-:W-:Y:S02]  /*43960*/  MOV R11, R23 ;  /* 0x00000017000b7202 */ /* 0x000fe40000000f00 */
[----:B-1----:R-:W-:Y:S01]  /*43970*/  MOV R8, R26 ;  /* 0x0000001a00087202 */ /* 0x002fe20000000f00 */
[----:B------:R-:W-:Y:S02]  /*43980*/  IMAD.MOV.U32 R9, RZ, RZ, R25 ;  /* 0x000000ffff097224 */ /* 0x000fe400078e0019 */
        /* <DEDUP_REMOVED lines=20> */
[----:B---3--:R-:W-:Y:S01]  /*43ad0*/  IMAD.MOV.U32 R10, RZ, RZ, R17 ;  /* 0x000000ffff0a7224 */ /* 0x008fe200078e0011 */
[----:B------:R-:W-:-:S02]  /*43ae0*/  MOV R11, R16 ;  /* 0x00000010000b7202 */ /* 0x000fc40000000f00 */
[----:B------:R-:W-:Y:S02]  /*43af0*/  MOV R8, R19 ;  /* 0x0000001300087202 */ /* 0x000fe40000000f00 */
[----:B----4-:R-:W-:Y:S01]  /*43b00*/  MOV R9, R18 ;  /* 0x0000001200097202 */ /* 0x010fe20000000f00 */
[----:B------:R-:W3:Y:S01]  /*43b10*/  LDL.LU R24, [R1+0xa0] ;  /* 0x0000a00001187983 */ /* 0x000ee20000300800 */
[----:B------:R-:W3:Y:S02]  /*43b20*/  LDL.LU R25, [R1+0xa4] ;  /* 0x0000a40001197983 */ /* 0x000ee40000300800 */
[----:B------:R-:W3:Y:S02]  /*43b30*/  LDL.LU R26, [R1+0xa8] ;  /* 0x0000a800011a7983 */ /* 0x000ee40000300800 */
[----:B------:R-:W3:Y:S01]  /*43b40*/  LDL.LU R27, [R1+0xac] ;  /* 0x0000ac00011b7983 */ /* 0x000ee20000300800 */
[----:B------:R-:W-:Y:S01]  /*43b50*/  STL.64 [R1+0x4248], R10 ;  /* 0x0042480a01007387 */ /* 0x000fe20000100a00 */
[----:B------:R0:W-:Y:S03]  /*43b60*/  STL.64 [R1+0x4240], R8 ;  /* 0x0042400801007387 */ /* 0x0001e60000100a00 */
[----:B0-----:R-:W4:Y:S01]  /*43b70*/  LDL.LU R8, [R1+0x90] ;  /* 0x0000900001087983 */ /* 0x001f220000300800 */
[----:B------:R-:W4:Y:S02]  /*43b80*/  LDL.LU R9, [R1+0x94] ;  /* 0x0000940001097983 */ /* 0x000f240000300800 */
[----:B------:R-:W4:Y:S01]  /*43b90*/  LDL.LU R10, [R1+0x98] ;  /* 0x00009800010a7983 */ /* 0x000f220000300800 */
[----:B------:R-:W-:-:S02]  /*43ba0*/  MOV R11, R3 ;  /* 0x00000003000b7202 */ /* 0x000fc40000000f00 */
[----:B------:R-:W3:Y:S04]  /*43bb0*/  LDL.LU R3, [R1+0x4268] ;  /* 0x0042680001037983 */ /* 0x000ee80000300800 */
[----:B--2---:R-:W-:Y:S01]  /*43bc0*/  STL.64 [R1+0x4218], R14 ;  /* 0x0042180e01007387 */ /* 0x004fe20000100a00 */
[----:B------:R0:W-:Y:S03]  /*43bd0*/  STL.64 [R1+0x4210], R12 ;  /* 0x0042100c01007387 */ /* 0x0001e60000100a00 */
[----:B0-----:R-:W2:Y:S01]  /*43be0*/  LDL.LU R12, [R1+0x120] ;  /* 0x00012000010c7983 */ /* 0x001ea20000300800 */
[----:B------:R-:W2:Y:S02]  /*43bf0*/  LDL.LU R13, [R1+0x124] ;  /* 0x00012400010d7983 */ /* 0x000ea40000300800 */
[----:B------:R-:W2:Y:S02]  /*43c00*/  LDL.LU R14, [R1+0x128] ;  /* 0x00012800010e7983 */ /* 0x000ea40000300800 */
[----:B------:R-:W2:Y:S01]  /*43c10*/  LDL.LU R15, [R1+0x12c] ;  /* 0x00012c00010f7983 */ /* 0x000ea20000300800 */
[----:B---3--:R-:W0:Y:S04]  /*43c20*/  LDSM.16.MT88.4 R16, [R3+0x34000] ;  /* 0x034000000310783b */ /* 0x008e280000004200 */
[----:B------:R-:W1:Y:S04]  /*43c30*/  LDSM.16.MT88.4 R20, [R3+0x34080] ;  /* 0x034080000314783b */ /* 0x000e680000004200 */
[----:B--2---:R-:W-:Y:S01]  /*43c40*/  STL.64 [R1+0x4238], R14 ;  /* 0x0042380e01007387 */ /* 0x004fe20000100a00 */
[----:B------:R2:W-:Y:S03]  /*43c50*/  STL.64 [R1+0x4230], R12 ;  /* 0x0042300c01007387 */ /* 0x0005e60000100a00 */
[----:B--2---:R-:W2:Y:S01]  /*43c60*/  LDL.LU R12, [R1+0x1f0] ;  /* 0x0001f000010c7983 */ /* 0x004ea20000300800 */
[----:B------:R-:W2:Y:S02]  /*43c70*/  LDL.LU R13, [R1+0x1f4] ;  /* 0x0001f400010d7983 */ /* 0x000ea40000300800 */
[----:B------:R-:W3:Y:S02]  /*43c80*/  LDL.LU R14, [R1+0x1f8] ;  /* 0x0001f800010e7983 */ /* 0x000ee40000300800 */
[----:B------:R-:W3:Y:S02]  /*43c90*/  LDL.LU R15, [R1+0x1fc] ;  /* 0x0001fc00010f7983 */ /* 0x000ee40000300800 */
[----:B---3--:R-:W-:Y:S01]  /*43ca0*/  STL.64 [R1+0x4258], R14 ;  /* 0x0042580e01007387 */ /* 0x008fe20000100a00 */
[----:B--2---:R2:W-:Y:S03]  /*43cb0*/  STL.64 [R1+0x4250], R12 ;  /* 0x0042500c01007387 */ /* 0x0045e60000100a00 */
[----:B--2---:R-:W4:Y:S01]  /*43cc0*/  LDL.LU R12, [R1+0x130] ;  /* 0x00013000010c7983 */ /* 0x004f220000300800 */
[----:B------:R-:W4:Y:S02]  /*43cd0*/  LDL.LU R13, [R1+0x134] ;  /* 0x00013400010d7983 */ /* 0x000f240000300800 */
[----:B------:R-:W4:Y:S02]  /*43ce0*/  LDL.LU R14, [R1+0x138] ;  /* 0x00013800010e7983 */ /* 0x000f240000300800 */
[----:B------:R-:W4:Y:S01]  /*43cf0*/  LDL.LU R15, [R1+0x13c] ;  /* 0x00013c00010f7983 */ /* 0x000f220000300800 */
[----:B------:R-:W-:Y:S01]  /*43d00*/  STL [R1+0x4110], R28 ;  /* 0x0041101c01007387 */ /* 0x000fe20000100800 */
[----:B0-----:R-:W-:Y:S02]  /*43d10*/  STL [R1+0x416c], R17 ;  /* 0x00416c1101007387 */ /* 0x001fe40000100800 */
[----:B------:R-:W-:Y:S02]  /*43d20*/  STL [R1+0x4168], R18 ;  /* 0x0041681201007387 */ /* 0x000fe40000100800 */
[----:B------:R-:W-:Y:S01]  /*43d30*/  STL [R1+0x4164], R19 ;  /* 0x0041641301007387 */ /* 0x000fe20000100800 */
[----:B-1----:R-:W-:Y:S01]  /*43d40*/  STL.64 [R1+0x4158], R22 ;  /* 0x0041581601007387 */ /* 0x002fe20000100a00 */
[----:B------:R0:W-:Y:S03]  /*43d50*/  STL.64 [R1+0x4150], R20 ;  /* 0x0041501401007387 */ /* 0x0001e60000100a00 */
[----:B0-----:R-:W2:Y:S01]  /*43d60*/  LDL.LU R20, [R1+0x1e0] ;  /* 0x0001e00001147983 */ /* 0x001ea20000300800 */
[----:B------:R-:W2:Y:S02]  /*43d70*/  LDL.LU R21, [R1+0x1e4] ;  /* 0x0001e40001157983 */ /* 0x000ea40000300800 */
[----:B------:R-:W2:Y:S02]  /*43d80*/  LDL.LU R22, [R1+0x1e8] ;  /* 0x0001e80001167983 */ /* 0x000ea40000300800 */
[----:B------:R-:W2:Y:S02]  /*43d90*/  LDL.LU R23, [R1+0x1ec] ;  /* 0x0001ec0001177983 */ /* 0x000ea40000300800 */
[-C--:B--2---:R-:W-:Y:S01]  /*43da0*/  HMMA.16816.F32.BF16 R24, R24, R4.reuse, R20 ;  /* 0x000000041818723c */ /* 0x084fe20000041814 */
[----:B------:R-:W2:Y:S11]  /*43db0*/  LDL.LU R20, [R1+0x140] ;  /* 0x0001400001147983 */ /* 0x000eb60000300800 */
[----:B------:R-:W-:Y:S11]  /*43dc0*/  @!UPT UIADD3 URZ, URZ, URZ, URZ ;  /* 0x0000003f3f3ff290 */ /* 0x000ff6000fffe03f */
[----:B------:R-:W-:Y:S01]  /*43dd0*/  STL.64 [R1+0xb0], R24 ;  /* 0x0000b01801007387 */ /* 0x000fe20000100a00 */
[----:B------:R-:W-:Y:S02]  /*43de0*/  STL.64 [R1+0xb8], R26 ;  /* 0x0000b81a01007387 */ /* 0x000fe40000100a00 */
[----:B------:R-:W0:Y:S01]  /*43df0*/  LDSM.16.MT88.4 R24, [R3+0x34100] ;  /* 0x034100000318783b */ /* 0x000e220000004200 */
[----:B----4-:R-:W-:Y:S01]  /*43e00*/  HMMA.16816.F32.BF16 R8, R8, R4, R12 ;  /* 0x000000040808723c */ /* 0x010fe2000004180c */
[----:B------:R-:W2:Y:S02]  /*43e10*/  LDL.LU R21, [R1+0x144] ;  /* 0x0001440001157983 */ /* 0x000ea40000300800 */
[----:B------:R-:W2:Y:S02]  /*43e20*/  LDL.LU R22, [R1+0x148] ;  /* 0x0001480001167983 */ /* 0x000ea40000300800 */
[----:B------:R-:W2:Y:S01]  /*43e30*/  LDL.LU R23, [R1+0x14c] ;  /* 0x00014c0001177983 */ /* 0x000ea20000300800 */
[----:B0-----:R0:W-:Y:S01]  /*43e40*/  STL.64 [R1+0x4148], R26 ;  /* 0x0041481a01007387 */ /* 0x0011e20000100a00 */
[----:B------:R1:W-:Y:S01]  /*43e50*/  STL.64 [R1+0x4140], R24 ;  /* 0x0041401801007387 */ /* 0x0003e20000100a00 */
[----:B0-----:R-:W-:-:S02]  /*43e60*/  MOV R26, R29 ;  /* 0x0000001d001a7202 */ /* 0x001fc40000000f00 */
[----:B-1----:R-:W3:Y:S01]  /*43e70*/  LDL.LU R24, [R1+0x110] ;  /* 0x0001100001187983 */ /* 0x002ee20000300800 */
[----:B------:R-:W-:Y:S02]  /*43e80*/  IMAD.MOV.U32 R25, RZ, RZ, R2 ;  /* 0x000000ffff197224 */ /* 0x000fe400078e0002 */
[----:B------:R-:W4:Y:S02]  /*43e90*/  LDL.LU R2, [R1+0x4264] ;  /* 0x0042640001027983 */ /* 0x000f240000300800 */
[----:B------:R-:W2:Y:S01]  /*43ea0*/  LDL.LU R29, [R1+0x4260] ;  /* 0x00426000011d7983 */ /* 0x000ea20000300800 */
[----:B------:R-:W2:Y:S01]  /*43eb0*/  LDL.LU.64 R14, [R1+0x4258] ;  /* 0x00425800010e7983 */ /* 0x000ea20000300a00 */
[----:B------:R-:W2:Y:S06]  /*43ec0*/  LDL.LU.64 R12, [R1+0x4250] ;  /* 0x00425000010c7983 */ /* 0x000eac0000300a00 */
[----:B------:R-:W-:Y:S02]  /*43ed0*/  STL.64 [R1+0x150], R8 ;  /* 0x0001500801007387 */ /* 0x000fe40000100a00 */
[----:B------:R-:W-:Y:S02]  /*43ee0*/  STL.64 [R1+0x158], R10 ;  /* 0x0001580a01007387 */ /* 0x000fe40000100a00 */
        /* <DEDUP_REMOVED lines=39> */
[----:B------:R-:W-:Y:S01]  /*44160*/  MOV R27, R6 ;  /* 0x00000006001b7202 */ /* 0x000fe20000000f00 */
[-C--:B--2---:R-:W-:Y:S01]  /*44170*/  HMMA.16816.F32.BF16 R8, R8, R4.reuse, R12 ;  /* 0x000000040808723c */ /* 0x084fe2000004180c */
[----:B------:R-:W2:Y:S01]  /*44180*/  LDL.LU.64 R14, [R1+0x41b8] ;  /* 0x0041b800010e7983 */ /* 0x000ea20000300a00 */
[----:B------:R-:W2:Y:S11]  /*44190*/  LDL.LU.64 R12, [R1+0x41b0] ;  /* 0x0041b000010c7983 */ /* 0x000eb60000300a00 */
[----:B------:R-:W-:Y:S10]  /*441a0*/  @!UPT UIADD3 URZ, URZ, URZ, URZ ;  /* 0x0000003f3f3ff290 */ /* 0x000ff4000fffe03f */
[----:B------:R-:W-:Y:S01]  /*441b0*/  STL [R1+0xd0], R8 ;  /* 0x0000d00801007387 */ /* 0x000fe20000100800 */
[----:B------:R0:W-:Y:S01]  /*441c0*/  STL [R1+0xd8], R10 ;  /* 0x0000d80a01007387 */ /* 0x0001e20000100800 */
[----:B------:R-:W-:Y:S02]  /*441d0*/  MOV R6, R11 ;  /* 0x0000000b00067202 */ /* 0x000fe40000000f00 */
[----:B------:R-:W-:Y:S01]  /*441e0*/  MOV R7, R9 ;  /* 0x0000000900077202 */ /* 0x000fe20000000f00 */
[----:B0-----:R-:W2:Y:S01]  /*441f0*/  LDL.LU.64 R10, [R1+0x41a8] ;  /* 0x0041a800010a7983 */ /* 0x001ea20000300a00 */
[----:B------:R-:W2:Y:S02]  /*44200*/  LDL.LU.64 R8, [R1+0x41a0] ;  /* 0x0041a00001087983 */ /* 0x000ea40000300a00 */
[----:B------:R-:W-:Y:S02]  /*44210*/  STL [R1+0x4108], R6 ;  /* 0x0041080601007387 */ /* 0x000fe40000100800 */
[----:B------:R-:W-:Y:S01]  /*44220*/  STL [R1+0x4104], R7 ;  /* 0x0041040701007387 */ /* 0x000fe20000100800 */
[-C--:B--2---:R-:W-:Y:S01]  /*44230*/  HMMA.16816.F32.BF16 R8, R8, R4.reuse, R12 ;  /* 0x000000040808723c */ /* 0x084fe2000004180c */
[----:B------:R-:W2:Y:S01]  /*44240*/  LDL.LU.64 R14, [R1+0x4198] ;  /* 0x00419800010e7983 */ /* 0x000ea20000300a00 */
[----:B------:R-:W2:Y:S11]  /*44250*/  LDL.LU.64 R12, [R1+0x4190] ;  /* 0x00419000010c7983 */ /* 0x000eb60000300a00 */
[----:B------:R-:W-:Y:S10]  /*44260*/  @!UPT UIADD3 URZ, URZ, URZ, URZ ;  /* 0x0000003f3f3ff290 */ /* 0x000ff4000fffe03f */
[----:B------:R-:W-:Y:S01]  /*44270*/  STL.64 [R1+0xa0], R8 ;  /* 0x0000a00801007387 */ /* 0x000fe20000100a00 */
[----:B------:R0:W-:Y:S02]  /*44280*/  STL [R1+0xa8], R10 ;  /* 0x0000a80a01007387 */ /* 0x0001e40000100800 */
[----:B------:R-:W-:Y:S02]  /*44290*/  IMAD.MOV.U32 R3, RZ, RZ, R11 ;  /* 0x000000ffff037224 */ /* 0x000fe400078e000b */
[----:B0-----:R-:W2:Y:S01]  /*442a0*/  LDL.LU.64 R10, [R1+0x4188] ;  /* 0x00418800010a7983 */ /* 0x001ea20000300a00 */
[----:B------:R-:W2:Y:S02]  /*442b0*/  LDL.LU.64 R8, [R1+0x4180] ;  /* 0x0041800001087983 */ /* 0x000ea40000300a00 */
[----:B------:R-:W-:Y:S01]  /*442c0*/  STL [R1+0x410c], R3 ;  /* 0x00410c0301007387 */ /* 0x000fe20000100800 */
[----:B--2---:R-:W-:Y:S01]  /*442d0*/  HMMA.16816.F32.BF16 R8, R8, R4, R12 ;  /* 0x000000040808723c */ /* 0x004fe2000004180c */
[----:B------:R-:W2:Y:S01]  /*442e0*/  LDL.LU.64 R14, [R1+0x4178] ;  /* 0x00417800010e7983 */ /* 0x000ea20000300a00 */
[----:B------:R-:W2:Y:S11]  /*442f0*/  LDL.LU.64 R12, [R1+0x4170] ;  /* 0x00417000010c7983 */ /* 0x000eb60000300a00 */
[----:B------:R-:W-:Y:S10]  /*44300*/  @!UPT UIADD3 URZ, URZ, URZ, URZ ;  /* 0x0000003f3f3ff290 */ /* 0x000ff4000fffe03f */
[----:B------:R0:W-:Y:S01]  /*44310*/  STL.64 [R1+0x90], R8 ;  /* 0x0000900801007387 */ /* 0x0001e20000100a00 */
[----:B------:R1:W-:Y:S03]  /*44320*/  STL.64 [R1+0x98], R10 ;  /* 0x0000980a01007387 */ /* 0x0003e60000100a00 */
[----:B0-----:R-:W2:Y:S01]  /*44330*/  LDL.LU R8, [R1+0x170] ;  /* 0x0001700001087983 */ /* 0x001ea20000300800 */
[----:B------:R-:W2:Y:S01]  /*44340*/  LDL.LU R9, [R1+0x174] ;  /* 0x0001740001097983 */ /* 0x000ea20000300800 */
[----:B-1----:R-:W-:Y:S02]  /*44350*/  MOV R10, R29 ;  /* 0x0000001d000a7202 */ /* 0x002fe40000000f00 */
[----:B----4-:R-:W-:-:S07]  /*44360*/  MOV R11, R2 ;  /* 0x00000002000b7202 */ /* 0x010fce0000000f00 */
[-C--:B--2---:R-:W-:Y:S07]  /*44370*/  HMMA.16816.F32.BF16 R12, R12, R4.reuse, R8 ;  /* 0x000000040c0c723c */ /* 0x084fee0000041808 */
[----:B------:R-:W-:Y:S01]  /*44380*/  MOV R8, R17 ;  /* 0x0000001100087202 */ /* 0x000fe20000000f00 */
[----:B------:R-:W-:Y:S01]  /*44390*/  IMAD.MOV.U32 R9, RZ, RZ, R18 ;  /* 0x000000ffff097224 */ /* 0x000fe200078e0012 */
[----:B------:R-:W-:Y:S11]  /*443a0*/  MOV R10, R19 ;  /* 0x00000013000a7202 */ /* 0x000ff60000000f00 */
[----:B------:R-:W-:Y:S03]  /*443b0*/  @!UPT UIADD3 URZ, URZ, URZ, URZ ;  /* 0x0000003f3f3ff290 */ /* 0x000fe6000fffe03f */
[----:B------:R0:W-:Y:S01]  /*443c0*/  STL.64 [R1+0x80], R12 ;  /* 0x0000800c01007387 */ /* 0x0001e20000100a00 */
[----:B------:R-:W2:Y:S02]  /*443d0*/  LDL.LU R17, [R1+0x416c] ;  /* 0x00416c0001117983 */ /* 0x000ea40000300800 */
[----:B------:R-:W2:Y:S02]  /*443e0*/  LDL.LU R18, [R1+0x4168] ;  /* 0x0041680001127983 */ /* 0x000ea40000300800 */
[----:B------:R-:W2:Y:S01]  /*443f0*/  LDL.LU R19, [R1+0x4164] ;  /* 0x0041640001137983 */ /* 0x000ea20000300800 */
[----:B------:R-:W-:Y:S01]  /*44400*/  MOV R2, R15 ;  /* 0x0000000f00027202 */ /* 0x000fe20000000f00 */
[----:B------:R-:W-:Y:S01]  /*44410*/  IMAD.MOV.U32 R29, RZ, RZ, R14 ;  /* 0x000000ffff1d7224 */ /* 0x000fe200078e000e */
[----:B0-----:R-:W3:Y:S01]  /*44420*/  LDL.LU R12, [R1+0xc0] ;  /* 0x0000c000010c7983 */ /* 0x001ee20000300800 */
[----:B------:R-:W-:Y:S02]  /*44430*/  IMAD.MOV.U32 R13, RZ, RZ, R0 ;  /* 0x000000ffff0d7224 */ /* 0x000fe400078e0000 */
[----:B------:R-:W3:Y:S02]  /*44440*/  LDL.LU R0, [R1+0x4160] ;  /* 0x0041600001007983 */ /* 0x000ee40000300800 */
[----:B------:R-:W3:Y:S01]  /*44450*/  LDL.LU R14, [R1+0xc8] ;  /* 0x0000c800010e7983 */ /* 0x000ee20000300800 */
[----:B------:R-:W3:Y:S01]  /*44460*/  LDL.LU R15, [R1+0xcc] ;  /* 0x0000cc00010f7983 */ /* 0x000ee20000300800 */
[----:B------:R-:W-:Y:S02]  /*44470*/  STL [R1+0x4118], R2 ;  /* 0x0041180201007387 */ /* 0x000fe40000100800 */
[----:B------:R-:W-:Y:S01]  /*44480*/  STL [R1+0x4114], R29 ;  /* 0x0041141d01007387 */ /* 0x000fe20000100800 */
[-C--:B--2---:R-:W-:Y:S01]  /*44490*/  HMMA.16816.F32.BF16 R16, R16, R4.reuse, R20 ;  /* 0x000000041010723c */ /* 0x084fe20000041814 */
[----:B------:R-:W3:Y:S01]  /*444a0*/  LDL.LU.64 R22, [R1+0x4158] ;  /* 0x0041580001167983 */ /* 0x000ee20000300a00 */
[----:B------:R-:W3:Y:S11]  /*444b0*/  LDL.LU.64 R20, [R1+0x4150] ;  /* 0x0041500001147983 */ /* 0x000ef60000300a00 */
[----:B------:R-:W-:Y:S10]  /*444c0*/  @!UPT UIADD3 URZ, URZ, URZ, URZ ;  /* 0x0000003f3f3ff290 */ /* 0x000ff4000fffe03f */
[----:B------:R-:W-:Y:S01]  /*444d0*/  STL.64 [R1+0x1a0], R16 ;  /* 0x0001a01001007387 */ /* 0x000fe20000100a00 */
[----:B------:R-:W-:Y:S01]  /*444e0*/  STL.64 [R1+0x1a8], R18 ;  /* 0x0001a81201007387 */ /* 0x000fe20000100a00 */
[----:B---3--:R-:W-:Y:S02]  /*444f0*/  HMMA.16816.F32.BF16 R20, R20, R4, R24 ;  /* 0x000000041414723c */ /* 0x008fe40000041818 */
[----:B------:R-:W0:Y:S02]  /*44500*/  LDSM.16.MT88.4 R24, [R0+0x36000] ;  /* 0x036000000018783b */ /* 0x000e240000004200 */
[----:B0-----:R-:W-:Y:S02]  /*44510*/  MOV R19, R24 ;  /* 0x0000001800137202 */ /* 0x001fe40000000f00 */
[----:B------:R-:W-:Y:S01]  /*44520*/  MOV R18, R25 ;  /* 0x0000001900127202 */ /* 0x000fe20000000f00 */
[----:B------:R-:W-:Y:S01]  /*44530*/  IMAD.MOV.U32 R17, RZ, RZ, R26 ;  /* 0x000000ffff117224 */ /* 0x000fe200078e001a */
[----:B------:R-:W-:-:S02]  /*44540*/  MOV R16, R27 ;  /* 0x0000001b00107202 */ /* 0x000fc40000000f00 */
[----:B------:R-:W0:Y:S11]  /*44550*/  LDSM.16.MT88.4 R24, [R0+0x36080] ;  /* 0x036080000018783b */ /* 0x000e360000004200 */
[----:B------:R-:W-:Y:S02]  /*44560*/  @!UPT UIADD3 URZ, URZ, URZ, URZ ;  /* 0x0000003f3f3ff290 */ /* 0x000fe4000fffe03f */
[----:B------:R-:W-:Y:S01]  /*44570*/  STL.64 [R1+0x170], R20 ;  /* 0x0001701401007387 */ /* 0x000fe20000100a00 */
[----:B------:R-:W-:Y:S02]  /*44580*/  STL.64 [R1+0x178], R22 ;  /* 0x0001781601007387 */ /* 0x000fe40000100a00 */
[----:B------:R1:W-:Y:S02]  /*44590*/  STL [R1+0x4128], R16 ;  /* 0x0041281001007387 */ /* 0x0003e40000100800 */
[----:B------:R2:W-:Y:S01]  /*445a0*/  STL [R1+0x4124], R17 ;  /* 0x0041241101007387 */ /* 0x0005e20000100800 */
[----:B------:R3:W-:Y:S01]  /*445b0*/  STL [R1+0x4120], R18 ;  /* 0x0041201201007387 */ /* 0x0007e20000100800 */
[----:B------:R3:W-:Y:S03]  /*445c0*/  STL [R1+0x411c], R19 ;  /* 0x00411c1301007387 */ /* 0x0007e60000100800 */
[----:B-1----:R-:W4:Y:S01]  /*445d0*/  LDL.LU R16, [R1+0x100] ;  /* 0x0001000001107983 */ /* 0x002f220000300800 */
[----:B--2---:R-:W4:Y:S02]  /*445e0*/  LDL.LU R17, [R1+0x104] ;  /* 0x0001040001117983 */ /* 0x004f240000300800 */
[----:B---3--:R-:W4:Y:S02]  /*445f0*/  LDL.LU R18, [R1+0x108] ;  /* 0x0001080001127983 */ /* 0x008f240000300800 */
[----:B------:R-:W4:Y:S01]  /*44600*/  LDL.LU R19, [R1+0x10c] ;  /* 0x00010c0001137983 */ /* 0x000f220000300800 */
[----:B0-----:R-:W-:-:S02]  /*44610*/  MOV R21, R26 ;  /* 0x0000001a00157202 */ /* 0x001fc40000000f00 */
[----:B------:R-:W-:Y:S02]  /*44620*/  MOV R20, R27 ;  /* 0x0000001b00147202 */ /* 0x000fe40000000f00 */
[----:B------:R-:W-:Y:S01]  /*44630*/  MOV R23, R24 ;  /* 0x0000001800177202 */ /* 0x000fe20000000f00 */
[----:B------:R-:W-:Y:S01]  /*44640*/  IMAD.MOV.U32 R22, RZ, RZ, R25 ;  /* 0x000000ffff167224 */ /* 0x000fe200078e0019 */
[----:B------:R-:W4:Y:S01]  /*44650*/  LDL.LU.64 R26, [R1+0x4148] ;  /* 0x00414800011a7983 */ /* 0x000f220000300a00 */
[----:B------:R-:W4:Y:S01]  /*44660*/  LDL.LU.64 R24, [R1+0x4140] ;  /* 0x0041400001187983 */ /* 0x000f220000300a00 */
[----:B------:R-:W-:Y:S02]  /*44670*/  MOV R11, R28 ;  /* 0x0000001c000b7202 */ /* 0x000fe40000000f00 */
[----:B------:R-:W0:Y:S04]  /*44680*/  S2R R28, SR_TID.X ;  /* 0x00000000001c7919 */ /* 0x000e280000002100 */
[----:B------:R-:W-:Y:S01]  /*44690*/  STL.64 [R1+0x4138], R22 ;  /* 0x0041381601007387 */ /* 0x000fe20000100a00 */
[----:B------:R-:W-:Y:S03]  /*446a0*/  STL.64 [R1+0x4130], R20 ;  /* 0x0041301401007387 */ /* 0x000fe60000100a00 */
[----:B------:R-:W1:Y:S01]  /*446b0*/  S2R R7, SR_TID.X ;  /* 0x0000000000077919 */ /* 0x000e620000002100 */
[----:B------:R-:W-:Y:S01]  /*446c0*/  HMMA.16816.F32.BF16 R12, R8, R4, R12 ;  /* 0x00000004080c723c */ /* 0x000fe2000004180c */
[----:B0-----:R-:W-:-:S02]  /*446d0*/  LOP3.LUT R6, R28, 0x7, RZ, 0xc0, !PT ;  /* 0x000000071c067812 */ /* 0x001fc400078ec0ff */
[C---:B-1----:R-:W-:Y:S01]  /*446e0*/  LOP3.LUT R28, R7.reuse, 0x10, RZ, 0xc0, !PT ;  /* 0x00000010071c7812 */ /* 0x042fe200078ec0ff */
[----:B------:R-:W-:Y:S02]  /*446f0*/  SHF.L.U32 R7, R7, 0x1, RZ ;  /* 0x0000000107077819 */ /* 0x000fe400000006ff */
[----:B------:R-:W-:Y:S02]  /*44700*/  IMAD R6, R6, 0x210, RZ ;  /* 0x0000021006067824 */ /* 0x000fe400078e02ff */
[----:B------:R-:W-:-:S03]  /*44710*/  IMAD.SHL.U32 R28, R28, 0x100, RZ ;  /* 0x000001001c1c7824 */ /* 0x000fc600078e00ff */
[----:B------:R-:W-:-:S04]  /*44720*/  LOP3.LUT R11, R6, 0x10, R7, 0x78, !PT ;  /* 0x00000010060b7812 */ /* 0x000fc800078e7807 */
[----:B------:R-:W-:-:S04]  /*44730*/  LOP3.LUT R11, R11, R28, RZ, 0xfc, !PT ;  /* 0x0000001c0b0b7212 */ /* 0x000fc800078efcff */
[----:B------:R-:W-:-:S05]  /*44740*/  LOP3.LUT R11, R11, 0x20, RZ, 0x3c, !PT ;  /* 0x000000200b0b7812 */ /* 0x000fca00078e3cff */
[----:B------:R-:W-:Y:S01]  /*44750*/  LDSM.16.MT88.4 R20, [R11+0x36100] ;  /* 0x036100000b14783b */ /* 0x000fe20000004200 */
[----:B----4-:R-:W-:Y:S11]  /*44760*/  HMMA.16816.F32.BF16 R16, R24, R4, R16 ;  /* 0x000000041810723c */ /* 0x010ff60000041810 */
[----:B------:R-:W-:Y:S11]  /*44770*/  @!UPT UIADD3 URZ, URZ, URZ, URZ ;  /* 0x0000003f3f3ff290 */ /* 0x000ff6000fffe03f */
[----:B------:R-:W-:Y:S01]  /*44780*/  @!UPT UIADD3 URZ, URZ, URZ, URZ ;  /* 0x0000003f3f3ff290 */ /* 0x000fe2000fffe03f */
[----:B------:R-:W-:Y:S01]  /*44790*/  STL.64 [R1+0x1e0], R16 ;  /* 0x0001e01001007387 */ /* 0x000fe20000100a00 */
[----:B------:R-:W-:Y:S02]  /*447a0*/  STL.64 [R1+0x1e8], R18 ;  /* 0x0001e81201007387 */ /* 0x000fe40000100a00 */
[----:B------:R-:W0:Y:S04]  /*447b0*/  LDSM.16.MT88.4 R16, [R0+0x36100] ;  /* 0x036100000010783b */ /* 0x000e280000004200 */
[----:B------:R-:W-:Y:S01]  /*447c0*/  STL.64 [R1+0x1d0], R12 ;  /* 0x0001d00c01007387 */ /* 0x000fe20000100a00 */
[----:B------:R-:W-:Y:S02]  /*447d0*/  STL.64 [R1+0x1d8], R14 ;  /* 0x0001d80e01007387 */ /* 0x000fe40000100a00 */
[----:B------:R-:W1:Y:S01]  /*447e0*/  LDSM.16.MT88.4 R12, [R0+0x36180] ;  /* 0x03618000000c783b */ /* 0x000e620000004200 */
[----:B0-----:R-:W-:-:S03]  /*447f0*/  MOV R27, R16 ;  /* 0x00000010001b7202 */ /* 0x001fc60000000f00 */
[----:B------:R-:W-:Y:S01]  /*44800*/  IMAD.MOV.U32 R26, RZ, RZ, R17 ;  /* 0x000000ffff1a7224 */ /* 0x000fe200078e0011 */
[----:B------:R-:W-:Y:S02]  /*44810*/  MOV R25, R18 ;  /* 0x0000001200197202 */ /* 0x000fe40000000f00 */
[----:B------:R-:W-:Y:S02]  /*44820*/  MOV R24, R19 ;  /* 0x0000001300187202 */ /* 0x000fe40000000f00 */
[----:B------:R-:W0:Y:S01]  /*44830*/  LDSM.16.MT88.4 R16, [R11+0x36000] ;  /* 0x036000000b10783b */ /* 0x000e220000004200 */
[----:B-1----:R-:W-:Y:S01]  /*44840*/  IMAD.MOV.U32 R6, RZ, RZ, R12 ;  /* 0x000000ffff067224 */ /* 0x002fe200078e000c */
[----:B------:R-:W-:Y:S02]  /*44850*/  MOV R7, R13 ;  /* 0x0000000d00077202 */ /* 0x000fe40000000f00 */
[----:B------:R-:W-:Y:S01]  /*44860*/  MOV R5, R14 ;  /* 0x0000000e00057202 */ /* 0x000fe20000000f00 */
[----:B------:R-:W-:Y:S01]  /*44870*/  IMAD.MOV.U32 R4, RZ, RZ, R15 ;  /* 0x000000ffff047224 */ /* 0x000fe200078e000f */
[----:B0-----:R-:W-:-:S02]  /*44880*/  MOV R15, R16 ;  /* 0x00000010000f7202 */ /* 0x001fc40000000f00 */
[----:B------:R-:W-:Y:S01]  /*44890*/  MOV R14, R17 ;  /* 0x00000011000e7202 */ /* 0x000fe20000000f00 */
[----:B------:R-:W-:Y:S01]  /*448a0*/  IMAD.MOV.U32 R13, RZ, RZ, R18 ;  /* 0x000000ffff0d7224 */ /* 0x000fe200078e0012 */
[----:B------:R-:W-:Y:S02]  /*448b0*/  MOV R12, R19 ;  /* 0x00000013000c7202 */ /* 0x000fe40000000f00 */
[----:B------:R-:W0:Y:S02]  /*448c0*/  LDSM.16.MT88.4 R16, [R11+0x36080] ;  /* 0x036080000b10783b */ /* 0x000e240000004200 */
[----:B------:R-:W1:Y:S01]  /*448d0*/  LDSM.16.MT88.4 R8, [R11+0x36180] ;  /* 0x036180000b08783b */ /* 0x000e620000004200 */
[----:B0-----:R-:W-:Y:S02]  /*448e0*/  MOV R2, R16 ;  /* 0x0000001000027202 */ /* 0x001fe40000000f00 */
[----:B------:R-:W-:Y:S02]  /*448f0*/  MOV R28, R18 ;  /* 0x00000012001c7202 */ /* 0x000fe40000000f00 */
[----:B------:R-:W-:Y:S01]  /*44900*/  MOV R3, R19 ;  /* 0x0000001300037202 */ /* 0x000fe20000000f00 */
[----:B------:R-:W-:-:S02]  /*44910*/  IMAD.MOV.U32 R29, RZ, RZ, R17 ;  /* 0x000000ffff1d7224 */ /* 0x000fc400078e0011 */
[----:B------:R-:W-:Y:S01]  /*44920*/  IMAD.MOV.U32 R16, RZ, RZ, R20 ;  /* 0x000000ffff107224 */ /* 0x000fe200078e0014 */
[----:B------:R-:W-:Y:S01]  /*44930*/  MOV R18, R22 ;  /* 0x0000001600127202 */ /* 0x000fe20000000f00 */
[----:B------:R-:W-:Y:S01]  /*44940*/  IMAD.MOV.U32 R19, RZ, RZ, R23 ;  /* 0x000000ffff137224 */ /* 0x000fe200078e0017 */
[----:B------:R-:W-:Y:S01]  /*44950*/  MOV R17, R21 ;  /* 0x0000001500117202 */ /* 0x000fe20000000f00 */
[----:B------:R-:W2:Y:S01]  /*44960*/  LDL.LU.64 R22, [R1+0x4138] ;  /* 0x0041380001167983 */ /* 0x000ea20000300a00 */
[----:B------:R-:W3:Y:S02]  /*44970*/  LDL.LU.64 R20, [R1+0x4130] ;  /* 0x0041300001147983 */ /* 0x000ee40000300a00 */
[----:B-1----:R0:W-:Y:S02]  /*44980*/  STL.64 [R1+0x4020], R10 ;  /* 0x0040200a01007387 */ /* 0x0021e40000100a00 */
[----:B------:R1:W-:Y:S02]  /*44990*/  STL.64 [R1+0x4018], R8 ;  /* 0x0040180801007387 */ /* 0x0003e40000100a00 */
[----:B0-----:R-:W-:Y:S01]  /*449a0*/  IMAD.MOV.U32 R10, RZ, RZ, R18 ;  /* 0x000000ffff0a7224 */ /* 0x001fe200078e0012 */
[----:B-1----:R-:W-:-:S02]  /*449b0*/  MOV R8, R16 ;  /* 0x0000001000087202 */ /* 0x002fc40000000f00 */
[----:B------:R-:W-:Y:S01]  /*449c0*/  MOV R11, R19 ;  /* 0x00000013000b7202 */ /* 0x000fe20000000f00 */
[----:B------:R-:W4:Y:S01]  /*449d0*/  LDL.LU R16, [R1+0x4128] ;  /* 0x0041280001107983 */ /* 0x000f220000300800 */
[----:B------:R-:W-:Y:S02]  /*449e0*/  MOV R9, R17 ;  /* 0x0000001100097202 */ /* 0x000fe40000000f00 */
[----:B------:R-:W2:Y:S02]  /*449f0*/  LDL.LU R17, [R1+0x4124] ;  /* 0x0041240001117983 */ /* 0x000ea40000300800 */
[----:B------:R-:W2:Y:S01]  /*44a00*/  LDL.LU R18, [R1+0x4120] ;  /* 0x0041200001127983 */ /* 0x000ea20000300800 */
[----:B------:R-:W2:Y:S01]  /*44a10*/  LDL.LU R19, [R1+0x411c] ;  /* 0x00411c0001137983 */ /* 0x000ea20000300800 */
[----:B------:R-:W-:Y:S02]  /*44a20*/  STL.64 [R1+0x4040], R10 ;  /* 0x0040400a01007387 */ /* 0x000fe40000100a00 */
[----:B------:R0:W-:Y:S02]  /*44a30*/  STL.64 [R1+0x4038], R8 ;  /* 0x0040380801007387 */ /* 0x0001e40000100a00 */
[----:B0-----:R-:W-:Y:S01]  /*44a40*/  MOV R8, R2 ;  /* 0x0000000200087202 */ /* 0x001fe20000000f00 */
[----:B------:R-:W-:Y:S01]  /*44a50*/  IMAD.MOV.U32 R9, RZ, RZ, R29 ;  /* 0x000000ffff097224 */ /* 0x000fe200078e001d */
[----:B------:R-:W2:Y:S01]  /*44a60*/  LDL.LU R2, [R1+0x4118] ;  /* 0x0041180001027983 */ /* 0x000ea20000300800 */
[----:B------:R-:W2:Y:S01]  /*44a70*/  LDL.LU R29, [R1+0x4114] ;  /* 0x00411400011d7983 */ /* 0x000ea20000300800 */
[----:B------:R-:W-:-:S02]  /*44a80*/  MOV R10, R28 ;  /* 0x0000001c000a7202 */ /* 0x000fc40000000f00 */
[----:B------:R-:W2:Y:S01]  /*44a90*/  LDL.LU R28, [R1+0x4110] ;  /* 0x00411000011c7983 */ /* 0x000ea20000300800 */
[----:B------:R-:W-:Y:S02]  /*44aa0*/  MOV R11, R3 ;  /* 0x00000003000b7202 */ /* 0x000fe40000000f00 */
[----:B------:R-:W3:Y:S03]  /*44ab0*/  LDL.LU R3, [R1+0x410c] ;  /* 0x00410c0001037983 */ /* 0x000ee60000300800 */
[----:B------:R0:W-:Y:S01]  /*44ac0*/  STL.64 [R1+0x4060], R10 ;  /* 0x0040600a01007387 */ /* 0x0001e20000100a00 */
[----:B------:R1:W-:Y:S01]  /*44ad0*/  STL.64 [R1+0x4058], R8 ;  /* 0x0040580801007387 */ /* 0x0003e20000100a00 */
[----:B0-----:R-:W-:Y:S01]  /*44ae0*/  MOV R10, R13 ;  /* 0x0000000d000a7202 */ /* 0x001fe20000000f00 */
[----:B-1----:R-:W-:Y:S01]  /*44af0*/  IMAD.MOV.U32 R8, RZ, RZ, R15 ;  /* 0x000000ffff087224 */ /* 0x002fe200078e000f */
[----:B------:R-:W-:Y:S01]  /*44b00*/  MOV R9, R14 ;  /* 0x0000000e00097202 */ /* 0x000fe20000000f00 */
[----:B------:R-:W-:-:S05]  /*44b10*/  IMAD.MOV.U32 R11, RZ, RZ, R12 ;  /* 0x000000ffff0b7224 */ /* 0x000fca00078e000c */
[----:B------:R-:W-:Y:S01]  /*44b20*/  STL.64 [R1+0x4080], R10 ;  /* 0x0040800a01007387 */ /* 0x000fe20000100a00 */
[----:B------:R-:W-:Y:S03]  /*44b30*/  STL.64 [R1+0x4078], R8 ;  /* 0x0040780801007387 */ /* 0x000fe60000100a00 */
[----:B--2---:R-:W0:Y:S04]  /*44b40*/  LDSM.16.MT88.4 R12, [R28+0x36000] ;  /* 0x036000001c0c783b */ /* 0x004e280000004200 */
[----:B0-----:R-:W-:Y:S01]  /*44b50*/  STL.64 [R1+0x4010], R14 ;  /* 0x0040100e01007387 */ /* 0x001fe20000100a00 */
        /* <DEDUP_REMOVED lines=25> */
[----:B------:R-:W-:Y:S03]  /*44cf0*/  STL.64 [R1+0x40b8], R8 ;  /* 0x0040b80801007387 */ /* 0x000fe60000100a00 */
[----:B--2---:R-:W-:Y:S01]  /*44d00*/  STL.64 [R1+0x4050], R14 ;  /* 0x0040500e01007387 */ /* 0x004fe20000100a00 */
[----:B------:R0:W-:Y:S03]  /*44d10*/  STL.64 [R1+0x4048], R12 ;  /* 0x0040480c01007387 */ /* 0x0001e60000100a00 */
[----:B0-----:R-:W2:Y:S01]  /*44d20*/  LDL.LU R12, [R1+0x120] ;  /* 0x00012000010c7983 */ /* 0x001ea20000300800 */
[----:B------:R-:W2:Y:S02]  /*44d30*/  LDL.LU R13, [R1+0x124] ;  /* 0x00012400010d7983 */ /* 0x000ea40000300800 */
[----:B------:R-:W2:Y:S02]  /*44d40*/  LDL.LU R14, [R1+0x128] ;  /* 0x00012800010e7983 */ /* 0x000ea40000300800 */
[----:B------:R-:W2:Y:S01]  /*44d50*/  LDL.LU R15, [R1+0x12c] ;  /* 0x00012c00010f7983 */ /* 0x000ea20000300800 */
[----:B---3--:R-:W-:Y:S01]  /*44d60*/  MOV R10, R21 ;  /* 0x00000015000a7202 */ /* 0x008fe20000000f00 */
        /* <DEDUP_REMOVED lines=26> */
[----:B----4-:R-:W-:Y:S02]  /*44f10*/  MOV R11, R16 ;  /* 0x00000010000b7202 */ /* 0x010fe40000000f00 */
[----:B------:R-:W0:Y:S04]  /*44f20*/  LDSM.16.MT88.4 R16, [R28+0x36080] ;  /* 0x036080001c10783b */ /* 0x000e280000004200 */
[----:B---3--:R-:W-:Y:S01]  /*44f30*/  STL.64 [R1+0x40d0], R14 ;  /* 0x0040d00e01007387 */ /* 0x008fe20000100a00 */
[----:B--2---:R1:W-:Y:S03]  /*44f40*/  STL.64 [R1+0x40c8], R12 ;  /* 0x0040c80c01007387 */ /* 0x0043e60000100a00 */
[----:B-1----:R-:W2:Y:S01]  /*44f50*/  LDL.LU R12, [R1+0x160] ;  /* 0x00016000010c7983 */ /* 0x002ea20000300800 */
[----:B------:R-:W2:Y:S02]  /*44f60*/  LDL.LU R13, [R1+0x164] ;  /* 0x00016400010d7983 */ /* 0x000ea40000300800 */
[----:B------:R-:W3:Y:S02]  /*44f70*/  LDL.LU R14, [R1+0x168] ;  /* 0x00016800010e7983 */ /* 0x000ee40000300800 */
[----:B------:R-:W3:Y:S01]  /*44f80*/  LDL.LU R15, [R1+0x16c] ;  /* 0x00016c00010f7983 */ /* 0x000ee20000300800 */
[----:B------:R-:W1:Y:S04]  /*44f90*/  S2R R22, SR_TID.X ;  /* 0x0000000000167919 */ /* 0x000e680000002100 */
[----:B---3--:R-:W-:Y:S01]  /*44fa0*/  STL.64 [R1+0x40f0], R14 ;  /* 0x0040f00e01007387 */ /* 0x008fe20000100a00 */
[----:B--2---:R2:W-:Y:S03]  /*44fb0*/  STL.64 [R1+0x40e8], R12 ;  /* 0x0040e80c01007387 */ /* 0x0045e60000100a00 */
[----:B--2---:R-:W2:Y:S01]  /*44fc0*/  LDL.LU R12, [R1+0x190] ;  /* 0x00019000010c7983 */ /* 0x004ea20000300800 */
[----:B------:R-:W2:Y:S02]  /*44fd0*/  LDL.LU R13, [R1+0x194] ;  /* 0x00019400010d7983 */ /* 0x000ea40000300800 */
[----:B------:R-:W2:Y:S02]  /*44fe0*/  LDL.LU R14, [R1+0x198] ;  /* 0x00019800010e7983 */ /* 0x000ea40000300800 */
[----:B------:R-:W2:Y:S01]  /*44ff0*/  LDL.LU R15, [R1+0x19c] ;  /* 0x00019c00010f7983 */ /* 0x000ea20000300800 */
[----:B0-----:R-:W-:Y:S01]  /*45000*/  STL.64 [R1+0x4000], R18 ;  /* 0x0040001201007387 */ /* 0x001fe20000100a00 */
[----:B------:R0:W-:Y:S03]  /*45010*/  STL.64 [R1+0x3ff8], R16 ;  /* 0x003ff81001007387 */ /* 0x0001e60000100a00 */
[----:B0-----:R-:W3:Y:S01]  /*45020*/  LDL.LU R16, [R1+0xd0] ;  /* 0x0000d00001107983 */ /* 0x001ee20000300800 */
[----:B------:R-:W-:-:S02]  /*45030*/  MOV R17, R7 ;  /* 0x0000000700117202 */ /* 0x000fc40000000f00 */
[----:B------:R-:W4:Y:S01]  /*45040*/  LDL.LU R7, [R1+0x4100] ;  /* 0x0041000001077983 */ /* 0x000f220000300800 */
[----:B-1----:R-:W-:Y:S01]  /*45050*/  LOP3.LUT R23, R22, 0x7, RZ, 0xc0, !PT ;  /* 0x0000000716177812 */ /* 0x002fe200078ec0ff */
[----:B------:R-:W3:Y:S04]  /*45060*/  LDL.LU R18, [R1+0xd8] ;  /* 0x0000d80001127983 */ /* 0x000ee80000300800 */
[----:B------:R-:W-:Y:S02]  /*45070*/  IMAD R5, R23, 0x210, RZ ;  /* 0x0000021017057824 */ /* 0x000fe400078e02ff */
[----:B------:R-:W-:Y:S02]  /*45080*/  IMAD.MOV.U32 R19, RZ, RZ, R6 ;  /* 0x000000ffff137224 */ /* 0x000fe400078e0006 */
[----:B------:R-:W2:Y:S01]  /*45090*/  LDL.LU R6, [R1+0x40fc] ;  /* 0x0040fc0001067983 */ /* 0x000ea20000300800 */
[----:B----4-:R-:W-:-:S03]  /*450a0*/  LOP3.LUT R5, R5, 0x10, R7, 0x78, !PT ;  /* 0x0000001005057812 */ /* 0x010fc600078e7807 */
[----:B------:R-:W2:Y:S01]  /*450b0*/  LDL.LU R7, [R1+0x40f8] ;  /* 0x0040f80001077983 */ /* 0x000ea20000300800 */
[----:B------:R-:W-:Y:S01]  /*450c0*/  STL [R1+0x3ff0], R28 ;  /* 0x003ff01c01007387 */ /* 0x000fe20000100800 */
[----:B--2---:R-:W-:Y:S02]  /*450d0*/  HMMA.16816.F32.BF16 R8, R8, R6, R12 ;  /* 0x000000060808723c */ /* 0x004fe4000004180c */
[----:B------:R-:W2:Y:S01]  /*450e0*/  LDL.LU.64 R14, [R1+0x40f0] ;  /* 0x0040f000010e7983 */ /* 0x000ea20000300a00 */
[----:B------:R-:W2:Y:S11]  /*450f0*/  LDL.LU.64 R12, [R1+0x40e8] ;  /* 0x0040e800010c7983 */ /* 0x000eb60000300a00 */
[----:B------:R-:W-:Y:S09]  /*45100*/  @!UPT UIADD3 URZ, URZ, URZ, URZ ;  /* 0x0000003f3f3ff290 */ /* 0x000ff2000fffe03f */
[----:B------:R-:W-:Y:S01]  /*45110*/  STL.64 [R1+0x1c0], R8 ;  /* 0x0001c00801007387 */ /* 0x000fe20000100a00 */
[----:B------:R0:W-:Y:S03]  /*45120*/  STL.64 [R1+0x1c8], R10 ;  /* 0x0001c80a01007387 */ /* 0x0001e60000100a00 */
[----:B0-----:R-:W2:Y:S01]  /*45130*/  LDL.LU.64 R10, [R1+0x40e0] ;  /* 0x0040e000010a7983 */ /* 0x001ea20000300a00 */
[----:B------:R-:W2:Y:S01]  /*45140*/  LDL.LU.64 R8, [R1+0x40d8] ;  /* 0x0040d80001087983 */ /* 0x000ea20000300a00 */
[----:B------:R-:W-:Y:S02]  /*45150*/  LOP3.LUT R4, R22, 0x10, RZ, 0xc0, !PT ;  /* 0x0000001016047812 */ /* 0x000fe400078ec0ff */
[----:B------:R-:W-:Y:S02]  /*45160*/  LDSM.16.MT88.4 R20, [R28+0x36100] ;  /* 0x036100001c14783b */ /* 0x000fe40000004200 */
[----:B------:R-:W-:-:S04]  /*45170*/  SHF.L.U32 R4, R4, 0x8, RZ ;  /* 0x0000000804047819 */ /* 0x000fc800000006ff */
        /* <DEDUP_REMOVED lines=64> */
[----:B------:R-:W2:Y:S02]  /*45580*/  LDL.LU R9, [R1+0xa4] ;  /* 0x0000a40001097983 */ /* 0x000ea40000300800 */
[----:B-1----:R-:W2:Y:S01]  /*45590*/  LDL.LU R10, [R1+0xa8] ;  /* 0x0000a800010a7983 */ /* 0x002ea20000300800 */
[-C--:B---3--:R-:W-:Y:S01]  /*455a0*/  HMMA.16816.F32.BF16 R12, R12, R6.reuse, R16 ;  /* 0x000000060c0c723c */ /* 0x088fe20000041810 */
[----:B------:R-:W2:Y:S01]  /*455b0*/  LDL.LU.64 R18, [R1+0x4000] ;  /* 0x0040000001127983 */ /* 0x000ea20000300a00 */
[----:B------:R-:W2:Y:S02]  /*455c0*/  LDL.LU.64 R16, [R1+0x3ff8] ;  /* 0x003ff80001107983 */ /* 0x000ea40000300a00 */
[----:B------:R-:W-:Y:S11]  /*455d0*/  IMAD.MOV.U32 R11, RZ, RZ, R3 ;  /* 0x000000ffff0b7224 */ /* 0x000ff600078e0003 */
[----:B------:R-:W-:Y:S08]  /*455e0*/  @!UPT UIADD3 URZ, URZ, URZ, URZ ;  /* 0x0000003f3f3ff290 */ /* 0x000ff0000fffe03f */
[----:B------:R0:W-:Y:S01]  /*455f0*/  STL.64 [R1+0xe0], R12 ;  /* 0x0000e00c01007387 */ /* 0x0001e20000100a00 */
[----:B------:R-:W-:Y:S01]  /*45600*/  MOV R3, R15 ;  /* 0x0000000f00037202 */ /* 0x000fe20000000f00 */
[----:B------:R1:W-:Y:S02]  /*45610*/  STL [R1+0xe8], R14 ;  /* 0x0000e80e01007387 */ /* 0x0003e40000100800 */
[----:B0-----:R-:W3:Y:S01]  /*45620*/  LDL.LU R12, [R1+0x80] ;  /* 0x00008000010c7983 */ /* 0x001ee20000300800 */
[----:B------:R-:W3:Y:S02]  /*45630*/  LDL.LU R13, [R1+0x84] ;  /* 0x00008400010d7983 */ /* 0x000ee40000300800 */
[----:B------:R-:W-:Y:S01]  /*45640*/  STL [R1+0x3f64], R3 ;  /* 0x003f640301007387 */ /* 0x000fe20000100800 */
[-C--:B--2---:R-:W-:Y:S01]  /*45650*/  HMMA.16816.F32.BF16 R8, R16, R6.reuse, R8 ;  /* 0x000000061008723c */ /* 0x084fe20000041808 */
[----:B------:R-:W2:Y:S01]  /*45660*/  LDL.LU R16, [R1+0x90] ;  /* 0x0000900001107983 */ /* 0x000ea20000300800 */
[----:B------:R-:W2:Y:S02]  /*45670*/  LDL.LU R17, [R1+0x94] ;  /* 0x0000940001117983 */ /* 0x000ea40000300800 */
[----:B------:R-:W2:Y:S02]  /*45680*/  LDL.LU R18, [R1+0x98] ;  /* 0x0000980001127983 */ /* 0x000ea40000300800 */
[----:B------:R-:W2:Y:S02]  /*45690*/  LDL.LU R19, [R1+0x9c] ;  /* 0x00009c0001137983 */ /* 0x000ea40000300800 */
[----:B------:R-:W-:Y:S01]  /*456a0*/  IMAD.MOV.U32 R15, RZ, RZ, R2 ;  /* 0x000000ffff0f7224 */ /* 0x000fe200078e0002 */
[----:B-1----:R-:W-:Y:S11]  /*456b0*/  MOV R14, R29 ;  /* 0x0000001d000e7202 */ /* 0x002ff60000000f00 */
[----:B------:R-:W-:Y:S04]  /*456c0*/  @!UPT UIADD3 URZ, URZ, URZ, URZ ;  /* 0x0000003f3f3ff290 */ /* 0x000fe8000fffe03f */
[----:B------:R-:W-:Y:S02]  /*456d0*/  MOV R2, R11 ;  /* 0x0000000b00027202 */ /* 0x000fe40000000f00 */
[----:B------:R-:W0:Y:S01]  /*456e0*/  S2R R11, SR_TID.X ;  /* 0x00000000000b7919 */ /* 0x000e220000002100 */
[----:B------:R-:W-:Y:S02]  /*456f0*/  MOV R5, R9 ;  /* 0x0000000900057202 */ /* 0x000fe40000000f00 */
[----:B------:R-:W1:Y:S02]  /*45700*/  S2R R9, SR_TID.X ;  /* 0x0000000000097919 */ /* 0x000e640000002100 */
[----:B------:R-:W-:Y:S01]  /*45710*/  IMAD.MOV.U32 R29, RZ, RZ, R10 ;  /* 0x000000ffff1d7224 */ /* 0x000fe200078e000a */
[----:B---3--:R-:W-:Y:S01]  /*45720*/  HMMA.16816.F32.BF16 R12, R24, R6, R12 ;  /* 0x00000006180c723c */ /* 0x008fe2000004180c */
[----:B0-----:R-:W-:Y:S02]  /*45730*/  LOP3.LUT R10, R11, 0x7, RZ, 0xc0, !PT ;  /* 0x000000070b0a7812 */ /* 0x001fe400078ec0ff */
[C---:B-1----:R-:W-:Y:S01]  /*45740*/  LOP3.LUT R11, R9.reuse, 0x10, RZ, 0xc0, !PT ;  /* 0x00000010090b7812 */ /* 0x042fe200078ec0ff */
[----:B------:R-:W-:-:S02]  /*45750*/  SHF.L.U32 R9, R9, 0x1, RZ ;  /* 0x0000000109097819 */ /* 0x000fc400000006ff */
[----:B------:R-:W-:Y:S02]  /*45760*/  IMAD R10, R10, 0x210, RZ ;  /* 0x000002100a0a7824 */ /* 0x000fe400078e02ff */
[----:B------:R-:W-:-:S03]  /*45770*/  IMAD.SHL.U32 R11, R11, 0x100, RZ ;  /* 0x000001000b0b7824 */ /* 0x000fc600078e00ff */
[----:B------:R-:W-:Y:S02]  /*45780*/  LOP3.LUT R10, R10, 0x10, R9, 0x78, !PT ;  /* 0x000000100a0a7812 */ /* 0x000fe400078e7809 */
[----:B------:R-:W-:Y:S01]  /*45790*/  MOV R4, R8 ;  /* 0x0000000800047202 */ /* 0x000fe20000000f00 */
[----:B------:R-:W-:Y:S01]  /*457a0*/  STL [R1+0x3f6c], R2 ;  /* 0x003f6c0201007387 */ /* 0x000fe20000100800 */
[----:B------:R-:W-:-:S03]  /*457b0*/  LOP3.LUT R10, R10, R11, RZ, 0xfc, !PT ;  /* 0x0000000b0a0a7212 */ /* 0x000fc600078efcff */
[----:B------:R-:W0:Y:S01]  /*457c0*/  S2R R11, SR_TID.X ;  /* 0x00000000000b7919 */ /* 0x000e220000002100 */
[----:B------:R-:W-:Y:S01]  /*457d0*/  STL [R1+0x3f68], R29 ;  /* 0x003f681d01007387 */ /* 0x000fe20000100800 */
[----:B------:R-:W-:Y:S02]  /*457e0*/  LOP3.LUT R10, R10, 0x60, RZ, 0x3c, !PT ;  /* 0x000000600a0a7812 */ /* 0x000fe400078e3cff */
[C---:B0-----:R-:W-:Y:S02]  /*457f0*/  LOP3.LUT R8, R11.reuse, 0x7, RZ, 0xc0, !PT ;  /* 0x000000070b087812 */ /* 0x041fe400078ec0ff */
[C---:B------:R-:W-:Y:S02]  /*45800*/  SHF.L.U32 R9, R11.reuse, 0x1, RZ ;  /* 0x000000010b097819 */ /* 0x040fe400000006ff */
[----:B------:R-:W-:Y:S02]  /*45810*/  SHF.L.U32 R8, R8, 0x4, RZ ;  /* 0x0000000408087819 */ /* 0x000fe400000006ff */
[----:B------:R-:W-:Y:S01]  /*45820*/  MOV R27, R28 ;  /* 0x0000001c001b7202 */ /* 0x000fe20000000f00 */
[----:B--2---:R-:W-:Y:S11]  /*45830*/  HMMA.16816.F32.BF16 R16, R20, R6, R16 ;  /* 0x000000061410723c */ /* 0x004ff60000041810 */
[----:B------:R-:W-:Y:S11]  /*45840*/  @!UPT UIADD3 URZ, URZ, URZ, URZ ;  /* 0x0000003f3f3ff290 */ /* 0x000ff6000fffe03f */
[----:B------:R-:W-:Y:S01]  /*45850*/  @!UPT UIADD3 URZ, URZ, URZ, URZ ;  /* 0x0000003f3f3ff290 */ /* 0x000fe2000fffe03f */
[----:B------:R-:W-:Y:S01]  /*45860*/  STL.64 [R1+0x1b0], R16 ;  /* 0x0001b01001007387 */ /* 0x000fe20000100a00 */
[----:B------:R-:W-:Y:S02]  /*45870*/  STL.64 [R1+0x1b8], R18 ;  /* 0x0001b81201007387 */ /* 0x000fe40000100a00 */
[----:B------:R-:W-:Y:S02]  /*45880*/  STL.64 [R1+0x3fe8], R6 ;  /* 0x003fe80601007387 */ /* 0x000fe40000100a00 */
[----:B------:R-:W-:Y:S01]  /*45890*/  STL.64 [R1+0x3fe0], R4 ;  /* 0x003fe00401007387 */ /* 0x000fe20000100a00 */
[----:B------:R-:W-:Y:S01]  /*458a0*/  STL.64 [R1+0x180], R12 ;  /* 0x0001800c01007387 */ /* 0x000fe20000100a00 */
[----:B------:R-:W-:Y:S02]  /*458b0*/  STL.64 [R1+0x188], R14 ;  /* 0x0001880e01007387 */ /* 0x000fe40000100a00 */
[----:B------:R-:W0:Y:S01]  /*458c0*/  LDSM.16.MT88.4 R12, [R10+0x36100] ;  /* 0x036100000a0c783b */ /* 0x000e220000004200 */
[----:B------:R-:W1:Y:S04]  /*458d0*/  LDSM.16.MT88.4 R4, [R0+0x38000] ;  /* 0x038000000004783b */ /* 0x000e680000004200 */
[----:B------:R2:W-:Y:S02]  /*458e0*/  LDSM.16.MT88.4 R16, [R10+0x36180] ;  /* 0x036180000a10783b */ /* 0x0005e40000004200 */
[C---:B--2---:R-:W-:Y:S01]  /*458f0*/  LOP3.LUT R10, R11.reuse, 0x7, RZ, 0xc0, !PT ;  /* 0x000000070b0a7812 */ /* 0x044fe200078ec0ff */
[----:B------:R-:W-:-:S05]  /*45900*/  LOP3.LUT R11, R11, 0xe0, RZ, 0xc0, !PT ;  /* 0x000000e00b0b7812 */ /* 0x000fca00078ec0ff */
[----:B------:R-:W-:-:S05]  /*45910*/  IMAD R11, R11, 0x100, R8 ;  /* 0x000001000b0b7824 */ /* 0x000fca00078e0208 */
[----:B------:R-:W-:-:S04]  /*45920*/  LOP3.LUT R11, R11, 0x30, R9, 0x78, !PT ;  /* 0x000000300b0b7812 */ /* 0x000fc800078e7809 */
[----:B------:R-:W-:-:S06]  /*45930*/  LEA R11, R10, R11, 0xa ;  /* 0x0000000b0a0b7211 */ /* 0x000fcc00078e50ff */
[----:B------:R-:W2:Y:S04]  /*45940*/  LDSM.16.M88.4 R8, [R11+0x40380] ;  /* 0x040380000b08783b */ /* 0x000ea80000000200 */
[----:B0-----:R-:W-:Y:S01]  /*45950*/  STL.64 [R1+0x3fd8], R14 ;  /* 0x003fd80e01007387 */ /* 0x001fe20000100a00 */
[----:B------:R-:W-:Y:S02]  /*45960*/  STL.64 [R1+0x3fd0], R12 ;  /* 0x003fd00c01007387 */ /* 0x000fe40000100a00 */
[----:B-1----:R-:W-:Y:S01]  /*45970*/  IMAD.MOV.U32 R2, RZ, RZ, R5 ;  /* 0x000000ffff027224 */ /* 0x002fe200078e0005 */
[----:B------:R-:W-:Y:S01]  /*45980*/  MOV R29, R6 ;  /* 0x00000006001d7202 */ /* 0x000fe20000000f00 */
[----:B------:R-:W-:Y:S01]  /*45990*/  STL [R1+0x70], R4 ;  /* 0x0000700401007387 */ /* 0x000fe20000100800 */
[----:B------:R-:W-:-:S02]  /*459a0*/  MOV R3, R7 ;  /* 0x0000000700037202 */ /* 0x000fc40000000f00 */
[----:B------:R-:W0:Y:S03]  /*459b0*/  LDSM.16.MT88.4 R4, [R0+0x38080] ;  /* 0x038080000004783b */ /* 0x000e260000004200 */
[----:B------:R-:W-:Y:S01]  /*459c0*/  STL [R1+0x3f78], R3 ;  /* 0x003f780301007387 */ /* 0x000fe20000100800 */
[----:B------:R-:W-:Y:S02]  /*459d0*/  STL [R1+0x3f74], R29 ;  /* 0x003f741d01007387 */ /* 0x000fe40000100800 */
[----:B------:R-:W-:Y:S01]  /*459e0*/  STL [R1+0x3f70], R2 ;  /* 0x003f700201007387 */ /* 0x000fe20000100800 */
[----:B--2---:R-:W-:Y:S01]  /*459f0*/  STL [R1+0x3f80], R8 ;  /* 0x003f800801007387 */ /* 0x004fe20000100800 */
[----:B------:R-:W-:Y:S02]  /*45a00*/  STL [R1+0x3f7c], R9 ;  /* 0x003f7c0901007387 */ /* 0x000fe40000100800 */
[----:B------:R-:W-:Y:S02]  /*45a10*/  STL [R1+0x3dd4], R10 ;  /* 0x003dd40a01007387 */ /* 0x000fe40000100800 */
[----:B------:R0:W-:Y:S02]  /*45a20*/  STL [R1+0x3dd0], R11 ;  /* 0x003dd00b01007387 */ /* 0x0001e40000100800 */
[----:B0-----:R-:W-:Y:S01]  /*45a30*/  MOV R11, R6 ;  /* 0x00000006000b7202 */ /* 0x001fe20000000f00 */
[----:B------:R-:W-:Y:S01]  /*45a40*/  STL.64 [R1+0x60], R4 ;  /* 0x0000600401007387 */ /* 0x000fe20000100a00 */
[----:B------:R-:W-:-:S02]  /*45a50*/  IMAD.MOV.U32 R10, RZ, RZ, R7 ;  /* 0x000000ffff0a7224 */ /* 0x000fc400078e0007 */
[----:B------:R-:W0:Y:S01]  /*45a60*/  LDSM.16.MT88.4 R4, [R0+0x38100] ;  /* 0x038100000004783b */ /* 0x000e220000004200 */
[----:B------:R-:W1:Y:S04]  /*45a70*/  S2R R23, SR_TID.X ;  /* 0x0000000000177919 */ /* 0x000e680000002100 */
[----:B------:R-:W2:Y:S01]  /*45a80*/  S2R R21, SR_TID.X ;  /* 0x0000000000157919 */ /* 0x000ea20000002100 */
[----:B------:R-:W3:Y:S02]  /*45a90*/  LDL.LU R12, [R1+0xc0] ;  /* 0x0000c000010c7983 */ /* 0x000ee40000300800 */
[----:B------:R-:W3:Y:S02]  /*45aa0*/  LDL.LU R13, [R1+0xc4] ;  /* 0x0000c400010d7983 */ /* 0x000ee40000300800 */
[----:B------:R-:W3:Y:S01]  /*45ab0*/  LDL.LU R14, [R1+0xc8] ;  /* 0x0000c800010e7983 */ /* 0x000ee20000300800 */
[----:B------:R-:W3:Y:S01]  /*45ac0*/  LDL.LU R15, [R1+0xcc] ;  /* 0x0000cc00010f7983 */ /* 0x000ee20000300800 */
[----:B------:R-:W-:Y:S01]  /*45ad0*/  STL [R1+0x3f88], R10 ;  /* 0x003f880a01007387 */ /* 0x000fe20000100800 */
[----:B0-----:R-:W-:-:S02]  /*45ae0*/  MOV R9, R4 ;  /* 0x0000000400097202 */ /* 0x001fc40000000f00 */
[----:B------:R-:W-:Y:S01]  /*45af0*/  MOV R3, R5 ;  /* 0x0000000500037202 */ /* 0x000fe20000000f00 */
[----:B------:R-:W-:Y:S01]  /*45b00*/  IMAD.MOV.U32 R29, RZ, RZ, R6 ;  /* 0x000000ffff1d7224 */ /* 0x000fe200078e0006 */
[----:B------:R-:W-:Y:S02]  /*45b10*/  MOV R2, R7 ;  /* 0x0000000700027202 */ /* 0x000fe40000000f00 */
[----:B------:R-:W0:Y:S01]  /*45b20*/  LDSM.16.MT88.4 R4, [R0+0x38180] ;  /* 0x038180000004783b */ /* 0x000e220000004200 */
[----:B-1----:R-:W-:Y:S02]  /*45b30*/  LOP3.LUT R23, R23, 0x7, RZ, 0xc0, !PT ;  /* 0x0000000717177812 */ /* 0x002fe400078ec0ff */
[C---:B--2---:R-:W-:Y:S01]  /*45b40*/  LOP3.LUT R22, R21.reuse, 0x10, RZ, 0xc0, !PT ;  /* 0x0000001015167812 */ /* 0x044fe200078ec0ff */
[----:B------:R-:W-:Y:S02]  /*45b50*/  SHF.L.U32 R21, R21, 0x1, RZ ;  /* 0x0000000115157819 */ /* 0x000fe400000006ff */
[----:B------:R-:W-:Y:S01]  /*45b60*/  IMAD R23, R23, 0x210, RZ ;  /* 0x0000021017177824 */ /* 0x000fe200078e02ff */
[----:B------:R1:W-:Y:S01]  /*45b70*/  STL [R1+0x3f84], R11 ;  /* 0x003f840b01007387 */ /* 0x0003e20000100800 */
[----:B------:R-:W2:Y:S02]  /*45b80*/  LDL.LU R24, [R1+0xb0] ;  /* 0x0000b00001187983 */ /* 0x000ea40000300800 */
[----:B------:R-:W-:-:S02]  /*45b90*/  IMAD.SHL.U32 R22, R22, 0x100, RZ ;  /* 0x0000010016167824 */ /* 0x000fc400078e00ff */
[----:B------:R-:W2:Y:S01]  /*45ba0*/  LDL.LU R25, [R1+0xb4] ;  /* 0x0000b40001197983 */ /* 0x000ea20000300800 */
[----:B------:R-:W-:Y:S01]  /*45bb0*/  LOP3.LUT R23, R23, 0x10, R21, 0x78, !PT ;  /* 0x0000001017177812 */ /* 0x000fe200078e7815 */
[----:B------:R-:W2:Y:S01]  /*45bc0*/  LDL.LU R26, [R1+0xb8] ;  /* 0x0000b800011a7983 */ /* 0x000ea20000300800 */
[----:B------:R-:W4:Y:S02]  /*45bd0*/  LDL.LU R28, [R1+0x3ff0] ;  /* 0x003ff000011c7983 */ /* 0x000f240000300800 */
[----:B------:R-:W-:Y:S02]  /*45be0*/  STL [R1+0x3f98], R2 ;  /* 0x003f980201007387 */ /* 0x000fe40000100800 */
[----:B------:R-:W-:Y:S01]  /*45bf0*/  STL [R1+0x3f94], R29 ;  /* 0x003f941d01007387 */ /* 0x000fe20000100800 */
[----:B------:R-:W-:Y:S01]  /*45c00*/  LOP3.LUT R23, R23, R22, RZ, 0xfc, !PT ;  /* 0x0000001617177212 */ /* 0x000fe200078efcff */
[----:B------:R-:W-:Y:S01]  /*45c10*/  STL [R1+0x3f90], R3 ;  /* 0x003f900301007387 */ /* 0x000fe20000100800 */
[----:B------:R-:W-:Y:S02]  /*45c20*/  STL [R1+0x3f8c], R9 ;  /* 0x003f8c0901007387 */ /* 0x000fe40000100800 */
[----:B------:R-:W-:-:S02]  /*45c30*/  LOP3.LUT R23, R23, 0x20, RZ, 0x3c, !PT ;  /* 0x0000002017177812 */ /* 0x000fc400078e3cff */
[----:B0-----:R-:W-:Y:S01]  /*45c40*/  MOV R8, R7 ;  /* 0x0000000700087202 */ /* 0x001fe20000000f00 */
[----:B-1----:R-:W-:Y:S01]  /*45c50*/  IMAD.MOV.U32 R11, RZ, RZ, R6 ;  /* 0x000000ffff0b7224 */ /* 0x002fe200078e0006 */
[----:B------:R-:W-:Y:S01]  /*45c60*/  MOV R10, R5 ;  /* 0x00000005000a7202 */ /* 0x000fe20000000f00 */
[----:B------:R0:W-:Y:S01]  /*45c70*/  STL [R1+0x40], R4 ;  /* 0x0000400401007387 */ /* 0x0001e20000100800 */
[----:B------:R-:W3:Y:S03]  /*45c80*/  LDL.LU.64 R6, [R1+0x3fe8] ;  /* 0x003fe80001067983 */ /* 0x000ee60000300a00 */
[----:B0-----:R-:W2:Y:S01]  /*45c90*/  LDL.LU.64 R4, [R1+0x3fe0] ;  /* 0x003fe00001047983 */ /* 0x001ea20000300a00 */
[----:B------:R-:W-:Y:S02]  /*45ca0*/  STL [R1+0x3fa8], R8 ;  /* 0x003fa80801007387 */ /* 0x000fe40000100800 */
[----:B------:R-:W-:Y:S02]  /*45cb0*/  STL [R1+0x3fa4], R11 ;  /* 0x003fa40b01007387 */ /* 0x000fe40000100800 */
[----:B------:R-:W-:Y:S02]  /*45cc0*/  STL [R1+0x3fa0], R10 ;  /* 0x003fa00a01007387 */ /* 0x000fe40000100800 */
[----:B------:R-:W0:Y:S04]  /*45cd0*/  LDSM.16.MT88.4 R8, [R23+0x38000] ;  /* 0x038000001708783b */ /* 0x000e280000004200 */
[----:B------:R-:W-:Y:S01]  /*45ce0*/  STL [R1+0x3f9c], R0 ;  /* 0x003f9c0001007387 */ /* 0x000fe20000100800 */
[----:B0-----:R-:W-:Y:S01]  /*45cf0*/  IMAD.MOV.U32 R29, RZ, RZ, R9 ;  /* 0x000000ffff1d7224 */ /* 0x001fe200078e0009 */
[----:B------:R-:W-:-:S02]  /*45d00*/  MOV R9, R11 ;  /* 0x0000000b00097202 */ /* 0x000fc40000000f00 */
[----:B------:R-:W-:Y:S02]  /*45d10*/  MOV R2, R8 ;  /* 0x0000000800027202 */ /* 0x000fe40000000f00 */
[----:B------:R-:W-:Y:S01]  /*45d20*/  MOV R3, R10 ;  /* 0x0000000a00037202 */ /* 0x000fe20000000f00 */
[----:B------:R0:W-:Y:S01]  /*45d30*/  STL [R1+0x3fb8], R9 ;  /* 0x003fb80901007387 */ /* 0x0001e20000100800 */
[----:B------:R-:W3:Y:S03]  /*45d40*/  LDL.LU R8, [R1+0x1a0] ;  /* 0x0001a00001087983 */ /* 0x000ee60000300800 */
[----:B0-----:R-:W3:Y:S01]  /*45d50*/  LDL.LU R9, [R1+0x1a4] ;  /* 0x0001a40001097983 */ /* 0x001ee20000300800 */
[----:B------:R-:W3:Y:S02]  /*45d60*/  LDL.LU R10, [R1+0x1a8] ;  /* 0x0001a800010a7983 */ /* 0x000ee40000300800 */
[----:B------:R-:W3:Y:S02]  /*45d70*/  LDL.LU R11, [R1+0x1ac] ;  /* 0x0001ac00010b7983 */ /* 0x000ee40000300800 */
[----:B------:R-:W-:Y:S01]  /*45d80*/  STL [R1+0x3fb4], R3 ;  /* 0x003fb40301007387 */ /* 0x000fe20000100800 */
[----:B------:R-:W-:Y:S01]  /*45d90*/  STL [R1+0x3fb0], R29 ;  /* 0x003fb01d01007387 */ /* 0x000fe20000100800 */
[----:B------:R-:W-:Y:S01]  /*45da0*/  STL [R1+0x3fac], R2 ;  /* 0x003fac0201007387 */ /* 0x000fe20000100800 */
[-C--:B---3--:R-:W-:Y:S02]  /*45db0*/  HMMA.16816.F32.BF16 R8, R12, R6.reuse, R8 ;  /* 0x000000060c08723c */ /* 0x088fe40000041808 */
[----:B------:R-:W0:Y:S11]  /*45dc0*/  LDSM.16.MT88.4 R12, [R23+0x38080] ;  /* 0x03808000170c783b */ /* 0x000e360000004200 */
[----:B------:R-:W-:Y:S10]  /*45dd0*/  @!UPT UIADD3 URZ, URZ, URZ, URZ ;  /* 0x0000003f3f3ff290 */ /* 0x000ff4000fffe03f */
[----:B------:R-:W-:Y:S01]  /*45de0*/  STL.64 [R1+0x1a0], R8 ;  /* 0x0001a00801007387 */ /* 0x000fe20000100a00 */
[----:B------:R1:W-:Y:S02]  /*45df0*/  STL.64 [R1+0x1a8], R10 ;  /* 0x0001a80a01007387 */ /* 0x0003e40000100a00 */
[----:B0-----:R-:W-:Y:S01]  /*45e00*/  IMAD.MOV.U32 R0, RZ, RZ, R15 ;  /* 0x000000ffff007224 */ /* 0x001fe200078e000f */
[----:B-1----:R-:W-:Y:S02]  /*45e10*/  MOV R10, R14 ;  /* 0x0000000e000a7202 */ /* 0x002fe40000000f00 */
[----:B------:R-:W-:Y:S01]  /*45e20*/  MOV R11, R13 ;  /* 0x0000000d000b7202 */ /* 0x000fe20000000f00 */
[----:B------:R-:W-:Y:S01]  /*45e30*/  IMAD.MOV.U32 R8, RZ, RZ, R12 ;  /* 0x000000ffff087224 */ /* 0x000fe200078e000c */
[----:B------:R-:W3:Y:S01]  /*45e40*/  LDL.LU.64 R14, [R1+0x3fd8] ;  /* 0x003fd800010e7983 */ /* 0x000ee20000300a00 */
[----:B------:R-:W3:Y:S02]  /*45e50*/  LDL.LU.64 R12, [R1+0x3fd0] ;  /* 0x003fd000010c7983 */ /* 0x000ee40000300a00 */
[----:B------:R-:W-:Y:S02]  /*45e60*/  STL [R1+0x3fc8], R0 ;  /* 0x003fc80001007387 */ /* 0x000fe40000100800 */
[----:B------:R-:W-:Y:S01]  /*45e70*/  STL [R1+0x3fc4], R10 ;  /* 0x003fc40a01007387 */ /* 0x000fe20000100800 */
[----:B------:R-:W-:Y:S01]  /*45e80*/  STL [R1+0x3fc0], R11 ;  /* 0x003fc00b01007387 */ /* 0x000fe20000100800 */
[----:B------:R0:W-:Y:S03]  /*45e90*/  STL [R1+0x3fbc], R8 ;  /* 0x003fbc0801007387 */ /* 0x0001e60000100800 */
[----:B0-----:R-:W2:Y:S01]  /*45ea0*/  LDL.LU R8, [R1+0x170] ;  /* 0x0001700001087983 */ /* 0x001ea20000300800 */
[----:B------:R-:W2:Y:S02]  /*45eb0*/  LDL.LU R9, [R1+0x174] ;  /* 0x0001740001097983 */ /* 0x000ea40000300800 */
[----:B------:R-:W2:Y:S02]  /*45ec0*/  LDL.LU R10, [R1+0x178] ;  /* 0x00017800010a7983 */ /* 0x000ea40000300800 */
[----:B------:R-:W2:Y:S02]  /*45ed0*/  LDL.LU R11, [R1+0x17c] ;  /* 0x00017c00010b7983 */ /* 0x000ea40000300800 */
[----:B--2---:R-:W-:Y:S01]  /*45ee0*/  HMMA.16816.F32.BF16 R8, R24, R6, R8 ;  /* 0x000000061808723c */ /* 0x004fe20000041808 */
[----:B------:R-:W-:Y:S02]  /*45ef0*/  LDSM.16.MT88.4 R24, [R23+0x38100] ;  /* 0x038100001718783b */ /* 0x000fe40000004200 */
[----:B------:R-:W0:Y:S11]  /*45f00*/  LDSM.16.MT88.4 R20, [R23+0x38180] ;  /* 0x038180001714783b */ /* 0x000e360000004200 */
[----:B------:R-:W-:Y:S09]  /*45f10*/  @!UPT UIADD3 URZ, URZ, URZ, URZ ;  /* 0x0000003f3f3ff290 */ /* 0x000ff2000fffe03f */
[----:B------:R-:W-:Y:S01]  /*45f20*/  STL.64 [R1+0x170], R8 ;  /* 0x0001700801007387 */ /* 0x000fe20000100a00 */
[----:B------:R1:W-:Y:S01]  /*45f30*/  STL.64 [R1+0x178], R10 ;  /* 0x0001780a01007387 */ /* 0x0003e20000100a00 */
[----:B0-----:R-:W-:Y:S01]  /*45f40*/  MOV R0, R20 ;  /* 0x0000001400007202 */ /* 0x001fe20000000f00 */
[----:B-1----:R-:W-:Y:S01]  /*45f50*/  IMAD.MOV.U32 R10, RZ, RZ, R21 ;  /* 0x000000ffff0a7224 */ /* 0x002fe200078e0015 */
[----:B------:R-:W-:Y:S02]  /*45f60*/  MOV R11, R22 ;  /* 0x00000016000b7202 */ /* 0x000fe40000000f00 */
[----:B------:R-:W-:Y:S02]  /*45f70*/  MOV R8, R23 ;  /* 0x0000001700087202 */ /* 0x000fe40000000f00 */
[----:B----4-:R-:W0:Y:S01]  /*45f80*/  LDSM.16.MT88.4 R20, [R28+0x38000] ;  /* 0x038000001c14783b */ /* 0x010e220000004200 */
[----:B------:R-:W-:Y:S02]  /*45f90*/  MOV R9, R24 ;  /* 0x0000001800097202 */ /* 0x000fe40000000f00 */
[----:B------:R-:W-:Y:S01]  /*45fa0*/  MOV R3, R25 ;  /* 0x0000001900037202 */ /* 0x000fe20000000f00 */
[----:B------:R-:W-:Y:S01]  /*45fb0*/  IMAD.MOV.U32 R29, RZ, RZ, R26 ;  /* 0x000000ffff1d7224 */ /* 0x000fe200078e001a */
[----:B------:R-:W-:-:S02]  /*45fc0*/  MOV R2, R27 ;  /* 0x0000001b00027202 */ /* 0x000fc40000000f00 */
[----:B------:R-:W1:Y:S04]  /*45fd0*/  LDSM.16.MT88.4 R24, [R28+0x38080] ;  /* 0x038080001c18783b */ /* 0x000e680000004200 */
[----:B0-----:R-:W-:Y:S01]  /*45fe0*/  STL.64 [R1+0x3e78], R22 ;  /* 0x003e781601007387 */ /* 0x001fe20000100a00 */
[----:B------:R0:W-:Y:S03]  /*45ff0*/  STL.64 [R1+0x3e70], R20 ;  /* 0x003e701401007387 */ /* 0x0001e60000100a00 */
[----:B0-----:R-:W2:Y:S01]  /*46000*/  LDL.LU R20, [R1+0x1d0] ;  /* 0x0001d00001147983 */ /* 0x001ea20000300800 */
[----:B------:R-:W2:Y:S02]  /*46010*/  LDL.LU R21, [R1+0x1d4] ;  /* 0x0001d40001157983 */ /* 0x000ea40000300800 */
[----:B------:R-:W2:Y:S02]  /*46020*/  LDL.LU R22, [R1+0x1d8] ;  /* 0x0001d80001167983 */ /* 0x000ea40000300800 */
[----:B------:R-:W2:Y:S01]  /*46030*/  LDL.LU R23, [R1+0x1dc] ;  /* 0x0001dc0001177983 */ /* 0x000ea20000300800 */
[----:B-1----:R-:W-:Y:S01]  /*46040*/  STL.64 [R1+0x3e88], R26 ;  /* 0x003e881a01007387 */ /* 0x002fe20000100a00 */
[----:B------:R0:W-:Y:S03]  /*46050*/  STL.64 [R1+0x3e80], R24 ;  /* 0x003e801801007387 */ /* 0x0001e60000100a00 */
[----:B0-----:R-:W3:Y:S01]  /*46060*/  LDL.LU R24, [R1+0x1e0] ;  /* 0x0001e00001187983 */ /* 0x001ee20000300800 */
[----:B------:R-:W3:Y:S02]  /*46070*/  LDL.LU R25, [R1+0x1e4] ;  /* 0x0001e40001197983 */ /* 0x000ee40000300800 */
[----:B------:R-:W3:Y:S02]  /*46080*/  LDL.LU R26, [R1+0x1e8] ;  /* 0x0001e800011a7983 */ /* 0x000ee40000300800 */
[----:B------:R-:W3:Y:S01]  /*46090*/  LDL.LU R27, [R1+0x1ec] ;  /* 0x0001ec00011b7983 */ /* 0x000ee20000300800 */
[----:B------:R-:W-:Y:S01]  /*460a0*/  STL.64 [R1+0x3f48], R4 ;  /* 0x003f480401007387 */ /* 0x000fe20000100a00 */
[-C--:B--2---:R-:W-:Y:S08]  /*460b0*/  HMMA.16816.F32.BF16 R16, R16, R6.reuse, R20 ;  /* 0x000000061010723c */ /* 0x084ff00000041814 */
[----:B---3--:R-:W-:Y:S07]  /*460c0*/  HMMA.16816.F32.BF16 R12, R12, R6, R24 ;  /* 0x000000060c0c723c */ /* 0x008fee0000041818 */
[----:B------:R-:W-:-:S02]  /*460d0*/  MOV R24, R9 ;  /* 0x0000000900187202 */ /* 0x000fc40000000f00 */
[----:B------:R-:W-:Y:S11]  /*460e0*/  MOV R25, R3 ;  /* 0x0000000300197202 */ /* 0x000ff60000000f00 */
[----:B------:R-:W-:Y:S03]  /*460f0*/  @!UPT UIADD3 URZ, URZ, URZ, URZ ;  /* 0x0000003f3f3ff290 */ /* 0x000fe6000fffe03f */
[----:B------:R0:W-:Y:S01]  /*46100*/  STL.64 [R1+0x150], R12 ;  /* 0x0001500c01007387 */ /* 0x0001e20000100a00 */
[----:B------:R1:W-:Y:S02]  /*46110*/  STL.64 [R1+0x158], R14 ;  /* 0x0001580e01007387 */ /* 0x0003e40000100a00 */
[----:B------:R-:W-:Y:S02]  /*46120*/  STL.64 [R1+0xf0], R16 ;  /* 0x0000f01001007387 */ /* 0x000fe40000100a00 */
[----:B------:R-:W-:Y:S02]  /*46130*/  STL.64 [R1+0xf8], R18 ;  /* 0x0000f81201007387 */ /* 0x000fe40000100a00 */
[----:B0-----:R-:W-:Y:S01]  /*46140*/  IMAD.MOV.U32 R12, RZ, RZ, R0 ;  /* 0x000000ffff0c7224 */ /* 0x001fe200078e0000 */
[----:B------:R-:W-:Y:S01]  /*46150*/  MOV R13, R10 ;  /* 0x0000000a000d7202 */ /* 0x000fe20000000f00 */
[----:B------:R-:W2:Y:S01]  /*46160*/  LDL.LU R0, [R1+0x3fc8] ;  /* 0x003fc80001007983 */ /* 0x000ea20000300800 */
[----:B------:R-:W3:Y:S01]  /*46170*/  LDL.LU R10, [R1+0x3fc4] ;  /* 0x003fc400010a7983 */ /* 0x000ee20000300800 */
[----:B-1----:R-:W-:Y:S01]  /*46180*/  MOV R14, R11 ;  /* 0x0000000b000e7202 */ /* 0x002fe20000000f00 */
[----:B------:R-:W-:Y:S01]  /*46190*/  IMAD.MOV.U32 R15, RZ, RZ, R8 ;  /* 0x000000ffff0f7224 */ /* 0x000fe200078e0008 */
[----:B------:R-:W4:Y:S01]  /*461a0*/  LDL.LU R11, [R1+0x3fc0] ;  /* 0x003fc000010b7983 */ /* 0x000f220000300800 */
[----:B------:R-:W4:Y:S03]  /*461b0*/  LDL.LU R8, [R1+0x3fbc] ;  /* 0x003fbc0001087983 */ /* 0x000f260000300800 */
[----:B------:R-:W-:Y:S01]  /*461c0*/  STL.64 [R1+0x3e98], R14 ;  /* 0x003e980e01007387 */ /* 0x000fe20000100a00 */
[----:B------:R-:W-:Y:S02]  /*461d0*/  STL.64 [R1+0x3e90], R12 ;  /* 0x003e900c01007387 */ /* 0x000fe40000100a00 */
[----:B------:R-:W4:Y:S02]  /*461e0*/  LDL.LU R9, [R1+0x3fb8] ;  /* 0x003fb80001097983 */ /* 0x000f240000300800 */
[----:B------:R-:W4:Y:S02]  /*461f0*/  LDL.LU R3, [R1+0x3fb4] ;  /* 0x003fb40001037983 */ /* 0x000f240000300800 */
[----:B------:R-:W-:Y:S01]  /*46200*/  IMAD.MOV.U32 R26, RZ, RZ, R29 ;  /* 0x000000ffff1a7224 */ /* 0x000fe200078e001d */
[----:B------:R-:W-:Y:S01]  /*46210*/  MOV R27, R2 ;  /* 0x00000002001b7202 */ /* 0x000fe20000000f00 */
[----:B------:R-:W4:Y:S01]  /*46220*/  LDL.LU R29, [R1+0x3fb0] ;  /* 0x003fb000011d7983 */ /* 0x000f220000300800 */
[----:B------:R-:W4:Y:S03]  /*46230*/  LDL.LU R2, [R1+0x3fac] ;  /* 0x003fac0001027983 */ /* 0x000f260000300800 */
[----:B------:R2:W-:Y:S01]  /*46240*/  STL.64 [R1+0x3ea8], R26 ;  /* 0x003ea81a01007387 */ /* 0x0005e20000100a00 */
[----:B------:R4:W-:Y:S01]  /*46250*/  STL.64 [R1+0x3ea0], R24 ;  /* 0x003ea01801007387 */ /* 0x0009e20000100a00 */
[----:B--2---:R-:W-:-:S02]  /*46260*/  MOV R27, R0 ;  /* 0x00000000001b7202 */ /* 0x004fc40000000f00 */
[----:B---3--:R-:W-:Y:S01]  /*46270*/  MOV R26, R10 ;  /* 0x0000000a001a7202 */ /* 0x008fe20000000f00 */
[----:B----4-:R-:W-:Y:S01]  /*46280*/  IMAD.MOV.U32 R25, RZ, RZ, R11 ;  /* 0x000000ffff197224 */ /* 0x010fe200078e000b */
[----:B------:R-:W-:Y:S02]  /*46290*/  MOV R24, R8 ;  /* 0x0000000800187202 */ /* 0x000fe40000000f00 */
[----:B------:R-:W2:Y:S01]  /*462a0*/  LDL.LU R8, [R1+0x3fa8] ;  /* 0x003fa80001087983 */ /* 0x000ea20000300800 */
[----:B------:R-:W3:Y:S02]  /*462b0*/  LDL.LU R11, [R1+0x3fa4] ;  /* 0x003fa400010b7983 */ /* 0x000ee40000300800 */
[----:B------:R-:W4:Y:S02]  /*462c0*/  LDL.LU R10, [R1+0x3fa0] ;  /* 0x003fa000010a7983 */ /* 0x000f240000300800 */
[----:B------:R-:W4:Y:S01]  /*462d0*/  LDL.LU R0, [R1+0x3f9c] ;  /* 0x003f9c0001007983 */ /* 0x000f220000300800 */
[----:B------:R0:W-:Y:S01]  /*462e0*/  STL.64 [R1+0x3ec8], R26 ;  /* 0x003ec81a01007387 */ /* 0x0001e20000100a00 */
[----:B------:R1:W-:Y:S02]  /*462f0*/  STL.64 [R1+0x3ec0], R24 ;  /* 0x003ec01801007387 */ /* 0x0003e40000100a00 */
[----:B------:R-:W4:Y:S02]  /*46300*/  LDL.LU R12, [R1+0x110] ;  /* 0x00011000010c7983 */ /* 0x000f240000300800 */
[----:B------:R-:W4:Y:S01]  /*46310*/  LDL.LU R13, [R1+0x114] ;  /* 0x00011400010d7983 */ /* 0x000f220000300800 */
[----:B------:R-:W4:Y:S01]  /*46320*/  LDL.LU R14, [R1+0x118] ;  /* 0x00011800010e7983 */ /* 0x000f220000300800 */
[----:B------:R-:W4:Y:S01]  /*46330*/  LDL.LU R15, [R1+0x11c] ;  /* 0x00011c00010f7983 */ /* 0x000f220000300800 */
        /* <DEDUP_REMOVED lines=10> */
[----:B0-----:R-:W4:Y:S01]  /*463e0*/  LDL.LU R24, [R1+0x40] ;  /* 0x0000400001187983 */ /* 0x001f220000300800 */
[----:B--2---:R-:W-:Y:S01]  /*463f0*/  IMAD.MOV.U32 R27, RZ, RZ, R8 ;  /* 0x000000ffff1b7224 */ /* 0x004fe200078e0008 */
[----:B---3--:R-:W-:-:S02]  /*46400*/  MOV R26, R11 ;  /* 0x0000000b001a7202 */ /* 0x008fc40000000f00 */
[----:B----4-:R-:W-:Y:S02]  /*46410*/  MOV R25, R10 ;  /* 0x0000000a00197202 */ /* 0x010fe40000000f00 */
[----:B------:R-:W2:Y:S01]  /*46420*/  LDL.LU R10, [R1+0x3f88] ;  /* 0x003f8800010a7983 */ /* 0x000ea20000300800 */
[----:B------:R-:W3:Y:S02]  /*46430*/  LDL.LU R11, [R1+0x3f84] ;  /* 0x003f8400010b7983 */ /* 0x000ee40000300800 */
[----:B------:R-:W4:Y:S02]  /*46440*/  LDL.LU R8, [R1+0x3f80] ;  /* 0x003f800001087983 */ /* 0x000f240000300800 */
[----:B------:R0:W-:Y:S02]  /*46450*/  STL.64 [R1+0x3f08], R26 ;  /* 0x003f081a01007387 */ /* 0x0001e40000100a00 */
[----:B0-----:R-:W-:Y:S01]  /*46460*/  MOV R27, R2 ;  /* 0x00000002001b7202 */ /* 0x001fe20000000f00 */
[----:B------:R-:W-:Y:S01]  /*46470*/  IMAD.MOV.U32 R26, RZ, RZ, R29 ;  /* 0x000000ffff1a7224 */ /* 0x000fe200078e001d */
[----:B------:R-:W-:Y:S01]  /*46480*/  STL.64 [R1+0x3f00], R24 ;  /* 0x003f001801007387 */ /* 0x000fe20000100a00 */
[----:B------:R-:W-:Y:S02]  /*46490*/  STL.64 [R1+0x3eb8], R14 ;  /* 0x003eb80e01007387 */ /* 0x000fe40000100a00 */
[----:B------:R0:W-:Y:S02]  /*464a0*/  STL.64 [R1+0x3eb0], R12 ;  /* 0x003eb00c01007387 */ /* 0x0001e40000100a00 */
[----:B0-----:R-:W4:Y:S01]  /*464b0*/  LDL.LU R12, [R1+0x120] ;  /* 0x00012000010c7983 */ /* 0x001f220000300800 */
[----:B------:R-:W4:Y:S02]  /*464c0*/  LDL.LU R13, [R1+0x124] ;  /* 0x00012400010d7983 */ /* 0x000f240000300800 */
[----:B------:R-:W4:Y:S02]  /*464d0*/  LDL.LU R14, [R1+0x128] ;  /* 0x00012800010e7983 */ /* 0x000f240000300800 */
[----:B------:R-:W4:Y:S01]  /*464e0*/  LDL.LU R15, [R1+0x12c] ;  /* 0x00012c00010f7983 */ /* 0x000f220000300800 */
[----:B------:R-:W-:-:S02]  /*464f0*/  MOV R24, R9 ;  /* 0x0000000900187202 */ /* 0x000fc40000000f00 */
        /* <DEDUP_REMOVED lines=9> */
[----:B--2---:R-:W-:Y:S01]  /*46590*/  IMAD.MOV.U32 R27, RZ, RZ, R10 ;  /* 0x000000ffff1b7224 */ /* 0x004fe200078e000a */
[----:B---3--:R-:W-:-:S05]  /*465a0*/  MOV R26, R11 ;  /* 0x0000000b001a7202 */ /* 0x008fca0000000f00 */
[----:B------:R-:W-:Y:S01]  /*465b0*/  STL.64 [R1+0x3f58], R26 ;  /* 0x003f581a01007387 */ /* 0x000fe20000100a00 */
[----:B----4-:R-:W-:Y:S01]  /*465c0*/  IMAD.MOV.U32 R7, RZ, RZ, R3 ;  /* 0x000000ffff077224 */ /* 0x010fe200078e0003 */
[----:B------:R-:W-:Y:S02]  /*465d0*/  MOV R6, R29 ;  /* 0x0000001d00067202 */ /* 0x000fe40000000f00 */
[----:B------:R-:W-:Y:S01]  /*465e0*/  MOV R5, R2 ;  /* 0x0000000200057202 */ /* 0x000fe20000000f00 */
[----:B------:R0:W-:Y:S01]  /*465f0*/  STL.64 [R1+0x3f50], R24 ;  /* 0x003f501801007387 */ /* 0x0001e20000100a00 */
[----:B------:R-:W2:Y:S02]  /*46600*/  LDL.LU R4, [R1+0x70] ;  /* 0x0000700001047983 */ /* 0x000ea40000300800 */
[----:B------:R-:W3:Y:S02]  /*46610*/  LDL.LU R2, [R1+0x3f6c] ;  /* 0x003f6c0001027983 */ /* 0x000ee40000300800 */
[----:B------:R-:W4:Y:S01]  /*46620*/  LDL.LU R29, [R1+0x3f68] ;  /* 0x003f6800011d7983 */ /* 0x000f220000300800 */
[----:B------:R-:W2:Y:S04]  /*46630*/  LDL.LU R3, [R1+0x3f64] ;  /* 0x003f640001037983 */ /* 0x000ea80000300800 */
[----:B0-----:R-:W2:Y:S01]  /*46640*/  LDL.LU R24, [R1+0x1c0] ;  /* 0x0001c00001187983 */ /* 0x001ea20000300800 */
        /* <DEDUP_REMOVED lines=21> */
[----:B------:R-:W-:Y:S01]  /*467a0*/  MOV R19, R3 ;  /* 0x0000000300137202 */ /* 0x000fe20000000f00 */
[----:B------:R-:W-:Y:S01]  /*467b0*/  HMMA.16816.F32.BF16 R4, R4, R8, R24 ;  /* 0x000000080404723c */ /* 0x000fe20000041818 */
[----:B--2---:R-:W-:Y:S01]  /*467c0*/  STL.64 [R1+0x3f38], R14 ;  /* 0x003f380e01007387 */ /* 0x004fe20000100a00 */
[----:B------:R0:W-:Y:S03]  /*467d0*/  STL.64 [R1+0x3f30], R12 ;  /* 0x003f300c01007387 */ /* 0x0001e60000100a00 */
[----:B0-----:R-:W2:Y:S01]  /*467e0*/  LDL.LU R12, [R1+0x190] ;  /* 0x00019000010c7983 */ /* 0x001ea20000300800 */
        /* <DEDUP_REMOVED lines=11> */
[----:B------:R-:W2:Y:S01]  /*468a0*/  LDL.LU.64 R26, [R1+0x3f58] ;  /* 0x003f5800011a7983 */ /* 0x000ea20000300a00 */
[----:B------:R-:W2:Y:S02]  /*468b0*/  LDL.LU.64 R24, [R1+0x3f50] ;  /* 0x003f500001187983 */ /* 0x000ea40000300a00 */
[----:B------:R-:W-:Y:S01]  /*468c0*/  IMAD.MOV.U32 R11, RZ, RZ, R7 ;  /* 0x000000ffff0b7224 */ /* 0x000fe200078e0007 */
[----:B------:R-:W-:Y:S01]  /*468d0*/  MOV R10, R6 ;  /* 0x00000006000a7202 */ /* 0x000fe20000000f00 */
[----:B------:R0:W-:Y:S01]  /*468e0*/  STL.64 [R1+0xc0], R4 ;  /* 0x0000c00401007387 */ /* 0x0001e20000100a00 */
[----:B----4-:R-:W-:-:S03]  /*468f0*/  MOV R6, R29 ;  /* 0x0000001d00067202 */ /* 0x010fc60000000f00 */
[----:B0-----:R-:W4:Y:S01]  /*46900*/  LDL.LU.64 R4, [R1+0x3f48] ;  /* 0x003f480001047983 */ /* 0x001f220000300a00 */
[----:B------:R-:W3:Y:S02]  /*46910*/  LDL.LU R29, [R1+0x3f40] ;  /* 0x003f4000011d7983 */ /* 0x000ee40000300800 */
[----:B------:R-:W-:Y:S02]  /*46920*/  STL [R1+0x3ddc], R11 ;  /* 0x003ddc0b01007387 */ /* 0x000fe40000100800 */
        /* <DEDUP_REMOVED lines=14> */
[----:B------:R-:W-:Y:S01]  /*46a10*/  IMAD.MOV.U32 R11, RZ, RZ, R26 ;  /* 0x000000ffff0b7224 */ /* 0x000fe200078e001a */
[----:B------:R-:W-:Y:S02]  /*46a20*/  MOV R10, R27 ;  /* 0x0000001b000a7202 */ /* 0x000fe40000000f00 */
[----:B------:R-:W2:Y:S04]  /*46a30*/  LDL.LU.64 R26, [R1+0x3f08] ;  /* 0x003f0800011a7983 */ /* 0x000ea80000300a00 */
[----:B0-----:R-:W2:Y:S01]  /*46a40*/  LDL.LU.64 R24, [R1+0x3f00] ;  /* 0x003f000001187983 */ /* 0x001ea20000300a00 */
        /* <DEDUP_REMOVED lines=11> */
[-C--:B--2---:R-:W-:Y:S01]  /*46b00*/  HMMA.16816.F32.BF16 R24, R24, R8.reuse, R12 ;  /* 0x000000081818723c */ /* 0x084fe2000004180c */
[----:B------:R-:W2:Y:S01]  /*46b10*/  LDL.LU.64 R14, [R1+0x3ed8] ;  /* 0x003ed800010e7983 */ /* 0x000ea20000300a00 */
[----:B------:R-:W2:Y:S11]  /*46b20*/  LDL.LU.64 R12, [R1+0x3ed0] ;  /* 0x003ed000010c7983 */ /* 0x000eb60000300a00 */
[----:B------:R-:W-:Y:S10]  /*46b30*/  @!UPT UIADD3 URZ, URZ, URZ, URZ ;  /* 0x0000003f3f3ff290 */ /* 0x000ff4000fffe03f */
[----:B------:R-:W-:Y:S01]  /*46b40*/  STL.64 [R1+0x70], R24 ;  /* 0x0000701801007387 */ /* 0x000fe20000100a00 */
[----:B------:R-:W-:Y:S01]  /*46b50*/  STL [R1+0x78], R26 ;  /* 0x0000781a01007387 */ /* 0x000fe20000100800 */
[----:B------:R-:W-:Y:S02]  /*46b60*/  MOV R2, R27 ;  /* 0x0000001b00027202 */ /* 0x000fe40000000f00 */
[----:B------:R-:W0:Y:S04]  /*46b70*/  LDSM.16.MT88.4 R24, [R28+0x38100] ;  /* 0x038100001c18783b */ /* 0x000e280000004200 */
[----:B------:R-:W-:Y:S04]  /*46b80*/  STL [R1+0x3de8], R2 ;  /* 0x003de80201007387 */ /* 0x000fe80000100800 */
        /* <DEDUP_REMOVED lines=11> */
[----:B0-----:R-:W-:Y:S01]  /*46c40*/  MOV R10, R26 ;  /* 0x0000001a000a7202 */ /* 0x001fe20000000f00 */
[----:B------:R0:W-:Y:S01]  /*46c50*/  STL [R1+0x60], R24 ;  /* 0x0000601801007387 */ /* 0x0001e20000100800 */
[----:B------:R-:W-:Y:S01]  /*46c60*/  MOV R2, R27 ;  /* 0x0000001b00027202 */ /* 0x000fe20000000f00 */
[----:B------:R-:W-:Y:S02]  /*46c70*/  IMAD.MOV.U32 R11, RZ, RZ, R25 ;  /* 0x000000ffff0b7224 */ /* 0x000fe400078e0019 */
        /* <DEDUP_REMOVED lines=8> */
[----:B0-----:R-:W4:Y:S01]  /*46d00*/  LDL.LU.64 R26, [R1+0x3e88] ;  /* 0x003e8800011a7983 */ /* 0x001f220000300a00 */
[----:B------:R-:W4:Y:S01]  /*46d10*/  LDL.LU.64 R24, [R1+0x3e80] ;  /* 0x003e800001187983 */ /* 0x000f220000300a00 */
[----:B--2---:R-:W-:Y:S02]  /*46d20*/  HMMA.16816.F32.BF16 R12, R12, R8, R20 ;  /* 0x000000080c0c723c */ /* 0x004fe40000041814 */
[----:B------:R-:W2:Y:S01]  /*46d30*/  LDL.LU.64 R22, [R1+0x3e78] ;  /* 0x003e780001167983 */ /* 0x000ea20000300a00 */
[----:B------:R-:W2:Y:S11]  /*46d40*/  LDL.LU.64 R20, [R1+0x3e70] ;  /* 0x003e700001147983 */ /* 0x000eb60000300a00 */
[----:B------:R-:W-:Y:S09]  /*46d50*/  @!UPT UIADD3 URZ, URZ, URZ, URZ ;  /* 0x0000003f3f3ff290 */ /* 0x000ff2000fffe03f */
[----:B------:R-:W-:Y:S01]  /*46d60*/  STL.64 [R1+0x110], R12 ;  /* 0x0001100c01007387 */ /* 0x000fe20000100a00 */
[----:B------:R0:W-:Y:S02]  /*46d70*/  STL.64 [R1+0x118], R14 ;  /* 0x0001180e01007387 */ /* 0x0001e40000100a00 */
[----:B0-----:R-:W-:Y:S01]  /*46d80*/  LOP3.LUT R14, R29, 0x10, RZ, 0xc0, !PT ;  /* 0x000000101d0e7812 */ /* 0x001fe200078ec0ff */
[----:B------:R-:W-:Y:S01]  /*46d90*/  IMAD R15, R3, 0x210, RZ ;  /* 0x00000210030f7824 */ /* 0x000fe200078e02ff */
[----:B------:R-:W-:-:S03]  /*46da0*/  SHF.L.U32 R13, R29, 0x1, RZ ;  /* 0x000000011d0d7819 */ /* 0x000fc600000006ff */
[----:B------:R-:W-:Y:S01]  /*46db0*/  IMAD.SHL.U32 R14, R14, 0x100, RZ ;  /* 0x000001000e0e7824 */ /* 0x000fe200078e00ff */
[----:B------:R-:W-:-:S04]  /*46dc0*/  LOP3.LUT R15, R15, 0x10, R13, 0x78, !PT ;  /* 0x000000100f0f7812 */ /* 0x000fc800078e780d */
[----:B------:R-:W-:-:S04]  /*46dd0*/  LOP3.LUT R15, R15, R14, RZ, 0xfc, !PT ;  /* 0x0000000e0f0f7212 */ /* 0x000fc800078efcff */
[----:B------:R-:W-:Y:S01]  /*46de0*/  LOP3.LUT R15, R15, 0x60, RZ, 0x3c, !PT ;  /* 0x000000600f0f7812 */ /* 0x000fe200078e3cff */
[-C--:B--2---:R-:W-:Y:S04]  /*46df0*/  HMMA.16816.F32.BF16 R16, R20, R8.reuse, R16 ;  /* 0x000000081410723c */ /* 0x084fe80000041810 */
[----:B------:R-:W-:Y:S11]  /*46e00*/  LDSM.16.MT88.4 R20, [R15+0x38080] ;  /* 0x038080000f14783b */ /* 0x000ff60000004200 */
[----:B------:R-:W-:Y:S08]  /*46e10*/  @!UPT UIADD3 URZ, URZ, URZ, URZ ;  /* 0x0000003f3f3ff290 */ /* 0x000ff0000fffe03f */
[----:B------:R4:W-:Y:S01]  /*46e20*/  STL [R1+0x130], R16 ;  /* 0x0001301001007387 */ /* 0x0009e20000100800 */
[----:B------:R-:W-:Y:S01]  /*46e30*/  MOV R28, R17 ;  /* 0x00000011001c7202 */ /* 0x000fe20000000f00 */
[----:B------:R-:W-:Y:S01]  /*46e40*/  IMAD.MOV.U32 R3, RZ, RZ, R18 ;  /* 0x000000ffff037224 */ /* 0x000fe200078e0012 */
[----:B------:R-:W-:Y:S02]  /*46e50*/  MOV R29, R19 ;  /* 0x00000013001d7202 */ /* 0x000fe40000000f00 */
[----:B----4-:R-:W-:Y:S01]  /*46e60*/  HMMA.16816.F32.BF16 R16, R24, R8, R4 ;  /* 0x000000081810723c */ /* 0x010fe20000041804 */
[----:B------:R-:W0:Y:S04]  /*46e70*/  LDSM.16.MT88.4 R4, [R15+0x38000] ;  /* 0x038000000f04783b */ /* 0x000e280000004200 */
[----:B------:R-:W-:Y:S01]  /*46e80*/  STL [R1+0x3ce4], R28 ;  /* 0x003ce41c01007387 */ /* 0x000fe20000100800 */
[----:B------:R-:W-:Y:S02]  /*46e90*/  STL [R1+0x3ce0], R3 ;  /* 0x003ce00301007387 */ /* 0x000fe40000100800 */
[----:B------:R-:W-:Y:S01]  /*46ea0*/  STL [R1+0x3cdc], R29 ;  /* 0x003cdc1d01007387 */ /* 0x000fe20000100800 */
[----:B------:R-:W-:Y:S04]  /*46eb0*/  LDSM.16.MT88.4 R24, [R0+0x3a180] ;  /* 0x03a180000018783b */ /* 0x000fe80000004200 */
[----:B0-----:R-:W-:Y:S10]  /*46ec0*/  STL.64 [R1+0x3e28], R6 ;  /* 0x003e280601007387 */ /* 0x001ff40000100a00 */
[----:B------:R-:W-:Y:S02]  /*46ed0*/  STL.64 [R1+0x1f0], R16 ;  /* 0x0001f01001007387 */ /* 0x000fe40000100a00 */
[----:B------:R-:W-:Y:S02]  /*46ee0*/  STL.64 [R1+0x1f8], R18 ;  /* 0x0001f81201007387 */ /* 0x000fe40000100a00 */
[----:B------:R-:W0:Y:S04]  /*46ef0*/  LDSM.16.MT88.4 R16, [R15+0x38100] ;  /* 0x038100000f10783b */ /* 0x000e280000004200 */
[----:B------:R-:W1:Y:S04]  /*46f00*/  LDSM.16.MT88.4 R12, [R15+0x38180] ;  /* 0x038180000f0c783b */ /* 0x000e680000004200 */
[----:B------:R-:W-:Y:S01]  /*46f10*/  STL.64 [R1+0x3e20], R4 ;  /* 0x003e200401007387 */ /* 0x000fe20000100a00 */
[----:B------:R-:W-:Y:S02]  /*46f20*/  STL.64 [R1+0x3e18], R22 ;  /* 0x003e181601007387 */ /* 0x000fe40000100a00 */
[----:B------:R2:W-:Y:S02]  /*46f30*/  STL.64 [R1+0x3e10], R20 ;  /* 0x003e101401007387 */ /* 0x0005e40000100a00 */
[----:B------:R-:W3:Y:S01]  /*46f40*/  LDSM.16.MT88.4 R4, [R0+0x3a000] ;  /* 0x03a000000004783b */ /* 0x000ee20000004200 */
[----:B0-----:R-:W-:Y:S03]  /*46f50*/  STL [R1+0x3df8], R16 ;  /* 0x003df81001007387 */ /* 0x001fe60000100800 */
[----:B------:R-:W-:Y:S02]  /*46f60*/  STL [R1+0x3df4], R17 ;  /* 0x003df41101007387 */ /* 0x000fe40000100800 */
[----:B------:R-:W-:Y:S02]  /*46f70*/  STL [R1+0x3df0], R18 ;  /* 0x003df01201007387 */ /* 0x000fe40000100800 */
[----:B------:R-:W-:Y:S01]  /*46f80*/  STL [R1+0x3dec], R19 ;  /* 0x003dec1301007387 */ /* 0x000fe20000100800 */
[----:B-1----:R3:W-:Y:S01]  /*46f90*/  STL.64 [R1+0x3dc8], R14 ;  /* 0x003dc80e01007387 */ /* 0x0027e20000100a00 */
[----:B------:R0:W-:Y:S02]  /*46fa0*/  STL.64 [R1+0x3dc0], R12 ;  /* 0x003dc00c01007387 */ /* 0x0001e40000100a00 */
[----:B--2---:R-:W2:Y:S02]  /*46fb0*/  LDL.LU R20, [R1+0x1a0] ;  /* 0x0001a00001147983 */ /* 0x004ea40000300800 */
[----:B------:R-:W2:Y:S01]  /*46fc0*/  LDL.LU R21, [R1+0x1a4] ;  /* 0x0001a40001157983 */ /* 0x000ea20000300800 */
[----:B------:R-:W4:Y:S01]  /*46fd0*/  LDL.LU R22, [R1+0x1a8] ;  /* 0x0001a80001167983 */ /* 0x000f220000300800 */
[----:B------:R-:W4:Y:S01]  /*46fe0*/  LDL.LU R23, [R1+0x1ac] ;  /* 0x0001ac0001177983 */ /* 0x000f220000300800 */
[----:B---3--:R-:W-:Y:S01]  /*46ff0*/  MOV R15, R4 ;  /* 0x00000004000f7202 */ /* 0x008fe20000000f00 */
[----:B------:R-:W-:Y:S01]  /*47000*/  IMAD.MOV.U32 R14, RZ, RZ, R5 ;  /* 0x000000ffff0e7224 */ /* 0x000fe200078e0005 */
[----:B0-----:R-:W-:-:S02]  /*47010*/  MOV R13, R6 ;  /* 0x00000006000d7202 */ /* 0x001fc40000000f00 */
[----:B------:R-:W-:Y:S02]  /*47020*/  MOV R12, R7 ;  /* 0x00000007000c7202 */ /* 0x000fe40000000f00 */
[----:B------:R-:W0:Y:S04]  /*47030*/  LDSM.16.MT88.4 R4, [R0+0x3a080] ;  /* 0x03a080000004783b */ /* 0x000e280000004200 */
[----:B----4-:R-:W-:Y:S01]  /*47040*/  STL.64 [R1+0x3e38], R22 ;  /* 0x003e381601007387 */ /* 0x010fe20000100a00 */
[----:B--2---:R1:W-:Y:S03]  /*47050*/  STL.64 [R1+0x3e30], R20 ;  /* 0x003e301401007387 */ /* 0x0043e60000100a00 */
[----:B-1----:R-:W2:Y:S01]  /*47060*/  LDL.LU R20, [R1+0x60] ;  /* 0x0000600001147983 */ /* 0x002ea20000300800 */
[----:B------:R-:W-:Y:S01]  /*47070*/  IMAD.MOV.U32 R21, RZ, RZ, R11 ;  /* 0x000000ffff157224 */ /* 0x000fe200078e000b */
[----:B------:R-:W-:-:S02]  /*47080*/  MOV R22, R10 ;  /* 0x0000000a00167202 */ /* 0x000fc40000000f00 */
[----:B------:R-:W-:Y:S01]  /*47090*/  MOV R23, R2 ;  /* 0x0000000200177202 */ /* 0x000fe20000000f00 */
[----:B0-----:R-:W-:Y:S01]  /*470a0*/  IMAD.MOV.U32 R19, RZ, RZ, R4 ;  /* 0x000000ffff137224 */ /* 0x001fe200078e0004 */
[----:B------:R-:W-:Y:S02]  /*470b0*/  MOV R2, R5 ;  /* 0x0000000500027202 */ /* 0x000fe40000000f00 */
[----:B------:R-:W-:Y:S01]  /*470c0*/  MOV R10, R6 ;  /* 0x00000006000a7202 */ /* 0x000fe20000000f00 */
[----:B------:R-:W-:Y:S02]  /*470d0*/  IMAD.MOV.U32 R11, RZ, RZ, R7 ;  /* 0x000000ffff0b7224 */ /* 0x000fe400078e0007 */
[----:B------:R-:W0:Y:S04]  /*470e0*/  LDSM.16.MT88.4 R4, [R0+0x3a100] ;  /* 0x03a100000004783b */ /* 0x000e280000004200 */
[----:B------:R-:W-:Y:S04]  /*470f0*/  STL.64 [R1+0x3e58], R22 ;  /* 0x003e581601007387 */ /* 0x000fe80000100a00 */
[----:B------:R-:W1:Y:S04]  /*47100*/  S2R R28, SR_TID.X ;  /* 0x00000000001c7919 */ /* 0x000e680000002100 */
[----:B------:R-:W3:Y:S01]  /*47110*/  S2R R29, SR_TID.X ;  /* 0x00000000001d7919 */ /* 0x000ee20000002100 */
[----:B-1----:R-:W-:Y:S01]  /*47120*/  LOP3.LUT R3, R28, 0x7, RZ, 0xc0, !PT ;  /* 0x000000071c037812 */ /* 0x002fe200078ec0ff */
[C---:B---3--:R-:W-:Y:S01]  /*47130*/  LOP3.LUT R28, R29.reuse, 0x10, RZ, 0xc0, !PT ;  /* 0x000000101d1c7812 */ /* 0x048fe200078ec0ff */
[----:B------:R-:W-:-:S03]  /*47140*/  SHF.L.U32 R29, R29, 0x1, RZ ;  /* 0x000000011d1d7819 */ /* 0x000fc600000006ff */
[----:B------:R-:W-:Y:S01]  /*47150*/  IMAD R3, R3, 0x210, RZ ;  /* 0x0000021003037824 */ /* 0x000fe200078e02ff */
[----:B------:R-:W-:Y:S01]  /*47160*/  SHF.L.U32 R28, R28, 0x8, RZ ;  /* 0x000000081c1c7819 */ /* 0x000fe200000006ff */
[----:B0-----:R-:W-:-:S03]  /*47170*/  IMAD.MOV.U32 R18, RZ, RZ, R7 ;  /* 0x000000ffff127224 */ /* 0x001fc600078e0007 */
[----:B------:R-:W-:-:S04]  /*47180*/  LOP3.LUT R7, R3, 0x10, R29, 0x78, !PT ;  /* 0x0000001003077812 */ /* 0x000fc800078e781d */
[----:B------:R-:W-:Y:S01]  /*47190*/  LOP3.LUT R7, R7, R28, RZ, 0xfc, !PT ;  /* 0x0000001c07077212 */ /* 0x000fe200078efcff */
[----:B--2---:R-:W-:Y:S01]  /*471a0*/  STL.64 [R1+0x3e50], R20 ;  /* 0x003e501401007387 */ /* 0x004fe20000100a00 */
[----:B------:R0:W-:Y:S02]  /*471b0*/  STL [R1+0x3e08], R12 ;  /* 0x003e080c01007387 */ /* 0x0001e40000100800 */
[----:B------:R-:W-:Y:S02]  /*471c0*/  STL [R1+0x3e04], R13 ;  /* 0x003e040d01007387 */ /* 0x000fe40000100800 */
[----:B------:R1:W-:Y:S01]  /*471d0*/  STL [R1+0x3e00], R14 ;  /* 0x003e000e01007387 */ /* 0x0003e20000100800 */
[----:B------:R2:W-:Y:S01]  /*471e0*/  STL [R1+0x3dfc], R15 ;  /* 0x003dfc0f01007387 */ /* 0x0005e20000100800 */
[----:B0-----:R-:W-:-:S03]  /*471f0*/  MOV R12, R25 ;  /* 0x00000019000c7202 */ /* 0x001fc60000000f00 */
[----:B------:R-:W3:Y:S01]  /*47200*/  LDL.LU R20, [R1+0x80] ;  /* 0x0000800001147983 */ /* 0x000ee20000300800 */
[----:B-1----:R-:W-:Y:S01]  /*47210*/  MOV R14, R27 ;  /* 0x0000001b000e7202 */ /* 0x002fe20000000f00 */
[----:B--2---:R-:W-:Y:S02]  /*47220*/  IMAD.MOV.U32 R15, RZ, RZ, R4 ;  /* 0x000000ffff0f7224 */ /* 0x004fe400078e0004 */
[----:B------:R-:W3:Y:S02]  /*47230*/  LDL.LU R21, [R1+0x84] ;  /* 0x0000840001157983 */ /* 0x000ee40000300800 */
[----:B------:R-:W-:Y:S01]  /*47240*/  IMAD.MOV.U32 R13, RZ, RZ, R26 ;  /* 0x000000ffff0d7224 */ /* 0x000fe200078e001a */
[----:B------:R-:W3:Y:S01]  /*47250*/  LDL.LU R22, [R1+0x88] ;  /* 0x0000880001167983 */ /* 0x000ee20000300800 */
[----:B------:R-:W3:Y:S02]  /*47260*/  LDL.LU R23, [R1+0x8c] ;  /* 0x00008c0001177983 */ /* 0x000ee40000300800 */
[----:B------:R-:W-:Y:S02]  /*47270*/  STL [R1+0x3e0c], R19 ;  /* 0x003e0c1301007387 */ /* 0x000fe40000100800 */
[----:B------:R-:W-:Y:S01]  /*47280*/  STL.64 [R1+0x3e68], R14 ;  /* 0x003e680e01007387 */ /* 0x000fe20000100a00 */
[----:B------:R0:W-:Y:S04]  /*47290*/  STL.64 [R1+0x3e60], R12 ;  /* 0x003e600c01007387 */ /* 0x0001e80000100a00 */
[----:B0-----:R-:W3:Y:S01]  /*472a0*/  LDL.LU R12, [R1+0x1b0] ;  /* 0x0001b000010c7983 */ /* 0x001ee20000300800 */
[----:B------:R-:W3:Y:S02]  /*472b0*/  LDL.LU R13, [R1+0x1b4] ;  /* 0x0001b400010d7983 */ /* 0x000ee40000300800 */
[----:B------:R-:W3:Y:S02]  /*472c0*/  LDL.LU R14, [R1+0x1b8] ;  /* 0x0001b800010e7983 */ /* 0x000ee40000300800 */
[----:B------:R-:W3:Y:S01]  /*472d0*/  LDL.LU R15, [R1+0x1bc] ;  /* 0x0001bc00010f7983 */ /* 0x000ee20000300800 */
[----:B------:R-:W-:-:S02]  /*472e0*/  LOP3.LUT R7, R7, 0x20, RZ, 0x3c, !PT ;  /* 0x0000002007077812 */ /* 0x000fc400078e3cff */
[----:B------:R-:W-:-:S03]  /*472f0*/  MOV R19, R24 ;  /* 0x0000001800137202 */ /* 0x000fc60000000f00 */
[----:B------:R-:W0:Y:S01]  /*47300*/  LDSM.16.MT88.4 R24, [R7+0x3a000] ;  /* 0x03a000000718783b */ /* 0x000e220000004200 */
[----:B------:R-:W-:Y:S02]  /*47310*/  MOV R16, R5 ;  /* 0x0000000500107202 */ /* 0x000fe40000000f00 */
[----:B------:R-:W-:Y:S01]  /*47320*/  MOV R17, R6 ;  /* 0x0000000600117202 */ /* 0x000fe20000000f00 */
[----:B------:R-:W-:Y:S04]  /*47330*/  STL.64 [R1+0x3e48], R18 ;  /* 0x003e481201007387 */ /* 0x000fe80000100a00 */
[----:B------:R1:W-:Y:S04]  /*47340*/  STL.64 [R1+0x3e40], R16 ;  /* 0x003e401001007387 */ /* 0x0003e80000100a00 */
[----:B-1----:R-:W2:Y:S01]  /*47350*/  LDL.LU R16, [R1+0x180] ;  /* 0x0001800001107983 */ /* 0x002ea20000300800 */
[----:B------:R-:W2:Y:S02]  /*47360*/  LDL.LU R17, [R1+0x184] ;  /* 0x0001840001117983 */ /* 0x000ea40000300800 */
[----:B------:R-:W2:Y:S02]  /*47370*/  LDL.LU R18, [R1+0x188] ;  /* 0x0001880001127983 */ /* 0x000ea40000300800 */
[----:B------:R-:W2:Y:S01]  /*47380*/  LDL.LU R19, [R1+0x18c] ;  /* 0x00018c0001137983 */ /* 0x000ea20000300800 */
[----:B------:R1:W-:Y:S01]  /*47390*/  STL [R1+0x3cd8], R0 ;  /* 0x003cd80001007387 */ /* 0x0003e20000100800 */
[----:B0-----:R-:W-:Y:S01]  /*473a0*/  MOV R29, R24 ;  /* 0x00000018001d7202 */ /* 0x001fe20000000f00 */
[----:B------:R-:W-:Y:S01]  /*473b0*/  IMAD.MOV.U32 R28, RZ, RZ, R25 ;  /* 0x000000ffff1c7224 */ /* 0x000fe200078e0019 */
[----:B------:R-:W-:-:S02]  /*473c0*/  MOV R3, R26 ;  /* 0x0000001a00037202 */ /* 0x000fc40000000f00 */
[----:B-1----:R-:W-:Y:S02]  /*473d0*/  MOV R0, R27 ;  /* 0x0000001b00007202 */ /* 0x002fe40000000f00 */
[----:B------:R-:W0:Y:S04]  /*473e0*/  LDSM.16.MT88.4 R24, [R7+0x3a080] ;  /* 0x03a080000718783b */ /* 0x000e280000004200 */
[----:B0-----:R-:W-:Y:S01]  /*473f0*/  STL.64 [R1+0x3d30], R26 ;  /* 0x003d301a01007387 */ /* 0x001fe20000100a00 */
[----:B------:R0:W-:Y:S03]  /*47400*/  STL.64 [R1+0x3d28], R24 ;  /* 0x003d281801007387 */ /* 0x0001e60000100a00 */
[----:B0-----:R-:W4:Y:S01]  /*47410*/  LDL.LU R24, [R1+0x170] ;  /* 0x0001700001187983 */ /* 0x001f220000300800 */
[----:B------:R-:W4:Y:S02]  /*47420*/  LDL.LU R25, [R1+0x174] ;  /* 0x0001740001197983 */ /* 0x000f240000300800 */
[----:B------:R-:W4:Y:S02]  /*47430*/  LDL.LU R26, [R1+0x178] ;  /* 0x00017800011a7983 */ /* 0x000f240000300800 */
[----:B------:R-:W4:Y:S01]  /*47440*/  LDL.LU R27, [R1+0x17c] ;  /* 0x00017c00011b7983 */ /* 0x000f220000300800 */
[-C--:B---3--:R-:W-:Y:S01]  /*47450*/  HMMA.16816.F32.BF16 R20, R20, R8.reuse, R12 ;  /* 0x000000081414723c */ /* 0x088fe2000004180c */
[----:B------:R-:W3:Y:S01]  /*47460*/  LDL.LU.64 R14, [R1+0x3e68] ;  /* 0x003e6800010e7983 */ /* 0x000ee20000300a00 */
        /* <DEDUP_REMOVED lines=18> */
[----:B-1----:R-:W-:Y:S02]  /*47590*/  STL.64 [R1+0x60], R4 ;  /* 0x0000600401007387 */ /* 0x002fe40000100a00 */
[----:B------:R0:W-:Y:S02]  /*475a0*/  STL.64 [R1+0x68], R6 ;  /* 0x0000680601007387 */ /* 0x0001e40000100a00 */
[----:B0-----:R-:W2:Y:S01]  /*475b0*/  LDL.LU.64 R6, [R1+0x3e28] ;  /* 0x003e280001067983 */ /* 0x001ea20000300a00 */
[----:B------:R-:W2:Y:S02]  /*475c0*/  LDL.LU.64 R4, [R1+0x3e20] ;  /* 0x003e200001047983 */ /* 0x000ea40000300a00 */
[-C--:B--2---:R-:W-:Y:S01]  /*475d0*/  HMMA.16816.F32.BF16 R4, R4, R8.reuse, R20 ;  /* 0x000000080404723c */ /* 0x084fe20000041814 */
[----:B------:R-:W4:Y:S01]  /*475e0*/  LDL.LU.64 R22, [R1+0x3e18] ;  /* 0x003e180001167983 */ /* 0x000f220000300a00 */
[----:B------:R-:W4:Y:S11]  /*475f0*/  LDL.LU.64 R20, [R1+0x3e10] ;  /* 0x003e100001147983 */ /* 0x000f360000300a00 */
[----:B------:R-:W-:Y:S10]  /*47600*/  @!UPT UIADD3 URZ, URZ, URZ, URZ ;  /* 0x0000003f3f3ff290 */ /* 0x000ff4000fffe03f */
[----:B------:R-:W-:Y:S01]  /*47610*/  STL.64 [R1+0xe0], R4 ;  /* 0x0000e00401007387 */ /* 0x000fe20000100a00 */
[----:B------:R-:W-:Y:S01]  /*47620*/  STL.64 [R1+0xe8], R6 ;  /* 0x0000e80601007387 */ /* 0x000fe20000100a00 */
[----:B----4-:R-:W-:Y:S07]  /*47630*/  HMMA.16816.F32.BF16 R20, R20, R8, R24 ;  /* 0x000000081414723c */ /* 0x010fee0000041818 */
[----:B------:R-:W-:Y:S01]  /*47640*/  MOV R24, R19 ;  /* 0x0000001300187202 */ /* 0x000fe20000000f00 */
[----:B------:R-:W-:Y:S01]  /*47650*/  IMAD.MOV.U32 R26, RZ, RZ, R13 ;  /* 0x000000ffff1a7224 */ /* 0x000fe200078e000d */
[----:B---3--:R-:W-:Y:S01]  /*47660*/  MOV R27, R14 ;  /* 0x0000000e001b7202 */ /* 0x008fe20000000f00 */
[----:B------:R-:W2:Y:S01]  /*47670*/  LDL.LU R19, [R1+0x3e0c] ;  /* 0x003e0c0001137983 */ /* 0x000ea20000300800 */
[----:B------:R-:W-:-:S02]  /*47680*/  MOV R25, R12 ;  /* 0x0000000c00197202 */ /* 0x000fc40000000f00 */
[----:B------:R-:W3:Y:S02]  /*47690*/  LDL.LU R12, [R1+0x3e08] ;  /* 0x003e0800010c7983 */ /* 0x000ee40000300800 */
[----:B------:R-:W4:Y:S01]  /*476a0*/  LDL.LU R13, [R1+0x3e04] ;  /* 0x003e0400010d7983 */ /* 0x000f220000300800 */
[----:B------:R-:W3:Y:S01]  /*476b0*/  LDL.LU R14, [R1+0x3e00] ;  /* 0x003e0000010e7983 */ /* 0x000ee20000300800 */
[----:B------:R-:W-:Y:S02]  /*476c0*/  STL.64 [R1+0x3d50], R26 ;  /* 0x003d501a01007387 */ /* 0x000fe40000100a00 */
[----:B------:R0:W-:Y:S02]  /*476d0*/  STL.64 [R1+0x3d48], R24 ;  /* 0x003d481801007387 */ /* 0x0001e40000100a00 */
[----:B0-----:R-:W-:Y:S02]  /*476e0*/  MOV R24, R15 ;  /* 0x0000000f00187202 */ /* 0x001fe40000000f00 */
[----:B------:R-:W3:Y:S01]  /*476f0*/  LDL.LU R15, [R1+0x3dfc] ;  /* 0x003dfc00010f7983 */ /* 0x000ee20000300800 */
[----:B------:R-:W-:-:S02]  /*47700*/  MOV R26, R17 ;  /* 0x00000011001a7202 */ /* 0x000fc40000000f00 */
[----:B------:R-:W-:Y:S01]  /*47710*/  MOV R27, R18 ;  /* 0x00000012001b7202 */ /* 0x000fe20000000f00 */
[----:B------:R-:W-:Y:S02]  /*47720*/  IMAD.MOV.U32 R25, RZ, RZ, R16 ;  /* 0x000000ffff197224 */ /* 0x000fe400078e0010 */
[----:B------:R-:W3:Y:S01]  /*47730*/  LDL.LU R16, [R1+0x3df8] ;  /* 0x003df80001107983 */ /* 0x000ee20000300800 */
[----:B------:R-:W3:Y:S02]  /*47740*/  LDL.LU R17, [R1+0x3df4] ;  /* 0x003df40001117983 */ /* 0x000ee40000300800 */
[----:B------:R-:W3:Y:S02]  /*47750*/  LDL.LU R18, [R1+0x3df0] ;  /* 0x003df00001127983 */ /* 0x000ee40000300800 */
[----:B------:R0:W-:Y:S02]  /*47760*/  STL.64 [R1+0x3d70], R26 ;  /* 0x003d701a01007387 */ /* 0x0001e40000100a00 */
[----:B------:R-:W-:Y:S01]  /*47770*/  IMAD.MOV.U32 R7, RZ, RZ, R20 ;  /* 0x000000ffff077224 */ /* 0x000fe200078e0014 */
[----:B------:R1:W-:Y:S01]  /*47780*/  STL.64 [R1+0x3d68], R24 ;  /* 0x003d681801007387 */ /* 0x0003e20000100a00 */
[----:B------:R-:W-:Y:S01]  /*47790*/  MOV R6, R21 ;  /* 0x0000001500067202 */ /* 0x000fe20000000f00 */
[----:B------:R-:W3:Y:S01]  /*477a0*/  LDL.LU R20, [R1+0x50] ;  /* 0x0000500001147983 */ /* 0x000ee20000300800 */
[----:B------:R-:W-:Y:S01]  /*477b0*/  MOV R5, R22 ;  /* 0x0000001600057202 */ /* 0x000fe20000000f00 */
[----:B------:R-:W3:Y:S01]  /*477c0*/  LDL.LU R21, [R1+0x54] ;  /* 0x0000540001157983 */ /* 0x000ee20000300800 */
[----:B------:R-:W-:-:S02]  /*477d0*/  IMAD.MOV.U32 R4, RZ, RZ, R23 ;  /* 0x000000ffff047224 */ /* 0x000fc400078e0017 */
[----:B------:R-:W3:Y:S02]  /*477e0*/  LDL.LU R22, [R1+0x58] ;  /* 0x0000580001167983 */ /* 0x000ee40000300800 */
[----:B------:R-:W3:Y:S01]  /*477f0*/  LDL.LU R23, [R1+0x5c] ;  /* 0x00005c0001177983 */ /* 0x000ee20000300800 */
[----:B0-----:R-:W-:Y:S01]  /*47800*/  MOV R26, R10 ;  /* 0x0000000a001a7202 */ /* 0x001fe20000000f00 */
[----:B------:R-:W-:Y:S01]  /*47810*/  IMAD.MOV.U32 R27, RZ, RZ, R11 ;  /* 0x000000ffff1b7224 */ /* 0x000fe200078e000b */
[----:B-1----:R-:W-:Y:S01]  /*47820*/  MOV R25, R2 ;  /* 0x0000000200197202 */ /* 0x002fe20000000f00 */
[----:B--2---:R-:W-:Y:S02]  /*47830*/  IMAD.MOV.U32 R24, RZ, RZ, R19 ;  /* 0x000000ffff187224 */ /* 0x004fe400078e0013 */
[----:B------:R-:W2:Y:S01]  /*47840*/  LDL.LU R19, [R1+0x3dec] ;  /* 0x003dec0001137983 */ /* 0x000ea20000300800 */
[----:B------:R-:W2:Y:S02]  /*47850*/  LDL.LU R2, [R1+0x3de8] ;  /* 0x003de80001027983 */ /* 0x000ea40000300800 */
[----:B------:R-:W2:Y:S02]  /*47860*/  LDL.LU R10, [R1+0x3de4] ;  /* 0x003de400010a7983 */ /* 0x000ea40000300800 */
[----:B------:R-:W2:Y:S01]  /*47870*/  LDL.LU R11, [R1+0x3de0] ;  /* 0x003de000010b7983 */ /* 0x000ea20000300800 */
[----:B------:R4:W-:Y:S01]  /*47880*/  STL.64 [R1+0x3d90], R26 ;  /* 0x003d901a01007387 */ /* 0x0009e20000100a00 */
[----:B------:R0:W-:Y:S02]  /*47890*/  STL.64 [R1+0x3d88], R24 ;  /* 0x003d881801007387 */ /* 0x0001e40000100a00 */
[----:B----4-:R-:W-:Y:S01]  /*478a0*/  IMAD.MOV.U32 R26, RZ, RZ, R13 ;  /* 0x000000ffff1a7224 */ /* 0x010fe200078e000d */
[----:B---3--:R-:W-:-:S02]  /*478b0*/  MOV R27, R12 ;  /* 0x0000000c001b7202 */ /* 0x008fc40000000f00 */
[----:B0-----:R-:W-:Y:S02]  /*478c0*/  MOV R24, R15 ;  /* 0x0000000f00187202 */ /* 0x001fe40000000f00 */
[----:B------:R-:W-:Y:S01]  /*478d0*/  MOV R25, R14 ;  /* 0x0000000e00197202 */ /* 0x000fe20000000f00 */
[----:B------:R-:W-:Y:S04]  /*478e0*/  STL.64 [R1+0x3db8], R26 ;  /* 0x003db81a01007387 */ /* 0x000fe80000100a00 */
[----:B------:R0:W-:Y:S02]  /*478f0*/  STL.64 [R1+0x3db0], R24 ;  /* 0x003db01801007387 */ /* 0x0001e40000100a00 */
[----:B0-----:R-:W3:Y:S01]  /*47900*/  LDL.LU R24, [R1+0xf0] ;  /* 0x0000f00001187983 */ /* 0x001ee20000300800 */
[----:B------:R-:W3:Y:S02]  /*47910*/  LDL.LU R25, [R1+0xf4] ;  /* 0x0000f40001197983 */ /* 0x000ee40000300800 */
[----:B------:R-:W3:Y:S02]  /*47920*/  LDL.LU R26, [R1+0xf8] ;  /* 0x0000f800011a7983 */ /* 0x000ee40000300800 */
[----:B------:R-:W3:Y:S01]  /*47930*/  LDL.LU R27, [R1+0xfc] ;  /* 0x0000fc00011b7983 */ /* 0x000ee20000300800 */
[----:B------:R-:W4:Y:S01]  /*47940*/  LDL.LU R12, [R1+0x150] ;  /* 0x00015000010c7983 */ /* 0x000f220000300800 */
[----:B------:R-:W4:Y:S02]  /*47950*/  LDL.LU R13, [R1+0x154] ;  /* 0x00015400010d7983 */ /* 0x000f240000300800 */
[----:B------:R-:W4:Y:S02]  /*47960*/  LDL.LU R14, [R1+0x158] ;  /* 0x00015800010e7983 */ /* 0x000f240000300800 */
[----:B------:R-:W4:Y:S01]  /*47970*/  LDL.LU R15, [R1+0x15c] ;  /* 0x00015c00010f7983 */ /* 0x000f220000300800 */
        /* <DEDUP_REMOVED lines=9> */
[----:B------:R-:W2:Y:S01]  /*47a10*/  LDL.LU R21, [R1+0xa4] ;  /* 0x0000a40001157983 */ /* 0x000ea20000300800 */
[----:B------:R-:W-:Y:S01]  /*47a20*/  MOV R22, R11 ;  /* 0x0000000b00167202 */ /* 0x000fe20000000f00 */
[----:B------:R-:W-:Y:S01]  /*47a30*/  IMAD.MOV.U32 R23, RZ, RZ, R10 ;  /* 0x000000ffff177224 */ /* 0x000fe200078e000a */
        /* <DEDUP_REMOVED lines=8> */
[----:B----4-:R-:W-:Y:S01]  /*47ac0*/  HMMA.16816.F32.BF16 R16, R16, R8, R12 ;  /* 0x000000081010723c */ /* 0x010fe2000004180c */
[----:B--2---:R3:W-:Y:S01]  /*47ad0*/  STL.64 [R1+0x3da0], R22 ;  /* 0x003da01601007387 */ /* 0x0047e20000100a00 */
[----:B------:R0:W-:Y:S01]  /*47ae0*/  STL.64 [R1+0x3d98], R20 ;  /* 0x003d981401007387 */ /* 0x0001e20000100a00 */
[----:B---3--:R-:W-:-:S02]  /*47af0*/  MOV R22, R10 ;  /* 0x0000000a00167202 */ /* 0x008fc40000000f00 */
[----:B0-----:R-:W2:Y:S01]  /*47b00*/  LDL.LU R20, [R1+0xc0] ;  /* 0x0000c00001147983 */ /* 0x001ea20000300800 */
[----:B------:R-:W2:Y:S02]  /*47b10*/  LDL.LU R21, [R1+0xc4] ;  /* 0x0000c40001157983 */ /* 0x000ea40000300800 */
[----:B------:R-:W2:Y:S01]  /*47b20*/  LDL.LU R10, [R1+0x3dd4] ;  /* 0x003dd400010a7983 */ /* 0x000ea20000300800 */
[----:B------:R-:W-:Y:S02]  /*47b30*/  MOV R23, R11 ;  /* 0x0000000b00177202 */ /* 0x000fe40000000f00 */
[----:B------:R-:W2:Y:S01]  /*47b40*/  LDL.LU R11, [R1+0x3dd0] ;  /* 0x003dd000010b7983 */ /* 0x000ea20000300800 */
[----:B------:R-:W-:Y:S02]  /*47b50*/  STL [R1+0x3cf4], R4 ;  /* 0x003cf40401007387 */ /* 0x000fe40000100800 */
[----:B------:R-:W-:Y:S02]  /*47b60*/  STL [R1+0x3cf0], R5 ;  /* 0x003cf00501007387 */ /* 0x000fe40000100800 */
[----:B------:R-:W-:Y:S01]  /*47b70*/  STL [R1+0x3cec], R6 ;  /* 0x003cec0601007387 */ /* 0x000fe20000100800 */
[----:B------:R-:W-:Y:S01]  /*47b80*/  STL [R1+0x3ce8], R7 ;  /* 0x003ce80701007387 */ /* 0x000fe20000100800 */
[----:B------:R-:W3:Y:S02]  /*47b90*/  LDL.LU.64 R14, [R1+0x3dc8] ;  /* 0x003dc800010e7983 */ /* 0x000ee40000300a00 */
[----:B------:R-:W3:Y:S03]  /*47ba0*/  LDL.LU.64 R12, [R1+0x3dc0] ;  /* 0x003dc000010c7983 */ /* 0x000ee60000300a00 */
[----:B------:R-:W-:Y:S01]  /*47bb0*/  STL.64 [R1+0x190], R16 ;  /* 0x0001901001007387 */ /* 0x000fe20000100a00 */
[----:B------:R-:W-:Y:S01]  /*47bc0*/  STL.64 [R1+0x198], R18 ;  /* 0x0001981201007387 */ /* 0x000fe20000100a00 */
[----:B---3--:R-:W-:Y:S03]  /*47bd0*/  HMMA.16816.F32.BF16 R12, R12, R8, R24 ;  /* 0x000000080c0c723c */ /* 0x008fe60000041818 */
[----:B------:R-:W2:Y:S01]  /*47be0*/  LDL.LU.64 R26, [R1+0x3db8] ;  /* 0x003db800011a7983 */ /* 0x000ea20000300a00 */
[----:B------:R-:W2:Y:S11]  /*47bf0*/  LDL.LU.64 R24, [R1+0x3db0] ;  /* 0x003db00001187983 */ /* 0x000eb60000300a00 */
[----:B------:R-:W-:Y:S08]  /*47c00*/  @!UPT UIADD3 URZ, URZ, URZ, URZ ;  /* 0x0000003f3f3ff290 */ /* 0x000ff0000fffe03f */
[----:B------:R0:W-:Y:S01]  /*47c10*/  STL.64 [R1+0x180], R12 ;  /* 0x0001800c01007387 */ /* 0x0001e20000100a00 */
[----:B------:R1:W-:Y:S03]  /*47c20*/  STL.64 [R1+0x188], R14 ;  /* 0x0001880e01007387 */ /* 0x0003e60000100a00 */
[----:B0-----:R-:W3:Y:S01]  /*47c30*/  LDL.LU R12, [R1+0x70] ;  /* 0x00007000010c7983 */ /* 0x001ee20000300800 */
[----:B------:R-:W3:Y:S02]  /*47c40*/  LDL.LU R13, [R1+0x74] ;  /* 0x00007400010d7983 */ /* 0x000ee40000300800 */
[----:B-1----:R-:W3:Y:S01]  /*47c50*/  LDL.LU R14, [R1+0x78] ;  /* 0x00007800010e7983 */ /* 0x002ee20000300800 */
[----:B------:R-:W-:Y:S02]  /*47c60*/  MOV R15, R2 ;  /* 0x00000002000f7202 */ /* 0x000fe40000000f00 */
[----:B------:R-:W4:Y:S01]  /*47c70*/  LDL.LU R2, [R1+0x3da8] ;  /* 0x003da80001027983 */ /* 0x000f220000300800 */
[-C--:B--2---:R-:W-:Y:S03]  /*47c80*/  HMMA.16816.F32.BF16 R24, R24, R10.reuse, R20 ;  /* 0x0000000a1818723c */ /* 0x084fe60000041814 */
[----:B------:R-:W2:Y:S01]  /*47c90*/  LDL.LU.64 R22, [R1+0x3da0] ;  /* 0x003da00001167983 */ /* 0x000ea20000300a00 */
[----:B------:R-:W2:Y:S11]  /*47ca0*/  LDL.LU.64 R20, [R1+0x3d98] ;  /* 0x003d980001147983 */ /* 0x000eb60000300a00 */
[----:B------:R-:W-:Y:S08]  /*47cb0*/  @!UPT UIADD3 URZ, URZ, URZ, URZ ;  /* 0x0000003f3f3ff290 */ /* 0x000ff0000fffe03f */
        /* <DEDUP_REMOVED lines=21> */
[----:B----4-:R-:W-:Y:S01]  /*47e10*/  STL [R1+0x3cf8], R2 ;  /* 0x003cf80201007387 */ /* 0x010fe20000100800 */
[----:B0-----:R-:W-:-:S05]  /*47e20*/  LOP3.LUT R8, R19, 0x10, RZ, 0xc0, !PT ;  /* 0x0000001013087812 */ /* 0x001fca00078ec0ff */
[----:B------:R-:W-:-:S05]  /*47e30*/  IMAD.SHL.U32 R8, R8, 0x100, RZ ;  /* 0x0000010008087824 */ /* 0x000fca00078e00ff */
[----:B------:R-:W-:Y:S01]  /*47e40*/  STL [R1+0x3c28], R8 ;  /* 0x003c280801007387 */ /* 0x000fe20000100800 */
[----:B--2---:R-:W-:Y:S03]  /*47e50*/  HMMA.16816.F32.BF16 R24, R24, R10, R20 ;  /* 0x0000000a1818723c */ /* 0x004fe60000041814 */
[----:B------:R-:W2:Y:S01]  /*47e60*/  LDL.LU.64 R22, [R1+0x3d40] ;  /* 0x003d400001167983 */ /* 0x000ea20000300a00 */
[----:B------:R-:W2:Y:S11]  /*47e70*/  LDL.LU.64 R20, [R1+0x3d38] ;  /* 0x003d380001147983 */ /* 0x000eb60000300a00 */
[----:B------:R-:W-:Y:S08]  /*47e80*/  @!UPT UIADD3 URZ, URZ, URZ, URZ ;  /* 0x0000003f3f3ff290 */ /* 0x000ff0000fffe03f */
[----:B------:R-:W-:Y:S01]  /*47e90*/  STL.64 [R1+0xd0], R24 ;  /* 0x0000d01801007387 */ /* 0x000fe20000100a00 */
[----:B------:R0:W-:Y:S03]  /*47ea0*/  STL.64 [R1+0xd8], R26 ;  /* 0x0000d81a01007387 */ /* 0x0001e60000100a00 */
[----:B0-----:R-:W2:Y:S01]  /*47eb0*/  LDL.LU.64 R26, [R1+0x3d30] ;  /* 0x003d3000011a7983 */ /* 0x001ea20000300a00 */
[----:B------:R-:W2:Y:S02]  /*47ec0*/  LDL.LU.64 R24, [R1+0x3d28] ;  /* 0x003d280001187983 */ /* 0x000ea40000300a00 */
[----:B------:R-:W-:Y:S01]  /*47ed0*/  IMAD.MOV.U32 R4, RZ, RZ, R29 ;  /* 0x000000ffff047224 */ /* 0x000fe200078e001d */
[----:B------:R-:W-:Y:S02]  /*47ee0*/  MOV R5, R28 ;  /* 0x0000001c00057202 */ /* 0x000fe40000000f00 */
[----:B------:R-:W-:Y:S01]  /*47ef0*/  MOV R6, R3 ;  /* 0x0000000300067202 */ /* 0x000fe20000000f00 */
[----:B------:R-:W-:-:S07]  /*47f00*/  IMAD.MOV.U32 R7, RZ, RZ, R0 ;  /* 0x000000ffff077224 */ /* 0x000fce00078e0000 */
[----:B---3--:R-:W-:Y:S01]  /*47f10*/  HMMA.16816.F32.BF16 R4, R4, R10, R12 ;  /* 0x0000000a0404723c */ /* 0x008fe2000004180c */
[----:B------:R-:W-:-:S04]  /*47f20*/  SHF.L.U32 R17, R19, 0x1, RZ ;  /* 0x0000000113117819 */ /* 0x000fc800000006ff */
[----:B------:R-:W-:-:S04]  /*47f30*/  LOP3.LUT R9, R2, 0x10, R17, 0x78, !PT ;  /* 0x0000001002097812 */ /* 0x000fc800078e7811 */
[----:B------:R-:W-:-:S04]  /*47f40*/  LOP3.LUT R9, R9, R8, RZ, 0xfc, !PT ;  /* 0x0000000809097212 */ /* 0x000fc800078efcff */
[----:B------:R-:W-:-:S10]  /*47f50*/  LOP3.LUT R9, R9, 0x40, RZ, 0x3c, !PT ;  /* 0x0000004009097812 */ /* 0x000fd400078e3cff */
[----:B------:R-:W-:Y:S01]  /*47f60*/  STL.64 [R1+0x1c0], R4 ;  /* 0x0001c00401007387 */ /* 0x000fe20000100a00 */
[----:B------:R-:W-:Y:S02]  /*47f70*/  STL.64 [R1+0x1c8], R6 ;  /* 0x0001c80601007387 */ /* 0x000fe40000100a00 */
[----:B------:R-:W0:Y:S02]  /*47f80*/  LDSM.16.MT88.4 R4, [R9+0x3a000] ;  /* 0x03a000000904783b */ /* 0x000e240000004200 */
[----:B0-----:R-:W-:Y:S02]  /*47f90*/  MOV R29, R5 ;  /* 0x00000005001d7202 */ /* 0x001fe40000000f00 */
[----:B------:R-:W-:Y:S01]  /*47fa0*/  IMAD.MOV.U32 R0, RZ, RZ, R6 ;  /* 0x000000ffff007224 */ /* 0x000fe200078e0006 */
[----:B------:R-:W-:Y:S02]  /*47fb0*/  MOV R8, R7 ;  /* 0x0000000700087202 */ /* 0x000fe40000000f00 */
[----:B------:R-:W-:Y:S01]  /*47fc0*/  MOV R3, R4 ;  /* 0x0000000400037202 */ /* 0x000fe20000000f00 */
[----:B------:R-:W-:-:S05]  /*47fd0*/  LOP3.LUT R4, R19, 0x7, RZ, 0xc0, !PT ;  /* 0x0000000713047812 */ /* 0x000fca00078ec0ff */
[----:B------:R-:W-:Y:S01]  /*47fe0*/  IMAD R18, R4, 0x210, RZ ;  /* 0x0000021004127824 */ /* 0x000fe200078e02ff */
[----:B------:R-:W-:-:S05]  /*47ff0*/  LOP3.LUT R19, R19, 0x10, RZ, 0xc0, !PT ;  /* 0x0000001013137812 */ /* 0x000fca00078ec0ff */
[----:B------:R-:W-:Y:S01]  /*48000*/  IMAD.SHL.U32 R19, R19, 0x100, RZ ;  /* 0x0000010013137824 */ /* 0x000fe200078e00ff */
[----:B--2---:R-:W-:Y:S11]  /*48010*/  HMMA.16816.F32.BF16 R12, R24, R10, R20 ;  /* 0x0000000a180c723c */ /* 0x004ff60000041814 */
[----:B------:R-:W-:Y:S11]  /*48020*/  @!UPT UIADD3 URZ, URZ, URZ, URZ ;  /* 0x0000003f3f3ff290 */ /* 0x000ff6000fffe03f */
[----:B------:R-:W-:Y:S01]  /*48030*/  @!UPT UIADD3 URZ, URZ, URZ, URZ ;  /* 0x0000003f3f3ff290 */ /* 0x000fe2000fffe03f */
[----:B------:R-:W-:Y:S01]  /*48040*/  STL.64 [R1+0x1b0], R12 ;  /* 0x0001b00c01007387 */ /* 0x000fe20000100a00 */
[----:B------:R-:W-:Y:S02]  /*48050*/  STL.64 [R1+0x1b8], R14 ;  /* 0x0001b80e01007387 */ /* 0x000fe40000100a00 */
[----:B------:R-:W0:Y:S04]  /*48060*/  LDSM.16.MT88.4 R12, [R9+0x3a080] ;  /* 0x03a08000090c783b */ /* 0x000e280000004200 */
[----:B------:R-:W-:Y:S01]  /*48070*/  STL [R1+0x3d08], R8 ;  /* 0x003d080801007387 */ /* 0x000fe20000100800 */
[----:B------:R-:W-:Y:S01]  /*48080*/  STL [R1+0x3d04], R0 ;  /* 0x003d040001007387 */ /* 0x000fe20000100800 */
[----:B0-----:R-:W-:Y:S01]  /*48090*/  MOV R5, R12 ;  /* 0x0000000c00057202 */ /* 0x001fe20000000f00 */
[----:B------:R-:W-:Y:S01]  /*480a0*/  IMAD.MOV.U32 R6, RZ, RZ, R13 ;  /* 0x000000ffff067224 */ /* 0x000fe200078e000d */
[----:B------:R-:W-:-:S02]  /*480b0*/  MOV R7, R14 ;  /* 0x0000000e00077202 */ /* 0x000fc40000000f00 */
[----:B------:R-:W-:Y:S02]  /*480c0*/  MOV R28, R15 ;  /* 0x0000000f001c7202 */ /* 0x000fe40000000f00 */
[----:B------:R-:W0:Y:S04]  /*480d0*/  LDSM.16.MT88.4 R12, [R9+0x3a100] ;  /* 0x03a10000090c783b */ /* 0x000e280000004200 */
[----:B------:R0:W-:Y:S01]  /*480e0*/  STL [R1+0x3d00], R29 ;  /* 0x003d001d01007387 */ /* 0x0001e20000100800 */
[----:B------:R1:W-:Y:S01]  /*480f0*/  STL [R1+0x3cfc], R3 ;  /* 0x003cfc0301007387 */ /* 0x0003e20000100800 */
[----:B------:R-:W-:Y:S01]  /*48100*/  LOP3.LUT R27, R18, 0x10, R17, 0x78, !PT ;  /* 0x00000010121b7812 */ /* 0x000fe200078e7811 */
[----:B------:R-:W2:Y:S01]  /*48110*/  LDL.LU R20, [R1+0x80] ;  /* 0x0000800001147983 */ /* 0x000ea20000300800 */
[----:B------:R-:W2:Y:S01]  /*48120*/  LDL.LU R21, [R1+0x84] ;  /* 0x0000840001157983 */ /* 0x000ea20000300800 */
[----:B------:R-:W2:Y:S01]  /*48130*/  LDL.LU R22, [R1+0x88] ;  /* 0x0000880001167983 */ /* 0x000ea20000300800 */
[----:B0-----:R-:W-:-:S02]  /*48140*/  MOV R29, R12 ;  /* 0x0000000c001d7202 */ /* 0x001fc40000000f00 */
[----:B-1----:R-:W-:Y:S01]  /*48150*/  MOV R3, R13 ;  /* 0x0000000d00037202 */ /* 0x002fe20000000f00 */
[----:B------:R-:W-:Y:S01]  /*48160*/  IMAD.MOV.U32 R2, RZ, RZ, R14 ;  /* 0x000000ffff027224 */ /* 0x000fe200078e000e */
[----:B------:R-:W-:Y:S02]  /*48170*/  MOV R4, R15 ;  /* 0x0000000f00047202 */ /* 0x000fe40000000f00 */
[----:B------:R-:W-:Y:S01]  /*48180*/  LOP3.LUT R27, R27, R19, RZ, 0xfc, !PT ;  /* 0x000000131b1b7212 */ /* 0x000fe200078efcff */
[----:B------:R-:W0:Y:S04]  /*48190*/  LDSM.16.MT88.4 R12, [R9+0x3a180] ;  /* 0x03a18000090c783b */ /* 0x000e280000004200 */
[----:B------:R-:W2:Y:S01]  /*481a0*/  LDL.LU R23, [R1+0x8c] ;  /* 0x00008c0001177983 */ /* 0x000ea20000300800 */
[----:B------:R0:W-:Y:S01]  /*481b0*/  STL [R1+0x3d10], R6 ;  /* 0x003d100601007387 */ /* 0x0001e20000100800 */
[----:B------:R-:W-:Y:S01]  /*481c0*/  LOP3.LUT R27, R27, 0x60, RZ, 0x3c, !PT ;  /* 0x000000601b1b7812 */ /* 0x000fe200078e3cff */
[----:B------:R1:W-:Y:S04]  /*481d0*/  STL [R1+0x3d0c], R5 ;  /* 0x003d0c0501007387 */ /* 0x0003e80000100800 */
[----:B------:R-:W-:Y:S01]  /*481e0*/  LDSM.16.MT88.4 R16, [R27+0x3a080] ;  /* 0x03a080001b10783b */ /* 0x000fe20000004200 */
[----:B0-----:R-:W-:Y:S01]  /*481f0*/  MOV R6, R12 ;  /* 0x0000000c00067202 */ /* 0x001fe20000000f00 */
[----:B-1----:R-:W-:Y:S01]  /*48200*/  IMAD.MOV.U32 R5, RZ, RZ, R13 ;  /* 0x000000ffff057224 */ /* 0x002fe200078e000d */
[----:B------:R-:W-:-:S02]  /*48210*/  MOV R8, R14 ;  /* 0x0000000e00087202 */ /* 0x000fc40000000f00 */
[----:B------:R-:W-:Y:S02]  /*48220*/  MOV R0, R15 ;  /* 0x0000000f00007202 */ /* 0x000fe40000000f00 */
[----:B------:R-:W0:Y:S04]  /*48230*/  LDSM.16.MT88.4 R12, [R27+0x3a000] ;  /* 0x03a000001b0c783b */ /* 0x000e280000004200 */
[----:B------:R-:W-:Y:S01]  /*48240*/  STL.64 [R1+0x3d20], R6 ;  /* 0x003d200601007387 */ /* 0x000fe20000100a00 */
[----:B------:R1:W-:Y:S03]  /*48250*/  STL.64 [R1+0x3d18], R4 ;  /* 0x003d180401007387 */ /* 0x0003e60000100a00 */
[----:B-1----:R-:W2:Y:S01]  /*48260*/  LDL.LU R4, [R1+0x120] ;  /* 0x0001200001047983 */ /* 0x002ea20000300800 */
[----:B------:R-:W2:Y:S02]  /*48270*/  LDL.LU R5, [R1+0x124] ;  /* 0x0001240001057983 */ /* 0x000ea40000300800 */
[----:B------:R-:W2:Y:S02]  /*48280*/  LDL.LU R6, [R1+0x128] ;  /* 0x0001280001067983 */ /* 0x000ea40000300800 */
[----:B------:R-:W2:Y:S01]  /*48290*/  LDL.LU R7, [R1+0x12c] ;  /* 0x00012c0001077983 */ /* 0x000ea20000300800 */
[----:B------:R-:W-:Y:S04]  /*482a0*/  STL [R1+0x3c2c], R9 ;  /* 0x003c2c0901007387 */ /* 0x000fe80000100800 */
[----:B0-----:R-:W-:Y:S01]  /*482b0*/  STL.64 [R1+0x3c48], R14 ;  /* 0x003c480e01007387 */ /* 0x001fe20000100a00 */
[----:B------:R0:W-:Y:S03]  /*482c0*/  STL.64 [R1+0x3c40], R12 ;  /* 0x003c400c01007387 */ /* 0x0001e60000100a00 */
[----:B0-----:R-:W3:Y:S01]  /*482d0*/  LDL.LU R12, [R1+0x60] ;  /* 0x00006000010c7983 */ /* 0x001ee20000300800 */
[----:B------:R-:W3:Y:S02]  /*482e0*/  LDL.LU R13, [R1+0x64] ;  /* 0x00006400010d7983 */ /* 0x000ee40000300800 */
[----:B------:R-:W3:Y:S02]  /*482f0*/  LDL.LU R14, [R1+0x68] ;  /* 0x00006800010e7983 */ /* 0x000ee40000300800 */
[----:B------:R-:W3:Y:S01]  /*48300*/  LDL.LU R15, [R1+0x6c] ;  /* 0x00006c00010f7983 */ /* 0x000ee20000300800 */
[----:B------:R-:W-:Y:S01]  /*48310*/  STL.64 [R1+0x3c38], R18 ;  /* 0x003c381201007387 */ /* 0x000fe20000100a00 */
[----:B------:R0:W-:Y:S03]  /*48320*/  STL.64 [R1+0x3c30], R16 ;  /* 0x003c301001007387 */ /* 0x0001e60000100a00 */
[----:B0-----:R-:W3:Y:S01]  /*48330*/  LDL.LU R16, [R1+0x110] ;  /* 0x0001100001107983 */ /* 0x001ee20000300800 */
[----:B------:R-:W3:Y:S02]  /*48340*/  LDL.LU R17, [R1+0x114] ;  /* 0x0001140001117983 */ /* 0x000ee40000300800 */
[----:B------:R-:W3:Y:S02]  /*48350*/  LDL.LU R18, [R1+0x118] ;  /* 0x0001180001127983 */ /* 0x000ee40000300800 */
[----:B------:R-:W3:Y:S01]  /*48360*/  LDL.LU R19, [R1+0x11c] ;  /* 0x00011c0001137983 */ /* 0x000ee20000300800 */
[-C--:B--2---:R-:W-:Y:S01]  /*48370*/  HMMA.16816.F32.BF16 R20, R20, R10.reuse, R4 ;  /* 0x0000000a1414723c */ /* 0x084fe20000041804 */
[----:B------:R-:W2:Y:S01]  /*48380*/  LDL.LU.64 R6, [R1+0x3d20] ;  /* 0x003d200001067983 */ /* 0x000ea20000300a00 */
[----:B------:R-:W4:Y:S11]  /*48390*/  LDL.LU.64 R4, [R1+0x3d18] ;  /* 0x003d180001047983 */ /* 0x000f360000300a00 */
[----:B------:R-:W-:Y:S10]  /*483a0*/  @!UPT UIADD3 URZ, URZ, URZ, URZ ;  /* 0x0000003f3f3ff290 */ /* 0x000ff4000fffe03f */
[----:B------:R-:W-:Y:S01]  /*483b0*/  STL.64 [R1+0x160], R20 ;  /* 0x0001601401007387 */ /* 0x000fe20000100a00 */
[----:B------:R-:W-:Y:S02]  /*483c0*/  STL.64 [R1+0x168], R22 ;  /* 0x0001681601007387 */ /* 0x000fe40000100a00 */
[----:B------:R-:W0:Y:S02]  /*483d0*/  LDSM.16.MT88.4 R20, [R27+0x3a100] ;  /* 0x03a100001b14783b */ /* 0x000e240000004200 */
[----:B------:R-:W1:Y:S01]  /*483e0*/  LDSM.16.MT88.4 R24, [R27+0x3a180] ;  /* 0x03a180001b18783b */ /* 0x000e620000004200 */
[----:B---3--:R-:W-:Y:S03]  /*483f0*/  HMMA.16816.F32.BF16 R12, R12, R10, R16 ;  /* 0x0000000a0c0c723c */ /* 0x008fe60000041810 */
[----:B0-----:R-:W-:Y:S01]  /*48400*/  STL.64 [R1+0x3c20], R22 ;  /* 0x003c201601007387 */ /* 0x001fe20000100a00 */
[----:B------:R-:W-:Y:S02]  /*48410*/  STL.64 [R1+0x3c18], R20 ;  /* 0x003c181401007387 */ /* 0x000fe40000100a00 */
[----:B------:R-:W3:Y:S11]  /*48420*/  LDL.LU R16, [R1+0xe0] ;  /* 0x0000e00001107983 */ /* 0x000ef60000300800 */
[----:B------:R-:W-:Y:S06]  /*48430*/  @!UPT UIADD3 URZ, URZ, URZ, URZ ;  /* 0x0000003f3f3ff290 */ /* 0x000fec000fffe03f */
[----:B------:R-:W-:Y:S01]  /*48440*/  STL.64 [R1+0x140], R12 ;  /* 0x0001400c01007387 */ /* 0x000fe20000100a00 */
[----:B------:R0:W-:Y:S02]  /*48450*/  STL.64 [R1+0x148], R14 ;  /* 0x0001480e01007387 */ /* 0x0001e40000100a00 */
[----:B------:R-:W3:Y:S02]  /*48460*/  LDL.LU R17, [R1+0xe4] ;  /* 0x0000e40001117983 */ /* 0x000ee40000300800 */
[----:B------:R-:W3:Y:S01]  /*48470*/  LDL.LU R18, [R1+0xe8] ;  /* 0x0000e80001127983 */ /* 0x000ee20000300800 */
[----:B------:R-:W3:Y:S01]  /*48480*/  LDL.LU R19, [R1+0xec] ;  /* 0x0000ec0001137983 */ /* 0x000ee20000300800 */
[----:B0-----:R-:W-:Y:S01]  /*48490*/  MOV R14, R8 ;  /* 0x00000008000e7202 */ /* 0x001fe20000000f00 */
[----:B------:R-:W-:Y:S02]  /*484a0*/  IMAD.MOV.U32 R15, RZ, RZ, R0 ;  /* 0x000000ffff0f7224 */ /* 0x000fe400078e0000 */
[----:B--2---:R-:W-:Y:S01]  /*484b0*/  IMAD.MOV.U32 R12, RZ, RZ, R6 ;  /* 0x000000ffff0c7224 */ /* 0x004fe200078e0006 */
[----:B----4-:R-:W-:Y:S01]  /*484c0*/  MOV R13, R5 ;  /* 0x00000005000d7202 */ /* 0x010fe20000000f00 */
[----:B---3--:R-:W-:Y:S01]  /*484d0*/  STL.64 [R1+0x3c58], R18 ;  /* 0x003c581201007387 */ /* 0x008fe20000100a00 */
[----:B------:R0:W-:Y:S02]  /*484e0*/  STL.64 [R1+0x3c50], R16 ;  /* 0x003c501001007387 */ /* 0x0001e40000100a00 */
        /* <DEDUP_REMOVED lines=36> */
[----:B------:R-:W-:Y:S02]  /*48730*/  STL.64 [R1+0x3ca8], R14 ;  /* 0x003ca80e01007387 */ /* 0x000fe40000100a00 */
[----:B------:R1:W-:Y:S01]  /*48740*/  STL.64 [R1+0x3ca0], R12 ;  /* 0x003ca00c01007387 */ /* 0x0003e20000100a00 */
[----:B0-----:R-:W2:Y:S01]  /*48750*/  LDL.LU R16, [R1+0x1f0] ;  /* 0x0001f00001107983 */ /* 0x001ea20000300800 */
[----:B------:R-:W2:Y:S02]  /*48760*/  LDL.LU R17, [R1+0x1f4] ;  /* 0x0001f40001117983 */ /* 0x000ea40000300800 */
[----:B------:R-:W2:Y:S02]  /*48770*/  LDL.LU R18, [R1+0x1f8] ;  /* 0x0001f80001127983 */ /* 0x000ea40000300800 */
[----:B------:R-:W2:Y:S02]  /*48780*/  LDL.LU R19, [R1+0x1fc] ;  /* 0x0001fc0001137983 */ /* 0x000ea40000300800 */
[----:B-1----:R-:W-:Y:S01]  /*48790*/  IMAD.MOV.U32 R12, RZ, RZ, R3 ;  /* 0x000000ffff0c7224 */ /* 0x002fe200078e0003 */
[----:B------:R-:W-:-:S02]  /*487a0*/  MOV R13, R29 ;  /* 0x0000001d000d7202 */ /* 0x000fc40000000f00 */
[----:B------:R-:W-:Y:S01]  /*487b0*/  MOV R14, R0 ;  /* 0x00000000000e7202 */ /* 0x000fe20000000f00 */
[----:B----4-:R-:W-:Y:S01]  /*487c0*/  IMAD.MOV.U32 R15, RZ, RZ, R8 ;  /* 0x000000ffff0f7224 */ /* 0x010fe200078e0008 */
[----:B--2---:R-:W-:Y:S01]  /*487d0*/  STL.64 [R1+0x3cb8], R18 ;  /* 0x003cb81201007387 */ /* 0x004fe20000100a00 */
[----:B------:R0:W-:Y:S02]  /*487e0*/  STL.64 [R1+0x3cb0], R16 ;  /* 0x003cb01001007387 */ /* 0x0001e40000100a00 */
[----:B------:R-:W2:Y:S02]  /*487f0*/  LDL.LU R3, [R1+0x3ce0] ;  /* 0x003ce00001037983 */ /* 0x000ea40000300800 */
[----:B------:R-:W4:Y:S01]  /*48800*/  LDL.LU R29, [R1+0x3cdc] ;  /* 0x003cdc00011d7983 */ /* 0x000f220000300800 */
[----:B------:R-:W3:Y:S01]  /*48810*/  LDL.LU R0, [R1+0x3cd8] ;  /* 0x003cd80001007983 */ /* 0x000ee20000300800 */
[----:B------:R-:W-:Y:S02]  /*48820*/  STL.64 [R1+0x3cc8], R14 ;  /* 0x003cc80e01007387 */ /* 0x000fe40000100a00 */
[----:B------:R-:W-:Y:S01]  /*48830*/  STL.64 [R1+0x3cc0], R12 ;  /* 0x003cc00c01007387 */ /* 0x000fe20000100a00 */
[----:B0-----:R-:W4:Y:S01]  /*48840*/  LDL.LU R16, [R1+0x130] ;  /* 0x0001300001107983 */ /* 0x001f220000300800 */
[----:B------:R-:W-:-:S02]  /*48850*/  MOV R17, R28 ;  /* 0x0000001c00117202 */ /* 0x000fc40000000f00 */
[----:B------:R-:W4:Y:S01]  /*48860*/  LDL.LU R28, [R1+0x3cd4] ;  /* 0x003cd400011c7983 */ /* 0x000f220000300800 */
[----:B--2---:R-:W-:Y:S02]  /*48870*/  MOV R18, R3 ;  /* 0x0000000300127202 */ /* 0x004fe40000000f00 */
[----:B------:R-:W2:Y:S01]  /*48880*/  LDL.LU R3, [R1+0x3cd0] ;  /* 0x003cd00001037983 */ /* 0x000ea20000300800 */
[----:B------:R0:W-:Y:S02]  /*48890*/  STL.64 [R1+0x3c10], R26 ;  /* 0x003c101a01007387 */ /* 0x0001e40000100a00 */
[----:B------:R1:W-:Y:S01]  /*488a0*/  STL.64 [R1+0x3c08], R24 ;  /* 0x003c081801007387 */ /* 0x0003e20000100a00 */
[----:B---3--:R-:W-:Y:S01]  /*488b0*/  LDSM.16.MT88.4 R12, [R0+0x3c080] ;  /* 0x03c08000000c783b */ /* 0x008fe20000004200 */
[----:B0-----:R-:W-:Y:S01]  /*488c0*/  IMAD.MOV.U32 R26, RZ, RZ, R5 ;  /* 0x000000ffff1a7224 */ /* 0x001fe200078e0005 */
[----:B-1----:R-:W-:Y:S02]  /*488d0*/  MOV R24, R7 ;  /* 0x0000000700187202 */ /* 0x002fe40000000f00 */
[----:B------:R-:W-:-:S02]  /*488e0*/  MOV R25, R6 ;  /* 0x0000000600197202 */ /* 0x000fc40000000f00 */
[----:B------:R-:W-:Y:S02]  /*488f0*/  MOV R27, R4 ;  /* 0x00000004001b7202 */ /* 0x000fe40000000f00 */
[----:B------:R-:W0:Y:S02]  /*48900*/  LDSM.16.MT88.4 R4, [R0+0x3c000] ;  /* 0x03c000000004783b */ /* 0x000e240000004200 */
[----:B0-----:R-:W-:Y:S01]  /*48910*/  MOV R23, R4 ;  /* 0x0000000400177202 */ /* 0x001fe20000000f00 */
[----:B------:R-:W-:Y:S01]  /*48920*/  IMAD.MOV.U32 R22, RZ, RZ, R5 ;  /* 0x000000ffff167224 */ /* 0x000fe200078e0005 */
[----:B------:R-:W-:Y:S02]  /*48930*/  MOV R21, R6 ;  /* 0x0000000600157202 */ /* 0x000fe40000000f00 */
[----:B------:R-:W-:Y:S02]  /*48940*/  MOV R20, R7 ;  /* 0x0000000700147202 */ /* 0x000fe40000000f00 */
[----:B----4-:R-:W0:Y:S01]  /*48950*/  LDSM.16.M88.4 R4, [R28+0x40380] ;  /* 0x040380001c04783b */ /* 0x010e220000000200 */
[----:B------:R-:W-:Y:S01]  /*48960*/  IMAD.MOV.U32 R9, RZ, RZ, R14 ;  /* 0x000000ffff097224 */ /* 0x000fe200078e000e */
[----:B------:R-:W-:-:S02]  /*48970*/  MOV R8, R15 ;  /* 0x0000000f00087202 */ /* 0x000fc40000000f00 */
[----:B0-----:R-:W-:Y:S01]  /*48980*/  STL [R1+0x3a2c], R6 ;  /* 0x003a2c0601007387 */ /* 0x001fe20000100800 */
[----:B------:R-:W-:Y:S02]  /*48990*/  STL [R1+0x3a28], R7 ;  /* 0x003a280701007387 */ /* 0x000fe40000100800 */
[----:B------:R-:W-:Y:S02]  /*489a0*/  STL.64 [R1+0x60], R12 ;  /* 0x0000600c01007387 */ /* 0x000fe40000100a00 */
[----:B------:R-:W0:Y:S01]  /*489b0*/  LDSM.16.MT88.4 R12, [R0+0x3c100] ;  /* 0x03c10000000c783b */ /* 0x000e220000004200 */
[----:B------:R-:W-:Y:S01]  /*489c0*/  IMAD.MOV.U32 R19, RZ, RZ, R29 ;  /* 0x000000ffff137224 */ /* 0x000fe200078e001d */
[----:B0-----:R-:W-:Y:S01]  /*489d0*/  MOV R29, R12 ;  /* 0x0000000c001d7202 */ /* 0x001fe20000000f00 */
[----:B------:R-:W-:Y:S01]  /*489e0*/  IMAD.MOV.U32 R28, RZ, RZ, R13 ;  /* 0x000000ffff1c7224 */ /* 0x000fe200078e000d */
[----:B------:R-:W-:Y:S02]  /*489f0*/  MOV R7, R14 ;  /* 0x0000000e00077202 */ /* 0x000fe40000000f00 */
[----:B------:R-:W-:-:S02]  /*48a00*/  MOV R6, R15 ;  /* 0x0000000f00067202 */ /* 0x000fc40000000f00 */
[----:B------:R-:W0:Y:S04]  /*48a10*/  LDSM.16.MT88.4 R12, [R0+0x3c180] ;  /* 0x03c18000000c783b */ /* 0x000e280000004200 */
[----:B------:R-:W-:Y:S01]  /*48a20*/  STL.64 [R1+0x3c00], R6 ;  /* 0x003c000601007387 */ /* 0x000fe20000100a00 */
[----:B------:R0:W-:Y:S02]  /*48a30*/  STL.64 [R1+0x3bf8], R4 ;  /* 0x003bf80401007387 */ /* 0x0001e40000100a00 */
[----:B0-----:R-:W-:Y:S01]  /*48a40*/  MOV R5, R14 ;  /* 0x0000000e00057202 */ /* 0x001fe20000000f00 */
[----:B------:R-:W-:Y:S02]  /*48a50*/  IMAD.MOV.U32 R4, RZ, RZ, R15 ;  /* 0x000000ffff047224 */ /* 0x000fe400078e000f */
[----:B------:R-:W-:Y:S01]  /*48a60*/  IMAD.MOV.U32 R7, RZ, RZ, R12 ;  /* 0x000000ffff077224 */ /* 0x000fe200078e000c */
[----:B------:R-:W-:Y:S01]  /*48a70*/  MOV R6, R13 ;  /* 0x0000000d00067202 */ /* 0x000fe20000000f00 */
[----:B------:R-:W3:Y:S01]  /*48a80*/  LDL.LU.64 R14, [R1+0x3cc8] ;  /* 0x003cc800010e7983 */ /* 0x000ee20000300a00 */
        /* <DEDUP_REMOVED lines=34> */
[----:B---3--:R-:W-:Y:S01]  /*48cb0*/  HMMA.16816.F32.BF16 R12, R12, R10, R16 ;  /* 0x0000000a0c0c723c */ /* 0x008fe20000041810 */
[----:B------:R-:W3:Y:S01]  /*48cc0*/  LDL.LU.64 R18, [R1+0x3c38] ;  /* 0x003c380001127983 */ /* 0x000ee20000300a00 */
[----:B------:R-:W3:Y:S11]  /*48cd0*/  LDL.LU.64 R16, [R1+0x3c30] ;  /* 0x003c300001107983 */ /* 0x000ef60000300a00 */
[----:B------:R-:W-:Y:S10]  /*48ce0*/  @!UPT UIADD3 URZ, URZ, URZ, URZ ;  /* 0x0000003f3f3ff290 */ /* 0x000ff4000fffe03f */
[----:B------:R-:W-:Y:S01]  /*48cf0*/  STL [R1+0xe4], R13 ;  /* 0x0000e40d01007387 */ /* 0x000fe20000100800 */
[----:B------:R0:W-:Y:S03]  /*48d00*/  STL.64 [R1+0xe8], R14 ;  /* 0x0000e80e01007387 */ /* 0x0001e60000100a00 */
[----:B0-----:R-:W0:Y:S01]  /*48d10*/  S2R R15, SR_TID.X ;  /* 0x00000000000f7919 */ /* 0x001e220000002100 */
[----:B------:R-:W-:-:S05]  /*48d20*/  MOV R0, R12 ;  /* 0x0000000c00007202 */ /* 0x000fca0000000f00 */
[----:B------:R-:W-:Y:S01]  /*48d30*/  STL [R1+0x3b54], R0 ;  /* 0x003b540001007387 */ /* 0x000fe20000100800 */
[----:B0-----:R-:W-:-:S04]  /*48d40*/  SHF.L.U32 R15, R15, 0x1, RZ ;  /* 0x000000010f0f7819 */ /* 0x001fc800000006ff */
[----:B------:R-:W-:-:S04]  /*48d50*/  LOP3.LUT R15, R2, 0x10, R15, 0x78, !PT ;  /* 0x00000010020f7812 */ /* 0x000fc800078e780f */
[----:B--2---:R-:W-:Y:S01]  /*48d60*/  LOP3.LUT R15, R15, R3, RZ, 0xfc, !PT ;  /* 0x000000030f0f7212 */ /* 0x004fe200078efcff */
[----:B---3--:R-:W-:Y:S11]  /*48d70*/  HMMA.16816.F32.BF16 R16, R16, R10, R24 ;  /* 0x0000000a1010723c */ /* 0x008ff60000041818 */
[----:B------:R-:W-:Y:S11]  /*48d80*/  @!UPT UIADD3 URZ, URZ, URZ, URZ ;  /* 0x0000003f3f3ff290 */ /* 0x000ff6000fffe03f */
[----:B------:R-:W-:Y:S01]  /*48d90*/  @!UPT UIADD3 URZ, URZ, URZ, URZ ;  /* 0x0000003f3f3ff290 */ /* 0x000fe2000fffe03f */
[----:B------:R0:W-:Y:S01]  /*48da0*/  STL.64 [R1+0xc0], R16 ;  /* 0x0000c01001007387 */ /* 0x0001e20000100a00 */
[----:B------:R-:W-:Y:S01]  /*48db0*/  IMAD.MOV.U32 R3, RZ, RZ, R18 ;  /* 0x000000ffff037224 */ /* 0x000fe200078e0012 */
[----:B------:R-:W-:Y:S02]  /*48dc0*/  MOV R2, R19 ;  /* 0x0000001300027202 */ /* 0x000fe40000000f00 */
[----:B------:R-:W-:Y:S01]  /*48dd0*/  MOV R18, R5 ;  /* 0x0000000500127202 */ /* 0x000fe20000000f00 */
[----:B------:R-:W-:Y:S01]  /*48de0*/  MOV R19, R4 ;  /* 0x0000000400137202 */ /* 0x000fe20000000f00 */
[----:B------:R-:W2:Y:S01]  /*48df0*/  LDL.LU R24, [R1+0x190] ;  /* 0x0001900001187983 */ /* 0x000ea20000300800 */
[----:B------:R-:W2:Y:S02]  /*48e00*/  LDL.LU R25, [R1+0x194] ;  /* 0x0001940001197983 */ /* 0x000ea40000300800 */
[----:B------:R-:W2:Y:S02]  /*48e10*/  LDL.LU R26, [R1+0x198] ;  /* 0x00019800011a7983 */ /* 0x000ea40000300800 */
[----:B------:R-:W2:Y:S01]  /*48e20*/  LDL.LU R27, [R1+0x19c] ;  /* 0x00019c00011b7983 */ /* 0x000ea20000300800 */
[----:B0-----:R-:W-:Y:S01]  /*48e30*/  MOV R16, R7 ;  /* 0x0000000700107202 */ /* 0x001fe20000000f00 */
[----:B------:R-:W-:Y:S01]  /*48e40*/  IMAD.MOV.U32 R17, RZ, RZ, R6 ;  /* 0x000000ffff117224 */ /* 0x000fe200078e0006 */
[----:B------:R-:W-:Y:S04]  /*48e50*/  STL.64 [R1+0x3bb0], R18 ;  /* 0x003bb01201007387 */ /* 0x000fe80000100a00 */
[----:B------:R0:W-:Y:S04]  /*48e60*/  STL.64 [R1+0x3ba8], R16 ;  /* 0x003ba81001007387 */ /* 0x0001e80000100a00 */
[----:B0-----:R-:W3:Y:S01]  /*48e70*/  LDL.LU R16, [R1+0x100] ;  /* 0x0001000001107983 */ /* 0x001ee20000300800 */
[----:B------:R-:W3:Y:S02]  /*48e80*/  LDL.LU R17, [R1+0x104] ;  /* 0x0001040001117983 */ /* 0x000ee40000300800 */
[----:B------:R-:W4:Y:S02]  /*48e90*/  LDL.LU R18, [R1+0x108] ;  /* 0x0001080001127983 */ /* 0x000f240000300800 */
[----:B------:R-:W4:Y:S02]  /*48ea0*/  LDL.LU R19, [R1+0x10c] ;  /* 0x00010c0001137983 */ /* 0x000f240000300800 */
[----:B----4-:R-:W-:Y:S01]  /*48eb0*/  STL.64 [R1+0x3bc0], R18 ;  /* 0x003bc01201007387 */ /* 0x010fe20000100a00 */
[----:B---3--:R0:W-:Y:S03]  /*48ec0*/  STL.64 [R1+0x3bb8], R16 ;  /* 0x003bb81001007387 */ /* 0x0081e60000100a00 */
[----:B0-----:R-:W3:Y:S01]  /*48ed0*/  LDL.LU R16, [R1+0x60] ;  /* 0x0000600001107983 */ /* 0x001ee20000300800 */
[----:B------:R-:W3:Y:S02]  /*48ee0*/  LDL.LU R17, [R1+0x64] ;  /* 0x0000640001117983 */ /* 0x000ee40000300800 */
[----:B------:R-:W-:Y:S01]  /*48ef0*/  IMAD.MOV.U32 R18, RZ, RZ, R9 ;  /* 0x000000ffff127224 */ /* 0x000fe200078e0009 */
[----:B------:R-:W-:Y:S01]  /*48f00*/  MOV R19, R8 ;  /* 0x0000000800137202 */ /* 0x000fe20000000f00 */
[----:B------:R-:W4:Y:S01]  /*48f10*/  LDL.LU R9, [R1+0x3c2c] ;  /* 0x003c2c0001097983 */ /* 0x000f220000300800 */
[----:B------:R-:W2:Y:S02]  /*48f20*/  LDL.LU R8, [R1+0x3c28] ;  /* 0x003c280001087983 */ /* 0x000ea40000300800 */
[----:B------:R-:W2:Y:S02]  /*48f30*/  LDL.LU R4, [R1+0x180] ;  /* 0x0001800001047983 */ /* 0x000ea40000300800 */
[----:B------:R-:W2:Y:S01]  /*48f40*/  LDL.LU R5, [R1+0x184] ;  /* 0x0001840001057983 */ /* 0x000ea20000300800 */
[----:B------:R-:W-:Y:S01]  /*48f50*/  LOP3.LUT R15, R15, 0x20, RZ, 0x3c, !PT ;  /* 0x000000200f0f7812 */ /* 0x000fe200078e3cff */
[----:B------:R-:W2:Y:S01]  /*48f60*/  LDL.LU R6, [R1+0x188] ;  /* 0x0001880001067983 */ /* 0x000ea20000300800 */
[----:B------:R-:W2:Y:S02]  /*48f70*/  LDL.LU R7, [R1+0x18c] ;  /* 0x00018c0001077983 */ /* 0x000ea40000300800 */
[----:B------:R0:W-:Y:S02]  /*48f80*/  STL.64 [R1+0x3be0], R18 ;  /* 0x003be01201007387 */ /* 0x0001e40000100a00 */
[----:B0-----:R-:W-:-:S02]  /*48f90*/  MOV R18, R21 ;  /* 0x0000001500127202 */ /* 0x001fc40000000f00 */
[----:B------:R-:W-:Y:S01]  /*48fa0*/  MOV R19, R20 ;  /* 0x0000001400137202 */ /* 0x000fe20000000f00 */
[----:B---3--:R0:W-:Y:S02]  /*48fb0*/  STL.64 [R1+0x3bd8], R16 ;  /* 0x003bd81001007387 */ /* 0x0081e40000100a00 */
[----:B0-----:R-:W-:Y:S01]  /*48fc0*/  MOV R16, R23 ;  /* 0x0000001700107202 */ /* 0x001fe20000000f00 */
[----:B------:R-:W-:Y:S02]  /*48fd0*/  IMAD.MOV.U32 R17, RZ, RZ, R22 ;  /* 0x000000ffff117224 */ /* 0x000fe400078e0016 */
[----:B------:R-:W0:Y:S04]  /*48fe0*/  LDSM.16.MT88.4 R20, [R15+0x3c000] ;  /* 0x03c000000f14783b */ /* 0x000e280000004200 */
[----:B------:R-:W-:Y:S01]  /*48ff0*/  STL [R1+0x3b5c], R2 ;  /* 0x003b5c0201007387 */ /* 0x000fe20000100800 */
[----:B------:R-:W-:Y:S03]  /*49000*/  STL [R1+0x3b58], R3 ;  /* 0x003b580301007387 */ /* 0x000fe60000100800 */
[----:B0-----:R-:W-:Y:S01]  /*49010*/  STL.64 [R1+0xb0], R20 ;  /* 0x0000b01401007387 */ /* 0x001fe20000100a00 */
[----:B------:R0:W-:Y:S02]  /*49020*/  STL [R1+0xb8], R22 ;  /* 0x0000b81601007387 */ /* 0x0001e40000100800 */
[----:B------:R-:W-:-:S02]  /*49030*/  IMAD.MOV.U32 R0, RZ, RZ, R23 ;  /* 0x000000ffff007224 */ /* 0x000fc400078e0017 */
[----:B0-----:R-:W2:Y:S01]  /*49040*/  LDL.LU.64 R22, [R1+0x3c20] ;  /* 0x003c200001167983 */ /* 0x001ea20000300a00 */
[----:B------:R-:W2:Y:S02]  /*49050*/  LDL.LU.64 R20, [R1+0x3c18] ;  /* 0x003c180001147983 */ /* 0x000ea40000300a00 */
[----:B------:R-:W-:Y:S01]  /*49060*/  STL [R1+0x3b60], R0 ;  /* 0x003b600001007387 */ /* 0x000fe20000100800 */
[-C--:B--2---:R-:W-:Y:S01]  /*49070*/  HMMA.16816.F32.BF16 R24, R20, R10.reuse, R24 ;  /* 0x0000000a1418723c */ /* 0x084fe20000041818 */
[----:B------:R-:W2:Y:S11]  /*49080*/  LDL.LU R20, [R1+0xd0] ;  /* 0x0000d00001147983 */ /* 0x000eb60000300800 */
[----:B------:R-:W-:Y:S11]  /*49090*/  @!UPT UIADD3 URZ, URZ, URZ, URZ ;  /* 0x0000003f3f3ff290 */ /* 0x000ff6000fffe03f */
[----:B------:R-:W-:Y:S01]  /*490a0*/  STL.64 [R1+0x90], R24 ;  /* 0x0000901801007387 */ /* 0x000fe20000100a00 */
[----:B------:R-:W-:Y:S02]  /*490b0*/  STL.64 [R1+0x98], R26 ;  /* 0x0000981a01007387 */ /* 0x000fe40000100a00 */
[----:B------:R-:W2:Y:S02]  /*490c0*/  LDL.LU R21, [R1+0xd4] ;  /* 0x0000d40001157983 */ /* 0x000ea40000300800 */
[----:B------:R-:W3:Y:S01]  /*490d0*/  LDL.LU R22, [R1+0xd8] ;  /* 0x0000d80001167983 */ /* 0x000ee20000300800 */
[----:B------:R-:W3:Y:S04]  /*490e0*/  LDL.LU R23, [R1+0xdc] ;  /* 0x0000dc0001177983 */ /* 0x000ee80000300800 */
[----:B------:R-:W0:Y:S04]  /*490f0*/  LDSM.16.MT88.4 R24, [R15+0x3c080] ;  /* 0x03c080000f18783b */ /* 0x000e280000004200 */
[----:B---3--:R-:W-:Y:S01]  /*49100*/  STL.64 [R1+0x3bd0], R22 ;  /* 0x003bd01601007387 */ /* 0x008fe20000100a00 */
[----:B--2---:R1:W-:Y:S03]  /*49110*/  STL.64 [R1+0x3bc8], R20 ;  /* 0x003bc81401007387 */ /* 0x0043e60000100a00 */
[----:B-1----:R-:W2:Y:S01]  /*49120*/  LDL.LU R20, [R1+0x150] ;  /* 0x0001500001147983 */ /* 0x002ea20000300800 */
[----:B------:R-:W2:Y:S02]  /*49130*/  LDL.LU R21, [R1+0x154] ;  /* 0x0001540001157983 */ /* 0x000ea40000300800 */
[----:B------:R-:W3:Y:S02]  /*49140*/  LDL.LU R22, [R1+0x158] ;  /* 0x0001580001167983 */ /* 0x000ee40000300800 */
[----:B------:R-:W3:Y:S01]  /*49150*/  LDL.LU R23, [R1+0x15c] ;  /* 0x00015c0001177983 */ /* 0x000ee20000300800 */
[----:B0-----:R-:W-:Y:S01]  /*49160*/  MOV R2, R26 ;  /* 0x0000001a00027202 */ /* 0x001fe20000000f00 */
        /* <DEDUP_REMOVED lines=8> */
[----:B------:R0:W-:Y:S01]  /*491f0*/  STL [R1+0xa0], R24 ;  /* 0x0000a01801007387 */ /* 0x0001e20000100800 */
[----:B------:R-:W3:Y:S03]  /*49200*/  LDL.LU.64 R26, [R1+0x3c10] ;  /* 0x003c1000011a7983 */ /* 0x000ee60000300a00 */
[----:B0-----:R-:W3:Y:S01]  /*49210*/  LDL.LU.64 R24, [R1+0x3c08] ;  /* 0x003c080001187983 */ /* 0x001ee20000300a00 */
[----:B------:R-:W-:Y:S02]  /*49220*/  STL [R1+0x3b6c], R3 ;  /* 0x003b6c0301007387 */ /* 0x000fe40000100800 */
[----:B------:R-:W-:Y:S02]  /*49230*/  STL [R1+0x3b68], R2 ;  /* 0x003b680201007387 */ /* 0x000fe40000100800 */
[----:B------:R-:W-:Y:S01]  /*49240*/  STL [R1+0x3b64], R0 ;  /* 0x003b640001007387 */ /* 0x000fe20000100800 */
[----:B---3--:R-:W-:Y:S01]  /*49250*/  HMMA.16816.F32.BF16 R24, R24, R10, R4 ;  /* 0x0000000a1818723c */ /* 0x008fe20000041804 */
[----:B------:R-:W3:Y:S01]  /*49260*/  LDL.LU.64 R6, [R1+0x3c00] ;  /* 0x003c000001067983 */ /* 0x000ee20000300a00 */
[----:B------:R-:W2:Y:S11]  /*49270*/  LDL.LU.64 R4, [R1+0x3bf8] ;  /* 0x003bf80001047983 */ /* 0x000eb60000300a00 */
[----:B------:R-:W-:Y:S10]  /*49280*/  @!UPT UIADD3 URZ, URZ, URZ, URZ ;  /* 0x0000003f3f3ff290 */ /* 0x000ff4000fffe03f */
[----:B------:R-:W-:Y:S01]  /*49290*/  STL.64 [R1+0x80], R24 ;  /* 0x0000801801007387 */ /* 0x000fe20000100a00 */
[----:B------:R-:W-:Y:S01]  /*492a0*/  STL.64 [R1+0x88], R26 ;  /* 0x0000881a01007387 */ /* 0x000fe20000100a00 */
        /* <DEDUP_REMOVED lines=9> */
[----:B------:R-:W-:Y:S01]  /*49340*/  MOV R25, R28 ;  /* 0x0000001c00197202 */ /* 0x000fe20000000f00 */
[----:B---3--:R-:W-:Y:S01]  /*49350*/  IMAD.MOV.U32 R26, RZ, RZ, R7 ;  /* 0x000000ffff1a7224 */ /* 0x008fe200078e0007 */
        /* <DEDUP_REMOVED lines=8> */
[----:B------:R-:W3:Y:S04]  /*493e0*/  LDL.LU.64 R18, [R1+0x3bc0] ;  /* 0x003bc00001127983 */ /* 0x000ee80000300a00 */
[----:B0-----:R-:W3:Y:S01]  /*493f0*/  LDL.LU.64 R16, [R1+0x3bb8] ;  /* 0x003bb80001107983 */ /* 0x001ee20000300a00 */
[----:B------:R-:W-:Y:S01]  /*49400*/  MOV R27, R6 ;  /* 0x00000006001b7202 */ /* 0x000fe20000000f00 */
[----:B------:R0:W-:Y:S02]  /*49410*/  STL [R1+0x3a38], R28 ;  /* 0x003a381c01007387 */ /* 0x0001e40000100800 */
[----:B------:R1:W-:Y:S01]  /*49420*/  STL [R1+0x3a34], R7 ;  /* 0x003a340701007387 */ /* 0x0003e20000100800 */
[----:B------:R0:W-:Y:S03]  /*49430*/  STL [R1+0x3a30], R29 ;  /* 0x003a301d01007387 */ /* 0x0001e60000100800 */
[-C--:B---3--:R-:W-:Y:S01]  /*49440*/  HMMA.16816.F32.BF16 R24, R24, R4.reuse, R16 ;  /* 0x000000041818723c */ /* 0x088fe20000041810 */
[----:B------:R-:W2:Y:S01]  /*49450*/  LDL.LU.64 R18, [R1+0x3bb0] ;  /* 0x003bb00001127983 */ /* 0x000ea20000300a00 */
[----:B------:R-:W2:Y:S11]  /*49460*/  LDL.LU.64 R16, [R1+0x3ba8] ;  /* 0x003ba80001107983 */ /* 0x000eb60000300a00 */
[----:B------:R-:W-:Y:S10]  /*49470*/  @!UPT UIADD3 URZ, URZ, URZ, URZ ;  /* 0x0000003f3f3ff290 */ /* 0x000ff4000fffe03f */
[----:B------:R-:W-:Y:S01]  /*49480*/  STL.64 [R1+0x1e0], R24 ;  /* 0x0001e01801007387 */ /* 0x000fe20000100a00 */
[----:B------:R-:W-:Y:S02]  /*49490*/  STL.64 [R1+0x1e8], R26 ;  /* 0x0001e81a01007387 */ /* 0x000fe40000100a00 */
[----:B------:R-:W-:Y:S02]  /*494a0*/  STL [R1+0x3b74], R4 ;  /* 0x003b740401007387 */ /* 0x000fe40000100800 */
[----:B------:R-:W-:Y:S01]  /*494b0*/  STL [R1+0x3b70], R5 ;  /* 0x003b700501007387 */ /* 0x000fe20000100800 */
[----:B--2---:R-:W-:Y:S11]  /*494c0*/  HMMA.16816.F32.BF16 R16, R16, R4, R20 ;  /* 0x000000041010723c */ /* 0x004ff60000041814 */
[----:B------:R-:W-:Y:S11]  /*494d0*/  @!UPT UIADD3 URZ, URZ, URZ, URZ ;  /* 0x0000003f3f3ff290 */ /* 0x000ff6000fffe03f */
[----:B------:R-:W-:Y:S02]  /*494e0*/  @!UPT UIADD3 URZ, URZ, URZ, URZ ;  /* 0x0000003f3f3ff290 */ /* 0x000fe4000fffe03f */
[----:B0-----:R-:W-:Y:S01]  /*494f0*/  MOV R28, R16 ;  /* 0x00000010001c7202 */ /* 0x001fe20000000f00 */
[----:B-1----:R-:W-:Y:S01]  /*49500*/  IMAD.MOV.U32 R7, RZ, RZ, R17 ;  /* 0x000000ffff077224 */ /* 0x002fe200078e0011 */
[----:B------:R-:W-:Y:S02]  /*49510*/  MOV R29, R18 ;  /* 0x00000012001d7202 */ /* 0x000fe40000000f00 */
[----:B------:R-:W-:Y:S02]  /*49520*/  MOV R6, R19 ;  /* 0x0000001300067202 */ /* 0x000fe40000000f00 */
[----:B------:R-:W-:Y:S02]  /*49530*/  LDSM.16.MT88.4 R16, [R15+0x3c100] ;  /* 0x03c100000f10783b */ /* 0x000fe40000004200 */
[----:B------:R-:W0:Y:S02]  /*49540*/  LDSM.16.MT88.4 R12, [R15+0x3c180] ;  /* 0x03c180000f0c783b */ /* 0x000e240000004200 */
[----:B------:R-:W-:Y:S02]  /*49550*/  STL [R1+0x3a48], R6 ;  /* 0x003a480601007387 */ /* 0x000fe40000100800 */
[----:B------:R1:W-:Y:S02]  /*49560*/  STL [R1+0x3a44], R29 ;  /* 0x003a441d01007387 */ /* 0x0003e40000100800 */
[----:B------:R-:W-:Y:S02]  /*49570*/  STL [R1+0x3a40], R7 ;  /* 0x003a400701007387 */ /* 0x000fe40000100800 */
[----:B------:R2:W-:Y:S01]  /*49580*/  STL [R1+0x3a3c], R28 ;  /* 0x003a3c1c01007387 */ /* 0x0005e20000100800 */
[----:B0-----:R-:W-:Y:S01]  /*49590*/  MOV R5, R12 ;  /* 0x0000000c00057202 */ /* 0x001fe20000000f00 */
[----:B------:R-:W-:Y:S01]  /*495a0*/  IMAD.MOV.U32 R3, RZ, RZ, R13 ;  /* 0x000000ffff037224 */ /* 0x000fe200078e000d */
[----:B------:R-:W-:-:S02]  /*495b0*/  MOV R2, R14 ;  /* 0x0000000e00027202 */ /* 0x000fc40000000f00 */
[----:B------:R-:W-:Y:S02]  /*495c0*/  MOV R0, R15 ;  /* 0x0000000f00007202 */ /* 0x000fe40000000f00 */
[----:B----4-:R-:W0:Y:S01]  /*495d0*/  LDSM.16.MT88.4 R12, [R9+0x3c000] ;  /* 0x03c00000090c783b */ /* 0x010e220000004200 */
[----:B-1----:R-:W-:Y:S01]  /*495e0*/  MOV R29, R16 ;  /* 0x00000010001d7202 */ /* 0x002fe20000000f00 */
[----:B--2---:R-:W-:Y:S01]  /*495f0*/  IMAD.MOV.U32 R28, RZ, RZ, R17 ;  /* 0x000000ffff1c7224 */ /* 0x004fe200078e0011 */
[----:B------:R-:W-:Y:S02]  /*49600*/  MOV R7, R18 ;  /* 0x0000001200077202 */ /* 0x000fe40000000f00 */
[----:B------:R-:W-:Y:S02]  /*49610*/  MOV R6, R19 ;  /* 0x0000001300067202 */ /* 0x000fe40000000f00 */
[----:B------:R-:W1:Y:S04]  /*49620*/  LDSM.16.MT88.4 R16, [R9+0x3c080] ;  /* 0x03c080000910783b */ /* 0x000e680000004200 */
[----:B------:R-:W-:Y:S01]  /*49630*/  STL [R1+0x3b84], R6 ;  /* 0x003b840601007387 */ /* 0x000fe20000100800 */
[----:B------:R-:W-:Y:S02]  /*49640*/  STL [R1+0x3b80], R7 ;  /* 0x003b800701007387 */ /* 0x000fe40000100800 */
[----:B------:R-:W-:Y:S02]  /*49650*/  STL [R1+0x3b7c], R28 ;  /* 0x003b7c1c01007387 */ /* 0x000fe40000100800 */
[----:B------:R2:W-:Y:S01]  /*49660*/  STL [R1+0x3b78], R29 ;  /* 0x003b781d01007387 */ /* 0x0005e20000100800 */
[----:B------:R-:W-:Y:S01]  /*49670*/  STL [R1+0x3b94], R0 ;  /* 0x003b940001007387 */ /* 0x000fe20000100800 */
[----:B------:R1:W-:Y:S02]  /*49680*/  STL [R1+0x3b90], R2 ;  /* 0x003b900201007387 */ /* 0x0003e40000100800 */
[----:B------:R3:W-:Y:S02]  /*49690*/  STL [R1+0x3b8c], R3 ;  /* 0x003b8c0301007387 */ /* 0x0007e40000100800 */
[----:B------:R4:W-:Y:S01]  /*496a0*/  STL [R1+0x3b88], R5 ;  /* 0x003b880501007387 */ /* 0x0009e20000100800 */
[----:B0-----:R-:W-:-:S02]  /*496b0*/  MOV R4, R15 ;  /* 0x0000000f00047202 */ /* 0x001fc40000000f00 */
[----:B------:R-:W0:Y:S01]  /*496c0*/  S2R R15, SR_TID.X ;  /* 0x00000000000f7919 */ /* 0x000e220000002100 */
[----:B--2---:R-:W-:Y:S02]  /*496d0*/  MOV R29, R14 ;  /* 0x0000000e001d7202 */ /* 0x004fe40000000f00 */
[----:B------:R-:W2:Y:S01]  /*496e0*/  S2R R14, SR_TID.X ;  /* 0x00000000000e7919 */ /* 0x000ea20000002100 */
[----:B-1----:R-:W-:Y:S01]  /*496f0*/  MOV R2, R16 ;  /* 0x0000001000027202 */ /* 0x002fe20000000f00 */
[----:B---3--:R-:W-:Y:S01]  /*49700*/  IMAD.MOV.U32 R3, RZ, RZ, R17 ;  /* 0x000000ffff037224 */ /* 0x008fe200078e0011 */
[----:B----4-:R-:W-:Y:S02]  /*49710*/  MOV R5, R18 ;  /* 0x0000001200057202 */ /* 0x010fe40000000f00 */
[----:B------:R-:W-:Y:S02]  /*49720*/  MOV R6, R19 ;  /* 0x0000001300067202 */ /* 0x000fe40000000f00 */
[----:B------:R-:W1:Y:S01]  /*49730*/  LDSM.16.MT88.4 R16, [R9+0x3c100] ;  /* 0x03c100000910783b */ /* 0x000e620000004200 */
[----:B0-----:R-:W-:-:S02]  /*49740*/  LOP3.LUT R15, R15, 0x7, RZ, 0xc0, !PT ;  /* 0x000000070f0f7812 */ /* 0x001fc400078ec0ff */
[----:B--2---:R-:W-:-:S03]  /*49750*/  SHF.L.U32 R14, R14, 0x1, RZ ;  /* 0x000000010e0e7819 */ /* 0x004fc600000006ff */
[----:B------:R-:W-:-:S05]  /*49760*/  IMAD R15, R15, 0x210, RZ ;  /* 0x000002100f0f7824 */ /* 0x000fca00078e02ff */
[----:B------:R-:W-:Y:S01]  /*49770*/  LOP3.LUT R27, R15, 0x10, R14, 0x78, !PT ;  /* 0x000000100f1b7812 */ /* 0x000fe200078e780e */
[----:B------:R-:W-:-:S03]  /*49780*/  IMAD.MOV.U32 R28, RZ, RZ, R13 ;  /* 0x000000ffff1c7224 */ /* 0x000fc600078e000d */
[----:B------:R-:W-:Y:S02]  /*49790*/  LOP3.LUT R27, R27, R8, RZ, 0xfc, !PT ;  /* 0x000000081b1b7212 */ /* 0x000fe400078efcff */
[----:B------:R-:W-:Y:S01]  /*497a0*/  MOV R7, R12 ;  /* 0x0000000c00077202 */ /* 0x000fe20000000f00 */
[----:B------:R0:W-:Y:S04]  /*497b0*/  STL [R1+0x3ba0], R29 ;  /* 0x003ba01d01007387 */ /* 0x0001e80000100800 */
[----:B------:R-:W2:Y:S01]  /*497c0*/  LDSM.16.MT88.4 R8, [R9+0x3c180] ;  /* 0x03c180000908783b */ /* 0x000ea20000004200 */
[----:B------:R-:W-:Y:S01]  /*497d0*/  LOP3.LUT R27, R27, 0x60, RZ, 0x3c, !PT ;  /* 0x000000601b1b7812 */ /* 0x000fe200078e3cff */
[----:B------:R3:W-:Y:S02]  /*497e0*/  STL [R1+0x3b9c], R28 ;  /* 0x003b9c1c01007387 */ /* 0x0007e40000100800 */
[----:B------:R4:W-:Y:S02]  /*497f0*/  STL [R1+0x3b98], R7 ;  /* 0x003b980701007387 */ /* 0x0009e40000100800 */
[----:B------:R-:W2:Y:S04]  /*49800*/  LDSM.16.MT88.4 R12, [R27+0x3c000] ;  /* 0x03c000001b0c783b */ /* 0x000ea80000004200 */
[----:B------:R-:W-:Y:S01]  /*49810*/  LDSM.16.MT88.4 R20, [R27+0x3c100] ;  /* 0x03c100001b14783b */ /* 0x000fe20000004200 */
[----:B-1----:R-:W-:Y:S01]  /*49820*/  MOV R0, R19 ;  /* 0x0000001300007202 */ /* 0x002fe20000000f00 */
[----:B0-----:R-:W-:Y:S01]  /*49830*/  IMAD.MOV.U32 R29, RZ, RZ, R16 ;  /* 0x000000ffff1d7224 */ /* 0x001fe200078e0010 */
[----:B---3--:R-:W-:-:S02]  /*49840*/  MOV R28, R17 ;  /* 0x00000011001c7202 */ /* 0x008fc40000000f00 */
[----:B----4-:R-:W-:Y:S02]  /*49850*/  MOV R7, R18 ;  /* 0x0000001200077202 */ /* 0x010fe40000000f00 */
[----:B------:R-:W0:Y:S02]  /*49860*/  LDSM.16.MT88.4 R16, [R27+0x3c080] ;  /* 0x03c080001b10783b */ /* 0x000e240000004200 */
[----:B------:R-:W1:Y:S02]  /*49870*/  LDSM.16.MT88.4 R24, [R27+0x3c180] ;  /* 0x03c180001b18783b */ /* 0x000e640000004200 */
[----:B--2---:R-:W-:Y:S02]  /*49880*/  STL.64 [R1+0x3a88], R10 ;  /* 0x003a880a01007387 */ /* 0x004fe40000100a00 */
[----:B------:R-:W-:Y:S02]  /*49890*/  STL.64 [R1+0x3a80], R8 ;  /* 0x003a800801007387 */ /* 0x000fe40000100a00 */
[----:B------:R-:W-:Y:S01]  /*498a0*/  STL.64 [R1+0x3a78], R14 ;  /* 0x003a780e01007387 */ /* 0x000fe20000100a00 */
[----:B------:R2:W-:Y:S03]  /*498b0*/  STL.64 [R1+0x3a70], R12 ;  /* 0x003a700c01007387 */ /* 0x0005e60000100a00 */
[----:B0-----:R-:W-:Y:S01]  /*498c0*/  STL.64 [R1+0x3a68], R18 ;  /* 0x003a681201007387 */ /* 0x001fe20000100a00 */
[----:B------:R-:W-:Y:S02]  /*498d0*/  STL.64 [R1+0x3a60], R16 ;  /* 0x003a601001007387 */ /* 0x000fe40000100a00 */
[----:B------:R-:W-:Y:S02]  /*498e0*/  STL.64 [R1+0x3a58], R22 ;  /* 0x003a581601007387 */ /* 0x000fe40000100a00 */
[----:B------:R-:W-:Y:S01]  /*498f0*/  STL.64 [R1+0x3a50], R20 ;  /* 0x003a501401007387 */ /* 0x000fe20000100a00 */
[----:B-1----:R-:W-:Y:S01]  /*49900*/  STL.64 [R1+0x3a98], R26 ;  /* 0x003a981a01007387 */ /* 0x002fe20000100a00 */
[----:B------:R-:W-:Y:S02]  /*49910*/  STL.64 [R1+0x3a90], R24 ;  /* 0x003a901801007387 */ /* 0x000fe40000100a00 */
[----:B--2---:R-:W2:Y:S02]  /*49920*/  LDL.LU R12, [R1+0xf0] ;  /* 0x0000f000010c7983 */ /* 0x004ea40000300800 */
[----:B------:R-:W2:Y:S01]  /*49930*/  LDL.LU R13, [R1+0xf4] ;  /* 0x0000f400010d7983 */ /* 0x000ea20000300800 */
[----:B------:R-:W3:Y:S01]  /*49940*/  LDL.LU R14, [R1+0xf8] ;  /* 0x0000f800010e7983 */ /* 0x000ee20000300800 */
[----:B------:R-:W3:Y:S02]  /*49950*/  LDL.LU R15, [R1+0xfc] ;  /* 0x0000fc00010f7983 */ /* 0x000ee40000300800 */
[----:B------:R-:W-:Y:S01]  /*49960*/  IMAD.MOV.U32 R8, RZ, RZ, R29 ;  /* 0x000000ffff087224 */ /* 0x000fe200078e001d */
[----:B------:R-:W-:-:S02]  /*49970*/  MOV R10, R7 ;  /* 0x00000007000a7202 */ /* 0x000fc40000000f00 */
[----:B------:R-:W-:Y:S02]  /*49980*/  MOV R11, R0 ;  /* 0x00000000000b7202 */ /* 0x000fe40000000f00 */
[----:B------:R-:W-:Y:S01]  /*49990*/  MOV R9, R28 ;  /* 0x0000001c00097202 */ /* 0x000fe20000000f00 */
[----:B---3--:R0:W-:Y:S01]  /*499a0*/  STL.64 [R1+0x3aa8], R14 ;  /* 0x003aa80e01007387 */ /* 0x0081e20000100a00 */
[----:B--2---:R1:W-:Y:S02]  /*499b0*/  STL.64 [R1+0x3aa0], R12 ;  /* 0x003aa00c01007387 */ /* 0x0043e40000100a00 */
[----:B------:R-:W2:Y:S02]  /*499c0*/  LDL.LU R29, [R1+0x3ba0] ;  /* 0x003ba000011d7983 */ /* 0x000ea40000300800 */
[----:B------:R-:W3:Y:S01]  /*499d0*/  LDL.LU R28, [R1+0x3b9c] ;  /* 0x003b9c00011c7983 */ /* 0x000ee20000300800 */
[----:B------:R-:W4:Y:S01]  /*499e0*/  LDL.LU R7, [R1+0x3b98] ;  /* 0x003b980001077983 */ /* 0x000f220000300800 */
[----:B------:R-:W4:Y:S02]  /*499f0*/  LDL.LU R0, [R1+0x3b94] ;  /* 0x003b940001007983 */ /* 0x000f240000300800 */
[----:B------:R-:W-:Y:S02]  /*49a00*/  STL.64 [R1+0x3ab8], R10 ;  /* 0x003ab80a01007387 */ /* 0x000fe40000100a00 */
[----:B------:R1:W-:Y:S01]  /*49a10*/  STL.64 [R1+0x3ab0], R8 ;  /* 0x003ab00801007387 */ /* 0x0003e20000100a00 */
[----:B0-----:R-:W-:Y:S01]  /*49a20*/  MOV R14, R5 ;  /* 0x00000005000e7202 */ /* 0x001fe20000000f00 */
[----:B-1----:R-:W-:Y:S01]  /*49a30*/  IMAD.MOV.U32 R12, RZ, RZ, R2 ;  /* 0x000000ffff0c7224 */ /* 0x002fe200078e0002 */
[----:B------:R-:W-:Y:S01]  /*49a40*/  MOV R15, R6 ;  /* 0x00000006000f7202 */ /* 0x000fe20000000f00 */
[----:B------:R-:W4:Y:S01]  /*49a50*/  LDL.LU R2, [R1+0x3b90] ;  /* 0x003b900001027983 */ /* 0x000f220000300800 */
[----:B------:R-:W-:-:S02]  /*49a60*/  MOV R13, R3 ;  /* 0x00000003000d7202 */ /* 0x000fc40000000f00 */
        /* <DEDUP_REMOVED lines=9> */
[----:B0-----:R-:W-:-:S02]  /*49b00*/  MOV R15, R4 ;  /* 0x00000004000f7202 */ /* 0x001fc40000000f00 */
[----:B--2---:R-:W-:Y:S02]  /*49b10*/  MOV R14, R29 ;  /* 0x0000001d000e7202 */ /* 0x004fe40000000f00 */
[----:B---3--:R-:W-:Y:S01]  /*49b20*/  MOV R13, R28 ;  /* 0x0000001c000d7202 */ /* 0x008fe20000000f00 */
[----:B----4-:R-:W-:Y:S01]  /*49b30*/  IMAD.MOV.U32 R12, RZ, RZ, R7 ;  /* 0x000000ffff0c7224 */ /* 0x010fe200078e0007 */
[----:B------:R-:W-:Y:S01]  /*49b40*/  STL.64 [R1+0x3ad8], R10 ;  /* 0x003ad80a01007387 */ /* 0x000fe20000100a00 */
[----:B------:R-:W-:Y:S02]  /*49b50*/  STL.64 [R1+0x3ad0], R8 ;  /* 0x003ad00801007387 */ /* 0x000fe40000100a00 */
[----:B------:R-:W2:Y:S02]  /*49b60*/  LDL.LU R7, [R1+0x3b80] ;  /* 0x003b800001077983 */ /* 0x000ea40000300800 */
[----:B------:R-:W3:Y:S01]  /*49b70*/  LDL.LU R28, [R1+0x3b7c] ;  /* 0x003b7c00011c7983 */ /* 0x000ee20000300800 */
[----:B------:R-:W4:Y:S01]  /*49b80*/  LDL.LU R29, [R1+0x3b78] ;  /* 0x003b7800011d7983 */ /* 0x000f220000300800 */
[----:B------:R-:W4:Y:S02]  /*49b90*/  LDL.LU R4, [R1+0x3b74] ;  /* 0x003b740001047983 */ /* 0x000f240000300800 */
[----:B------:R-:W-:Y:S02]  /*49ba0*/  STL.64 [R1+0x3ae8], R14 ;  /* 0x003ae80e01007387 */ /* 0x000fe40000100a00 */
[----:B------:R0:W-:Y:S02]  /*49bb0*/  STL.64 [R1+0x3ae0], R12 ;  /* 0x003ae00c01007387 */ /* 0x0001e40000100a00 */
[----:B0-----:R-:W-:Y:S01]  /*49bc0*/  IMAD.MOV.U32 R12, RZ, RZ, R5 ;  /* 0x000000ffff0c7224 */ /* 0x001fe200078e0005 */
[----:B------:R-:W-:Y:S01]  /*49bd0*/  MOV R13, R3 ;  /* 0x00000003000d7202 */ /* 0x000fe20000000f00 */
[----:B------:R-:W4:Y:S01]  /*49be0*/  LDL.LU R5, [R1+0x3b70] ;  /* 0x003b700001057983 */ /* 0x000f220000300800 */
[----:B------:R-:W4:Y:S01]  /*49bf0*/  LDL.LU R3, [R1+0x3b6c] ;  /* 0x003b6c0001037983 */ /* 0x000f220000300800 */
[----:B------:R-:W-:-:S02]  /*49c00*/  MOV R14, R2 ;  /* 0x00000002000e7202 */ /* 0x000fc40000000f00 */
[----:B------:R-:W-:Y:S01]  /*49c10*/  MOV R15, R0 ;  /* 0x00000000000f7202 */ /* 0x000fe20000000f00 */
[----:B------:R-:W4:Y:S01]  /*49c20*/  LDL.LU R2, [R1+0x3b68] ;  /* 0x003b680001027983 */ /* 0x000f220000300800 */
[----:B------:R-:W4:Y:S03]  /*49c30*/  LDL.LU R0, [R1+0x3b64] ;  /* 0x003b640001007983 */ /* 0x000f260000300800 */
[----:B------:R0:W-:Y:S01]  /*49c40*/  STL.64 [R1+0x3b08], R14 ;  /* 0x003b080e01007387 */ /* 0x0001e20000100a00 */
[----:B------:R3:W-:Y:S01]  /*49c50*/  STL.64 [R1+0x3b00], R12 ;  /* 0x003b000c01007387 */ /* 0x0007e20000100a00 */
[----:B0-----:R-:W-:Y:S02]  /*49c60*/  MOV R15, R6 ;  /* 0x00000006000f7202 */ /* 0x001fe40000000f00 */
[----:B--2---:R-:W-:Y:S02]  /*49c70*/  MOV R14, R7 ;  /* 0x00000007000e7202 */ /* 0x004fe40000000f00 */
[----:B---3--:R-:W-:Y:S01]  /*49c80*/  MOV R13, R28 ;  /* 0x0000001c000d7202 */ /* 0x008fe20000000f00 */
[----:B----4-:R-:W-:-:S02]  /*49c90*/  IMAD.MOV.U32 R12, RZ, RZ, R29 ;  /* 0x000000ffff0c7224 */ /* 0x010fc400078e001d */
[----:B------:R-:W-:Y:S04]  /*49ca0*/  STL.64 [R1+0x3b28], R14 ;  /* 0x003b280e01007387 */ /* 0x000fe80000100a00 */
[----:B------:R0:W-:Y:S04]  /*49cb0*/  STL.64 [R1+0x3b20], R12 ;  /* 0x003b200c01007387 */ /* 0x0001e80000100a00 */
[----:B0-----:R-:W2:Y:S01]  /*49cc0*/  LDL.LU R12, [R1+0xa0] ;  /* 0x0000a000010c7983 */ /* 0x001ea20000300800 */
[----:B------:R-:W-:-:S03]  /*49cd0*/  IMAD.MOV.U32 R13, RZ, RZ, R0 ;  /* 0x000000ffff0d7224 */ /* 0x000fc600078e0000 */
[----:B------:R-:W3:Y:S01]  /*49ce0*/  LDL.LU R0, [R1+0x3b60] ;  /* 0x003b600001007983 */ /* 0x000ee20000300800 */
[----:B------:R-:W-:Y:S02]  /*49cf0*/  MOV R14, R2 ;  /* 0x00000002000e7202 */ /* 0x000fe40000000f00 */
[----:B------:R-:W-:Y:S01]  /*49d00*/  MOV R15, R3 ;  /* 0x00000003000f7202 */ /* 0x000fe20000000f00 */
[----:B------:R-:W4:Y:S01]  /*49d10*/  LDL.LU R2, [R1+0x3b5c] ;  /* 0x003b5c0001027983 */ /* 0x000f220000300800 */
[----:B------:R-:W4:Y:S03]  /*49d20*/  LDL.LU R3, [R1+0x3b58] ;  /* 0x003b580001037983 */ /* 0x000f260000300800 */
[----:B------:R-:W-:Y:S01]  /*49d30*/  STL.64 [R1+0x3b48], R14 ;  /* 0x003b480e01007387 */ /* 0x000fe20000100a00 */
[----:B--2---:R0:W-:Y:S01]  /*49d40*/  STL.64 [R1+0x3b40], R12 ;  /* 0x003b400c01007387 */ /* 0x0041e20000100a00 */
[----:B------:R-:W2:Y:S02]  /*49d50*/  LDL.LU R20, [R1+0xb0] ;  /* 0x0000b00001147983 */ /* 0x000ea40000300800 */
[----:B------:R-:W2:Y:S02]  /*49d60*/  LDL.LU R21, [R1+0xb4] ;  /* 0x0000b40001157983 */ /* 0x000ea40000300800 */
[----:B------:R-:W2:Y:S01]  /*49d70*/  LDL.LU R22, [R1+0xb8] ;  /* 0x0000b80001167983 */ /* 0x000ea20000300800 */
[----:B---3--:R-:W-:-:S02]  /*49d80*/  MOV R23, R0 ;  /* 0x0000000000177202 */ /* 0x008fc40000000f00 */
[----:B------:R-:W3:Y:S04]  /*49d90*/  LDL.LU R0, [R1+0x3b54] ;  /* 0x003b540001007983 */ /* 0x000ee80000300800 */
[----:B0-----:R-:W2:Y:S01]  /*49da0*/  LDL.LU R12, [R1+0x1c0] ;  /* 0x0001c000010c7983 */ /* 0x001ea20000300800 */
[----:B------:R-:W2:Y:S02]  /*49db0*/  LDL.LU R13, [R1+0x1c4] ;  /* 0x0001c400010d7983 */ /* 0x000ea40000300800 */
[----:B------:R-:W2:Y:S01]  /*49dc0*/  LDL.LU R14, [R1+0x1c8] ;  /* 0x0001c800010e7983 */ /* 0x000ea20000300800 */
[----:B------:R-:W2:Y:S01]  /*49dd0*/  LDL.LU R15, [R1+0x1cc] ;  /* 0x0001cc00010f7983 */ /* 0x000ea20000300800 */
[----:B------:R-:W2:Y:S02]  /*49de0*/  LDL.LU R8, [R1+0x130] ;  /* 0x0001300001087983 */ /* 0x000ea40000300800 */
[----:B------:R-:W2:Y:S02]  /*49df0*/  LDL.LU R9, [R1+0x134] ;  /* 0x0001340001097983 */ /* 0x000ea40000300800 */
[----:B------:R-:W2:Y:S01]  /*49e00*/  LDL.LU R10, [R1+0x138] ;  /* 0x00013800010a7983 */ /* 0x000ea20000300800 */
[----:B------:R-:W2:Y:S04]  /*49e10*/  LDL.LU R11, [R1+0x13c] ;  /* 0x00013c00010b7983 */ /* 0x000ea80000300800 */
        /* <DEDUP_REMOVED lines=12> */
[----:B---3--:R-:W-:Y:S01]  /*49ee0*/  IMAD.MOV.U32 R16, RZ, RZ, R0 ;  /* 0x000000ffff107224 */ /* 0x008fe200078e0000 */
[-C--:B------:R-:W-:Y:S01]  /*49ef0*/  HMMA.16816.F32.BF16 R20, R20, R4.reuse, R12 ;  /* 0x000000041414723c */ /* 0x080fe2000004180c */
[----:B--2---:R-:W-:Y:S01]  /*49f00*/  STL.64 [R1+0x3b38], R10 ;  /* 0x003b380a01007387 */ /* 0x004fe20000100a00 */
[----:B------:R0:W-:Y:S03]  /*49f10*/  STL.64 [R1+0x3b30], R8 ;  /* 0x003b300801007387 */ /* 0x0001e60000100a00 */
        /* <DEDUP_REMOVED lines=8> */
[----:B------:R-:W2:Y:S01]  /*49fa0*/  LDL.LU R0, [R1+0x3b50] ;  /* 0x003b500001007983 */ /* 0x000ea20000300800 */
[----:B------:R-:W3:Y:S02]  /*49fb0*/  LDL.LU R17, [R1+0xe4] ;  /* 0x0000e40001117983 */ /* 0x000ee40000300800 */
[----:B------:R-:W3:Y:S02]  /*49fc0*/  LDL.LU R18, [R1+0xe8] ;  /* 0x0000e80001127983 */ /* 0x000ee40000300800 */
[----:B------:R-:W3:Y:S01]  /*49fd0*/  LDL.LU R19, [R1+0xec] ;  /* 0x0000ec0001137983 */ /* 0x000ee20000300800 */
[----:B------:R-:W3:Y:S01]  /*49fe0*/  LDL.LU.64 R14, [R1+0x3b48] ;  /* 0x003b4800010e7983 */ /* 0x000ee20000300a00 */
[----:B------:R-:W3:Y:S02]  /*49ff0*/  LDL.LU.64 R12, [R1+0x3b40] ;  /* 0x003b4000010c7983 */ /* 0x000ee40000300a00 */
[----:B------:R-:W-:Y:S02]  /*4a000*/  STL.64 [R1+0x1c0], R20 ;  /* 0x0001c01401007387 */ /* 0x000fe40000100a00 */
[----:B------:R-:W-:Y:S02]  /*4a010*/  STL.64 [R1+0x1c8], R22 ;  /* 0x0001c81601007387 */ /* 0x000fe40000100a00 */
[----:B--2---:R-:W0:Y:S01]  /*4a020*/  LDSM.16.MT88.4 R20, [R0+0x3e000] ;  /* 0x03e000000014783b */ /* 0x004e220000004200 */
[----:B---3--:R-:W-:Y:S03]  /*4a030*/  HMMA.16816.F32.BF16 R12, R12, R4, R8 ;  /* 0x000000040c0c723c */ /* 0x008fe60000041808 */
[----:B0-----:R0:W-:Y:S01]  /*4a040*/  STL.64 [R1+0x50], R20 ;  /* 0x0000501401007387 */ /* 0x0011e20000100a00 */
[----:B------:R4:W-:Y:S03]  /*4a050*/  STL.64 [R1+0x58], R22 ;  /* 0x0000581601007387 */ /* 0x0009e60000100a00 */
[----:B0-----:R-:W2:Y:S01]  /*4a060*/  LDL.LU R20, [R1+0xc0] ;  /* 0x0000c00001147983 */ /* 0x001ea20000300800 */
[----:B------:R-:W2:Y:S02]  /*4a070*/  LDL.LU R21, [R1+0xc4] ;  /* 0x0000c40001157983 */ /* 0x000ea40000300800 */
[----:B------:R-:W3:Y:S02]  /*4a080*/  LDL.LU.64 R10, [R1+0x3b38] ;  /* 0x003b3800010a7983 */ /* 0x000ee40000300a00 */
[----:B------:R-:W3:Y:S01]  /*4a090*/  LDL.LU.64 R8, [R1+0x3b30] ;  /* 0x003b300001087983 */ /* 0x000ee20000300a00 */
[----:B----4-:R-:W-:-:S10]  /*4a0a0*/  MOV R22, R3 ;  /* 0x0000000300167202 */ /* 0x010fd40000000f00 */
[----:B------:R-:W-:Y:S01]  /*4a0b0*/  STL.64 [R1+0x190], R12 ;  /* 0x0001900c01007387 */ /* 0x000fe20000100a00 */
[----:B------:R-:W-:Y:S01]  /*4a0c0*/  STL [R1+0x198], R14 ;  /* 0x0001980e01007387 */ /* 0x000fe20000100800 */
[----:B------:R-:W-:Y:S02]  /*4a0d0*/  MOV R3, R15 ;  /* 0x0000000f00037202 */ /* 0x000fe40000000f00 */
[----:B------:R-:W0:Y:S04]  /*4a0e0*/  LDSM.16.MT88.4 R12, [R0+0x3e080] ;  /* 0x03e08000000c783b */ /* 0x000e280000004200 */
[----:B------:R1:W-:Y:S01]  /*4a0f0*/  STL [R1+0x39b8], R3 ;  /* 0x0039b80301007387 */ /* 0x0003e20000100800 */
[----:B0-----:R-:W-:Y:S02]  /*4a100*/  MOV R7, R14 ;  /* 0x0000000e00077202 */ /* 0x001fe40000000f00 */
[----:B------:R-:W-:Y:S01]  /*4a110*/  MOV R28, R15 ;  /* 0x0000000f001c7202 */ /* 0x000fe20000000f00 */
[----:B------:R-:W-:Y:S01]  /*4a120*/  IMAD.MOV.U32 R6, RZ, RZ, R12 ;  /* 0x000000ffff067224 */ /* 0x000fe200078e000c */
[----:B------:R-:W-:Y:S01]  /*4a130*/  MOV R29, R13 ;  /* 0x0000000d001d7202 */ /* 0x000fe20000000f00 */
[----:B------:R-:W3:Y:S01]  /*4a140*/  LDL.LU.64 R14, [R1+0x3b28] ;  /* 0x003b2800010e7983 */ /* 0x000ee20000300a00 */
[----:B------:R-:W3:Y:S02]  /*4a150*/  LDL.LU.64 R12, [R1+0x3b20] ;  /* 0x003b2000010c7983 */ /* 0x000ee40000300a00 */
[-C--:B---3--:R-:W-:Y:S01]  /*4a160*/  HMMA.16816.F32.BF16 R12, R12, R4.reuse, R8 ;  /* 0x000000040c0c723c */ /* 0x088fe20000041808 */
[----:B------:R-:W3:Y:S01]  /*4a170*/  LDL.LU.64 R10, [R1+0x3b18] ;  /* 0x003b1800010a7983 */ /* 0x000ee20000300a00 */
[----:B------:R-:W3:Y:S11]  /*4a180*/  LDL.LU.64 R8, [R1+0x3b10] ;  /* 0x003b100001087983 */ /* 0x000ef60000300a00 */
[----:B------:R-:W-:Y:S10]  /*4a190*/  @!UPT UIADD3 URZ, URZ, URZ, URZ ;  /* 0x0000003f3f3ff290 */ /* 0x000ff4000fffe03f */
[----:B------:R-:W-:Y:S01]  /*4a1a0*/  STL.64 [R1+0x180], R12 ;  /* 0x0001800c01007387 */ /* 0x000fe20000100a00 */
[----:B------:R0:W-:Y:S02]  /*4a1b0*/  STL [R1+0x188], R14 ;  /* 0x0001880e01007387 */ /* 0x0001e40000100800 */
[----:B-1----:R-:W-:Y:S02]  /*4a1c0*/  IMAD.MOV.U32 R3, RZ, RZ, R15 ;  /* 0x000000ffff037224 */ /* 0x002fe400078e000f */
[----:B0-----:R-:W3:Y:S01]  /*4a1d0*/  LDL.LU.64 R14, [R1+0x3b08] ;  /* 0x003b0800010e7983 */ /* 0x001ee20000300a00 */
[----:B------:R-:W3:Y:S02]  /*4a1e0*/  LDL.LU.64 R12, [R1+0x3b00] ;  /* 0x003b0000010c7983 */ /* 0x000ee40000300a00 */
[----:B------:R-:W-:Y:S01]  /*4a1f0*/  STL [R1+0x39bc], R3 ;  /* 0x0039bc0301007387 */ /* 0x000fe20000100800 */
[----:B------:R-:W-:Y:S01]  /*4a200*/  MOV R23, R2 ;  /* 0x0000000200177202 */ /* 0x000fe20000000f00 */
[-C--:B---3--:R-:W-:Y:S01]  /*4a210*/  HMMA.16816.F32.BF16 R12, R12, R4.reuse, R8 ;  /* 0x000000040c0c723c */ /* 0x088fe20000041808 */
[----:B------:R-:W3:Y:S01]  /*4a220*/  LDL.LU.64 R10, [R1+0x3af8] ;  /* 0x003af800010a7983 */ /* 0x000ee20000300a00 */
[----:B------:R-:W3:Y:S11]  /*4a230*/  LDL.LU.64 R8, [R1+0x3af0] ;  /* 0x003af00001087983 */ /* 0x000ef60000300a00 */
[----:B------:R-:W-:Y:S10]  /*4a240*/  @!UPT UIADD3 URZ, URZ, URZ, URZ ;  /* 0x0000003f3f3ff290 */ /* 0x000ff4000fffe03f */
[----:B------:R0:W-:Y:S01]  /*4a250*/  STL.64 [R1+0x170], R12 ;  /* 0x0001700c01007387 */ /* 0x0001e20000100a00 */
[----:B------:R-:W-:Y:S02]  /*4a260*/  MOV R2, R14 ;  /* 0x0000000e00027202 */ /* 0x000fe40000000f00 */
[----:B------:R-:W-:Y:S02]  /*4a270*/  MOV R0, R15 ;  /* 0x0000000f00007202 */ /* 0x000fe40000000f00 */
[----:B------:R-:W3:Y:S04]  /*4a280*/  LDL.LU.64 R14, [R1+0x3ae8] ;  /* 0x003ae800010e7983 */ /* 0x000ee80000300a00 */
[----:B0-----:R-:W3:Y:S01]  /*4a290*/  LDL.LU.64 R12, [R1+0x3ae0] ;  /* 0x003ae000010c7983 */ /* 0x001ee20000300a00 */
[----:B------:R-:W-:Y:S02]  /*4a2a0*/  STL [R1+0x3994], R2 ;  /* 0x0039940201007387 */ /* 0x000fe40000100800 */
        /* <DEDUP_REMOVED lines=15> */
[----:B0-----:R-:W4:Y:S01]  /*4a3a0*/  LDL.LU.64 R14, [R1+0x3aa8] ;  /* 0x003aa800010e7983 */ /* 0x001f220000300a00 */
[----:B------:R-:W4:Y:S01]  /*4a3b0*/  LDL.LU.64 R12, [R1+0x3aa0] ;  /* 0x003aa000010c7983 */ /* 0x000f220000300a00 */
[-C--:B---3--:R-:W-:Y:S02]  /*4a3c0*/  HMMA.16816.F32.BF16 R8, R8, R4.reuse, R24 ;  /* 0x000000040808723c */ /* 0x088fe40000041818 */
[----:B------:R-:W3:Y:S01]  /*4a3d0*/  LDL.LU.64 R26, [R1+0x3a98] ;  /* 0x003a9800011a7983 */ /* 0x000ee20000300a00 */
[----:B------:R-:W3:Y:S11]  /*4a3e0*/  LDL.LU.64 R24, [R1+0x3a90] ;  /* 0x003a900001187983 */ /* 0x000ef60000300a00 */
[----:B------:R-:W-:Y:S09]  /*4a3f0*/  @!UPT UIADD3 URZ, URZ, URZ, URZ ;  /* 0x0000003f3f3ff290 */ /* 0x000ff2000fffe03f */
        /* <DEDUP_REMOVED lines=9> */
[----:B------:R-:W-:Y:S01]  /*4a490*/  STL.64 [R1+0x138], R10 ;  /* 0x0001380a01007387 */ /* 0x000fe20000100a00 */
[-C--:B----4-:R-:W-:Y:S02]  /*4a4a0*/  HMMA.16816.F32.BF16 R12, R12, R4.reuse, R16 ;  /* 0x000000040c0c723c */ /* 0x090fe40000041810 */
[----:B------:R-:W2:Y:S01]  /*4a4b0*/  LDL.LU.64 R18, [R1+0x3a68] ;  /* 0x003a680001127983 */ /* 0x000ea20000300a00 */
[----:B------:R-:W2:Y:S11]  /*4a4c0*/  LDL.LU.64 R16, [R1+0x3a60] ;  /* 0x003a600001107983 */ /* 0x000eb60000300a00 */
[----:B------:R-:W-:Y:S09]  /*4a4d0*/  @!UPT UIADD3 URZ, URZ, URZ, URZ ;  /* 0x0000003f3f3ff290 */ /* 0x000ff2000fffe03f */
        /* <DEDUP_REMOVED lines=16> */
[----:B------:R-:W0:Y:S04]  /*4a5e0*/  S2R R3, SR_TID.X ;  /* 0x0000000000037919 */ /* 0x000e280000002100 */
[----:B------:R-:W1:Y:S01]  /*4a5f0*/  S2R R2, SR_TID.X ;  /* 0x0000000000027919 */ /* 0x000e620000002100 */
[----:B---3--:R-:W-:Y:S01]  /*4a600*/  HMMA.16816.F32.BF16 R12, R24, R4, R12 ;  /* 0x00000004180c723c */ /* 0x008fe2000004180c */
[----:B0-----:R-:W-:Y:S01]  /*4a610*/  LOP3.LUT R3, R3, 0x7, RZ, 0xc0, !PT ;  /* 0x0000000703037812 */ /* 0x001fe200078ec0ff */
[C---:B-1----:R-:W-:Y:S01]  /*4a620*/  IMAD.SHL.U32 R11, R2.reuse, 0x2, RZ ;  /* 0x00000002020b7824 */ /* 0x042fe200078e00ff */
[----:B------:R-:W-:-:S03]  /*4a630*/  LOP3.LUT R0, R2, 0x10, RZ, 0xc0, !PT ;  /* 0x0000001002007812 */ /* 0x000fc600078ec0ff */
[----:B------:R-:W-:Y:S01]  /*4a640*/  IMAD R3, R3, 0x210, RZ ;  /* 0x0000021003037824 */ /* 0x000fe200078e02ff */
[----:B------:R-:W-:-:S04]  /*4a650*/  SHF.L.U32 R0, R0, 0x8, RZ ;  /* 0x0000000800007819 */ /* 0x000fc800000006ff */
[----:B------:R-:W-:-:S04]  /*4a660*/  LOP3.LUT R2, R3, 0x10, R11, 0x78, !PT ;  /* 0x0000001003027812 */ /* 0x000fc800078e780b */
[----:B------:R-:W-:-:S05]  /*4a670*/  LOP3.LUT R2, R2, R0, RZ, 0xfc, !PT ;  /* 0x0000000002027212 */ /* 0x000fca00078efcff */
[----:B------:R-:W0:Y:S01]  /*4a680*/  LDSM.16.MT88.4 R24, [R2+0x3e100] ;  /* 0x03e100000218783b */ /* 0x000e220000004200 */
[----:B------:R-:W-:Y:S02]  /*4a690*/  LOP3.LUT R3, R3, 0x10, R11, 0x78, !PT ;  /* 0x0000001003037812 */ /* 0x000fe400078e780b */
[----:B------:R-:W1:Y:S02]  /*4a6a0*/  LDSM.16.MT88.4 R8, [R2+0x3e180] ;  /* 0x03e180000208783b */ /* 0x000e640000004200 */
[----:B------:R-:W-:-:S04]  /*4a6b0*/  LOP3.LUT R3, R3, R0, RZ, 0xfc, !PT ;  /* 0x0000000003037212 */ /* 0x000fc800078efcff */
[----:B------:R-:W-:Y:S01]  /*4a6c0*/  LOP3.LUT R3, R3, 0x20, RZ, 0x3c, !PT ;  /* 0x0000002003037812 */ /* 0x000fe200078e3cff */
[----:B--2---:R-:W-:Y:S04]  /*4a6d0*/  HMMA.16816.F32.BF16 R16, R20, R4, R16 ;  /* 0x000000041410723c */ /* 0x004fe80000041810 */
[----:B------:R-:W2:Y:S11]  /*4a6e0*/  LDSM.16.MT88.4 R20, [R3+0x3e000] ;  /* 0x03e000000314783b */ /* 0x000eb60000004200 */
[----:B------:R-:W-:Y:S08]  /*4a6f0*/  @!UPT UIADD3 URZ, URZ, URZ, URZ ;  /* 0x0000003f3f3ff290 */ /* 0x000ff0000fffe03f */
[----:B------:R-:W-:Y:S01]  /*4a700*/  STL.64 [R1+0x100], R16 ;  /* 0x0001001001007387 */ /* 0x000fe20000100a00 */
[----:B------:R-:W-:Y:S02]  /*4a710*/  STL.64 [R1+0x108], R18 ;  /* 0x0001081201007387 */ /* 0x000fe40000100a00 */
[----:B0-----:R-:W-:Y:S02]  /*4a720*/  STL.64 [R1+0x39e0], R26 ;  /* 0x0039e01a01007387 */ /* 0x001fe40000100a00 */
[----:B------:R-:W-:Y:S01]  /*4a730*/  STL.64 [R1+0xf0], R12 ;  /* 0x0000f00c01007387 */ /* 0x000fe20000100a00 */
[----:B------:R-:W0:Y:S04]  /*4a740*/  LDSM.16.MT88.4 R16, [R3+0x3e080] ;  /* 0x03e080000310783b */ /* 0x000e280000004200 */
[----:B------:R-:W-:Y:S02]  /*4a750*/  STL.64 [R1+0xf8], R14 ;  /* 0x0000f80e01007387 */ /* 0x000fe40000100a00 */
[----:B------:R-:W3:Y:S04]  /*4a760*/  LDSM.16.MT88.4 R12, [R3+0x3e100] ;  /* 0x03e10000030c783b */ /* 0x000ee80000004200 */
[----:B------:R-:W-:Y:S02]  /*4a770*/  STL.64 [R1+0x39d8], R24 ;  /* 0x0039d81801007387 */ /* 0x000fe40000100a00 */
[----:B-1----:R-:W-:Y:S01]  /*4a780*/  STL [R1+0x39c0], R11 ;  /* 0x0039c00b01007387 */ /* 0x002fe20000100800 */
[----:B--2---:R-:W-:Y:S01]  /*4a790*/  STL.64 [R1+0x39b0], R22 ;  /* 0x0039b01601007387 */ /* 0x004fe20000100a00 */
[----:B------:R-:W-:Y:S03]  /*4a7a0*/  STL.64 [R1+0x39a8], R20 ;  /* 0x0039a81401007387 */ /* 0x000fe60000100a00 */
[----:B0-----:R-:W-:Y:S01]  /*4a7b0*/  STL.64 [R1+0x39a0], R18 ;  /* 0x0039a01201007387 */ /* 0x001fe20000100a00 */
[----:B------:R-:W-:Y:S02]  /*4a7c0*/  STL.64 [R1+0x3998], R16 ;  /* 0x0039981001007387 */ /* 0x000fe40000100a00 */
[----:B---3--:R-:W-:Y:S02]  /*4a7d0*/  STL.64 [R1+0x39d0], R14 ;  /* 0x0039d00e01007387 */ /* 0x008fe40000100a00 */
[----:B------:R0:W-:Y:S02]  /*4a7e0*/  STL.64 [R1+0x39c8], R12 ;  /* 0x0039c80c01007387 */ /* 0x0001e40000100a00 */
[----:B0-----:R-:W2:Y:S01]  /*4a7f0*/  LDL.LU R12, [R1+0x1e0] ;  /* 0x0001e000010c7983 */ /* 0x001ea20000300800 */
[----:B------:R-:W2:Y:S02]  /*4a800*/  LDL.LU R13, [R1+0x1e4] ;  /* 0x0001e400010d7983 */ /* 0x000ea40000300800 */
[----:B------:R-:W3:Y:S02]  /*4a810*/  LDL.LU R14, [R1+0x1e8] ;  /* 0x0001e800010e7983 */ /* 0x000ee40000300800 */
[----:B------:R-:W3:Y:S01]  /*4a820*/  LDL.LU R15, [R1+0x1ec] ;  /* 0x0001ec00010f7983 */ /* 0x000ee20000300800 */
[----:B------:R-:W4:Y:S01]  /*4a830*/  LDL.LU R16, [R1+0x50] ;  /* 0x0000500001107983 */ /* 0x000f220000300800 */
[----:B------:R-:W4:Y:S02]  /*4a840*/  LDL.LU R17, [R1+0x54] ;  /* 0x0000540001117983 */ /* 0x000f240000300800 */
[----:B------:R-:W2:Y:S02]  /*4a850*/  LDL.LU R18, [R1+0x58] ;  /* 0x0000580001127983 */ /* 0x000ea40000300800 */
[----:B------:R-:W2:Y:S02]  /*4a860*/  LDL.LU R19, [R1+0x5c] ;  /* 0x00005c0001137983 */ /* 0x000ea40000300800 */
[----:B--2---:R-:W-:Y:S01]  /*4a870*/  STL.64 [R1+0x3a20], R18 ;  /* 0x003a201201007387 */ /* 0x004fe20000100a00 */
[----:B----4-:R-:W-:Y:S02]  /*4a880*/  STL.64 [R1+0x3a18], R16 ;  /* 0x003a181001007387 */ /* 0x010fe40000100a00 */
[----:B---3--:R-:W-:Y:S02]  /*4a890*/  STL.64 [R1+0x39f0], R14 ;  /* 0x0039f00e01007387 */ /* 0x008fe40000100a00 */
[----:B------:R0:W-:Y:S01]  /*4a8a0*/  STL.64 [R1+0x39e8], R12 ;  /* 0x0039e80c01007387 */ /* 0x0001e20000100a00 */
[----:B------:R-:W1:Y:S01]  /*4a8b0*/  LDSM.16.MT88.4 R16, [R3+0x3e180] ;  /* 0x03e180000310783b */ /* 0x000e620000004200 */
[----:B0-----:R-:W-:-:S02]  /*4a8c0*/  MOV R12, R6 ;  /* 0x00000006000c7202 */ /* 0x001fc40000000f00 */
[----:B------:R-:W-:Y:S01]  /*4a8d0*/  MOV R13, R29 ;  /* 0x0000001d000d7202 */ /* 0x000fe20000000f00 */
[----:B------:R-:W2:Y:S01]  /*4a8e0*/  LDL.LU R6, [R1+0x3a48] ;  /* 0x003a480001067983 */ /* 0x000ea20000300800 */
[----:B------:R-:W3:Y:S01]  /*4a8f0*/  LDL.LU R29, [R1+0x3a44] ;  /* 0x003a4400011d7983 */ /* 0x000ee20000300800 */
[----:B------:R-:W-:Y:S01]  /*4a900*/  MOV R14, R7 ;  /* 0x00000007000e7202 */ /* 0x000fe20000000f00 */
[----:B------:R-:W-:Y:S01]  /*4a910*/  IMAD.MOV.U32 R15, RZ, RZ, R28 ;  /* 0x000000ffff0f7224 */ /* 0x000fe200078e001c */
[----:B------:R-:W4:Y:S01]  /*4a920*/  LDL.LU R7, [R1+0x3a40] ;  /* 0x003a400001077983 */ /* 0x000f220000300800 */
[----:B------:R-:W2:Y:S03]  /*4a930*/  LDL.LU R28, [R1+0x3a3c] ;  /* 0x003a3c00011c7983 */ /* 0x000ea60000300800 */
[----:B------:R-:W-:Y:S01]  /*4a940*/  STL.64 [R1+0x3a10], R14 ;  /* 0x003a100e01007387 */ /* 0x000fe20000100a00 */
[----:B------:R0:W-:Y:S03]  /*4a950*/  STL.64 [R1+0x3a08], R12 ;  /* 0x003a080c01007387 */ /* 0x0001e60000100a00 */
[----:B0-----:R-:W3:Y:S01]  /*4a960*/  LDL.LU R12, [R1+0x70] ;  /* 0x00007000010c7983 */ /* 0x001ee20000300800 */
[----:B------:R-:W3:Y:S02]  /*4a970*/  LDL.LU R13, [R1+0x74] ;  /* 0x00007400010d7983 */ /* 0x000ee40000300800 */
[----:B------:R-:W3:Y:S02]  /*4a980*/  LDL.LU R14, [R1+0x78] ;  /* 0x00007800010e7983 */ /* 0x000ee40000300800 */
[----:B------:R-:W3:Y:S01]  /*4a990*/  LDL.LU R15, [R1+0x7c] ;  /* 0x00007c00010f7983 */ /* 0x000ee20000300800 */
[----:B-1----:R-:W-:Y:S04]  /*4a9a0*/  STL.64 [R1+0x18], R18 ;  /* 0x0000181201007387 */ /* 0x002fe80000100a00 */
[----:B------:R-:W0:Y:S04]  /*4a9b0*/  S2R R5, SR_TID.X ;  /* 0x0000000000057919 */ /* 0x000e280000002100 */
[----:B------:R-:W1:Y:S01]  /*4a9c0*/  S2R R3, SR_TID.X ;  /* 0x0000000000037919 */ /* 0x000e620000002100 */
[----:B------:R-:W-:-:S02]  /*4a9d0*/  MOV R2, R16 ;  /* 0x0000001000027202 */ /* 0x000fc40000000f00 */
[----:B0-----:R-:W-:Y:S02]  /*4a9e0*/  LOP3.LUT R5, R5, 0x7, RZ, 0xc0, !PT ;  /* 0x0000000705057812 */ /* 0x001fe400078ec0ff */
[C---:B-1----:R-:W-:Y:S02]  /*4a9f0*/  LOP3.LUT R25, R3.reuse, 0x10, RZ, 0xc0, !PT ;  /* 0x0000001003197812 */ /* 0x042fe400078ec0ff */
[----:B------:R-:W-:Y:S01]  /*4aa00*/  SHF.L.U32 R24, R3, 0x1, RZ ;  /* 0x0000000103187819 */ /* 0x000fe200000006ff */
[----:B------:R-:W-:Y:S02]  /*4aa10*/  IMAD R27, R5, 0x210, RZ ;  /* 0x00000210051b7824 */ /* 0x000fe400078e02ff */
[----:B----4-:R-:W-:Y:S01]  /*4aa20*/  IMAD.MOV.U32 R21, RZ, RZ, R7 ;  /* 0x000000ffff157224 */ /* 0x010fe200078e0007 */
[----:B--2---:R-:W-:Y:S02]  /*4aa30*/  MOV R20, R28 ;  /* 0x0000001c00147202 */ /* 0x004fe40000000f00 */
[----:B------:R-:W2:Y:S01]  /*4aa40*/  LDL.LU R28, [R1+0x3a38] ;  /* 0x003a3800011c7983 */ /* 0x000ea20000300800 */
[----:B------:R-:W4:Y:S02]  /*4aa50*/  LDL.LU R7, [R1+0x3a34] ;  /* 0x003a340001077983 */ /* 0x000f240000300800 */
[----:B------:R-:W-:Y:S01]  /*4aa60*/  IMAD.SHL.U32 R25, R25, 0x100, RZ ;  /* 0x0000010019197824 */ /* 0x000fe200078e00ff */
[----:B------:R-:W-:-:S04]  /*4aa70*/  LOP3.LUT R26, R27, 0x10, R24, 0x78, !PT ;  /* 0x000000101b1a7812 */ /* 0x000fc800078e7818 */
[----:B------:R-:W-:-:S04]  /*4aa80*/  LOP3.LUT R26, R26, R25, RZ, 0xfc, !PT ;  /* 0x000000191a1a7212 */ /* 0x000fc800078efcff */
[----:B------:R-:W-:Y:S02]  /*4aa90*/  LOP3.LUT R26, R26, 0x40, RZ, 0x3c, !PT ;  /* 0x000000401a1a7812 */ /* 0x000fe400078e3cff */
[----:B------:R-:W-:-:S03]  /*4aaa0*/  MOV R0, R17 ;  /* 0x0000001100007202 */ /* 0x000fc60000000f00 */
[----:B------:R-:W0:Y:S01]  /*4aab0*/  LDSM.16.MT88.4 R16, [R26+0x3e000] ;  /* 0x03e000001a10783b */ /* 0x000e220000004200 */
[----:B---3--:R-:W-:Y:S02]  /*4aac0*/  MOV R22, R29 ;  /* 0x0000001d00167202 */ /* 0x008fe40000000f00 */
[----:B------:R-:W-:Y:S01]  /*4aad0*/  MOV R23, R6 ;  /* 0x0000000600177202 */ /* 0x000fe20000000f00 */
[----:B------:R-:W3:Y:S01]  /*4aae0*/  LDL.LU R29, [R1+0x3a30] ;  /* 0x003a3000011d7983 */ /* 0x000ee20000300800 */
[----:B------:R-:W3:Y:S03]  /*4aaf0*/  LDL.LU R6, [R1+0x3a2c] ;  /* 0x003a2c0001067983 */ /* 0x000ee60000300800 */
[----:B------:R-:W-:Y:S02]  /*4ab00*/  STL.64 [R1+0x3a00], R22 ;  /* 0x003a001601007387 */ /* 0x000fe40000100a00 */
[----:B------:R4:W-:Y:S01]  /*4ab10*/  STL.64 [R1+0x39f8], R20 ;  /* 0x0039f81401007387 */ /* 0x0009e20000100a00 */
[----:B0-----:R-:W-:-:S02]  /*4ab20*/  MOV R5, R18 ;  /* 0x0000001200057202 */ /* 0x001fc40000000f00 */
[----:B------:R-:W-:Y:S01]  /*4ab30*/  MOV R4, R19 ;  /* 0x0000001300047202 */ /* 0x000fe20000000f00 */
[----:B------:R-:W-:Y:S01]  /*4ab40*/  IMAD.MOV.U32 R11, RZ, RZ, R16 ;  /* 0x000000ffff0b7224 */ /* 0x000fe200078e0010 */
[----:B------:R-:W-:Y:S02]  /*4ab50*/  MOV R3, R17 ;  /* 0x0000001100037202 */ /* 0x000fe40000000f00 */
[----:B----4-:R-:W-:Y:S02]  /*4ab60*/  MOV R20, R7 ;  /* 0x0000000700147202 */ /* 0x010fe40000000f00 */
[----:B------:R-:W4:Y:S01]  /*4ab70*/  LDL.LU R7, [R1+0x3a28] ;  /* 0x003a280001077983 */ /* 0x000f220000300800 */
[----:B------:R-:W4:Y:S02]  /*4ab80*/  LDL.LU R21, [R1+0x1a4] ;  /* 0x0001a40001157983 */ /* 0x000f240000300800 */
[----:B------:R-:W4:Y:S02]  /*4ab90*/  LDL.LU.64 R18, [R1+0x3a20] ;  /* 0x003a200001127983 */ /* 0x000f240000300a00 */
[----:B------:R-:W4:Y:S01]  /*4aba0*/  LDL.LU.64 R16, [R1+0x3a18] ;  /* 0x003a180001107983 */ /* 0x000f220000300a00 */
[----:B--2---:R-:W-:-:S02]  /*4abb0*/  MOV R23, R28 ;  /* 0x0000001c00177202 */ /* 0x004fc40000000f00 */
[----:B---3--:R-:W-:Y:S02]  /*4abc0*/  MOV R22, R29 ;  /* 0x0000001d00167202 */ /* 0x008fe40000000f00 */
[----:B------:R-:W-:-:S04]  /*4abd0*/  LOP3.LUT R27, R27, 0x10, R24, 0x78, !PT ;  /* 0x000000101b1b7812 */ /* 0x000fc800078e7818 */
[----:B------:R-:W-:-:S04]  /*4abe0*/  LOP3.LUT R27, R27, R25, RZ, 0xfc, !PT ;  /* 0x000000191b1b7212 */ /* 0x000fc800078efcff */
[----:B------:R-:W-:Y:S01]  /*4abf0*/  LOP3.LUT R27, R27, 0x60, RZ, 0x3c, !PT ;  /* 0x000000601b1b7812 */ /* 0x000fe200078e3cff */
[-C--:B----4-:R-:W-:Y:S11]  /*4ac00*/  HMMA.16816.F32.BF16 R12, R16, R6.reuse, R12 ;  /* 0x00000006100c723c */ /* 0x090ff6000004180c */
[----:B------:R-:W-:Y:S11]  /*4ac10*/  @!UPT UIADD3 URZ, URZ, URZ, URZ ;  /* 0x0000003f3f3ff290 */ /* 0x000ff6000fffe03f */
[----:B------:R-:W-:Y:S01]  /*4ac20*/  @!UPT UIADD3 URZ, URZ, URZ, URZ ;  /* 0x0000003f3f3ff290 */ /* 0x000fe2000fffe03f */
[----:B------:R-:W-:Y:S01]  /*4ac30*/  STL.64 [R1+0x80], R12 ;  /* 0x0000800c01007387 */ /* 0x000fe20000100a00 */
[----:B------:R-:W-:Y:S02]  /*4ac40*/  IMAD.MOV.U32 R29, RZ, RZ, R13 ;  /* 0x000000ffff1d7224 */ /* 0x000fe400078e000d */
[----:B------:R-:W-:Y:S01]  /*4ac50*/  STL.64 [R1+0x88], R14 ;  /* 0x0000880e01007387 */ /* 0x000fe20000100a00 */
[----:B------:R-:W-:Y:S01]  /*4ac60*/  MOV R28, R14 ;  /* 0x0000000e001c7202 */ /* 0x000fe20000000f00 */
[----:B------:R-:W2:Y:S04]  /*4ac70*/  LDL.LU R16, [R1+0x1c0] ;  /* 0x0001c00001107983 */ /* 0x000ea80000300800 */
[----:B------:R-:W0:Y:S01]  /*4ac80*/  LDSM.16.MT88.4 R12, [R26+0x3e080] ;  /* 0x03e080001a0c783b */ /* 0x000e220000004200 */
[----:B------:R-:W2:Y:S02]  /*4ac90*/  LDL.LU R17, [R1+0x1c4] ;  /* 0x0001c40001117983 */ /* 0x000ea40000300800 */
[----:B------:R-:W2:Y:S02]  /*4aca0*/  LDL.LU R18, [R1+0x1c8] ;  /* 0x0001c80001127983 */ /* 0x000ea40000300800 */
[----:B------:R-:W2:Y:S01]  /*4acb0*/  LDL.LU R19, [R1+0x1cc] ;  /* 0x0001cc0001137983 */ /* 0x000ea20000300800 */
[----:B------:R-:W-:Y:S01]  /*4acc0*/  STL [R1+0x395c], R28 ;  /* 0x00395c1c01007387 */ /* 0x000fe20000100800 */
[----:B------:R-:W-:Y:S03]  /*4acd0*/  STL [R1+0x3958], R29 ;  /* 0x0039581d01007387 */ /* 0x000fe60000100800 */
[----:B0-----:R-:W-:Y:S01]  /*4ace0*/  STL.64 [R1+0x40], R12 ;  /* 0x0000400c01007387 */ /* 0x001fe20000100a00 */
[----:B------:R-:W-:Y:S02]  /*4acf0*/  STL.64 [R1+0x48], R14 ;  /* 0x0000480e01007387 */ /* 0x000fe40000100a00 */
[----:B------:R-:W0:Y:S02]  /*4ad00*/  LDSM.16.MT88.4 R12, [R26+0x3e100] ;  /* 0x03e100001a0c783b */ /* 0x000e240000004200 */
[----:B0-----:R-:W-:Y:S02]  /*4ad10*/  STL.64 [R1+0x90], R12 ;  /* 0x0000900c01007387 */ /* 0x001fe40000100a00 */
[----:B------:R-:W-:Y:S02]  /*4ad20*/  STL.64 [R1+0x98], R14 ;  /* 0x0000980e01007387 */ /* 0x000fe40000100a00 */
[----:B------:R-:W0:Y:S02]  /*4ad30*/  LDSM.16.MT88.4 R12, [R26+0x3e180] ;  /* 0x03e180001a0c783b */ /* 0x000e240000004200 */
[----:B0-----:R-:W-:Y:S02]  /*4ad40*/  STL.64 [R1+0xb0], R12 ;  /* 0x0000b00c01007387 */ /* 0x001fe40000100a00 */
[----:B------:R-:W-:Y:S02]  /*4ad50*/  STL.64 [R1+0xb8], R14 ;  /* 0x0000b80e01007387 */ /* 0x000fe40000100a00 */
[----:B------:R-:W0:Y:S02]  /*4ad60*/  LDSM.16.MT88.4 R12, [R27+0x3e000] ;  /* 0x03e000001b0c783b */ /* 0x000e240000004200 */
[----:B0-----:R-:W-:Y:S02]  /*4ad70*/  STL.64 [R1+0xa0], R12 ;  /* 0x0000a00c01007387 */ /* 0x001fe40000100a00 */
[----:B------:R0:W-:Y:S02]  /*4ad80*/  STL.64 [R1+0xa8], R14 ;  /* 0x0000a80e01007387 */ /* 0x0001e40000100a00 */
[----:B0-----:R-:W3:Y:S01]  /*4ad90*/  LDL.LU.64 R14, [R1+0x3a10] ;  /* 0x003a1000010e7983 */ /* 0x001ee20000300a00 */
[----:B------:R-:W3:Y:S02]  /*4ada0*/  LDL.LU.64 R12, [R1+0x3a08] ;  /* 0x003a0800010c7983 */ /* 0x000ee40000300a00 */
[----:B---3--:R-:W-:Y:S01]  /*4adb0*/  HMMA.16816.F32.BF16 R12, R12, R6, R20 ;  /* 0x000000060c0c723c */ /* 0x008fe20000041814 */
[----:B------:R-:W3:Y:S01]  /*4adc0*/  LDL.LU.64 R22, [R1+0x3a00] ;  /* 0x003a000001167983 */ /* 0x000ee20000300a00 */
[----:B------:R-:W3:Y:S11]  /*4add0*/  LDL.LU.64 R20, [R1+0x39f8] ;  /* 0x0039f80001147983 */ /* 0x000ef60000300a00 */
[----:B------:R-:W-:Y:S10]  /*4ade0*/  @!UPT UIADD3 URZ, URZ, URZ, URZ ;  /* 0x0000003f3f3ff290 */ /* 0x000ff4000fffe03f */
[----:B------:R-:W-:Y:S01]  /*4adf0*/  STL.64 [R1+0x70], R12 ;  /* 0x0000700c01007387 */ /* 0x000fe20000100a00 */
[----:B------:R-:W-:Y:S02]  /*4ae00*/  STL.64 [R1+0x78], R14 ;  /* 0x0000780e01007387 */ /* 0x000fe40000100a00 */
[----:B------:R-:W0:Y:S02]  /*4ae10*/  LDSM.16.MT88.4 R12, [R27+0x3e080] ;  /* 0x03e080001b0c783b */ /* 0x000e240000004200 */
[----:B0-----:R-:W-:Y:S02]  /*4ae20*/  STL.64 [R1+0xc0], R12 ;  /* 0x0000c00c01007387 */ /* 0x001fe40000100a00 */
[----:B------:R-:W-:Y:S02]  /*4ae30*/  STL.64 [R1+0xc8], R14 ;  /* 0x0000c80e01007387 */ /* 0x000fe40000100a00 */
[----:B------:R-:W0:Y:S02]  /*4ae40*/  LDSM.16.MT88.4 R12, [R27+0x3e100] ;  /* 0x03e100001b0c783b */ /* 0x000e240000004200 */
[----:B------:R-:W1:Y:S04]  /*4ae50*/  LDSM.16.MT88.4 R24, [R27+0x3e180] ;  /* 0x03e180001b18783b */ /* 0x000e680000004200 */
[----:B0-----:R-:W-:Y:S01]  /*4ae60*/  STL.64 [R1+0xd0], R12 ;  /* 0x0000d00c01007387 */ /* 0x001fe20000100a00 */
[----:B------:R0:W-:Y:S01]  /*4ae70*/  STL.64 [R1+0xd8], R14 ;  /* 0x0000d80e01007387 */ /* 0x0001e20000100a00 */
[----:B-1----:R-:W-:-:S02]  /*4ae80*/  MOV R28, R26 ;  /* 0x0000001a001c7202 */ /* 0x002fc40000000f00 */
[----:B------:R-:W-:Y:S01]  /*4ae90*/  MOV R29, R27 ;  /* 0x0000001b001d7202 */ /* 0x000fe20000000f00 */
[----:B0-----:R-:W4:Y:S01]  /*4aea0*/  LDL.LU.64 R14, [R1+0x39f0] ;  /* 0x0039f000010e7983 */ /* 0x001f220000300a00 */
[----:B------:R-:W4:Y:S02]  /*4aeb0*/  LDL.LU.64 R12, [R1+0x39e8] ;  /* 0x0039e800010c7983 */ /* 0x000f240000300a00 */
[----:B------:R0:W-:Y:S02]  /*4aec0*/  STL.64 [R1+0xe0], R24 ;  /* 0x0000e01801007387 */ /* 0x0001e40000100a00 */
[----:B------:R-:W4:Y:S01]  /*4aed0*/  LDL.LU.64 R26, [R1+0x39e0] ;  /* 0x0039e000011a7983 */ /* 0x000f220000300a00 */
[----:B0-----:R-:W4:Y:S04]  /*4aee0*/  LDL.LU.64 R24, [R1+0x39d8] ;  /* 0x0039d80001187983 */ /* 0x001f280000300a00 */
[----:B------:R-:W-:Y:S01]  /*4aef0*/  BAR.SYNC.DEFER_BLOCKING 0x0 ;  /* 0x0000000000007b1d */ /* 0x000fe20000010000 */
[----:B----4-:R-:W-:Y:S05]  /*4af00*/  HMMA.16816.F32.BF16 R24, R24, R6, R12 ;  /* 0x000000061818723c */ /* 0x010fea000004180c */
[----:B------:R-:W4:Y:S01]  /*4af10*/  LDL.LU.64 R14, [R1+0x39d0] ;  /* 0x0039d000010e7983 */ /* 0x000f220000300a00 */
[----:B------:R-:W4:Y:S11]  /*4af20*/  LDL.LU.64 R12, [R1+0x39c8] ;  /* 0x0039c800010c7983 */ /* 0x000f360000300a00 */
[----:B------:R-:W-:Y:S06]  /*4af30*/  @!UPT UIADD3 URZ, URZ, URZ, URZ ;  /* 0x0000003f3f3ff290 */ /* 0x000fec000fffe03f */
[----:B------:R0:W-:Y:S01]  /*4af40*/  STL.64 [R1], R24 ;  /* 0x0000001801007387 */ /* 0x0001e20000100a00 */
[----:B------:R1:W-:Y:S02]  /*4af50*/  STL.64 [R1+0x8], R26 ;  /* 0x0000081a01007387 */ /* 0x0003e40000100a00 */
[----:B0-----:R-:W-:Y:S01]  /*4af60*/  IMAD.MOV.U32 R24, RZ, RZ, R11 ;  /* 0x000000ffff187224 */ /* 0x001fe200078e000b */
[----:B------:R-:W-:Y:S01]  /*4af70*/  MOV R25, R3 ;  /* 0x0000000300197202 */ /* 0x000fe20000000f00 */
[----:B------:R-:W3:Y:S01]  /*4af80*/  LDL.LU R11, [R1+0x39c0] ;  /* 0x0039c000010b7983 */ /* 0x000ee20000300800 */
[----:B------:R-:W2:Y:S01]  /*4af90*/  LDL.LU R3, [R1+0x39bc] ;  /* 0x0039bc0001037983 */ /* 0x000ea20000300800 */
[----:B-1----:R-:W-:Y:S02]  /*4afa0*/  MOV R26, R5 ;  /* 0x00000005001a7202 */ /* 0x002fe40000000f00 */
[----:B------:R-:W-:-:S05]  /*4afb0*/  MOV R27, R4 ;  /* 0x00000004001b7202 */ /* 0x000fca0000000f00 */
[----:B------:R-:W-:Y:S01]  /*4afc0*/  STL.64 [R1+0x3988], R26 ;  /* 0x0039881a01007387 */ /* 0x000fe20000100a00 */
[----:B------:R0:W-:Y:S03]  /*4afd0*/  STL.64 [R1+0x3980], R24 ;  /* 0x0039801801007387 */ /* 0x0001e60000100a00 */
[----:B0-----:R-:W4:Y:S01]  /*4afe0*/  LDL.LU R24, [R1+0x180] ;  /* 0x0001800001187983 */ /* 0x001f220000300800 */
[----:B------:R-:W4:Y:S02]  /*4aff0*/  LDL.LU R25, [R1+0x184] ;  /* 0x0001840001197983 */ /* 0x000f240000300800 */
[----:B------:R-:W4:Y:S01]  /*4b000*/  LDL.LU R26, [R1+0x188] ;  /* 0x00018800011a7983 */ /* 0x000f220000300800 */
[-C--:B---3--:R-:W-:Y:S01]  /*4b010*/  HMMA.16816.F32.BF16 R8, R8, R6.reuse, R20 ;  /* 0x000000060808723c */ /* 0x088fe20000041814 */
[----:B--2---:R-:W-:Y:S02]  /*4b020*/  IMAD.MOV.U32 R27, RZ, RZ, R3 ;  /* 0x000000ffff1b7224 */ /* 0x004fe400078e0003 */
[----:B------:R-:W2:Y:S01]  /*4b030*/  LDL.LU R3, [R1+0x39b8] ;  /* 0x0039b80001037983 */ /* 0x000ea20000300800 */
[----:B------:R-:W3:Y:S02]  /*4b040*/  LDL.LU.64 R22, [R1+0x39b0] ;  /* 0x0039b00001167983 */ /* 0x000ee40000300a00 */
[----:B------:R-:W3:Y:S11]  /*4b050*/  LDL.LU.64 R20, [R1+0x39a8] ;  /* 0x0039a80001147983 */ /* 0x000ef60000300a00 */
[----:B------:R-:W-:Y:S06]  /*4b060*/  @!UPT UIADD3 URZ, URZ, URZ, URZ ;  /* 0x0000003f3f3ff290 */ /* 0x000fec000fffe03f */
[----:B------:R0:W-:Y:S01]  /*4b070*/  STL [R1+0x38ac], R8 ;  /* 0x0038ac0801007387 */ /* 0x0001e20000100800 */
[----:B------:R1:W-:Y:S02]  /*4b080*/  STL [R1+0x38a8], R9 ;  /* 0x0038a80901007387 */ /* 0x0003e40000100800 */
[----:B------:R4:W-:Y:S02]  /*4b090*/  STL [R1+0x38a4], R10 ;  /* 0x0038a40a01007387 */ /* 0x0009e40000100800 */
[----:B------:R2:W-:Y:S01]  /*4b0a0*/  STL [R1+0x38a0], R11 ;  /* 0x0038a00b01007387 */ /* 0x0005e20000100800 */
[----:B0-----:R-:W2:Y:S01]  /*4b0b0*/  LDL.LU R8, [R1+0x190] ;  /* 0x0001900001087983 */ /* 0x001ea20000300800 */
[----:B-1----:R-:W2:Y:S02]  /*4b0c0*/  LDL.LU R9, [R1+0x194] ;  /* 0x0001940001097983 */ /* 0x002ea40000300800 */
[----:B----4-:R-:W4:Y:S01]  /*4b0d0*/  LDL.LU R10, [R1+0x198] ;  /* 0x00019800010a7983 */ /* 0x010f220000300800 */
[----:B---3--:R-:W-:Y:S01]  /*4b0e0*/  HMMA.16816.F32.BF16 R20, R20, R6, R16 ;  /* 0x000000061414723c */ /* 0x008fe20000041810 */
[----:B------:R-:W4:Y:S01]  /*4b0f0*/  LDL.LU.64 R18, [R1+0x39a0] ;  /* 0x0039a00001127983 */ /* 0x000f220000300a00 */
[----:B------:R-:W4:Y:S01]  /*4b100*/  LDL.LU.64 R16, [R1+0x3998] ;  /* 0x0039980001107983 */ /* 0x000f220000300a00 */
[----:B--2---:R-:W-:-:S05]  /*4b110*/  MOV R11, R3 ;  /* 0x00000003000b7202 */ /* 0x004fca0000000f00 */
[-C--:B------:R-:W-:Y:S11]  /*4b120*/  HMMA.16816.F32.BF16 R12, R12, R6.reuse, R24 ;  /* 0x000000060c0c723c */ /* 0x080ff60000041818 */
[----:B------:R-:W-:Y:S04]  /*4b130*/  @!UPT UIADD3 URZ, URZ, URZ, URZ ;  /* 0x0000003f3f3ff290 */ /* 0x000fe8000fffe03f */
[----:B------:R0:W-:Y:S01]  /*4b140*/  STL.64 [R1+0x60], R20 ;  /* 0x0000601401007387 */ /* 0x0001e20000100a00 */
[----:B------:R1:W-:Y:S01]  /*4b150*/  STL.64 [R1+0x68], R22 ;  /* 0x0000681601007387 */ /* 0x0003e20000100a00 */
[----:B------:R-:W-:Y:S02]  /*4b160*/  MOV R5, R21 ;  /* 0x0000001500057202 */ /* 0x000fe40000000f00 */
[----:B------:R-:W-:Y:S01]  /*4b170*/  MOV R4, R22 ;  /* 0x0000001600047202 */ /* 0x000fe20000000f00 */
[----:B------:R-:W-:Y:S01]  /*4b180*/  IMAD.MOV.U32 R3, RZ, RZ, R23 ;  /* 0x000000ffff037224 */ /* 0x000fe200078e0017 */
[----:B0-----:R-:W2:Y:S01]  /*4b190*/  LDL.LU R20, [R1+0x160] ;  /* 0x0001600001147983 */ /* 0x001ea20000300800 */
[----:B------:R-:W2:Y:S02]  /*4b1a0*/  LDL.LU R21, [R1+0x164] ;  /* 0x0001640001157983 */ /* 0x000ea40000300800 */
[----:B-1----:R-:W2:Y:S02]  /*4b1b0*/  LDL.LU R22, [R1+0x168] ;  /* 0x0001680001167983 */ /* 0x002ea40000300800 */
[----:B------:R-:W2:Y:S01]  /*4b1c0*/  LDL.LU R23, [R1+0x16c] ;  /* 0x00016c0001177983 */ /* 0x000ea20000300800 */
[----:B----4-:R-:W-:Y:S07]  /*4b1d0*/  HMMA.16816.F32.BF16 R8, R16, R6, R8 ;  /* 0x000000061008723c */ /* 0x010fee0000041808 */
[----:B------:R-:W-:-:S02]  /*4b1e0*/  MOV R16, R2 ;  /* 0x0000000200107202 */ /* 0x000fc40000000f00 */
[----:B------:R-:W-:Y:S11]  /*4b1f0*/  MOV R17, R0 ;  /* 0x0000000000117202 */ /* 0x000ff60000000f00 */
[----:B------:R-:W-:Y:S03]  /*4b200*/  @!UPT UIADD3 URZ, URZ, URZ, URZ ;  /* 0x0000003f3f3ff290 */ /* 0x000fe6000fffe03f */
[----:B------:R0:W-:Y:S01]  /*4b210*/  STL.64 [R1+0x30], R8 ;  /* 0x0000300801007387 */ /* 0x0001e20000100a00 */
[----:B------:R-:W-:Y:S02]  /*4b220*/  STL.64 [R1+0x38], R10 ;  /* 0x0000380a01007387 */ /* 0x000fe40000100a00 */
[----:B------:R-:W3:Y:S02]  /*4b230*/  LDL.LU R2, [R1+0x3994] ;  /* 0x0039940001027983 */ /* 0x000ee40000300800 */
[----:B------:R-:W4:Y:S01]  /*4b240*/  LDL.LU R0, [R1+0x3990] ;  /* 0x0039900001007983 */ /* 0x000f220000300800 */
[----:B------:R-:W2:Y:S01]  /*4b250*/  LDL.LU R18, [R1+0x18] ;  /* 0x0000180001127983 */ /* 0x000ea20000300800 */
[----:B------:R-:W2:Y:S01]  /*4b260*/  LDL.LU R19, [R1+0x1c] ;  /* 0x00001c0001137983 */ /* 0x000ea20000300800 */
[----:B0-----:R-:W-:-:S05]  /*4b270*/  MOV R9, R8 ;  /* 0x0000000800097202 */ /* 0x001fca0000000f00 */
[----:B------:R0:W-:Y:S01]  /*4b280*/  STL [R1+0x38c4], R9 ;  /* 0x0038c40901007387 */ /* 0x0001e20000100800 */
[----:B------:R-:W2:Y:S03]  /*4b290*/  LDL.LU R8, [R1+0x170] ;  /* 0x0001700001087983 */ /* 0x000ea60000300800 */
[----:B0-----:R-:W2:Y:S01]  /*4b2a0*/  LDL.LU R9, [R1+0x174] ;  /* 0x0001740001097983 */ /* 0x001ea20000300800 */
[----:B------:R-:W2:Y:S02]  /*4b2b0*/  LDL.LU.64 R26, [R1+0x3988] ;  /* 0x00398800011a7983 */ /* 0x000ea40000300a00 */
[----:B------:R-:W2:Y:S02]  /*4b2c0*/  LDL.LU.64 R24, [R1+0x3980] ;  /* 0x0039800001187983 */ /* 0x000ea40000300a00 */
[----:B------:R-:W-:Y:S01]  /*4b2d0*/  STL [R1+0x38bc], R12 ;  /* 0x0038bc0c01007387 */ /* 0x000fe20000100800 */
[----:B------:R-:W-:Y:S01]  /*4b2e0*/  STL [R1+0x38b8], R13 ;  /* 0x0038b80d01007387 */ /* 0x000fe20000100800 */
[----:B------:R-:W-:Y:S02]  /*4b2f0*/  STL [R1+0x38b4], R14 ;  /* 0x0038b40e01007387 */ /* 0x000fe40000100800 */
[----:B------:R-:W-:Y:S02]  /*4b300*/  STL [R1+0x38b0], R15 ;  /* 0x0038b00f01007387 */ /* 0x000fe40000100800 */
[----:B---3--:R-:W-:Y:S01]  /*4b310*/  IMAD.MOV.U32 R10, RZ, RZ, R2 ;  /* 0x000000ffff0a7224 */ /* 0x008fe200078e0002 */
[----:B----4-:R-:W-:-:S07]  /*4b320*/  MOV R11, R0 ;  /* 0x00000000000b7202 */ /* 0x010fce0000000f00 */
[-C--:B--2---:R-:W-:Y:S08]  /*4b330*/  HMMA.16816.F32.BF16 R16, R16, R6.reuse, R8 ;  /* 0x000000061010723c */ /* 0x084ff00000041808 */
[-C--:B------:R-:W-:Y:S11]  /*4b340*/  HMMA.16816.F32.BF16 R8, R24, R6.reuse, R20 ;  /* 0x000000061808723c */ /* 0x080ff60000041814 */
[----:B------:R-:W-:Y:S04]  /*4b350*/  @!UPT UIADD3 URZ, URZ, URZ, URZ ;  /* 0x0000003f3f3ff290 */ /* 0x000fe8000fffe03f */
[----:B------:R-:W-:Y:S01]  /*4b360*/  STL [R1+0x38d0], R16 ;  /* 0x0038d01001007387 */ /* 0x000fe20000100800 */
[----:B------:R-:W-:Y:S02]  /*4b370*/  STL [R1+0x38cc], R17 ;  /* 0x0038cc1101007387 */ /* 0x000fe40000100800 */
[----:B------:R-:W-:Y:S02]  /*4b380*/  STL [R1+0x38c8], R18 ;  /* 0x0038c81201007387 */ /* 0x000fe40000100800 */
[----:B------:R-:W-:Y:S03]  /*4b390*/  STL [R1+0x38c0], R19 ;  /* 0x0038c01301007387 */ /* 0x000fe60000100800 */
[----:B------:R-:W-:Y:S01]  /*4b3a0*/  STL.64 [R1+0x50], R8 ;  /* 0x0000500801007387 */ /* 0x000fe20000100a00 */
[----:B------:R-:W-:Y:S02]  /*4b3b0*/  STL.64 [R1+0x58], R10 ;  /* 0x0000580a01007387 */ /* 0x000fe40000100a00 */
        /* <DEDUP_REMOVED lines=9> */
[----:B------:R-:W3:Y:S01]  /*4b450*/  LDL.LU R27, [R1+0xcc] ;  /* 0x0000cc00011b7983 */ /* 0x000ee20000300800 */
[----:B------:R-:W4:Y:S01]  /*4b460*/  LDL.LU R20, [R1+0x90] ;  /* 0x0000900001147983 */ /* 0x000f220000300800 */
[----:B------:R-:W4:Y:S02]  /*4b470*/  LDL.LU R21, [R1+0x94] ;  /* 0x0000940001157983 */ /* 0x000f240000300800 */
[----:B------:R-:W2:Y:S02]  /*4b480*/  LDL.LU R22, [R1+0x98] ;  /* 0x0000980001167983 */ /* 0x000ea40000300800 */
[----:B------:R-:W2:Y:S01]  /*4b490*/  LDL.LU R23, [R1+0x9c] ;  /* 0x00009c0001177983 */ /* 0x000ea20000300800 */
        /* <DEDUP_REMOVED lines=8> */
[----:B--2---:R-:W-:Y:S01]  /*4b520*/  STL.64 [R1+0x3978], R22 ;  /* 0x0039781601007387 */ /* 0x004fe20000100a00 */
[----:B----4-:R-:W-:Y:S02]  /*4b530*/  STL.64 [R1+0x3970], R20 ;  /* 0x0039701401007387 */ /* 0x010fe40000100a00 */
[----:B---3--:R-:W-:Y:S01]  /*4b540*/  STL.64 [R1+0x3930], R26 ;  /* 0x0039301a01007387 */ /* 0x008fe20000100a00 */
[----:B------:R0:W-:Y:S04]  /*4b550*/  STL.64 [R1+0x3928], R24 ;  /* 0x0039281801007387 */ /* 0x0001e80000100a00 */
        /* <DEDUP_REMOVED lines=18> */
[----:B------:R0:W-:Y:S04]  /*4b680*/  STL [R1+0x38d8], R9 ;  /* 0x0038d80901007387 */ /* 0x0001e80000100800 */
[----:B0-----:R-:W3:Y:S01]  /*4b690*/  LDL R9, [R1+0x80] ;  /* 0x0000800001097983 */ /* 0x001ee20000100800 */
[----:B------:R-:W-:Y:S01]  /*4b6a0*/  MOV R2, R8 ;  /* 0x0000000800027202 */ /* 0x000fe20000000f00 */
[-C--:B------:R-:W-:Y:S02]  /*4b6b0*/  HMMA.16816.F32.BF16 R20, R12, R6.reuse, R16 ;  /* 0x000000060c14723c */ /* 0x080fe40000041810 */
[----:B---3--:R0:W-:Y:S01]  /*4b6c0*/  STL [R1+0x3920], R9 ;  /* 0x0039200901007387 */ /* 0x0081e20000100800 */
[----:B------:R-:W3:Y:S03]  /*4b6d0*/  LDL.LU R8, [R1+0x110] ;  /* 0x0001100001087983 */ /* 0x000ee60000300800 */
[----:B0-----:R-:W3:Y:S01]  /*4b6e0*/  LDL.LU R9, [R1+0x114] ;  /* 0x0001140001097983 */ /* 0x001ee20000300800 */
[----:B------:R-:W4:Y:S02]  /*4b6f0*/  LDL.LU R10, [R1+0x118] ;  /* 0x00011800010a7983 */ /* 0x000f240000300800 */
[----:B------:R-:W4:Y:S11]  /*4b700*/  LDL.LU R11, [R1+0x11c] ;  /* 0x00011c00010b7983 */ /* 0x000f360000300800 */
[----:B------:R-:W-:Y:S04]  /*4b710*/  @!UPT UIADD3 URZ, URZ, URZ, URZ ;  /* 0x0000003f3f3ff290 */ /* 0x000fe8000fffe03f */
[----:B------:R-:W-:Y:S01]  /*4b720*/  MOV R13, R22 ;  /* 0x00000016000d7202 */ /* 0x000fe20000000f00 */
[----:B------:R-:W-:Y:S01]  /*4b730*/  IMAD.MOV.U32 R14, RZ, RZ, R23 ;  /* 0x000000ffff0e7224 */ /* 0x000fe200078e0017 */
[----:B------:R-:W-:Y:S02]  /*4b740*/  MOV R19, R20 ;  /* 0x0000001400137202 */ /* 0x000fe40000000f00 */
[----:B------:R-:W-:Y:S01]  /*4b750*/  MOV R12, R21 ;  /* 0x00000015000c7202 */ /* 0x000fe20000000f00 */
[----:B----4-:R-:W-:Y:S01]  /*4b760*/  STL.64 [R1+0x3950], R10 ;  /* 0x0039500a01007387 */ /* 0x010fe20000100a00 */
[----:B---3--:R0:W-:Y:S03]  /*4b770*/  STL.64 [R1+0x3948], R8 ;  /* 0x0039480801007387 */ /* 0x0081e60000100a00 */
[----:B0-----:R-:W3:Y:S01]  /*4b780*/  LDL.LU R8, [R1+0x130] ;  /* 0x0001300001087983 */ /* 0x001ee20000300800 */
[----:B------:R-:W3:Y:S02]  /*4b790*/  LDL.LU R9, [R1+0x134] ;  /* 0x0001340001097983 */ /* 0x000ee40000300800 */
[----:B------:R-:W3:Y:S02]  /*4b7a0*/  LDL.LU R10, [R1+0x138] ;  /* 0x00013800010a7983 */ /* 0x000ee40000300800 */
[----:B------:R-:W3:Y:S01]  /*4b7b0*/  LDL.LU R11, [R1+0x13c] ;  /* 0x00013c00010b7983 */ /* 0x000ee20000300800 */
[----:B------:R-:W-:Y:S01]  /*4b7c0*/  STL.64 [R1+0x20], R20 ;  /* 0x0000201401007387 */ /* 0x000fe20000100a00 */
[----:B------:R0:W-:Y:S03]  /*4b7d0*/  STL.64 [R1+0x28], R22 ;  /* 0x0000281601007387 */ /* 0x0001e60000100a00 */
[----:B0-----:R-:W2:Y:S01]  /*4b7e0*/  LDL.LU.64 R22, [R1+0x3978] ;  /* 0x0039780001167983 */ /* 0x001ea20000300a00 */
[----:B------:R-:W2:Y:S02]  /*4b7f0*/  LDL.LU.64 R20, [R1+0x3970] ;  /* 0x0039700001147983 */ /* 0x000ea40000300a00 */
[----:B------:R0:W-:Y:S02]  /*4b800*/  STL [R1+0x38d4], R19 ;  /* 0x0038d41301007387 */ /* 0x0001e40000100800 */
[----:B------:R-:W4:Y:S01]  /*4b810*/  LDL.LU R16, [R1+0x120] ;  /* 0x0001200001107983 */ /* 0x000f220000300800 */
[----:B------:R-:W4:Y:S01]  /*4b820*/  LDL.LU R17, [R1+0x124] ;  /* 0x0001240001117983 */ /* 0x000f220000300800 */
[----:B------:R-:W4:Y:S03]  /*4b830*/  LDL.LU R18, [R1+0x128] ;  /* 0x0001280001127983 */ /* 0x000f260000300800 */
[----:B0-----:R-:W4:Y:S01]  /*4b840*/  LDL.LU R19, [R1+0x12c] ;  /* 0x00012c0001137983 */ /* 0x001f220000300800 */
[-C--:B--2---:R-:W-:Y:S03]  /*4b850*/  HMMA.16816.F32.BF16 R20, R20, R6.reuse, R24 ;  /* 0x000000061414723c */ /* 0x084fe60000041818 */
[----:B------:R-:W3:Y:S01]  /*4b860*/  LDL.LU.64 R26, [R1+0x3968] ;  /* 0x00396800011a7983 */ /* 0x000ee20000300a00 */
[----:B------:R-:W3:Y:S11]  /*4b870*/  LDL.LU.64 R24, [R1+0x3960] ;  /* 0x0039600001187983 */ /* 0x000ef60000300a00 */
[----:B------:R-:W-:Y:S08]  /*4b880*/  @!UPT UIADD3 URZ, URZ, URZ, URZ ;  /* 0x0000003f3f3ff290 */ /* 0x000ff0000fffe03f */
[----:B------:R-:W-:Y:S01]  /*4b890*/  STL.64 [R1+0x38e8], R22 ;  /* 0x0038e81601007387 */ /* 0x000fe20000100a00 */
[----:B------:R0:W-:Y:S03]  /*4b8a0*/  STL.64 [R1+0x38e0], R20 ;  /* 0x0038e01401007387 */ /* 0x0001e60000100a00 */
[----:B0-----:R-:W2:Y:S01]  /*4b8b0*/  LDL.LU R20, [R1+0xe0] ;  /* 0x0000e00001147983 */ /* 0x001ea20000300800 */
[----:B------:R-:W2:Y:S01]  /*4b8c0*/  LDL.LU R21, [R1+0xe4] ;  /* 0x0000e40001157983 */ /* 0x000ea20000300800 */
[----:B------:R-:W-:Y:S02]  /*4b8d0*/  MOV R22, R28 ;  /* 0x0000001c00167202 */ /* 0x000fe40000000f00 */
[----:B------:R-:W-:Y:S01]  /*4b8e0*/  MOV R23, R29 ;  /* 0x0000001d00177202 */ /* 0x000fe20000000f00 */
[----:B------:R-:W4:Y:S01]  /*4b8f0*/  LDL.LU R28, [R1+0x395c] ;  /* 0x00395c00011c7983 */ /* 0x000f220000300800 */
[----:B------:R-:W4:Y:S03]  /*4b900*/  LDL.LU R29, [R1+0x3958] ;  /* 0x00395800011d7983 */ /* 0x000f260000300800 */
[----:B------:R-:W-:Y:S01]  /*4b910*/  STL.64 [R1+0x3908], R22 ;  /* 0x0039081601007387 */ /* 0x000fe20000100a00 */
[-C--:B---3--:R-:W-:Y:S03]  /*4b920*/  HMMA.16816.F32.BF16 R24, R24, R6.reuse, R8 ;  /* 0x000000061818723c */ /* 0x088fe60000041808 */
[----:B--2---:R0:W-:Y:S04]  /*4b930*/  STL.64 [R1+0x3900], R20 ;  /* 0x0039001401007387 */ /* 0x0041e80000100a00 */
[----:B0-----:R-:W2:Y:S01]  /*4b940*/  LDL.LU R20, [R1+0x100] ;  /* 0x0001000001147983 */ /* 0x001ea20000300800 */
[----:B------:R-:W2:Y:S02]  /*4b950*/  LDL.LU R21, [R1+0x104] ;  /* 0x0001040001157983 */ /* 0x000ea40000300800 */
[----:B------:R-:W2:Y:S02]  /*4b960*/  LDL.LU R22, [R1+0x108] ;  /* 0x0001080001167983 */ /* 0x000ea40000300800 */
[----:B------:R-:W2:Y:S01]  /*4b970*/  LDL.LU R23, [R1+0x10c] ;  /* 0x00010c0001177983 */ /* 0x000ea20000300800 */
[----:B------:R-:W3:Y:S01]  /*4b980*/  LDL.LU.64 R10, [R1+0x3950] ;  /* 0x00395000010a7983 */ /* 0x000ee20000300a00 */
[----:B------:R-:W3:Y:S09]  /*4b990*/  LDL.LU.64 R8, [R1+0x3948] ;  /* 0x0039480001087983 */ /* 0x000ef20000300a00 */
[----:B------:R-:W-:Y:S02]  /*4b9a0*/  STL.64 [R1+0x140], R24 ;  /* 0x0001401801007387 */ /* 0x000fe40000100a00 */
[----:B------:R0:W-:Y:S02]  /*4b9b0*/  STL.64 [R1+0x148], R26 ;  /* 0x0001481a01007387 */ /* 0x0001e40000100a00 */
[----:B0-----:R-:W4:Y:S01]  /*4b9c0*/  LDL.LU.64 R26, [R1+0x3940] ;  /* 0x00394000011a7983 */ /* 0x001f220000300a00 */
[----:B------:R-:W4:Y:S02]  /*4b9d0*/  LDL.LU.64 R24, [R1+0x3938] ;  /* 0x0039380001187983 */ /* 0x000f240000300a00 */
[-C--:B----4-:R-:W-:Y:S11]  /*4b9e0*/  HMMA.16816.F32.BF16 R24, R24, R6.reuse, R16 ;  /* 0x000000061818723c */ /* 0x090ff60000041810 */
[----:B------:R-:W-:Y:S11]  /*4b9f0*/  @!UPT UIADD3 URZ, URZ, URZ, URZ ;  /* 0x0000003f3f3ff290 */ /* 0x000ff6000fffe03f */
[----:B------:R-:W-:Y:S01]  /*4ba00*/  @!UPT UIADD3 URZ, URZ, URZ, URZ ;  /* 0x0000003f3f3ff290 */ /* 0x000fe2000fffe03f */
[----:B------:R-:W-:Y:S01]  /*4ba10*/  STL.64 [R1+0x40], R24 ;  /* 0x0000401801007387 */ /* 0x000fe20000100a00 */
[----:B------:R-:W-:Y:S01]  /*4ba20*/  MOV R17, R26 ;  /* 0x0000001a00117202 */ /* 0x000fe20000000f00 */
[----:B------:R0:W-:Y:S01]  /*4ba30*/  STL.64 [R1+0x48], R26 ;  /* 0x0000481a01007387 */ /* 0x0001e20000100a00 */
[----:B------:R-:W-:Y:S02]  /*4ba40*/  MOV R18, R27 ;  /* 0x0000001b00127202 */ /* 0x000fe40000000f00 */
[----:B------:R-:W-:Y:S01]  /*4ba50*/  MOV R19, R24 ;  /* 0x0000001800137202 */ /* 0x000fe20000000f00 */
[----:B------:R-:W-:Y:S01]  /*4ba60*/  IMAD.MOV.U32 R16, RZ, RZ, R25 ;  /* 0x000000ffff107224 */ /* 0x000fe200078e0019 */
[----:B0-----:R-:W3:Y:S01]  /*4ba70*/  LDL.LU.64 R26, [R1+0x3930] ;  /* 0x00393000011a7983 */ /* 0x001ee20000300a00 */
[----:B------:R-:W3:Y:S02]  /*4ba80*/  LDL.LU.64 R24, [R1+0x3928] ;  /* 0x0039280001187983 */ /* 0x000ee40000300a00 */
[----:B------:R-:W-:Y:S02]  /*4ba90*/  STL.64 [R1+0x38f8], R18 ;  /* 0x0038f81201007387 */ /* 0x000fe40000100a00 */
[----:B------:R0:W-:Y:S02]  /*4baa0*/  STL.64 [R1+0x38f0], R16 ;  /* 0x0038f01001007387 */ /* 0x0001e40000100a00 */
[----:B0-----:R-:W4:Y:S01]  /*4bab0*/  LDL.LU R16, [R1+0xf0] ;  /* 0x0000f00001107983 */ /* 0x001f220000300800 */
[----:B------:R-:W4:Y:S02]  /*4bac0*/  LDL.LU R17, [R1+0xf4] ;  /* 0x0000f40001117983 */ /* 0x000f240000300800 */
[----:B------:R-:W4:Y:S02]  /*4bad0*/  LDL.LU R18, [R1+0xf8] ;  /* 0x0000f80001127983 */ /* 0x000f240000300800 */
[----:B------:R-:W4:Y:S01]  /*4bae0*/  LDL.LU R19, [R1+0xfc] ;  /* 0x0000fc0001137983 */ /* 0x000f220000300800 */
[-C--:B---3--:R-:W-:Y:S01]  /*4baf0*/  HMMA.16816.F32.BF16 R24, R24, R6.reuse, R8 ;  /* 0x000000061818723c */ /* 0x088fe20000041808 */
[----:B------:R-:W3:Y:S11]  /*4bb00*/  LDL.LU R9, [R1+0x3920] ;  /* 0x0039200001097983 */ /* 0x000ef60000300800 */
[----:B------:R-:W-:Y:S11]  /*4bb10*/  @!UPT UIADD3 URZ, URZ, URZ, URZ ;  /* 0x0000003f3f3ff290 */ /* 0x000ff6000fffe03f */
[----:B------:R-:W-:Y:S01]  /*4bb20*/  STL.64 [R1+0x10], R24 ;  /* 0x0000101801007387 */ /* 0x000fe20000100a00 */
[----:B------:R-:W-:Y:S01]  /*4bb30*/  MOV R11, R26 ;  /* 0x0000001a000b7202 */ /* 0x000fe20000000f00 */
[----:B------:R0:W-:Y:S01]  /*4bb40*/  STL.64 [R1+0x18], R26 ;  /* 0x0000181a01007387 */ /* 0x0001e20000100a00 */
[----:B------:R-:W-:Y:S02]  /*4bb50*/  MOV R10, R27 ;  /* 0x0000001b000a7202 */ /* 0x000fe40000000f00 */
[----:B------:R-:W-:Y:S01]  /*4bb60*/  MOV R15, R24 ;  /* 0x00000018000f7202 */ /* 0x000fe20000000f00 */
[----:B------:R-:W-:Y:S01]  /*4bb70*/  IMAD.MOV.U32 R8, RZ, RZ, R25 ;  /* 0x000000ffff087224 */ /* 0x000fe200078e0019 */
[----:B0-----:R-:W2:Y:S01]  /*4bb80*/  LDL.LU.64 R26, [R1+0x3918] ;  /* 0x00391800011a7983 */ /* 0x001ea20000300a00 */
[----:B------:R-:W2:Y:S02]  /*4bb90*/  LDL.LU.64 R24, [R1+0x3910] ;  /* 0x0039100001187983 */ /* 0x000ea40000300a00 */
[----:B--2---:R-:W-:Y:S01]  /*4bba0*/  HMMA.16816.F32.BF16 R24, R24, R6, R20 ;  /* 0x000000061818723c */ /* 0x004fe20000041814 */
[----:B------:R-:W4:Y:S01]  /*4bbb0*/  LDL.LU.64 R22, [R1+0x3908] ;  /* 0x0039080001167983 */ /* 0x000f220000300a00 */
[----:B------:R-:W4:Y:S02]  /*4bbc0*/  LDL.LU.64 R20, [R1+0x3900] ;  /* 0x0039000001147983 */ /* 0x000f240000300a00 */
[----:B---3--:R-:W-:-:S02]  /*4bbd0*/  FMUL R9, R9, c[0x0][0x188] ;  /* 0x0000620009097a20 */ /* 0x008fc40000400000 */
[----:B------:R-:W-:-:S05]  /*4bbe0*/  FMUL R29, R29, c[0x0][0x188] ;  /* 0x000062001d1d7a20 */ /* 0x000fca0000400000 */
[----:B------:R-:W-:Y:S01]  /*4bbf0*/  FMNMX R29, R9, R29, !PT ;  /* 0x0000001d091d7209 */ /* 0x000fe20007800000 */
[----:B----4-:R-:W-:Y:S01]  /*4bc00*/  HMMA.16816.F32.BF16 R20, R20, R6, R16 ;  /* 0x000000061414723c */ /* 0x010fe20000041810 */
[----:B------:R-:W2:Y:S01]  /*4bc10*/  LDL.LU.64 R18, [R1+0x38f8] ;  /* 0x0038f80001127983 */ /* 0x000ea20000300a00 */
[----:B------:R-:W3:Y:S11]  /*4bc20*/  LDL.LU.64 R16, [R1+0x38f0] ;  /* 0x0038f00001107983 */ /* 0x000ef60000300a00 */
[----:B------:R-:W-:Y:S10]  /*4bc30*/  @!UPT UIADD3 URZ, URZ, URZ, URZ ;  /* 0x0000003f3f3ff290 */ /* 0x000ff4000fffe03f */
[----:B------:R-:W-:Y:S01]  /*4bc40*/  STL.64 [R1+0x120], R20 ;  /* 0x0001201401007387 */ /* 0x000fe20000100a00 */
[----:B------:R0:W-:Y:S03]  /*4bc50*/  STL.64 [R1+0x128], R22 ;  /* 0x0001281601007387 */ /* 0x0001e60000100a00 */
[----:B0-----:R-:W4:Y:S01]  /*4bc60*/  LDL.LU.64 R22, [R1+0x38e8] ;  /* 0x0038e80001167983 */ /* 0x001f220000300a00 */
[----:B------:R-:W2:Y:S02]  /*4bc70*/  LDL.LU.64 R20, [R1+0x38e0] ;  /* 0x0038e00001147983 */ /* 0x000ea40000300a00 */
[----:B------:R-:W2:Y:S02]  /*4bc80*/  LDL R7, [R1+0x8c] ;  /* 0x00008c0001077983 */ /* 0x000ea40000100800 */
[----:B------:R-:W3:Y:S01]  /*4bc90*/  LDL R6, [R1+0x60] ;  /* 0x0000600001067983 */ /* 0x000ee20000100800 */
[----:B------:R-:W4:Y:S01]  /*4bca0*/  LDL.LU R9, [R1+0x38d8] ;  /* 0x0038d80001097983 */ /* 0x000f220000300800 */
[----:B------:R0:W-:Y:S03]  /*4bcb0*/  STL [R1+0xd0], R29 ;  /* 0x0000d01d01007387 */ /* 0x0001e60000100800 */
[----:B0-----:R-:W4:Y:S01]  /*4bcc0*/  LDL R29, [R1+0x5c] ;  /* 0x00005c00011d7983 */ /* 0x001f220000100800 */
[----:B------:R-:W-:-:S02]  /*4bcd0*/  FMUL R28, R28, c[0x0][0x188] ;  /* 0x000062001c1c7a20 */ /* 0x000fc40000400000 */
[----:B------:R-:W-:Y:S02]  /*4bce0*/  FMUL R5, R5, c[0x0][0x188] ;  /* 0x0000620005057a20 */ /* 0x000fe40000400000 */
[----:B------:R-:W-:Y:S02]  /*4bcf0*/  FMUL R4, R4, c[0x0][0x188] ;  /* 0x0000620004047a20 */ /* 0x000fe40000400000 */
[----:B------:R-:W-:Y:S02]  /*4bd00*/  FMUL R3, R3, c[0x0][0x188] ;  /* 0x0000620003037a20 */ /* 0x000fe40000400000 */
[----:B------:R-:W-:Y:S02]  /*4bd10*/  FMUL R2, R2, c[0x0][0x188] ;  /* 0x0000620002027a20 */ /* 0x000fe40000400000 */
[----:B------:R-:W-:Y:S02]  /*4bd20*/  FMUL R0, R0, c[0x0][0x188] ;  /* 0x0000620000007a20 */ /* 0x000fe40000400000 */
[----:B--2---:R-:W-:-:S02]  /*4bd30*/  FMUL R7, R7, c[0x0][0x188] ;  /* 0x0000620007077a20 */ /* 0x004fc40000400000 */
[----:B---3--:R-:W-:-:S03]  /*4bd40*/  FMUL R6, R6, c[0x0][0x188] ;  /* 0x0000620006067a20 */ /* 0x008fc60000400000 */
[----:B------:R-:W-:Y:S02]  /*4bd50*/  FMNMX R7, R28, R7, !PT ;  /* 0x000000071c077209 */ /* 0x000fe40007800000 */
[----:B------:R-:W-:Y:S01]  /*4bd60*/  FMNMX R6, R6, R5, !PT ;  /* 0x0000000506067209 */ /* 0x000fe20007800000 */
[----:B------:R-:W-:Y:S02]  /*4bd70*/  FMNMX R5, R4, R3, !PT ;  /* 0x0000000304057209 */ /* 0x000fe40007800000 */
[----:B------:R-:W-:Y:S01]  /*4bd80*/  STL [R1+0xcc], R7 ;  /* 0x0000cc0701007387 */ /* 0x000fe20000100800 */
[----:B------:R-:W2:Y:S02]  /*4bd90*/  LDL R4, [R1+0x70] ;  /* 0x0000700001047983 */ /* 0x000ea40000100800 */
[----:B------:R-:W-:Y:S02]  /*4bda0*/  STL [R1+0xc8], R6 ;  /* 0x0000c80601007387 */ /* 0x000fe40000100800 */
[----:B------:R-:W3:Y:S01]  /*4bdb0*/  LDL R3, [R1+0x74] ;  /* 0x0000740001037983 */ /* 0x000ee20000100800 */
[----:B------:R0:W-:Y:S01]  /*4bdc0*/  STL [R1+0xc4], R5 ;  /* 0x0000c40501007387 */ /* 0x0001e20000100800 */
[----:B----4-:R-:W-:-:S02]  /*4bdd0*/  FMUL R9, R9, c[0x0][0x188] ;  /* 0x0000620009097a20 */ /* 0x010fc40000400000 */
[----:B------:R-:W-:Y:S02]  /*4bde0*/  FMUL R29, R29, c[0x0][0x188] ;  /* 0x000062001d1d7a20 */ /* 0x000fe40000400000 */
[----:B------:R-:W-:Y:S01]  /*4bdf0*/  FMUL R28, R19, c[0x0][0x188] ;  /* 0x00006200131c7a20 */ /* 0x000fe20000400000 */
[----:B0-----:R-:W-:Y:S02]  /*4be00*/  FMNMX R5, R2, R0, !PT ;  /* 0x0000000002057209 */ /* 0x001fe40007800000 */
[----:B------:R-:W4:Y:S04]  /*4be10*/  LDL R2, [R1+0x78] ;  /* 0x0000780001027983 */ /* 0x000f280000100800 */
[----:B------:R-:W4:Y:S01]  /*4be20*/  LDL R0, [R1+0x7c] ;  /* 0x00007c0001007983 */ /* 0x000f220000100800 */
[----:B------:R0:W-:Y:S02]  /*4be30*/  STL [R1+0xc0], R5 ;  /* 0x0000c00501007387 */ /* 0x0001e40000100800 */
[----:B------:R-:W4:Y:S02]  /*4be40*/  LDL.LU R19, [R1+0x38d4] ;  /* 0x0038d40001137983 */ /* 0x000f240000300800 */
[----:B------:R-:W-:Y:S01]  /*4be50*/  FMUL R7, R16, c[0x0][0x188] ;  /* 0x0000620010077a20 */ /* 0x000fe20000400000 */
[----:B------:R-:W-:Y:S01]  /*4be60*/  FMNMX R29, R9, R29, !PT ;  /* 0x0000001d091d7209 */ /* 0x000fe20007800000 */
[----:B------:R-:W4:Y:S01]  /*4be70*/  LDL.LU R16, [R1+0x38d0] ;  /* 0x0038d00001107983 */ /* 0x000f220000300800 */
[----:B------:R-:W-:-:S02]  /*4be80*/  FMUL R6, R17, c[0x0][0x188] ;  /* 0x0000620011067a20 */ /* 0x000fc40000400000 */
[----:B------:R-:W4:Y:S02]  /*4be90*/  LDL.LU R17, [R1+0x38cc] ;  /* 0x0038cc0001117983 */ /* 0x000f240000300800 */
[----:B0-----:R-:W-:Y:S02]  /*4bea0*/  FMUL R5, R18, c[0x0][0x188] ;  /* 0x0000620012057a20 */ /* 0x001fe40000400000 */
[----:B------:R-:W4:Y:S01]  /*4beb0*/  LDL.LU R18, [R1+0x38c8] ;  /* 0x0038c80001127983 */ /* 0x000f220000300800 */
[----:B------:R-:W4:Y:S02]  /*4bec0*/  LDL.LU R9, [R1+0x38c4] ;  /* 0x0038c40001097983 */ /* 0x000f240000300800 */
[----:B------:R0:W-:Y:S01]  /*4bed0*/  STL [R1+0xbc], R29 ;  /* 0x0000bc1d01007387 */ /* 0x0001e20000100800 */
[----:B------:R-:W-:Y:S02]  /*4bee0*/  FMNMX R7, R28, R7, !PT ;  /* 0x000000071c077209 */ /* 0x000fe40007800000 */
[----:B------:R-:W4:Y:S04]  /*4bef0*/  LDL R28, [R1+0x38] ;  /* 0x00003800011c7983 */ /* 0x000f280000100800 */
[----:B0-----:R-:W4:Y:S01]  /*4bf00*/  LDL R29, [R1+0x34] ;  /* 0x00003400011d7983 */ /* 0x001f220000100800 */
[----:B------:R0:W-:Y:S03]  /*4bf10*/  STL [R1+0xb8], R7 ;  /* 0x0000b80701007387 */ /* 0x0001e60000100800 */
[----:B0-----:R-:W4:Y:S01]  /*4bf20*/  LDL R7, [R1+0x3c] ;  /* 0x00003c0001077983 */ /* 0x001f220000100800 */
[----:B------:R-:W-:-:S05]  /*4bf30*/  FMNMX R5, R6, R5, !PT ;  /* 0x0000000506057209 */ /* 0x000fca0007800000 */
[----:B------:R0:W-:Y:S02]  /*4bf40*/  STL [R1+0xb4], R5 ;  /* 0x0000b40501007387 */ /* 0x0001e40000100800 */
[----:B0-----:R-:W-:Y:S02]  /*4bf50*/  FMUL R5, R12, c[0x0][0x188] ;  /* 0x000062000c057a20 */ /* 0x001fe40000400000 */
[----:B--2---:R-:W-:Y:S02]  /*4bf60*/  FMUL R4, R4, c[0x0][0x188] ;  /* 0x0000620004047a20 */ /* 0x004fe40000400000 */
[----:B---3--:R-:W-:-:S05]  /*4bf70*/  FMUL R3, R3, c[0x0][0x188] ;  /* 0x0000620003037a20 */ /* 0x008fca0000400000 */
[----:B------:R-:W-:Y:S01]  /*4bf80*/  FMNMX R3, R4, R3, !PT ;  /* 0x0000000304037209 */ /* 0x000fe20007800000 */
[----:B----4-:R-:W-:Y:S02]  /*4bf90*/  FMUL R2, R2, c[0x0][0x188] ;  /* 0x0000620002027a20 */ /* 0x010fe40000400000 */
[----:B------:R-:W-:Y:S02]  /*4bfa0*/  FMUL R0, R0, c[0x0][0x188] ;  /* 0x0000620000007a20 */ /* 0x000fe40000400000 */
[----:B------:R0:W-:Y:S03]  /*4bfb0*/  STL [R1+0xb0], R3 ;  /* 0x0000b00301007387 */ /* 0x0001e60000100800 */
[----:B------:R-:W-:Y:S01]  /*4bfc0*/  FMNMX R0, R2, R0, !PT ;  /* 0x0000000002007209 */ /* 0x000fe20007800000 */
[----:B------:R-:W-:Y:S02]  /*4bfd0*/  FMUL R6, R19, c[0x0][0x188] ;  /* 0x0000620013067a20 */ /* 0x000fe40000400000 */
[----:B------:R-:W-:-:S02]  /*4bfe0*/  FMUL R4, R13, c[0x0][0x188] ;  /* 0x000062000d047a20 */ /* 0x000fc40000400000 */
[----:B------:R1:W-:Y:S01]  /*4bff0*/  STL [R1+0x118], R0 ;  /* 0x0001180001007387 */ /* 0x0003e20000100800 */
[----:B------:R-:W2:Y:S02]  /*4c000*/  LDL.LU R19, [R1+0x38c0] ;  /* 0x0038c00001137983 */ /* 0x000ea40000300800 */
[----:B------:R-:W3:Y:S02]  /*4c010*/  LDL.LU R12, [R1+0x38bc] ;  /* 0x0038bc00010c7983 */ /* 0x000ee40000300800 */
[----:B------:R-:W4:Y:S02]  /*4c020*/  LDL.LU R13, [R1+0x38b8] ;  /* 0x0038b800010d7983 */ /* 0x000f240000300800 */
[----:B------:R-:W-:Y:S02]  /*4c030*/  FMUL R9, R9, c[0x0][0x188] ;  /* 0x0000620009097a20 */ /* 0x000fe40000400000 */
[----:B0-----:R-:W-:Y:S02]  /*4c040*/  FMUL R3, R14, c[0x0][0x188] ;  /* 0x000062000e037a20 */ /* 0x001fe40000400000 */
[----:B------:R-:W-:Y:S01]  /*4c050*/  FMUL R2, R15, c[0x0][0x188] ;  /* 0x000062000f027a20 */ /* 0x000fe20000400000 */
[----:B------:R-:W2:Y:S01]  /*4c060*/  LDL.LU R14, [R1+0x38b4] ;  /* 0x0038b400010e7983 */ /* 0x000ea20000300800 */
[----:B------:R-:W-:-:S02]  /*4c070*/  FMUL R28, R28, c[0x0][0x188] ;  /* 0x000062001c1c7a20 */ /* 0x000fc40000400000 */
[----:B------:R-:W2:Y:S02]  /*4c080*/  LDL.LU R15, [R1+0x38b0] ;  /* 0x0038b000010f7983 */ /* 0x000ea40000300800 */
[----:B------:R-:W-:Y:S02]  /*4c090*/  FMUL R29, R29, c[0x0][0x188] ;  /* 0x000062001d1d7a20 */ /* 0x000fe40000400000 */
[----:B-1----:R-:W-:Y:S02]  /*4c0a0*/  FMUL R0, R8, c[0x0][0x188] ;  /* 0x0000620008007a20 */ /* 0x002fe40000400000 */
[----:B------:R-:W2:Y:S01]  /*4c0b0*/  LDL.LU R8, [R1+0x38ac] ;  /* 0x0038ac0001087983 */ /* 0x000ea20000300800 */
[----:B------:R-:W-:-:S03]  /*4c0c0*/  FMNMX R29, R9, R29, !PT ;  /* 0x0000001d091d7209 */ /* 0x000fc60007800000 */
[----:B------:R-:W2:Y:S01]  /*4c0d0*/  LDL.LU R9, [R1+0x38a8] ;  /* 0x0038a80001097983 */ /* 0x000ea20000300800 */
[----:B------:R-:W-:-:S03]  /*4c0e0*/  FMUL R7, R7, c[0x0][0x188] ;  /* 0x0000620007077a20 */ /* 0x000fc60000400000 */
[----:B------:R0:W-:Y:S02]  /*4c0f0*/  STL [R1+0x114], R29 ;  /* 0x0001141d01007387 */ /* 0x0001e40000100800 */
[----:B0-----:R-:W-:Y:S02]  /*4c100*/  FMNMX R29, R28, R7, !PT ;  /* 0x000000071c1d7209 */ /* 0x001fe40007800000 */
[----:B------:R-:W2:Y:S04]  /*4c110*/  LDL R28, [R1] ;  /* 0x00000000011c7983 */ /* 0x000ea80000100800 */
[----:B------:R-:W2:Y:S01]  /*4c120*/  LDL R7, [R1+0x4] ;  /* 0x0000040001077983 */ /* 0x000ea20000100800 */
[----:B------:R0:W-:Y:S02]  /*4c130*/  STL [R1+0x110], R29 ;  /* 0x0001101d01007387 */ /* 0x0001e40000100800 */
[----:B0-----:R-:W-:-:S02]  /*4c140*/  FMNMX R29, R6, R5, !PT ;  /* 0x00000005061d7209 */ /* 0x001fc40007800000 */
[----:B------:R-:W2:Y:S04]  /*4c150*/  LDL R6, [R1+0x8] ;  /* 0x0000080001067983 */ /* 0x000ea80000100800 */
[----:B------:R-:W2:Y:S01]  /*4c160*/  LDL R5, [R1+0xc] ;  /* 0x00000c0001057983 */ /* 0x000ea20000100800 */
[----:B------:R-:W-:Y:S01]  /*4c170*/  FMNMX R3, R4, R3, !PT ;  /* 0x0000000304037209 */ /* 0x000fe20007800000 */
[----:B------:R0:W-:Y:S01]  /*4c180*/  STL [R1+0x10c], R29 ;  /* 0x00010c1d01007387 */ /* 0x0001e20000100800 */
[----:B------:R-:W-:Y:S01]  /*4c190*/  FMNMX R0, R2, R0, !PT ;  /* 0x0000000002007209 */ /* 0x000fe20007800000 */
[----:B------:R-:W-:Y:S02]  /*4c1a0*/  FMUL R11, R11, c[0x0][0x188] ;  /* 0x000062000b0b7a20 */ /* 0x000fe40000400000 */
[----:B------:R4:W-:Y:S02]  /*4c1b0*/  STL [R1+0x108], R3 ;  /* 0x0001080301007387 */ /* 0x0009e40000100800 */
[----:B------:R1:W-:Y:S02]  /*4c1c0*/  STL [R1+0x104], R0 ;  /* 0x0001040001007387 */ /* 0x0003e40000100800 */
[----:B0-----:R-:W-:-:S02]  /*4c1d0*/  FMUL R29, R10, c[0x0][0x188] ;  /* 0x000062000a1d7a20 */ /* 0x001fc40000400000 */
[----:B------:R-:W2:Y:S03]  /*4c1e0*/  LDL.LU R10, [R1+0x38a4] ;  /* 0x0038a400010a7983 */ /* 0x000ea60000300800 */
[----:B------:R-:W-:Y:S01]  /*4c1f0*/  FMNMX R11, R11, R29, !PT ;  /* 0x0000001d0b0b7209 */ /* 0x000fe20007800000 */
[----:B------:R-:W-:Y:S02]  /*4c200*/  FMUL R29, R21, c[0x0][0x188] ;  /* 0x00006200151d7a20 */ /* 0x000fe40000400000 */
[----:B---3--:R-:W-:Y:S02]  /*4c210*/  FMUL R4, R12, c[0x0][0x188] ;  /* 0x000062000c047a20 */ /* 0x008fe40000400000 */
[----:B----4-:R-:W-:Y:S01]  /*4c220*/  FMUL R3, R13, c[0x0][0x188] ;  /* 0x000062000d037a20 */ /* 0x010fe20000400000 */
[----:B------:R-:W-:Y:S01]  /*4c230*/  STL [R1+0x37a8], R12 ;  /* 0x0037a80c01007387 */ /* 0x000fe20000100800 */
[----:B------:R-:W-:Y:S02]  /*4c240*/  STL [R1+0x37ac], R13 ;  /* 0x0037ac0d01007387 */ /* 0x000fe40000100800 */
[----:B--2---:R-:W-:-:S02]  /*4c250*/  FMUL R2, R14, c[0x0][0x188] ;  /* 0x000062000e027a20 */ /* 0x004fc40000400000 */
[----:B-1----:R-:W-:Y:S01]  /*4c260*/  FMUL R0, R15, c[0x0][0x188] ;  /* 0x000062000f007a20 */ /* 0x002fe20000400000 */
[----:B------:R-:W-:Y:S01]  /*4c270*/  STL [R1+0x37b0], R14 ;  /* 0x0037b00e01007387 */ /* 0x000fe20000100800 */
[----:B------:R0:W-:Y:S01]  /*4c280*/  STL [R1+0x37a4], R15 ;  /* 0x0037a40f01007387 */ /* 0x0001e20000100800 */
[----:B------:R-:W-:Y:S01]  /*4c290*/  FMNMX R3, R4, R3, !PT ;  /* 0x0000000304037209 */ /* 0x000fe20007800000 */
[----:B------:R1:W-:Y:S01]  /*4c2a0*/  STL [R1+0x100], R11 ;  /* 0x0001000b01007387 */ /* 0x0003e20000100800 */
[----:B------:R-:W-:Y:S01]  /*4c2b0*/  FMNMX R0, R2, R0, !PT ;  /* 0x0000000002007209 */ /* 0x000fe20007800000 */
[----:B------:R-:W-:Y:S02]  /*4c2c0*/  FMUL R28, R28, c[0x0][0x188] ;  /* 0x000062001c1c7a20 */ /* 0x000fe40000400000 */
[----:B------:R-:W-:-:S05]  /*4c2d0*/  FMUL R7, R7, c[0x0][0x188] ;  /* 0x0000620007077a20 */ /* 0x000fca0000400000 */
[----:B------:R-:W-:Y:S01]  /*4c2e0*/  FMNMX R7, R28, R7, !PT ;  /* 0x000000071c077209 */ /* 0x000fe20007800000 */
[----:B------:R-:W-:Y:S02]  /*4c2f0*/  FMUL R6, R6, c[0x0][0x188] ;  /* 0x0000620006067a20 */ /* 0x000fe40000400000 */
[----:B------:R-:W-:Y:S02]  /*4c300*/  FMUL R5, R5, c[0x0][0x188] ;  /* 0x0000620005057a20 */ /* 0x000fe40000400000 */
[----:B------:R-:W-:Y:S03]  /*4c310*/  STL [R1+0xfc], R7 ;  /* 0x0000fc0701007387 */ /* 0x000fe60000100800 */
[----:B------:R-:W-:-:S05]  /*4c320*/  FMNMX R5, R6, R5, !PT ;  /* 0x0000000506057209 */ /* 0x000fca0007800000 */
[----:B------:R-:W-:Y:S01]  /*4c330*/  STL [R1+0xf8], R5 ;  /* 0x0000f80501007387 */ /* 0x000fe20000100800 */
[----:B0-----:R-:W2:Y:S02]  /*4c340*/  LDL R15, [R1+0x140] ;  /* 0x00014000010f7983 */ /* 0x001ea40000100800 */
[----:B------:R-:W-:Y:S02]  /*4c350*/  STL [R1+0xf4], R3 ;  /* 0x0000f40301007387 */ /* 0x000fe40000100800 */
[----:B------:R-:W3:Y:S01]  /*4c360*/  LDL R14, [R1+0x144] ;  /* 0x00014400010e7983 */ /* 0x000ee20000100800 */
[----:B------:R-:W-:Y:S01]  /*4c370*/  STL [R1+0xec], R0 ;  /* 0x0000ec0001007387 */ /* 0x000fe20000100800 */
[----:B------:R-:W4:Y:S02]  /*4c380*/  LDL R13, [R1+0x148] ;  /* 0x00014800010d7983 */ /* 0x000f240000100800 */
[----:B------:R-:W2:Y:S02]  /*4c390*/  LDL R12, [R1+0x14c] ;  /* 0x00014c00010c7983 */ /* 0x000ea40000100800 */
[----:B------:R-:W-:Y:S01]  /*4c3a0*/  STL [R1+0x37b4], R20 ;  /* 0x0037b41401007387 */ /* 0x000fe20000100800 */
[----:B------:R-:W-:Y:S01]  /*4c3b0*/  STL [R1+0x37b8], R21 ;  /* 0x0037b81501007387 */ /* 0x000fe20000100800 */
[----:B------:R-:W-:Y:S02]  /*4c3c0*/  STL [R1+0x37bc], R22 ;  /* 0x0037bc1601007387 */ /* 0x000fe40000100800 */
[----:B------:R-:W-:Y:S02]  /*4c3d0*/  STL [R1+0x37c0], R23 ;  /* 0x0037c01701007387 */ /* 0x000fe40000100800 */
[----:B-1----:R-:W-:Y:S01]  /*4c3e0*/  FMUL R11, R20, c[0x0][0x188] ;  /* 0x00006200140b7a20 */ /* 0x002fe20000400000 */
[----:B------:R-:W-:Y:S01]  /*4c3f0*/  STL [R1+0x37c4], R24 ;  /* 0x0037c41801007387 */ /* 0x000fe20000100800 */
[----:B------:R-:W-:Y:S02]  /*4c400*/  STL [R1+0x37c8], R25 ;  /* 0x0037c81901007387 */ /* 0x000fe40000100800 */
[----:B------:R-:W-:Y:S02]  /*4c410*/  STL [R1+0x37cc], R26 ;  /* 0x0037cc1a01007387 */ /* 0x000fe40000100800 */
[----:B------:R-:W-:Y:S02]  /*4c420*/  STL [R1+0x37d0], R27 ;  /* 0x0037d01b01007387 */ /* 0x000fe40000100800 */
[----:B------:R-:W-:Y:S01]  /*4c430*/  FMUL R2, R8, c[0x0][0x188] ;  /* 0x0000620008027a20 */ /* 0x000fe20000400000 */
[----:B------:R0:W-:Y:S01]  /*4c440*/  STL [R1+0x37d4], R8 ;  /* 0x0037d40801007387 */ /* 0x0001e20000100800 */
[----:B------:R-:W-:Y:S01]  /*4c450*/  STL [R1+0x37d8], R9 ;  /* 0x0037d80901007387 */ /* 0x000fe20000100800 */
[----:B0-----:R-:W-:-:S02]  /*4c460*/  FMNMX R8, R11, R29, !PT ;  /* 0x0000001d0b087209 */ /* 0x001fc40007800000 */
[----:B------:R-:W4:Y:S01]  /*4c470*/  LDL.LU R11, [R1+0x38a0] ;  /* 0x0038a000010b7983 */ /* 0x000f220000300800 */
[----:B------:R-:W-:Y:S02]  /*4c480*/  FMUL R28, R22, c[0x0][0x188] ;  /* 0x00006200161c7a20 */ /* 0x000fe40000400000 */
[----:B------:R-:W-:Y:S02]  /*4c490*/  FMUL R7, R23, c[0x0][0x188] ;  /* 0x0000620017077a20 */ /* 0x000fe40000400000 */
[----:B------:R-:W-:Y:S02]  /*4c4a0*/  FMUL R6, R24, c[0x0][0x188] ;  /* 0x0000620018067a20 */ /* 0x000fe40000400000 */
[----:B------:R-:W-:Y:S02]  /*4c4b0*/  FMUL R5, R25, c[0x0][0x188] ;  /* 0x0000620019057a20 */ /* 0x000fe40000400000 */
[----:B------:R-:W-:Y:S02]  /*4c4c0*/  FMUL R4, R26, c[0x0][0x188] ;  /* 0x000062001a047a20 */ /* 0x000fe40000400000 */
[----:B------:R-:W-:-:S02]  /*4c4d0*/  FMUL R3, R27, c[0x0][0x188] ;  /* 0x000062001b037a20 */ /* 0x000fc40000400000 */
[----:B------:R-:W-:Y:S01]  /*4c4e0*/  FMUL R0, R9, c[0x0][0x188] ;  /* 0x0000620009007a20 */ /* 0x000fe20000400000 */
[----:B------:R-:W-:Y:S02]  /*4c4f0*/  FMNMX R7, R28, R7, !PT ;  /* 0x000000071c077209 */ /* 0x000fe40007800000 */
[----:B------:R-:W-:Y:S02]  /*4c500*/  FMNMX R5, R6, R5, !PT ;  /* 0x0000000506057209 */ /* 0x000fe40007800000 */
[----:B------:R-:W-:Y:S01]  /*4c510*/  FMNMX R3, R4, R3, !PT ;  /* 0x0000000304037209 */ /* 0x000fe20007800000 */
[----:B------:R0:W-:Y:S01]  /*4c520*/  STL [R1+0x16c], R8 ;  /* 0x00016c0801007387 */ /* 0x0001e20000100800 */
[----:B------:R-:W-:Y:S01]  /*4c530*/  FMNMX R26, R2, R0, !PT ;  /* 0x00000000021a7209 */ /* 0x000fe20007800000 */
[----:B------:R-:W-:Y:S02]  /*4c540*/  STL [R1+0x168], R7 ;  /* 0x0001680701007387 */ /* 0x000fe40000100800 */
[----:B------:R1:W-:Y:S01]  /*4c550*/  STL [R1+0x164], R5 ;  /* 0x0001640501007387 */ /* 0x0003e20000100800 */
[----:B------:R3:W-:Y:S01]  /*4c560*/  STL [R1+0x160], R3 ;  /* 0x0001600301007387 */ /* 0x0007e20000100800 */
[----:B------:R-:W-:Y:S02]  /*4c570*/  STL [R1+0x37dc], R10 ;  /* 0x0037dc0a01007387 */ /* 0x000fe40000100800 */
[----:B------:R-:W-:Y:S02]  /*4c580*/  STL [R1+0x15c], R26 ;  /* 0x00015c1a01007387 */ /* 0x000fe40000100800 */
[----:B------:R-:W-:Y:S02]  /*4c590*/  STL [R1+0x3878], R26 ;  /* 0x0038781a01007387 */ /* 0x000fe40000100800 */
[----:B0-----:R-:W-:-:S02]  /*4c5a0*/  FMUL R8, R10, c[0x0][0x188] ;  /* 0x000062000a087a20 */ /* 0x001fc40000400000 */
[----:B------:R-:W-:Y:S02]  /*4c5b0*/  FMUL R6, R18, c[0x0][0x188] ;  /* 0x0000620012067a20 */ /* 0x000fe40000400000 */
[----:B-1----:R-:W-:Y:S02]  /*4c5c0*/  FMUL R5, R19, c[0x0][0x188] ;  /* 0x0000620013057a20 */ /* 0x002fe40000400000 */
[----:B------:R-:W-:Y:S02]  /*4c5d0*/  FMUL R28, R16, c[0x0][0x188] ;  /* 0x00006200101c7a20 */ /* 0x000fe40000400000 */
[----:B------:R-:W-:Y:S02]  /*4c5e0*/  FMUL R7, R17, c[0x0][0x188] ;  /* 0x0000620011077a20 */ /* 0x000fe40000400000 */
[----:B---3--:R-:W-:Y:S02]  /*4c5f0*/  FMUL R3, R14, c[0x0][0x188] ;  /* 0x000062000e037a20 */ /* 0x008fe40000400000 */
[----:B--2---:R-:W-:-:S02]  /*4c600*/  FMUL R0, R12, c[0x0][0x188] ;  /* 0x000062000c007a20 */ /* 0x004fc40000400000 */
[----:B------:R-:W-:Y:S02]  /*4c610*/  FMUL R4, R15, c[0x0][0x188] ;  /* 0x000062000f047a20 */ /* 0x000fe40000400000 */
[----:B----4-:R-:W-:Y:S01]  /*4c620*/  FMUL R29, R11, c[0x0][0x188] ;  /* 0x000062000b1d7a20 */ /* 0x010fe20000400000 */
[----:B------:R-:W-:Y:S01]  /*4c630*/  STL [R1+0x37e0], R11 ;  /* 0x0037e00b01007387 */ /* 0x000fe20000100800 */
[----:B------:R-:W-:Y:S02]  /*4c640*/  STL [R1+0x37a0], R16 ;  /* 0x0037a01001007387 */ /* 0x000fe40000100800 */
[----:B------:R-:W-:Y:S02]  /*4c650*/  STL [R1+0x379c], R17 ;  /* 0x00379c1101007387 */ /* 0x000fe40000100800 */
[----:B------:R0:W-:Y:S01]  /*4c660*/  STL [R1+0x3794], R18 ;  /* 0x0037941201007387 */ /* 0x0001e20000100800 */
[----:B------:R1:W-:Y:S01]  /*4c670*/  STL [R1+0x3798], R19 ;  /* 0x0037981301007387 */ /* 0x0003e20000100800 */
[----:B0-----:R-:W-:-:S03]  /*4c680*/  FMNMX R18, R8, R29, !PT ;  /* 0x0000001d08127209 */ /* 0x001fc60007800000 */
[----:B------:R-:W2:Y:S01]  /*4c690*/  LDL R29, [R1+0xc8] ;  /* 0x0000c800011d7983 */ /* 0x000ea20000100800 */
[----:B------:R-:W3:Y:S02]  /*4c6a0*/  LDL.LU R27, [R1+0xc4] ;  /* 0x0000c400011b7983 */ /* 0x000ee40000300800 */
[----:B------:R-:W4:Y:S02]  /*4c6b0*/  LDL.LU R11, [R1+0xc0] ;  /* 0x0000c000010b7983 */ /* 0x000f240000300800 */
        /* <DEDUP_REMOVED lines=11> */
[----:B-1----:R-:W2:Y:S02]  /*4c770*/  LDL.LU R19, [R1+0xfc] ;  /* 0x0000fc0001137983 */ /* 0x002ea40000300800 */
[----:B------:R-:W2:Y:S01]  /*4c780*/  LDL.LU R26, [R1+0xf4] ;  /* 0x0000f400011a7983 */ /* 0x000ea20000300800 */
[----:B------:R-:W-:-:S02]  /*4c790*/  FMNMX R15, R4, R3, !PT ;  /* 0x00000003040f7209 */ /* 0x000fc40007800000 */
[----:B------:R-:W2:Y:S04]  /*4c7a0*/  LDL R4, [R1+0x120] ;  /* 0x0001200001047983 */ /* 0x000ea80000100800 */
[----:B------:R-:W3:Y:S01]  /*4c7b0*/  LDL R3, [R1+0x124] ;  /* 0x0001240001037983 */ /* 0x000ee20000100800 */
[----:B------:R-:W-:Y:S02]  /*4c7c0*/  FMNMX R16, R6, R5, !PT ;  /* 0x0000000506107209 */ /* 0x000fe40007800000 */
[----:B------:R-:W3:Y:S01]  /*4c7d0*/  LDL R6, [R1+0x128] ;  /* 0x0001280001067983 */ /* 0x000ee20000100800 */
[----:B------:R-:W-:Y:S01]  /*4c7e0*/  FMNMX R17, R28, R7, !PT ;  /* 0x000000071c117209 */ /* 0x000fe20007800000 */
[----:B------:R-:W3:Y:S04]  /*4c7f0*/  LDL R5, [R1+0x12c] ;  /* 0x00012c0001057983 */ /* 0x000ee80000100800 */
[----:B------:R-:W3:Y:S01]  /*4c800*/  LDL R28, [R1+0xd0] ;  /* 0x0000d000011c7983 */ /* 0x000ee20000100800 */
[----:B------:R-:W-:-:S03]  /*4c810*/  FMUL R2, R13, c[0x0][0x188] ;  /* 0x000062000d027a20 */ /* 0x000fc60000400000 */
[----:B------:R-:W3:Y:S01]  /*4c820*/  LDL R7, [R1+0xcc] ;  /* 0x0000cc0001077983 */ /* 0x000ee20000100800 */
[----:B------:R-:W-:Y:S02]  /*4c830*/  STL [R1+0x158], R18 ;  /* 0x0001581201007387 */ /* 0x000fe40000100800 */
[----:B------:R-:W-:Y:S01]  /*4c840*/  STL [R1+0x387c], R18 ;  /* 0x00387c1201007387 */ /* 0x000fe20000100800 */
[----:B------:R-:W-:Y:S01]  /*4c850*/  FMNMX R13, R2, R0, !PT ;  /* 0x00000000020d7209 */ /* 0x000fe20007800000 */
[----:B------:R-:W-:Y:S01]  /*4c860*/  STL [R1+0x154], R17 ;  /* 0x0001541101007387 */ /* 0x000fe20000100800 */
[----:B------:R-:W-:Y:S02]  /*4c870*/  STL [R1+0x3874], R17 ;  /* 0x0038741101007387 */ /* 0x000fe40000100800 */
[----:B------:R-:W-:Y:S02]  /*4c880*/  STL [R1+0x150], R16 ;  /* 0x0001501001007387 */ /* 0x000fe40000100800 */
[----:B------:R0:W-:Y:S02]  /*4c890*/  STL [R1+0x3870], R16 ;  /* 0x0038701001007387 */ /* 0x0001e40000100800 */
[----:B--2---:R-:W-:-:S05]  /*4c8a0*/  FMUL R0, R4, c[0x0][0x188] ;  /* 0x0000620004007a20 */ /* 0x004fca0000400000 */
[----:B------:R3:W-:Y:S01]  /*4c8b0*/  STL [R1+0xac], R0 ;  /* 0x0000ac0001007387 */ /* 0x0007e20000100800 */
[----:B0-----:R-:W2:Y:S02]  /*4c8c0*/  LDL.LU R16, [R1+0xec] ;  /* 0x0000ec0001107983 */ /* 0x001ea40000300800 */
[----:B------:R-:W-:Y:S02]  /*4c8d0*/  STL [R1+0x13c], R15 ;  /* 0x00013c0f01007387 */ /* 0x000fe40000100800 */
[----:B------:R0:W-:Y:S02]  /*4c8e0*/  STL [R1+0x3880], R15 ;  /* 0x0038800f01007387 */ /* 0x0001e40000100800 */
[----:B---3--:R-:W-:-:S05]  /*4c8f0*/  FMUL R0, R3, c[0x0][0x188] ;  /* 0x0000620003007a20 */ /* 0x008fca0000400000 */
[----:B------:R1:W-:Y:S01]  /*4c900*/  STL [R1+0xa8], R0 ;  /* 0x0000a80001007387 */ /* 0x0003e20000100800 */
[----:B0-----:R-:W3:Y:S02]  /*4c910*/  LDL.LU R15, [R1+0xf8] ;  /* 0x0000f800010f7983 */ /* 0x001ee40000300800 */
[----:B------:R-:W-:Y:S02]  /*4c920*/  STL [R1+0x138], R13 ;  /* 0x0001380d01007387 */ /* 0x000fe40000100800 */
[----:B------:R-:W-:Y:S02]  /*4c930*/  STL [R1+0x3884], R13 ;  /* 0x0038840d01007387 */ /* 0x000fe40000100800 */
[----:B-1----:R-:W-:-:S05]  /*4c940*/  FMUL R0, R6, c[0x0][0x188] ;  /* 0x0000620006007a20 */ /* 0x002fca0000400000 */
[----:B------:R-:W-:Y:S02]  /*4c950*/  STL [R1+0xa4], R0 ;  /* 0x0000a40001007387 */ /* 0x000fe40000100800 */
[----:B------:R-:W0:Y:S02]  /*4c960*/  SHFL.BFLY PT, R0, R28, 0x2, 0x1f ;  /* 0x0c401f001c007f89 */ /* 0x000e2400000e0000 */
[----:B------:R-:W-:Y:S01]  /*4c970*/  FMUL R2, R5, c[0x0][0x188] ;  /* 0x0000620005027a20 */ /* 0x000fe20000400000 */
[----:B0-----:R0:W-:Y:S04]  /*4c980*/  STL [R1+0x3890], R0 ;  /* 0x0038900001007387 */ /* 0x0011e80000100800 */
[----:B------:R-:W-:Y:S01]  /*4c990*/  STL [R1+0xa0], R2 ;  /* 0x0000a00201007387 */ /* 0x000fe20000100800 */
[----:B0-----:R-:W2:Y:S01]  /*4c9a0*/  LDL.LU R0, [R1+0xa4] ;  /* 0x0000a40001007983 */ /* 0x001ea20000300800 */
[----:B------:R-:W0:Y:S03]  /*4c9b0*/  SHFL.BFLY PT, R2, R7, 0x2, 0x1f ;  /* 0x0c401f0007027f89 */ /* 0x000e2600000e0000 */
[----:B--2---:R1:W-:Y:S04]  /*4c9c0*/  STL [R1+0x3898], R0 ;  /* 0x0038980001007387 */ /* 0x0043e80000100800 */
[----:B-1----:R-:W2:Y:S01]  /*4c9d0*/  LDL.LU R0, [R1+0xac] ;  /* 0x0000ac0001007983 */ /* 0x002ea20000300800 */
[----:B0-----:R0:W-:Y:S03]  /*4c9e0*/  STL [R1+0x388c], R2 ;  /* 0x00388c0201007387 */ /* 0x0011e60000100800 */
[----:B0-----:R-:W2:Y:S04]  /*4c9f0*/  LDL.LU R2, [R1+0xd0] ;  /* 0x0000d00001027983 */ /* 0x001ea80000300800 */
[----:B--2---:R0:W-:Y:S04]  /*4ca00*/  STL [R1+0x3894], R2 ;  /* 0x0038940201007387 */ /* 0x0041e80000100800 */
[----:B0-----:R-:W2:Y:S04]  /*4ca10*/  LDL.LU R2, [R1+0xa0] ;  /* 0x0000a00001027983 */ /* 0x001ea80000300800 */
[----:B------:R-:W0:Y:S04]  /*4ca20*/  SHFL.BFLY PT, R3, R29, 0x2, 0x1f ;  /* 0x0c401f001d037f89 */ /* 0x000e2800000e0000 */
[----:B--2---:R1:W-:Y:S04]  /*4ca30*/  STL [R1+0x389c], R2 ;  /* 0x00389c0201007387 */ /* 0x0043e80000100800 */
[----:B-1----:R-:W2:Y:S01]  /*4ca40*/  LDL.LU R2, [R1+0xa8] ;  /* 0x0000a80001027983 */ /* 0x002ea20000300800 */
[----:B0-----:R0:W-:Y:S03]  /*4ca50*/  STL [R1+0x3888], R3 ;  /* 0x0038880301007387 */ /* 0x0011e60000100800 */
[----:B0-----:R-:W3:Y:S01]  /*4ca60*/  LDL.LU R3, [R1+0xcc] ;  /* 0x0000cc0001037983 */ /* 0x001ee20000300800 */
[----:B--2---:R-:W-:-:S03]  /*4ca70*/  FMNMX R0, R0, R2, !PT ;  /* 0x0000000200007209 */ /* 0x004fc60007800000 */
[----:B------:R-:W2:Y:S02]  /*4ca80*/  LDL.LU R2, [R1+0x389c] ;  /* 0x00389c0001027983 */ /* 0x000ea40000300800 */
[----:B------:R0:W-:Y:S02]  /*4ca90*/  STL [R1+0x134], R0 ;  /* 0x0001340001007387 */ /* 0x0001e40000100800 */
[----:B0-----:R-:W2:Y:S02]  /*4caa0*/  LDL.LU R0, [R1+0x3898] ;  /* 0x0038980001007983 */ /* 0x001ea40000300800 */
[----:B--2---:R-:W-:Y:S02]  /*4cab0*/  FMNMX R0, R0, R2, !PT ;  /* 0x0000000200007209 */ /* 0x004fe40007800000 */
[----:B------:R-:W2:Y:S03]  /*4cac0*/  LDL.LU R2, [R1+0x3894] ;  /* 0x0038940001027983 */ /* 0x000ea60000300800 */
[----:B------:R0:W-:Y:S02]  /*4cad0*/  STL [R1+0x130], R0 ;  /* 0x0001300001007387 */ /* 0x0001e40000100800 */
[----:B0-----:R-:W2:Y:S02]  /*4cae0*/  LDL.LU R0, [R1+0x3890] ;  /* 0x0038900001007983 */ /* 0x001ea40000300800 */
[----:B--2---:R-:W-:-:S02]  /*4caf0*/  FMNMX R0, R2, R0, !PT ;  /* 0x0000000002007209 */ /* 0x004fc40007800000 */
[----:B------:R-:W3:Y:S03]  /*4cb00*/  LDL.LU R2, [R1+0x388c] ;  /* 0x00388c0001027983 */ /* 0x000ee60000300800 */
[----:B------:R0:W-:Y:S02]  /*4cb10*/  STL [R1+0xd0], R0 ;  /* 0x0000d00001007387 */ /* 0x0001e40000100800 */
[----:B0-----:R-:W2:Y:S01]  /*4cb20*/  LDL.LU R0, [R1+0xc8] ;  /* 0x0000c80001007983 */ /* 0x001ea20000300800 */
[----:B---3--:R-:W-:-:S03]  /*4cb30*/  FMNMX R2, R3, R2, !PT ;  /* 0x0000000203027209 */ /* 0x008fc60007800000 */
[----:B------:R-:W2:Y:S02]  /*4cb40*/  LDL.LU R3, [R1+0x3888] ;  /* 0x0038880001037983 */ /* 0x000ea40000300800 */
[----:B------:R-:W-:Y:S02]  /*4cb50*/  STL [R1+0xcc], R2 ;  /* 0x0000cc0201007387 */ /* 0x000fe40000100800 */
[----:B------:R-:W-:Y:S04]  /*4cb60*/  SHFL.BFLY PT, R18, R12, 0x2, 0x1f ;  /* 0x0c401f000c127f89 */ /* 0x000fe800000e0000 */
[----:B------:R-:W-:Y:S04]  /*4cb70*/  SHFL.BFLY PT, R13, R24, 0x2, 0x1f ;  /* 0x0c401f00180d7f89 */ /* 0x000fe800000e0000 */
[----:B------:R-:W0:Y:S04]  /*4cb80*/  SHFL.BFLY PT, R2, R25, 0x2, 0x1f ;  /* 0x0c401f0019027f89 */ /* 0x000e2800000e0000 */
[----:B------:R0:W-:Y:S01]  /*4cb90*/  SHFL.BFLY PT, R17, R25, 0x2, 0x1f ;  /* 0x0c401f0019117f89 */ /* 0x0001e200000e0000 */
[----:B------:R-:W-:Y:S03]  /*4cba0*/  SHFL.BFLY PT, R17, R22, 0x2, 0x1f ;  /* 0x0c401f0016117f89 */ /* 0x000fe600000e0000 */
[----:B------:R-:W-:Y:S04]  /*4cbb0*/  SHFL.BFLY PT, R6, R10, 0x2, 0x1f ;  /* 0x0c401f000a067f89 */ /* 0x000fe800000e0000 */
[----:B----4-:R-:W-:Y:S01]  /*4cbc0*/  SHFL.BFLY PT, R5, R11, 0x2, 0x1f ;  /* 0x0c401f000b057f89 */ /* 0x010fe200000e0000 */
[----:B0-----:R-:W-:-:S03]  /*4cbd0*/  FMNMX R25, R25, R2, !PT ;  /* 0x0000000219197209 */ /* 0x001fc60007800000 */
[----:B------:R-:W0:Y:S04]  /*4cbe0*/  SHFL.BFLY PT, R2, R23, 0x2, 0x1f ;  /* 0x0c401f0017027f89 */ /* 0x000e2800000e0000 */
[----:B------:R-:W1:Y:S04]  /*4cbf0*/  SHFL.BFLY PT, R4, R27, 0x2, 0x1f ;  /* 0x0c401f001b047f89 */ /* 0x000e6800000e0000 */
[----:B------:R0:W-:Y:S04]  /*4cc00*/  SHFL.BFLY PT, R18, R23, 0x2, 0x1f ;  /* 0x0c401f0017127f89 */ /* 0x0001e800000e0000 */
[----:B------:R-:W-:Y:S04]  /*4cc10*/  SHFL.BFLY PT, R13, R21, 0x2, 0x1f ;  /* 0x0c401f00150d7f89 */ /* 0x000fe800000e0000 */
[----:B------:R-:W3:Y:S01]  /*4cc20*/  SHFL.BFLY PT, R29, R14, 0x2, 0x1f ;  /* 0x0c401f000e1d7f89 */ /* 0x000ee200000e0000 */
[----:B------:R-:W4:Y:S03]  /*4cc30*/  SHFL.BFLY PT, R13, R15, 0x2, 0x1f ;  /* 0x0c401f000f0d7f89 */ /* 0x000f2600000e0000 */
[----:B------:R-:W1:Y:S01]  /*4cc40*/  SHFL.BFLY PT, R28, R8, 0x2, 0x1f ;  /* 0x0c401f00081c7f89 */ /* 0x000e6200000e0000 */
[----:B------:R-:W-:Y:S02]  /*4cc50*/  SHFL.BFLY PT, R18, R20, 0x2, 0x1f ;  /* 0x0c401f0014127f89 */ /* 0x000fe400000e0000 */
[----:B------:R-:W4:Y:S01]  /*4cc60*/  SHFL.BFLY PT, R18, R26, 0x2, 0x1f ;  /* 0x0c401f001a127f89 */ /* 0x000f2200000e0000 */
[----:B------:R-:W4:Y:S04]  /*4cc70*/  SHFL.BFLY PT, R7, R9, 0x2, 0x1f ;  /* 0x0c401f0009077f89 */ /* 0x000f2800000e0000 */
[----:B------:R-:W-:Y:S01]  /*4cc80*/  SHFL.BFLY PT, R17, R19, 0x2, 0x1f ;  /* 0x0c401f0013117f89 */ /* 0x000fe200000e0000 */
[----:B0-----:R-:W-:-:S03]  /*4cc90*/  FMNMX R23, R23, R2, !PT ;  /* 0x0000000217177209 */ /* 0x001fc60007800000 */
[----:B------:R-:W0:Y:S04]  /*4cca0*/  SHFL.BFLY PT, R2, R20, 0x2, 0x1f ;  /* 0x0c401f0014027f89 */ /* 0x000e2800000e0000 */
[----:B------:R-:W0:Y:S01]  /*4ccb0*/  SHFL.BFLY PT, R17, R16, 0x2, 0x1f ;  /* 0x0c401f0010117f89 */ /* 0x000e2200000e0000 */
[----:B------:R-:W-:Y:S02]  /*4ccc0*/  FMNMX R10, R10, R6, !PT ;  /* 0x000000060a0a7209 */ /* 0x000fe40007800000 */
[----:B------:R-:W-:Y:S02]  /*4ccd0*/  FMNMX R11, R11, R5, !PT ;  /* 0x000000050b0b7209 */ /* 0x000fe40007800000 */
[----:B-1----:R-:W-:Y:S02]  /*4cce0*/  FMNMX R27, R27, R4, !PT ;  /* 0x000000041b1b7209 */ /* 0x002fe40007800000 */
[----:B---3--:R-:W-:Y:S01]  /*4ccf0*/  FMNMX R14, R14, R29, !PT ;  /* 0x0000001d0e0e7209 */ /* 0x008fe20007800000 */
[----:B----4-:R-:W-:Y:S01]  /*4cd00*/  FMNMX R29, R15, R13, !PT ;  /* 0x0000000d0f1d7209 */ /* 0x010fe20007800000 */
[----:B------:R-:W-:Y:S01]  /*4cd10*/  FMNMX R8, R8, R28, !PT ;  /* 0x0000001c08087209 */ /* 0x000fe20007800000 */
[----:B------:R-:W-:Y:S01]  /*4cd20*/  FMNMX R28, R26, R18, !PT ;  /* 0x000000121a1c7209 */ /* 0x000fe20007800000 */
[----:B------:R-:W-:-:S02]  /*4cd30*/  FMNMX R9, R9, R7, !PT ;  /* 0x0000000709097209 */ /* 0x000fc40007800000 */
[----:B0-----:R-:W-:Y:S02]  /*4cd40*/  FMNMX R20, R20, R2, !PT ;  /* 0x0000000214147209 */ /* 0x001fe40007800000 */
[----:B------:R-:W-:Y:S02]  /*4cd50*/  FMNMX R7, R16, R17, !PT ;  /* 0x0000001110077209 */ /* 0x000fe40007800000 */
[----:B--2---:R-:W-:-:S05]  /*4cd60*/  FMNMX R0, R0, R3, !PT ;  /* 0x0000000300007209 */ /* 0x004fca0007800000 */
[----:B------:R-:W-:Y:S02]  /*4cd70*/  STL [R1+0xc8], R0 ;  /* 0x0000c80001007387 */ /* 0x000fe40000100800 */
[----:B------:R-:W0:Y:S02]  /*4cd80*/  SHFL.BFLY PT, R0, R12, 0x2, 0x1f ;  /* 0x0c401f000c007f89 */ /* 0x000e2400000e0000 */
[----:B------:R-:W2:Y:S02]  /*4cd90*/  LDL.LU R6, [R1+0x16c] ;  /* 0x00016c0001067983 */ /* 0x000ea40000300800 */
[----:B------:R-:W3:Y:S01]  /*4cda0*/  LDL.LU R5, [R1+0x168] ;  /* 0x0001680001057983 */ /* 0x000ee20000300800 */
[----:B------:R-:W4:Y:S01]  /*4cdb0*/  LDL.LU R4, [R1+0x164] ;  /* 0x0001640001047983 */ /* 0x000f220000300800 */
[----:B0-----:R-:W-:-:S03]  /*4cdc0*/  FMNMX R12, R12, R0, !PT ;  /* 0x000000000c0c7209 */ /* 0x001fc60007800000 */
[----:B------:R-:W0:Y:S02]  /*4cdd0*/  SHFL.BFLY PT, R0, R24, 0x2, 0x1f ;  /* 0x0c401f0018007f89 */ /* 0x000e2400000e0000 */
[----:B0-----:R-:W-:Y:S02]  /*4cde0*/  FMNMX R24, R24, R0, !PT ;  /* 0x0000000018187209 */ /* 0x001fe40007800000 */
[----:B------:R-:W0:Y:S02]  /*4cdf0*/  SHFL.BFLY PT, R0, R22, 0x2, 0x1f ;  /* 0x0c401f0016007f89 */ /* 0x000e2400000e0000 */
[----:B0-----:R-:W-:Y:S02]  /*4ce00*/  FMNMX R22, R22, R0, !PT ;  /* 0x0000000016167209 */ /* 0x001fe40007800000 */
[----:B------:R-:W0:Y:S04]  /*4ce10*/  SHFL.BFLY PT, R0, R21, 0x2, 0x1f ;  /* 0x0c401f0015007f89 */ /* 0x000e2800000e0000 */
[----:B------:R1:W-:Y:S04]  /*4ce20*/  STL [R1+0x381c], R25 ;  /* 0x00381c1901007387 */ /* 0x0003e80000100800 */
[----:B-1----:R-:W2:Y:S01]  /*4ce30*/  LDL R25, [R1+0x160] ;  /* 0x0001600001197983 */ /* 0x002ea20000100800 */
[----:B0-----:R-:W-:-:S03]  /*4ce40*/  FMNMX R21, R21, R0, !PT ;  /* 0x0000000015157209 */ /* 0x001fc60007800000 */
[----:B------:R-:W0:Y:S04]  /*4ce50*/  SHFL.BFLY PT, R0, R19, 0x2, 0x1f ;  /* 0x0c401f0013007f89 */ /* 0x000e2800000e0000 */
[----:B------:R1:W-:Y:S04]  /*4ce60*/  STL [R1+0x3820], R24 ;  /* 0x0038201801007387 */ /* 0x0003e80000100800 */
[----:B-1----:R-:W3:Y:S01]  /*4ce70*/  LDL.LU R24, [R1+0xc8] ;  /* 0x0000c80001187983 */ /* 0x002ee20000300800 */
[----:B------:R-:W-:Y:S02]  /*4ce80*/  STL [R1+0x3824], R23 ;  /* 0x0038241701007387 */ /* 0x000fe40000100800 */
[----:B------:R1:W-:Y:S02]  /*4ce90*/  STL [R1+0x3828], R22 ;  /* 0x0038281601007387 */ /* 0x0003e40000100800 */
[----:B-1----:R-:W3:Y:S01]  /*4cea0*/  LDL.LU R22, [R1+0xcc] ;  /* 0x0000cc0001167983 */ /* 0x002ee20000300800 */
[----:B0-----:R-:W-:Y:S01]  /*4ceb0*/  FMNMX R19, R19, R0, !PT ;  /* 0x0000000013137209 */ /* 0x001fe20007800000 */
[----:B------:R-:W-:Y:S02]  /*4cec0*/  STL [R1+0x382c], R21 ;  /* 0x00382c1501007387 */ /* 0x000fe40000100800 */
[----:B------:R0:W-:Y:S02]  /*4ced0*/  STL [R1+0x3830], R20 ;  /* 0x0038301401007387 */ /* 0x0001e40000100800 */
[----:B0-----:R-:W3:Y:S01]  /*4cee0*/  LDL.LU R20, [R1+0xd0] ;  /* 0x0000d00001147983 */ /* 0x001ee20000300800 */
[----:B------:R-:W-:Y:S02]  /*4cef0*/  STL [R1+0x3834], R19 ;  /* 0x0038341301007387 */ /* 0x000fe40000100800 */
[----:B------:R-:W3:Y:S02]  /*4cf00*/  LDL.LU R13, [R1+0x3884] ;  /* 0x00388400010d7983 */ /* 0x000ee40000300800 */
[----:B------:R-:W3:Y:S01]  /*4cf10*/  LDL.LU R15, [R1+0x3880] ;  /* 0x00388000010f7983 */ /* 0x000ee20000300800 */
[----:B------:R0:W-:Y:S04]  /*4cf20*/  STL [R1+0x3838], R29 ;  /* 0x0038381d01007387 */ /* 0x0001e80000100800 */
[----:B0-----:R-:W3:Y:S01]  /*4cf30*/  LDL.LU R29, [R1+0x130] ;  /* 0x00013000011d7983 */ /* 0x001ee20000300800 */
[----:B------:R-:W3:Y:S02]  /*4cf40*/  LDL.LU R18, [R1+0x387c] ;  /* 0x00387c0001127983 */ /* 0x000ee40000300800 */
[----:B------:R-:W4:Y:S02]  /*4cf50*/  LDL.LU R26, [R1+0x3878] ;  /* 0x00387800011a7983 */ /* 0x000f240000300800 */
[----:B------:R-:W-:Y:S01]  /*4cf60*/  STL [R1+0x383c], R28 ;  /* 0x00383c1c01007387 */ /* 0x000fe20000100800 */
[----:B------:R-:W4:Y:S01]  /*4cf70*/  LDL.LU R17, [R1+0x3874] ;  /* 0x0038740001117983 */ /* 0x000f220000300800 */
[----:B------:R-:W4:Y:S02]  /*4cf80*/  LDL.LU R16, [R1+0x3870] ;  /* 0x0038700001107983 */ /* 0x000f240000300800 */
[----:B------:R0:W-:Y:S02]  /*4cf90*/  STL [R1+0x3840], R7 ;  /* 0x0038400701007387 */ /* 0x0001e40000100800 */
[----:B0-----:R-:W4:Y:S04]  /*4cfa0*/  LDL.LU R7, [R1+0x134] ;  /* 0x0001340001077983 */ /* 0x001f280000300800 */
[----:B--2---:R-:W0:Y:S04]  /*4cfb0*/  SHFL.BFLY PT, R23, R25, 0x2, 0x1f ;  /* 0x0c401f0019177f89 */ /* 0x004e2800000e0000 */
[----:B0-----:R-:W-:Y:S04]  /*4cfc0*/  STL [R1+0xd4], R23 ;  /* 0x0000d41701007387 */ /* 0x001fe80000100800 */
[----:B---3--:R-:W-:Y:S04]  /*4cfd0*/  SHFL.BFLY PT, R19, R18, 0x2, 0x1f ;  /* 0x0c401f0012137f89 */ /* 0x008fe800000e0000 */
[----:B----4-:R-:W0:Y:S01]  /*4cfe0*/  SHFL.BFLY PT, R21, R26, 0x2, 0x1f ;  /* 0x0c401f001a157f89 */ /* 0x010e2200000e0000 */
[----:B------:R-:W1:Y:S02]  /*4cff0*/  SHFL.BFLY PT, R18, R17, 0x2, 0x1f ;  /* 0x0c401f0011127f89 */ /* 0x000e6400000e0000 */
[----:B------:R-:W2:Y:S02]  /*4d000*/  SHFL.BFLY PT, R17, R16, 0x2, 0x1f ;  /* 0x0c401f0010117f89 */ /* 0x000ea400000e0000 */
[----:B------:R-:W3:Y:S04]  /*4d010*/  SHFL.BFLY PT, R16, R15, 0x2, 0x1f ;  /* 0x0c401f000f107f89 */ /* 0x000ee800000e0000 */
[----:B------:R-:W4:Y:S04]  /*4d020*/  SHFL.BFLY PT, R15, R13, 0x2, 0x1f ;  /* 0x0c401f000d0f7f89 */ /* 0x000f2800000e0000 */
[----:B------:R-:W-:Y:S04]  /*4d030*/  SHFL.BFLY PT, R13, R7, 0x2, 0x1f ;  /* 0x0c401f00070d7f89 */ /* 0x000fe800000e0000 */
[----:B0-----:R-:W-:Y:S01]  /*4d040*/  STL [R1+0xd8], R21 ;  /* 0x0000d81501007387 */ /* 0x001fe20000100800 */
[----:B------:R-:W-:Y:S02]  /*4d050*/  STL [R1+0xdc], R19 ;  /* 0x0000dc1301007387 */ /* 0x000fe40000100800 */
[----:B-1----:R-:W-:Y:S02]  /*4d060*/  STL [R1+0xe0], R18 ;  /* 0x0000e01201007387 */ /* 0x002fe40000100800 */
[----:B--2---:R-:W-:Y:S01]  /*4d070*/  STL [R1+0xe4], R17 ;  /* 0x0000e41101007387 */ /* 0x004fe20000100800 */
[----:B---3--:R-:W-:Y:S01]  /*4d080*/  STL [R1+0xe8], R16 ;  /* 0x0000e81001007387 */ /* 0x008fe20000100800 */
[----:B------:R0:W-:Y:S02]  /*4d090*/  STL [R1+0x3860], R7 ;  /* 0x0038600701007387 */ /* 0x0001e40000100800 */
[----:B----4-:R-:W-:Y:S01]  /*4d0a0*/  STL [R1+0x114], R15 ;  /* 0x0001140f01007387 */ /* 0x010fe20000100800 */
[----:B0-----:R-:W2:Y:S04]  /*4d0b0*/  LDL.LU R7, [R1+0xe0] ;  /* 0x0000e00001077983 */ /* 0x001ea80000300800 */
[----:B--2---:R0:W-:Y:S04]  /*4d0c0*/  STL [R1+0x3864], R7 ;  /* 0x0038640701007387 */ /* 0x0041e80000100800 */
[----:B0-----:R-:W2:Y:S04]  /*4d0d0*/  LDL.LU R7, [R1+0xdc] ;  /* 0x0000dc0001077983 */ /* 0x001ea80000300800 */
[----:B------:R-:W0:Y:S04]  /*4d0e0*/  SHFL.BFLY PT, R28, R29, 0x2, 0x1f ;  /* 0x0c401f001d1c7f89 */ /* 0x000e2800000e0000 */
[----:B--2---:R1:W-:Y:S04]  /*4d0f0*/  STL [R1+0x3868], R7 ;  /* 0x0038680701007387 */ /* 0x0043e80000100800 */
[----:B-1----:R-:W2:Y:S04]  /*4d100*/  LDL.LU R7, [R1+0xd8] ;  /* 0x0000d80001077983 */ /* 0x002ea80000300800 */
[----:B--2---:R1:W-:Y:S04]  /*4d110*/  STL [R1+0x386c], R7 ;  /* 0x00386c0701007387 */ /* 0x0043e80000100800 */
[----:B-1----:R-:W2:Y:S01]  /*4d120*/  LDL.LU R7, [R1+0xd4] ;  /* 0x0000d40001077983 */ /* 0x002ea20000300800 */
[----:B0-----:R0:W-:Y:S03]  /*4d130*/  STL [R1+0x3848], R28 ;  /* 0x0038481c01007387 */ /* 0x0011e60000100800 */
[----:B0-----:R-:W3:Y:S04]  /*4d140*/  LDL.LU R28, [R1+0x138] ;  /* 0x00013800011c7983 */ /* 0x001ee80000300800 */
[----:B------:R-:W0:Y:S04]  /*4d150*/  SHFL.BFLY PT, R19, R20, 0x1, 0x1f ;  /* 0x0c201f0014137f89 */ /* 0x000e2800000e0000 */
[----:B---3--:R1:W-:Y:S04]  /*4d160*/  STL [R1+0x3850], R28 ;  /* 0x0038501c01007387 */ /* 0x0083e80000100800 */
[----:B-1----:R-:W3:Y:S04]  /*4d170*/  LDL.LU R28, [R1+0x13c] ;  /* 0x00013c00011c7983 */ /* 0x002ee80000300800 */
[----:B------:R-:W1:Y:S04]  /*4d180*/  SHFL.BFLY PT, R0, R6, 0x2, 0x1f ;  /* 0x0c401f0006007f89 */ /* 0x000e6800000e0000 */
[----:B------:R-:W4:Y:S04]  /*4d190*/  SHFL.BFLY PT, R2, R5, 0x2, 0x1f ;  /* 0x0c401f0005027f89 */ /* 0x000f2800000e0000 */
[----:B------:R-:W0:Y:S04]  /*4d1a0*/  SHFL.BFLY PT, R3, R4, 0x2, 0x1f ;  /* 0x0c401f0004037f89 */ /* 0x000e2800000e0000 */
[----:B---3--:R3:W-:Y:S04]  /*4d1b0*/  STL [R1+0x3858], R28 ;  /* 0x0038581c01007387 */ /* 0x0087e80000100800 */
[----:B---3--:R-:W3:Y:S01]  /*4d1c0*/  LDL.LU R28, [R1+0x150] ;  /* 0x00015000011c7983 */ /* 0x008ee20000300800 */
[----:B------:R0:W-:Y:S03]  /*4d1d0*/  STL [R1+0x3844], R29 ;  /* 0x0038441d01007387 */ /* 0x0001e60000100800 */
[----:B0-----:R-:W2:Y:S01]  /*4d1e0*/  LDL.LU R29, [R1+0x154] ;  /* 0x00015400011d7983 */ /* 0x001ea20000300800 */
[----:B------:R0:W-:Y:S03]  /*4d1f0*/  STL [R1+0x3854], R19 ;  /* 0x0038541301007387 */ /* 0x0001e60000100800 */
[----:B0-----:R-:W2:Y:S01]  /*4d200*/  LDL.LU R19, [R1+0xe8] ;  /* 0x0000e80001137983 */ /* 0x001ea20000300800 */
[----:B-1----:R-:W-:-:S02]  /*4d210*/  FMNMX R6, R6, R0, !PT ;  /* 0x0000000006067209 */ /* 0x002fc40007800000 */
[----:B----4-:R-:W-:Y:S02]  /*4d220*/  FMNMX R5, R5, R2, !PT ;  /* 0x0000000205057209 */ /* 0x010fe40007800000 */
[----:B------:R-:W-:Y:S01]  /*4d230*/  FMNMX R4, R4, R3, !PT ;  /* 0x0000000304047209 */ /* 0x000fe20007800000 */
[----:B--2---:R0:W-:Y:S04]  /*4d240*/  STL [R1+0x385c], R19 ;  /* 0x00385c1301007387 */ /* 0x0041e80000100800 */
[----:B0-----:R-:W3:Y:S01]  /*4d250*/  LDL.LU R19, [R1+0xe4] ;  /* 0x0000e40001137983 */ /* 0x001ee20000300800 */
[----:B------:R0:W-:Y:S03]  /*4d260*/  STL [R1+0x384c], R20 ;  /* 0x00384c1401007387 */ /* 0x0001e60000100800 */
[----:B0-----:R-:W2:Y:S01]  /*4d270*/  LDL.LU R20, [R1+0x114] ;  /* 0x0001140001147983 */ /* 0x001ea20000300800 */
[----:B------:R-:W4:Y:S02]  /*4d280*/  LDL.LU R0, [R1+0x158] ;  /* 0x0001580001007983 */ /* 0x000f240000300800 */
[----:B------:R-:W2:Y:S02]  /*4d290*/  LDL.LU R2, [R1+0x15c] ;  /* 0x00015c0001027983 */ /* 0x000ea40000300800 */
[----:B------:R-:W2:Y:S02]  /*4d2a0*/  LDL.LU R3, [R1+0x160] ;  /* 0x0001600001037983 */ /* 0x000ea40000300800 */
[----:B--2---:R-:W-:-:S02]  /*4d2b0*/  FMNMX R3, R3, R7, !PT ;  /* 0x0000000703037209 */ /* 0x004fc40007800000 */
[----:B------:R-:W2:Y:S02]  /*4d2c0*/  LDL.LU R7, [R1+0x386c] ;  /* 0x00386c0001077983 */ /* 0x000ea40000300800 */
[----:B--2---:R-:W-:Y:S02]  /*4d2d0*/  FMNMX R2, R2, R7, !PT ;  /* 0x0000000702027209 */ /* 0x004fe40007800000 */
[----:B------:R-:W4:Y:S02]  /*4d2e0*/  LDL.LU R7, [R1+0x3868] ;  /* 0x0038680001077983 */ /* 0x000f240000300800 */
[----:B----4-:R-:W-:Y:S02]  /*4d2f0*/  FMNMX R0, R0, R7, !PT ;  /* 0x0000000700007209 */ /* 0x010fe40007800000 */
[----:B------:R-:W2:Y:S01]  /*4d300*/  LDL.LU R7, [R1+0x3864] ;  /* 0x0038640001077983 */ /* 0x000ea20000300800 */
[----:B---3--:R-:W-:Y:S02]  /*4d310*/  FMNMX R28, R28, R19, !PT ;  /* 0x000000131c1c7209 */ /* 0x008fe40007800000 */
[----:B--2---:R-:W-:-:S02]  /*4d320*/  FMNMX R29, R29, R7, !PT ;  /* 0x000000071d1d7209 */ /* 0x004fc40007800000 */
[----:B------:R-:W2:Y:S03]  /*4d330*/  LDL.LU R7, [R1+0x3860] ;  /* 0x0038600001077983 */ /* 0x000ea60000300800 */
[----:B------:R-:W-:Y:S02]  /*4d340*/  STL [R1+0xd4], R29 ;  /* 0x0000d41d01007387 */ /* 0x000fe40000100800 */
[----:B------:R-:W3:Y:S02]  /*4d350*/  LDL.LU R19, [R1+0x385c] ;  /* 0x00385c0001137983 */ /* 0x000ee40000300800 */
[----:B------:R0:W-:Y:S02]  /*4d360*/  STL [R1+0xd8], R28 ;  /* 0x0000d81c01007387 */ /* 0x0001e40000100800 */
[----:B0-----:R-:W3:Y:S02]  /*4d370*/  LDL.LU R28, [R1+0x3858] ;  /* 0x00385800011c7983 */ /* 0x001ee40000300800 */
[----:B---3--:R-:W-:-:S02]  /*4d380*/  FMNMX R28, R28, R19, !PT ;  /* 0x000000131c1c7209 */ /* 0x008fc40007800000 */
[----:B------:R-:W3:Y:S03]  /*4d390*/  LDL.LU R19, [R1+0x3854] ;  /* 0x0038540001137983 */ /* 0x000ee60000300800 */
[----:B------:R0:W-:Y:S02]  /*4d3a0*/  STL [R1+0xdc], R28 ;  /* 0x0000dc1c01007387 */ /* 0x0001e40000100800 */
[----:B0-----:R-:W4:Y:S04]  /*4d3b0*/  LDL.LU R28, [R1+0x3850] ;  /* 0x00385000011c7983 */ /* 0x001f280000300800 */
[----:B--2---:R-:W0:Y:S02]  /*4d3c0*/  SHFL.BFLY PT, R29, R7, 0x2, 0x1f ;  /* 0x0c401f00071d7f89 */ /* 0x004e2400000e0000 */
[----:B0-----:R-:W-:-:S02]  /*4d3d0*/  FMNMX R7, R7, R29, !PT ;  /* 0x0000001d07077209 */ /* 0x001fc40007800000 */
[----:B----4-:R-:W-:Y:S02]  /*4d3e0*/  FMNMX R28, R28, R20, !PT ;  /* 0x000000141c1c7209 */ /* 0x010fe40007800000 */
[----:B------:R-:W3:Y:S03]  /*4d3f0*/  LDL.LU R20, [R1+0x384c] ;  /* 0x00384c0001147983 */ /* 0x000ee60000300800 */
[----:B------:R0:W-:Y:S02]  /*4d400*/  STL [R1+0xe0], R28 ;  /* 0x0000e01c01007387 */ /* 0x0001e40000100800 */
[----:B0-----:R-:W2:Y:S01]  /*4d410*/  LDL.LU R28, [R1+0x3848] ;  /* 0x00384800011c7983 */ /* 0x001ea20000300800 */
[----:B------:R-:W2:Y:S03]  /*4d420*/  LDL.LU R29, [R1+0x3844] ;  /* 0x00384400011d7983 */ /* 0x000ea60000300800 */
[----:B------:R-:W0:Y:S04]  /*4d430*/  SHFL.BFLY PT, R21, R22, 0x1, 0x1f ;  /* 0x0c201f0016157f89 */ /* 0x000e2800000e0000 */
[----:B------:R-:W1:Y:S04]  /*4d440*/  SHFL.BFLY PT, R23, R24, 0x1, 0x1f ;  /* 0x0c201f0018177f89 */ /* 0x000e6800000e0000 */
[----:B------:R-:W4:Y:S04]  /*4d450*/  SHFL.BFLY PT, R26, R11, 0x1, 0x1f ;  /* 0x0c201f000b1a7f89 */ /* 0x000f2800000e0000 */
[----:B------:R-:W4:Y:S04]  /*4d460*/  SHFL.BFLY PT, R25, R27, 0x1, 0x1f ;  /* 0x0c201f001b197f89 */ /* 0x000f2800000e0000 */
[----:B------:R-:W4:Y:S04]  /*4d470*/  SHFL.BFLY PT, R18, R10, 0x1, 0x1f ;  /* 0x0c201f000a127f89 */ /* 0x000f2800000e0000 */
[----:B------:R-:W4:Y:S04]  /*4d480*/  SHFL.BFLY PT, R17, R9, 0x1, 0x1f ;  /* 0x0c201f0009117f89 */ /* 0x000f2800000e0000 */
[----:B------:R-:W4:Y:S04]  /*4d490*/  SHFL.BFLY PT, R16, R8, 0x1, 0x1f ;  /* 0x0c201f0008107f89 */ /* 0x000f2800000e0000 */
[----:B------:R-:W-:Y:S04]  /*4d4a0*/  SHFL.BFLY PT, R15, R14, 0x1, 0x1f ;  /* 0x0c201f000e0f7f89 */ /* 0x000fe800000e0000 */
[----:B------:R-:W4:Y:S01]  /*4d4b0*/  SHFL.BFLY PT, R13, R12, 0x1, 0x1f ;  /* 0x0c201f000c0d7f89 */ /* 0x000f2200000e0000 */
[----:B------:R0:W-:Y:S03]  /*4d4c0*/  STL [R1+0xe4], R7 ;  /* 0x0000e40701007387 */ /* 0x0001e60000100800 */
[----:B0-----:R-:W2:Y:S01]  /*4d4d0*/  LDL.LU R7, [R1+0x3840] ;  /* 0x0038400001077983 */ /* 0x001ea20000300800 */
[----:B------:R-:W-:-:S02]  /*4d4e0*/  FMNMX R22, R22, R21, !PT ;  /* 0x0000001516167209 */ /* 0x000fc40007800000 */
[----:B-1----:R-:W-:Y:S02]  /*4d4f0*/  FMNMX R24, R24, R23, !PT ;  /* 0x0000001718187209 */ /* 0x002fe40007800000 */
[----:B----4-:R-:W-:Y:S02]  /*4d500*/  FMNMX R11, R11, R26, !PT ;  /* 0x0000001a0b0b7209 */ /* 0x010fe40007800000 */
[----:B------:R-:W-:Y:S02]  /*4d510*/  FMNMX R27, R27, R25, !PT ;  /* 0x000000191b1b7209 */ /* 0x000fe40007800000 */
[----:B------:R-:W-:Y:S02]  /*4d520*/  FMNMX R10, R10, R18, !PT ;  /* 0x000000120a0a7209 */ /* 0x000fe40007800000 */
[----:B------:R-:W-:Y:S02]  /*4d530*/  FMNMX R9, R9, R17, !PT ;  /* 0x0000001109097209 */ /* 0x000fe40007800000 */
[----:B------:R-:W-:-:S02]  /*4d540*/  FMNMX R8, R8, R16, !PT ;  /* 0x0000001008087209 */ /* 0x000fc40007800000 */
[----:B------:R-:W-:Y:S02]  /*4d550*/  FMNMX R26, R12, R13, !PT ;  /* 0x0000000d0c1a7209 */ /* 0x000fe40007800000 */
[----:B---3--:R-:W-:Y:S02]  /*4d560*/  FMNMX R20, R20, R19, !PT ;  /* 0x0000001314147209 */ /* 0x008fe40007800000 */
[----:B--2---:R-:W-:Y:S02]  /*4d570*/  FMNMX R29, R29, R28, !PT ;  /* 0x0000001c1d1d7209 */ /* 0x004fe40007800000 */
[----:B------:R-:W2:Y:S03]  /*4d580*/  LDL.LU R28, [R1+0x383c] ;  /* 0x00383c00011c7983 */ /* 0x000ea60000300800 */
[----:B------:R0:W-:Y:S02]  /*4d590*/  STL [R1+0xe8], R29 ;  /* 0x0000e81d01007387 */ /* 0x0001e40000100800 */
[----:B0-----:R-:W3:Y:S01]  /*4d5a0*/  LDL.LU R29, [R1+0x3838] ;  /* 0x00383800011d7983 */ /* 0x001ee20000300800 */
[----:B------:R-:W4:Y:S02]  /*4d5b0*/  LDL.LU R19, [R1+0x3834] ;  /* 0x0038340001137983 */ /* 0x000f240000300800 */
[----:B------:R0:W-:Y:S02]  /*4d5c0*/  STL [R1+0x160], R20 ;  /* 0x0001601401007387 */ /* 0x0001e40000100800 */
[----:B0-----:R-:W2:Y:S01]  /*4d5d0*/  LDL.LU R20, [R1+0x3830] ;  /* 0x0038300001147983 */ /* 0x001ea20000300800 */
[----:B------:R-:W2:Y:S02]  /*4d5e0*/  LDL.LU R21, [R1+0x382c] ;  /* 0x00382c0001157983 */ /* 0x000ea40000300800 */
[----:B------:R0:W-:Y:S02]  /*4d5f0*/  STL [R1+0x15c], R22 ;  /* 0x00015c1601007387 */ /* 0x0001e40000100800 */
[----:B0-----:R-:W2:Y:S01]  /*4d600*/  LDL.LU R22, [R1+0x3828] ;  /* 0x0038280001167983 */ /* 0x001ea20000300800 */
[----:B------:R-:W2:Y:S02]  /*4d610*/  LDL.LU R23, [R1+0x3824] ;  /* 0x0038240001177983 */ /* 0x000ea40000300800 */
[----:B------:R0:W-:Y:S02]  /*4d620*/  STL [R1+0x158], R24 ;  /* 0x0001581801007387 */ /* 0x0001e40000100800 */
[----:B0-----:R-:W2:Y:S01]  /*4d630*/  LDL.LU R24, [R1+0x3820] ;  /* 0x0038200001187983 */ /* 0x001ea20000300800 */
[----:B------:R-:W2:Y:S02]  /*4d640*/  LDL.LU R25, [R1+0x381c] ;  /* 0x00381c0001197983 */ /* 0x000ea40000300800 */
[----:B------:R-:W-:Y:S02]  /*4d650*/  STL [R1+0x37e4], R11 ;  /* 0x0037e40b01007387 */ /* 0x000fe40000100800 */
[----:B------:R0:W-:Y:S01]  /*4d660*/  STL [R1+0x154], R27 ;  /* 0x0001541b01007387 */ /* 0x0001e20000100800 */
[----:B------:R-:W-:Y:S01]  /*4d670*/  STL [R1+0x37e8], R10 ;  /* 0x0037e80a01007387 */ /* 0x000fe20000100800 */
[----:B------:R-:W-:Y:S02]  /*4d680*/  STL [R1+0x37ec], R9 ;  /* 0x0037ec0901007387 */ /* 0x000fe40000100800 */
[----:B------:R-:W-:Y:S01]  /*4d690*/  STL [R1+0x37f0], R8 ;  /* 0x0037f00801007387 */ /* 0x000fe20000100800 */
[----:B0-----:R-:W-:-:S05]  /*4d6a0*/  FMNMX R27, R14, R15, !PT ;  /* 0x0000000f0e1b7209 */ /* 0x001fca0007800000 */
[----:B------:R0:W-:Y:S04]  /*4d6b0*/  STL [R1+0x37f4], R27 ;  /* 0x0037f41b01007387 */ /* 0x0001e80000100800 */
[----:B0-----:R-:W2:Y:S01]  /*4d6c0*/  LDL.LU R27, [R1+0xe8] ;  /* 0x0000e800011b7983 */ /* 0x001ea20000300800 */
[----:B------:R0:W-:Y:S03]  /*4d6d0*/  STL [R1+0x37f8], R26 ;  /* 0x0037f81a01007387 */ /* 0x0001e60000100800 */
[----:B0-----:R-:W2:Y:S01]  /*4d6e0*/  LDL R26, [R1+0xd8] ;  /* 0x0000d800011a7983 */ /* 0x001ea20000100800 */
[----:B------:R-:W2:Y:S03]  /*4d6f0*/  LDL.LU R8, [R1+0x160] ;  /* 0x0001600001087983 */ /* 0x000ea60000300800 */
[----:B--2---:R0:W-:Y:S04]  /*4d700*/  STL [R1+0x3800], R8 ;  /* 0x0038000801007387 */ /* 0x0041e80000100800 */
[----:B0-----:R-:W2:Y:S01]  /*4d710*/  LDL.LU R8, [R1+0xe0] ;  /* 0x0000e00001087983 */ /* 0x001ea20000300800 */
[----:B------:R-:W2:Y:S03]  /*4d720*/  LDL.LU R9, [R1+0x15c] ;  /* 0x00015c0001097983 */ /* 0x000ea60000300800 */
[----:B--2---:R0:W-:Y:S04]  /*4d730*/  STL [R1+0x3804], R9 ;  /* 0x0038040901007387 */ /* 0x0041e80000100800 */
[----:B0-----:R-:W2:Y:S01]  /*4d740*/  LDL R9, [R1+0xd4] ;  /* 0x0000d40001097983 */ /* 0x001ea20000100800 */
[----:B------:R-:W2:Y:S03]  /*4d750*/  LDL.LU R10, [R1+0x158] ;  /* 0x00015800010a7983 */ /* 0x000ea60000300800 */
[----:B--2---:R0:W-:Y:S04]  /*4d760*/  STL [R1+0x3808], R10 ;  /* 0x0038080a01007387 */ /* 0x0041e80000100800 */
[----:B0-----:R-:W2:Y:S01]  /*4d770*/  LDL.LU R10, [R1+0xdc] ;  /* 0x0000dc00010a7983 */ /* 0x001ea20000300800 */
[----:B------:R-:W2:Y:S03]  /*4d780*/  LDL.LU R11, [R1+0x154] ;  /* 0x00015400010b7983 */ /* 0x000ea60000300800 */
[----:B---3--:R-:W0:Y:S04]  /*4d790*/  SHFL.BFLY PT, R18, R29, 0x1, 0x1f ;  /* 0x0c201f001d127f89 */ /* 0x008e2800000e0000 */
[----:B------:R-:W1:Y:S04]  /*4d7a0*/  SHFL.BFLY PT, R17, R28, 0x1, 0x1f ;  /* 0x0c201f001c117f89 */ /* 0x000e6800000e0000 */
[----:B------:R-:W3:Y:S04]  /*4d7b0*/  SHFL.BFLY PT, R9, R9, 0x1, 0x1f ;  /* 0x0c201f0009097f89 */ /* 0x000ee800000e0000 */
[----:B--2---:R2:W-:Y:S04]  /*4d7c0*/  STL [R1+0x37fc], R11 ;  /* 0x0037fc0b01007387 */ /* 0x0045e80000100800 */
[----:B--2---:R-:W2:Y:S01]  /*4d7d0*/  LDL.LU R11, [R1+0xe4] ;  /* 0x0000e400010b7983 */ /* 0x004ea20000300800 */
[----:B0-----:R-:W-:Y:S02]  /*4d7e0*/  STL [R1+0x3810], R18 ;  /* 0x0038101201007387 */ /* 0x001fe40000100800 */
[----:B------:R-:W-:Y:S02]  /*4d7f0*/  SHFL.BFLY PT, R18, R3, 0x1, 0x1f ;  /* 0x0c201f0003127f89 */ /* 0x000fe400000e0000 */
[----:B------:R-:W0:Y:S01]  /*4d800*/  SHFL.BFLY PT, R18, R26, 0x1, 0x1f ;  /* 0x0c201f001a127f89 */ /* 0x000e2200000e0000 */
[----:B------:R-:W-:Y:S01]  /*4d810*/  STL [R1+0x380c], R29 ;  /* 0x00380c1d01007387 */ /* 0x000fe20000100800 */
[----:B-1----:R-:W-:Y:S02]  /*4d820*/  STL [R1+0x3818], R17 ;  /* 0x0038181101007387 */ /* 0x002fe40000100800 */
[----:B------:R-:W-:Y:S02]  /*4d830*/  STL [R1+0x3814], R28 ;  /* 0x0038141c01007387 */ /* 0x000fe40000100800 */
[----:B------:R-:W-:Y:S01]  /*4d840*/  SHFL.BFLY PT, R17, R0, 0x1, 0x1f ;  /* 0x0c201f0000117f89 */ /* 0x000fe200000e0000 */
[----:B------:R-:W-:Y:S04]  /*4d850*/  SHFL.BFLY PT, R17, R10, 0x1, 0x1f ;  /* 0x0c201f000a117f89 */ /* 0x000fe800000e0000 */
[----:B---3--:R-:W-:Y:S01]  /*4d860*/  STL [R1+0x10c], R9 ;  /* 0x00010c0901007387 */ /* 0x008fe20000100800 */
[----:B------:R-:W1:Y:S03]  /*4d870*/  SHFL.BFLY PT, R17, R25, 0x1, 0x1f ;  /* 0x0c201f0019117f89 */ /* 0x000e6600000e0000 */
[----:B------:R-:W3:Y:S04]  /*4d880*/  SHFL.BFLY PT, R29, R24, 0x1, 0x1f ;  /* 0x0c201f00181d7f89 */ /* 0x000ee800000e0000 */
[----:B0-----:R-:W-:Y:S04]  /*4d890*/  STL [R1+0x110], R18 ;  /* 0x0001101201007387 */ /* 0x001fe80000100800 */
[----:B------:R1:W-:Y:S04]  /*4d8a0*/  SHFL.BFLY PT, R12, R25, 0x1, 0x1f ;  /* 0x0c201f00190c7f89 */ /* 0x0003e800000e0000 */
[----:B------:R-:W-:Y:S04]  /*4d8b0*/  SHFL.BFLY PT, R13, R23, 0x1, 0x1f ;  /* 0x0c201f00170d7f89 */ /* 0x000fe800000e0000 */
[----:B------:R3:W-:Y:S04]  /*4d8c0*/  SHFL.BFLY PT, R14, R24, 0x1, 0x1f ;  /* 0x0c201f00180e7f89 */ /* 0x0007e800000e0000 */
[----:B------:R-:W0:Y:S01]  /*4d8d0*/  SHFL.BFLY PT, R28, R21, 0x1, 0x1f ;  /* 0x0c201f00151c7f89 */ /* 0x000e2200000e0000 */
[----:B-1----:R-:W-:-:S03]  /*4d8e0*/  FMNMX R25, R25, R17, !PT ;  /* 0x0000001119197209 */ /* 0x002fc60007800000 */
[----:B------:R-:W1:Y:S01]  /*4d8f0*/  SHFL.BFLY PT, R17, R22, 0x1, 0x1f ;  /* 0x0c201f0016117f89 */ /* 0x000e6200000e0000 */
[----:B---3--:R-:W-:Y:S02]  /*4d900*/  FMNMX R24, R24, R29, !PT ;  /* 0x0000001d18187209 */ /* 0x008fe40007800000 */
[----:B----4-:R-:W3:Y:S01]  /*4d910*/  SHFL.BFLY PT, R29, R19, 0x1, 0x1f ;  /* 0x0c201f00131d7f89 */ /* 0x010ee200000e0000 */
[----:B------:R-:W-:Y:S04]  /*4d920*/  SHFL.BFLY PT, R12, R22, 0x1, 0x1f ;  /* 0x0c201f00160c7f89 */ /* 0x000fe800000e0000 */
[----:B------:R0:W-:Y:S04]  /*4d930*/  SHFL.BFLY PT, R14, R21, 0x1, 0x1f ;  /* 0x0c201f00150e7f89 */ /* 0x0001e800000e0000 */
[----:B------:R-:W-:Y:S01]  /*4d940*/  SHFL.BFLY PT, R13, R20, 0x1, 0x1f ;  /* 0x0c201f00140d7f89 */ /* 0x000fe200000e0000 */
[----:B------:R3:W-:Y:S01]  /*4d950*/  SHFL.BFLY PT, R12, R19, 0x1, 0x1f ;  /* 0x0c201f00130c7f89 */ /* 0x0007e200000e0000 */
[----:B0-----:R-:W-:-:S02]  /*4d960*/  FMNMX R21, R21, R28, !PT ;  /* 0x0000001c15157209 */ /* 0x001fc40007800000 */
[----:B-1----:R-:W-:Y:S02]  /*4d970*/  FMNMX R22, R22, R17, !PT ;  /* 0x0000001116167209 */ /* 0x002fe40007800000 */
[----:B------:R-:W4:Y:S01]  /*4d980*/  LDL.LU R17, [R1+0x3818] ;  /* 0x0038180001117983 */ /* 0x000f220000300800 */
[----:B------:R-:W4:Y:S01]  /*4d990*/  LDL.LU R28, [R1+0x3814] ;  /* 0x00381400011c7983 */ /* 0x000f220000300800 */
[----:B---3--:R-:W-:Y:S02]  /*4d9a0*/  FMNMX R19, R19, R29, !PT ;  /* 0x0000001d13137209 */ /* 0x008fe40007800000 */
[----:B--2---:R-:W-:Y:S01]  /*4d9b0*/  SHFL.BFLY PT, R18, R11, 0x1, 0x1f ;  /* 0x0c201f000b127f89 */ /* 0x004fe200000e0000 */
[----:B------:R-:W0:Y:S02]  /*4d9c0*/  SHFL.BFLY PT, R18, R23, 0x1, 0x1f ;  /* 0x0c201f0017127f89 */ /* 0x000e2400000e0000 */
[----:B0-----:R-:W-:Y:S02]  /*4d9d0*/  FMNMX R23, R23, R18, !PT ;  /* 0x0000001217177209 */ /* 0x001fe40007800000 */
[----:B------:R-:W0:Y:S02]  /*4d9e0*/  SHFL.BFLY PT, R18, R20, 0x1, 0x1f ;  /* 0x0c201f0014127f89 */ /* 0x000e2400000e0000 */
[----:B0-----:R-:W-:-:S02]  /*4d9f0*/  FMNMX R20, R20, R18, !PT ;  /* 0x0000001214147209 */ /* 0x001fc40007800000 */
[----:B------:R-:W2:Y:S01]  /*4da00*/  LDL.LU R18, [R1+0x3810] ;  /* 0x0038100001127983 */ /* 0x000ea20000300800 */
[----:B------:R-:W2:Y:S03]  /*4da10*/  LDL.LU R29, [R1+0x380c] ;  /* 0x00380c00011d7983 */ /* 0x000ea60000300800 */
[----:B------:R-:W0:Y:S04]  /*4da20*/  SHFL.BFLY PT, R15, R6, 0x1, 0x1f ;  /* 0x0c201f00060f7f89 */ /* 0x000e2800000e0000 */
[----:B------:R-:W1:Y:S04]  /*4da30*/  SHFL.BFLY PT, R14, R5, 0x1, 0x1f ;  /* 0x0c201f00050e7f89 */ /* 0x000e6800000e0000 */
[----:B------:R-:W3:Y:S01]  /*4da40*/  SHFL.BFLY PT, R12, R2, 0x1, 0x1f ;  /* 0x0c201f00020c7f89 */ /* 0x000ee200000e0000 */
[----:B----4-:R-:W-:-:S02]  /*4da50*/  FMNMX R17, R28, R17, !PT ;  /* 0x000000111c117209 */ /* 0x010fc40007800000 */
[----:B0-----:R-:W-:Y:S02]  /*4da60*/  FMNMX R15, R6, R15, !PT ;  /* 0x0000000f060f7209 */ /* 0x001fe40007800000 */
[----:B-1----:R-:W-:Y:S01]  /*4da70*/  FMNMX R14, R5, R14, !PT ;  /* 0x0000000e050e7209 */ /* 0x002fe20007800000 */
[----:B------:R-:W4:Y:S01]  /*4da80*/  LDL.LU R6, [R1+0xd4] ;  /* 0x0000d40001067983 */ /* 0x000f220000300800 */
[----:B------:R-:W4:Y:S01]  /*4da90*/  LDL.LU R5, [R1+0xd8] ;  /* 0x0000d80001057983 */ /* 0x000f220000300800 */
[----:B---3--:R-:W-:Y:S02]  /*4daa0*/  FMNMX R28, R2, R12, !PT ;  /* 0x0000000c021c7209 */ /* 0x008fe40007800000 */
[----:B--2---:R-:W-:Y:S02]  /*4dab0*/  FMNMX R18, R29, R18, !PT ;  /* 0x000000121d127209 */ /* 0x004fe40007800000 */
[----:B------:R-:W0:Y:S02]  /*4dac0*/  SHFL.BFLY PT, R29, R3, 0x1, 0x1f ;  /* 0x0c201f00031d7f89 */ /* 0x000e2400000e0000 */
[----:B0-----:R-:W-:-:S02]  /*4dad0*/  FMNMX R29, R3, R29, !PT ;  /* 0x0000001d031d7209 */ /* 0x001fc40007800000 */
[----:B------:R-:W2:Y:S01]  /*4dae0*/  LDL.LU R3, [R1+0x110] ;  /* 0x0001100001037983 */ /* 0x000ea20000300800 */
[----:B------:R-:W4:Y:S03]  /*4daf0*/  LDL.LU R2, [R1+0x10c] ;  /* 0x00010c0001027983 */ /* 0x000f260000300800 */
[----:B------:R-:W0:Y:S04]  /*4db00*/  SHFL.BFLY PT, R16, R7, 0x1, 0x1f ;  /* 0x0c201f0007107f89 */ /* 0x000e2800000e0000 */
[----:B------:R-:W1:Y:S04]  /*4db10*/  SHFL.BFLY PT, R13, R4, 0x1, 0x1f ;  /* 0x0c201f00040d7f89 */ /* 0x000e6800000e0000 */
[----:B------:R-:W3:Y:S01]  /*4db20*/  S2R R12, SR_TID.X ;  /* 0x00000000000c7919 */ /* 0x000ee20000002100 */
[----:B0-----:R-:W-:-:S03]  /*4db30*/  FMNMX R16, R7, R16, !PT ;  /* 0x0000001007107209 */ /* 0x001fc60007800000 */
[----:B------:R-:W0:Y:S01]  /*4db40*/  SHFL.BFLY PT, R7, R0, 0x1, 0x1f ;  /* 0x0c201f0000077f89 */ /* 0x000e2200000e0000 */
[----:B-1----:R-:W-:Y:S02]  /*4db50*/  FMNMX R13, R4, R13, !PT ;  /* 0x0000000d040d7209 */ /* 0x002fe40007800000 */
[----:B------:R-:W1:Y:S01]  /*4db60*/  SHFL.BFLY PT, R4, R10, 0x1, 0x1f ;  /* 0x0c201f000a047f89 */ /* 0x000e6200000e0000 */
[----:B------:R-:W2:Y:S01]  /*4db70*/  SHFL.BFLY PT, R9, R8, 0x1, 0x1f ;  /* 0x0c201f0008097f89 */ /* 0x000ea200000e0000 */
[----:B0-----:R-:W-:Y:S02]  /*4db80*/  FMNMX R7, R0, R7, !PT ;  /* 0x0000000700077209 */ /* 0x001fe40007800000 */
[----:B-1----:R-:W-:Y:S02]  /*4db90*/  FMNMX R4, R10, R4, !PT ;  /* 0x000000040a047209 */ /* 0x002fe40007800000 */
[----:B------:R-:W2:Y:S01]  /*4dba0*/  LDL.LU R10, [R1+0x3808] ;  /* 0x00380800010a7983 */ /* 0x000ea20000300800 */
[----:B----4-:R-:W-:Y:S01]  /*4dbb0*/  FMNMX R6, R6, R2, !PT ;  /* 0x0000000206067209 */ /* 0x010fe20007800000 */
[----:B---3--:R-:W-:-:S04]  /*4dbc0*/  LOP3.LUT R2, R12, 0x1c, RZ, 0xc0, !PT ;  /* 0x0000001c0c027812 */ /* 0x008fc800078ec0ff */
[----:B------:R-:W-:Y:S02]  /*4dbd0*/  SHF.L.U32 R0, R2, 0x3, RZ ;  /* 0x0000000302007819 */ /* 0x000fe400000006ff */
[----:B------:R-:W0:Y:S01]  /*4dbe0*/  SHFL.BFLY PT, R2, R11, 0x1, 0x1f ;  /* 0x0c201f000b027f89 */ /* 0x000e2200000e0000 */
[----:B--2---:R-:W-:Y:S01]  /*4dbf0*/  FMNMX R5, R5, R3, !PT ;  /* 0x0000000305057209 */ /* 0x004fe20007800000 */
[----:B------:R-:W-:Y:S02]  /*4dc00*/  FMNMX R3, R8, R9, !PT ;  /* 0x0000000908037209 */ /* 0x000fe40007800000 */
[----:B------:R-:W2:Y:S01]  /*4dc10*/  LDL.LU R9, [R1+0x3804] ;  /* 0x0038040001097983 */ /* 0x000ea20000300800 */
[----:B------:R-:W3:Y:S01]  /*4dc20*/  LDL.LU R8, [R1+0x3800] ;  /* 0x0038000001087983 */ /* 0x000ee20000300800 */
[----:B0-----:R-:W-:Y:S02]  /*4dc30*/  FMNMX R2, R11, R2, !PT ;  /* 0x000000020b027209 */ /* 0x001fe40007800000 */
[----:B------:R-:W4:Y:S04]  /*4dc40*/  LDL.LU R11, [R1+0x37fc] ;  /* 0x0037fc00010b7983 */ /* 0x000f280000300800 */
[----:B------:R-:W0:Y:S01]  /*4dc50*/  SHFL.BFLY PT, R26, R27, 0x1, 0x1f ;  /* 0x0c201f001b1a7f89 */ /* 0x000e2200000e0000 */
[----:B------:R-:W-:-:S04]  /*4dc60*/  LOP3.LUT R12, R12, 0xff, RZ, 0xc0, !PT ;  /* 0x000000ff0c0c7812 */ /* 0x000fc800078ec0ff */
[----:B------:R-:W-:-:S04]  /*4dc70*/  SHF.R.U32.HI R12, RZ, 0x3, R12 ;  /* 0x00000003ff0c7819 */ /* 0x000fc8000001160c */
[----:B------:R-:W-:-:S05]  /*4dc80*/  LOP3.LUT R12, R12, 0x1c, RZ, 0xc0, !PT ;  /* 0x0000001c0c0c7812 */ /* 0x000fca00078ec0ff */
[----:B------:R-:W-:Y:S01]  /*4dc90*/  IMAD.IADD R12, R0, 0x1, R12 ;  /* 0x00000001000c7824 */ /* 0x000fe200078e020c */
[----:B0-----:R-:W-:Y:S02]  /*4dca0*/  FMNMX R0, R27, R26, !PT ;  /* 0x0000001a1b007209 */ /* 0x001fe40007800000 */
[----:B------:R-:W4:Y:S01]  /*4dcb0*/  LDL.LU R26, [R1+0x37f8] ;  /* 0x0037f800011a7983 */ /* 0x000f220000300800 */
[----:B------:R-:W4:Y:S03]  /*4dcc0*/  LDL.LU R27, [R1+0x37f4] ;  /* 0x0037f400011b7983 */ /* 0x000f260000300800 */
[----:B---3--:R0:W-:Y:S01]  /*4dcd0*/  @!P1 STS [R12+0x40000], R8 ;  /* 0x040000080c009388 */ /* 0x0081e20000000800 */
[----:B--2---:R1:W-:Y:S02]  /*4dce0*/  @!P1 STS [R12+0x40100], R9 ;  /* 0x040100090c009388 */ /* 0x0043e40000000800 */
[----:B------:R2:W-:Y:S01]  /*4dcf0*/  @!P1 STS [R12+0x40200], R10 ;  /* 0x0402000a0c009388 */ /* 0x0005e20000000800 */
[----:B0-----:R-:W3:Y:S01]  /*4dd00*/  LDL.LU R8, [R1+0x37f0] ;  /* 0x0037f00001087983 */ /* 0x001ee20000300800 */
[----:B-1----:R-:W3:Y:S02]  /*4dd10*/  LDL.LU R9, [R1+0x37ec] ;  /* 0x0037ec0001097983 */ /* 0x002ee40000300800 */
[----:B--2---:R-:W2:Y:S01]  /*4dd20*/  LDL.LU R10, [R1+0x37e8] ;  /* 0x0037e800010a7983 */ /* 0x004ea20000300800 */
[----:B----4-:R0:W-:Y:S04]  /*4dd30*/  @!P1 STS [R12+0x40300], R11 ;  /* 0x0403000b0c009388 */ /* 0x0101e80000000800 */
[----:B0-----:R-:W4:Y:S04]  /*4dd40*/  LDL.LU R11, [R1+0x37e4] ;  /* 0x0037e400010b7983 */ /* 0x001f280000300800 */
[----:B----4-:R0:W-:Y:S01]  /*4dd50*/  @!P1 STS [R12+0x40400], R11 ;  /* 0x0404000b0c009388 */ /* 0x0101e20000000800 */
[----:B--2---:R-:W-:Y:S02]  /*4dd60*/  @!P1 STS [R12+0x40500], R10 ;  /* 0x0405000a0c009388 */ /* 0x004fe40000000800 */
[----:B---3--:R-:W-:Y:S02]  /*4dd70*/  @!P1 STS [R12+0x40600], R9 ;  /* 0x040600090c009388 */ /* 0x008fe40000000800 */
[----:B------:R-:W-:Y:S01]  /*4dd80*/  @!P1 STS [R12+0x40700], R8 ;  /* 0x040700080c009388 */ /* 0x000fe20000000800 */
[----:B------:R-:W-:Y:S01]  /*4dd90*/  @!P1 STS [R12+0x40800], R27 ;  /* 0x0408001b0c009388 */ /* 0x000fe20000000800 */
[----:B------:R-:W-:Y:S02]  /*4dda0*/  @!P1 STS [R12+0x40900], R26 ;  /* 0x0409001a0c009388 */ /* 0x000fe40000000800 */
[----:B------:R-:W-:Y:S02]  /*4ddb0*/  @!P1 STS [R12+0x40a00], R25 ;  /* 0x040a00190c009388 */ /* 0x000fe40000000800 */
        /* <DEDUP_REMOVED lines=11> */
[----:B------:R1:W-:Y:S02]  /*4de70*/  @!P1 STS [R12+0x41600], R13 ;  /* 0x0416000d0c009388 */ /* 0x0003e40000000800 */
[----:B------:R-:W-:Y:S01]  /*4de80*/  @!P1 STS [R12+0x41700], R29 ;  /* 0x0417001d0c009388 */ /* 0x000fe20000000800 */
[----:B------:R-:W-:Y:S01]  /*4de90*/  @!P1 STS [R12+0x41800], R28 ;  /* 0x0418001c0c009388 */ /* 0x000fe20000000800 */
[----:B------:R-:W-:Y:S02]  /*4dea0*/  @!P1 STS [R12+0x41900], R7 ;  /* 0x041900070c009388 */ /* 0x000fe40000000800 */
[----:B------:R-:W-:Y:S02]  /*4deb0*/  @!P1 STS [R12+0x41a00], R6 ;  /* 0x041a00060c009388 */ /* 0x000fe40000000800 */
[----:B------:R-:W-:Y:S01]  /*4dec0*/  @!P1 STS [R12+0x41b00], R5 ;  /* 0x041b00050c009388 */ /* 0x000fe20000000800 */
[----:B------:R-:W-:Y:S01]  /*4ded0*/  @!P1 STS [R12+0x41c00], R4 ;  /* 0x041c00040c009388 */ /* 0x000fe20000000800 */
[----:B------:R-:W-:Y:S03]  /*4dee0*/  @!P1 STS [R12+0x41d00], R3 ;  /* 0x041d00030c009388 */ /* 0x000fe60000000800 */
[----:B0-----:R-:W2:Y:S04]  /*4def0*/  LDL.LU R11, [R1+0x37e0] ;  /* 0x0037e000010b7983 */ /* 0x001ea80000300800 */
[----:B-1----:R-:W0:Y:S01]  /*4df00*/  S2R R13, SR_TID.X ;  /* 0x00000000000d7919 */ /* 0x002e220000002100 */
[----:B------:R-:W-:Y:S02]  /*4df10*/  @!P1 STS [R12+0x41e00], R2 ;  /* 0x041e00020c009388 */ /* 0x000fe40000000800 */
[----:B------:R1:W-:Y:S02]  /*4df20*/  @!P1 STS [R12+0x41f00], R0 ;  /* 0x041f00000c009388 */ /* 0x0003e40000000800 */
[----:B------:R-:W-:Y:S06]  /*4df30*/  BAR.SYNC.DEFER_BLOCKING 0x0 ;  /* 0x0000000000007b1d */ /* 0x000fec0000010000 */
[----:B------:R-:W3:Y:S01]  /*4df40*/  LDL.LU R10, [R1+0x37dc] ;  /* 0x0037dc00010a7983 */ /* 0x000ee20000300800 */
[----:B0-----:R-:W-:-:S03]  /*4df50*/  LOP3.LUT R13, R13, 0xff, RZ, 0xc0, !PT ;  /* 0x000000ff0d0d7812 */ /* 0x001fc600078ec0ff */
[----:B-1----:R-:W0:Y:S04]  /*4df60*/  S2R R12, SR_TID.X ;  /* 0x00000000000c7919 */ /* 0x002e280000002100 */
[----:B------:R-:W4:Y:S04]  /*4df70*/  LDL.LU R9, [R1+0x37d8] ;  /* 0x0037d80001097983 */ /* 0x000f280000300800 */
[----:B------:R-:W1:Y:S04]  /*4df80*/  LDS R3, [R13.X4+0x40000] ;  /* 0x040000000d037984 */ /* 0x000e680000004800 */
[----:B------:R-:W0:Y:S04]  /*4df90*/  LDS R2, [R13.X4+0x40400] ;  /* 0x040400000d027984 */ /* 0x000e280000004800 */
[----:B------:R-:W0:Y:S01]  /*4dfa0*/  LDS R0, [R13.X4+0x40800] ;  /* 0x040800000d007984 */ /* 0x000e220000004800 */
[----:B------:R-:W2:Y:S02]  /*4dfb0*/  LDL.LU R8, [R1+0x37d4] ;  /* 0x0037d40001087983 */ /* 0x000ea40000300800 */
[----:B------:R-:W2:Y:S02]  /*4dfc0*/  LDL.LU R27, [R1+0x37d0] ;  /* 0x0037d000011b7983 */ /* 0x000ea40000300800 */
[----:B------:R-:W2:Y:S01]  /*4dfd0*/  LDL.LU R26, [R1+0x37cc] ;  /* 0x0037cc00011a7983 */ /* 0x000ea20000300800 */
[----:B------:R-:W2:Y:S01]  /*4dfe0*/  LDL.LU R25, [R1+0x37c8] ;  /* 0x0037c80001197983 */ /* 0x000ea20000300800 */
[----:B------:R-:W2:Y:S02]  /*4dff0*/  LDL.LU R24, [R1+0x37c4] ;  /* 0x0037c40001187983 */ /* 0x000ea40000300800 */
[----:B------:R-:W2:Y:S02]  /*4e000*/  LDL.LU R23, [R1+0x37c0] ;  /* 0x0037c00001177983 */ /* 0x000ea40000300800 */
[----:B------:R-:W2:Y:S01]  /*4e010*/  LDL.LU R22, [R1+0x37bc] ;  /* 0x0037bc0001167983 */ /* 0x000ea20000300800 */
[----:B------:R-:W2:Y:S01]  /*4e020*/  LDL R16, [R1+0x230] ;  /* 0x0002300001107983 */ /* 0x000ea20000100800 */
[----:B------:R-:W2:Y:S02]  /*4e030*/  LDL.LU R19, [R1+0x80] ;  /* 0x0000800001137983 */ /* 0x000ea40000300800 */
[----:B------:R-:W2:Y:S02]  /*4e040*/  LDL.LU R14, [R1+0x84] ;  /* 0x00008400010e7983 */ /* 0x000ea40000300800 */
[----:B------:R-:W2:Y:S01]  /*4e050*/  LDL.LU R20, [R1+0x88] ;  /* 0x0000880001147983 */ /* 0x000ea20000300800 */
[----:B------:R-:W2:Y:S04]  /*4e060*/  LDL.LU R21, [R1+0x8c] ;  /* 0x00008c0001157983 */ /* 0x000ea80000300800 */
[----:B-1----:R-:W1:Y:S04]  /*4e070*/  SHFL.BFLY PT, R4, R3, 0x4, 0x1f ;  /* 0x0c801f0003047f89 */ /* 0x002e6800000e0000 */
[----:B0-----:R-:W0:Y:S04]  /*4e080*/  SHFL.BFLY PT, R5, R2, 0x4, 0x1f ;  /* 0x0c801f0002057f89 */ /* 0x001e2800000e0000 */
[----:B------:R-:W0:Y:S01]  /*4e090*/  SHFL.BFLY PT, R6, R0, 0x4, 0x1f ;  /* 0x0c801f0000067f89 */ /* 0x000e2200000e0000 */
[----:B-1----:R-:W-:-:S02]  /*4e0a0*/  FMNMX R3, R3, R4, !PT ;  /* 0x0000000403037209 */ /* 0x002fc40007800000 */
[----:B0-----:R-:W-:Y:S02]  /*4e0b0*/  FMNMX R2, R2, R5, !PT ;  /* 0x0000000502027209 */ /* 0x001fe40007800000 */
[----:B------:R-:W-:Y:S01]  /*4e0c0*/  FMNMX R0, R0, R6, !PT ;  /* 0x0000000600007209 */ /* 0x000fe20007800000 */
[----:B------:R-:W0:Y:S04]  /*4e0d0*/  SHFL.BFLY PT, R4, R3, 0x2, 0x1f ;  /* 0x0c401f0003047f89 */ /* 0x000e2800000e0000 */
[----:B------:R-:W1:Y:S04]  /*4e0e0*/  SHFL.BFLY PT, R5, R2, 0x2, 0x1f ;  /* 0x0c401f0002057f89 */ /* 0x000e6800000e0000 */
[----:B------:R-:W1:Y:S01]  /*4e0f0*/  SHFL.BFLY PT, R6, R0, 0x2, 0x1f ;  /* 0x0c401f0000067f89 */ /* 0x000e6200000e0000 */
[----:B0-----:R-:W-:-:S02]  /*4e100*/  FMNMX R3, R3, R4, !PT ;  /* 0x0000000403037209 */ /* 0x001fc40007800000 */
[----:B-1----:R-:W-:Y:S02]  /*4e110*/  FMNMX R2, R2, R5, !PT ;  /* 0x0000000502027209 */ /* 0x002fe40007800000 */
[----:B------:R-:W-:Y:S01]  /*4e120*/  FMNMX R0, R0, R6, !PT ;  /* 0x0000000600007209 */ /* 0x000fe20007800000 */
[----:B------:R-:W0:Y:S04]  /*4e130*/  SHFL.BFLY PT, R5, R3, 0x1, 0x1f ;  /* 0x0c201f0003057f89 */ /* 0x000e2800000e0000 */
[----:B------:R-:W1:Y:S04]  /*4e140*/  SHFL.BFLY PT, R4, R2, 0x1, 0x1f ;  /* 0x0c201f0002047f89 */ /* 0x000e6800000e0000 */
[----:B------:R-:W1:Y:S01]  /*4e150*/  SHFL.BFLY PT, R6, R0, 0x1, 0x1f ;  /* 0x0c201f0000067f89 */ /* 0x000e6200000e0000 */
[----:B0-----:R-:W-:-:S02]  /*4e160*/  FMNMX R3, R3, R5, !PT ;  /* 0x0000000503037209 */ /* 0x001fc40007800000 */
[----:B-1----:R-:W-:Y:S02]  /*4e170*/  FMNMX R2, R2, R4, !PT ;  /* 0x0000000402027209 */ /* 0x002fe40007800000 */
[----:B------:R-:W-:Y:S01]  /*4e180*/  FMNMX R0, R0, R6, !PT ;  /* 0x0000000600007209 */ /* 0x000fe20007800000 */
[----:B------:R-:W-:Y:S02]  /*4e190*/  @!P0 STS [R13.X4+0x40000], R3 ;  /* 0x040000030d008388 */ /* 0x000fe40000004800 */
[----:B------:R-:W-:Y:S02]  /*4e1a0*/  @!P0 STS [R13.X4+0x40400], R2 ;  /* 0x040400020d008388 */ /* 0x000fe40000004800 */
[----:B------:R-:W-:Y:S02]  /*4e1b0*/  @!P0 STS [R13.X4+0x40800], R0 ;  /* 0x040800000d008388 */ /* 0x000fe40000004800 */
[----:B------:R-:W0:Y:S01]  /*4e1c0*/  LDS R4, [R12.X4+0x40c00] ;  /* 0x040c00000c047984 */ /* 0x000e220000004800 */
[----:B------:R-:W1:Y:S04]  /*4e1d0*/  LDS R3, [R12.X4+0x41000] ;  /* 0x041000000c037984 */ /* 0x000e680000004800 */
[----:B------:R-:W1:Y:S04]  /*4e1e0*/  LDS R2, [R12.X4+0x41400] ;  /* 0x041400000c027984 */ /* 0x000e680000004800 */
[----:B------:R-:W1:Y:S04]  /*4e1f0*/  LDS R0, [R12.X4+0x41800] ;  /* 0x041800000c007984 */ /* 0x000e680000004800 */
[----:B------:R-:W1:Y:S04]  /*4e200*/  LDS R5, [R12.X4+0x41c00] ;  /* 0x041c00000c057984 */ /* 0x000e680000004800 */
[----:B0-----:R-:W0:Y:S04]  /*4e210*/  SHFL.BFLY PT, R6, R4, 0x4, 0x1f ;  /* 0x0c801f0004067f89 */ /* 0x001e2800000e0000 */
[----:B-1----:R-:W1:Y:S04]  /*4e220*/  SHFL.BFLY PT, R7, R3, 0x4, 0x1f ;  /* 0x0c801f0003077f89 */ /* 0x002e6800000e0000 */
[----:B------:R-:W1:Y:S04]  /*4e230*/  SHFL.BFLY PT, R28, R2, 0x4, 0x1f ;  /* 0x0c801f00021c7f89 */ /* 0x000e6800000e0000 */
[----:B------:R-:W1:Y:S04]  /*4e240*/  SHFL.BFLY PT, R29, R0, 0x4, 0x1f ;  /* 0x0c801f00001d7f89 */ /* 0x000e6800000e0000 */
[----:B------:R-:W1:Y:S01]  /*4e250*/  SHFL.BFLY PT, R13, R5, 0x4, 0x1f ;  /* 0x0c801f00050d7f89 */ /* 0x000e6200000e0000 */
[----:B0-----:R-:W-:Y:S01]  /*4e260*/  FMNMX R6, R4, R6, !PT ;  /* 0x0000000604067209 */ /* 0x001fe20007800000 */
[----:B-1----:R-:W-:Y:S01]  /*4e270*/  FMNMX R4, R3, R7, !PT ;  /* 0x0000000703047209 */ /* 0x002fe20007800000 */
[----:B------:R-:W-:Y:S01]  /*4e280*/  FMNMX R3, R2, R28, !PT ;  /* 0x0000001c02037209 */ /* 0x000fe20007800000 */
[----:B------:R-:W-:Y:S01]  /*4e290*/  FMNMX R2, R0, R29, !PT ;  /* 0x0000001d00027209 */ /* 0x000fe20007800000 */
[----:B------:R-:W-:-:S02]  /*4e2a0*/  FMNMX R0, R5, R13, !PT ;  /* 0x0000000d05007209 */ /* 0x000fc40007800000 */
[----:B------:R-:W0:Y:S04]  /*4e2b0*/  SHFL.BFLY PT, R5, R6, 0x2, 0x1f ;  /* 0x0c401f0006057f89 */ /* 0x000e2800000e0000 */
[----:B------:R-:W1:Y:S04]  /*4e2c0*/  SHFL.BFLY PT, R7, R4, 0x2, 0x1f ;  /* 0x0c401f0004077f89 */ /* 0x000e6800000e0000 */
[----:B------:R-:W1:Y:S04]  /*4e2d0*/  SHFL.BFLY PT, R28, R3, 0x2, 0x1f ;  /* 0x0c401f00031c7f89 */ /* 0x000e6800000e0000 */
[----:B------:R-:W1:Y:S04]  /*4e2e0*/  SHFL.BFLY PT, R29, R2, 0x2, 0x1f ;  /* 0x0c401f00021d7f89 */ /* 0x000e6800000e0000 */
[----:B------:R-:W1:Y:S01]  /*4e2f0*/  SHFL.BFLY PT, R13, R0, 0x2, 0x1f ;  /* 0x0c401f00000d7f89 */ /* 0x000e6200000e0000 */
[----:B0-----:R-:W-:-:S02]  /*4e300*/  FMNMX R5, R6, R5, !PT ;  /* 0x0000000506057209 */ /* 0x001fc40007800000 */
[----:B-1----:R-:W-:-:S03]  /*4e310*/  FMNMX R4, R4, R7, !PT ;  /* 0x0000000704047209 */ /* 0x002fc60007800000 */
[----:B------:R-:W0:Y:S04]  /*4e320*/  SHFL.BFLY PT, R7, R5, 0x1, 0x1f ;  /* 0x0c201f0005077f89 */ /* 0x000e2800000e0000 */
[----:B------:R-:W1:Y:S01]  /*4e330*/  SHFL.BFLY PT, R6, R4, 0x1, 0x1f ;  /* 0x0c201f0004067f89 */ /* 0x000e6200000e0000 */
[----:B------:R-:W-:Y:S02]  /*4e340*/  FMNMX R3, R3, R28, !PT ;  /* 0x0000001c03037209 */ /* 0x000fe40007800000 */
[----:B------:R-:W-:Y:S02]  /*4e350*/  FMNMX R2, R2, R29, !PT ;  /* 0x0000001d02027209 */ /* 0x000fe40007800000 */
[----:B------:R-:W-:Y:S02]  /*4e360*/  FMNMX R0, R0, R13, !PT ;  /* 0x0000000d00007209 */ /* 0x000fe40007800000 */
[----:B0-----:R-:W-:-:S02]  /*4e370*/  FMNMX R7, R5, R7, !PT ;  /* 0x0000000705077209 */ /* 0x001fc40007800000 */
[----:B-1----:R-:W-:-:S03]  /*4e380*/  FMNMX R6, R4, R6, !PT ;  /* 0x0000000604067209 */ /* 0x002fc60007800000 */
[----:B------:R-:W-:Y:S02]  /*4e390*/  @!P0 STS [R12.X4+0x40c00], R7 ;  /* 0x040c00070c008388 */ /* 0x000fe40000004800 */
[----:B------:R0:W-:Y:S02]  /*4e3a0*/  @!P0 STS [R12.X4+0x41000], R6 ;  /* 0x041000060c008388 */ /* 0x0001e40000004800 */
[----:B0-----:R-:W3:Y:S04]  /*4e3b0*/  LDL R6, [R1+0x234] ;  /* 0x0002340001067983 */ /* 0x001ee80000100800 */
[----:B------:R-:W0:Y:S04]  /*4e3c0*/  SHFL.BFLY PT, R28, R3, 0x1, 0x1f ;  /* 0x0c201f00031c7f89 */ /* 0x000e2800000e0000 */
[----:B------:R-:W1:Y:S04]  /*4e3d0*/  SHFL.BFLY PT, R29, R2, 0x1, 0x1f ;  /* 0x0c201f00021d7f89 */ /* 0x000e6800000e0000 */
[----:B------:R-:W1:Y:S01]  /*4e3e0*/  SHFL.BFLY PT, R13, R0, 0x1, 0x1f ;  /* 0x0c201f00000d7f89 */ /* 0x000e6200000e0000 */
[----:B------:R-:W-:-:S02]  /*4e3f0*/  LOP3.LUT R15, R12, 0x1c, RZ, 0xc0, !PT ;  /* 0x0000001c0c0f7812 */ /* 0x000fc400078ec0ff */
[----:B0-----:R-:W-:Y:S02]  /*4e400*/  FMNMX R3, R3, R28, !PT ;  /* 0x0000001c03037209 */ /* 0x001fe40007800000 */
[----:B-1----:R-:W-:Y:S02]  /*4e410*/  FMNMX R2, R2, R29, !PT ;  /* 0x0000001d02027209 */ /* 0x002fe40007800000 */
[----:B------:R-:W-:Y:S02]  /*4e420*/  FMNMX R0, R0, R13, !PT ;  /* 0x0000000d00007209 */ /* 0x000fe40007800000 */
[----:B------:R-:W4:Y:S04]  /*4e430*/  LDL.LU R13, [R1+0x60] ;  /* 0x00006000010d7983 */ /* 0x000f280000300800 */
[----:B------:R-:W-:Y:S01]  /*4e440*/  @!P0 STS [R12.X4+0x41400], R3 ;  /* 0x041400030c008388 */ /* 0x000fe20000004800 */
[----:B------:R-:W-:Y:S02]  /*4e450*/  @!P0 STS [R12.X4+0x41800], R2 ;  /* 0x041800020c008388 */ /* 0x000fe40000004800 */
[----:B------:R0:W-:Y:S02]  /*4e460*/  @!P0 STS [R12.X4+0x41c00], R0 ;  /* 0x041c00000c008388 */ /* 0x0001e40000004800 */
[----:B------:R-:W-:Y:S06]  /*4e470*/  BAR.SYNC.DEFER_BLOCKING 0x0 ;  /* 0x0000000000007b1d */ /* 0x000fec0000010000 */
[----:B0-----:R-:W4:Y:S01]  /*4e480*/  LDL.LU R12, [R1+0x64] ;  /* 0x00006400010c7983 */ /* 0x001f220000300800 */
[----:B------:R-:W4:Y:S02]  /*4e490*/  LDL R17, [R1+0x238] ;  /* 0x0002380001117983 */ /* 0x000f240000100800 */
[----:B------:R-:W4:Y:S01]  /*4e4a0*/  LDL.LU R18, [R1+0x68] ;  /* 0x0000680001127983 */ /* 0x000f220000300800 */
[----:B------:R-:W2:Y:S04]  /*4e4b0*/  LDS R0, [R15.X8+0x40000] ;  /* 0x040000000f007984 */ /* 0x000ea80000008800 */
[----:B------:R-:W3:Y:S04]  /*4e4c0*/  LDS R2, [R15.X8+0x40100] ;  /* 0x040100000f027984 */ /* 0x000ee80000008800 */
[----:B------:R-:W4:Y:S04]  /*4e4d0*/  LDS R3, [R15.X8+0x40200] ;  /* 0x040200000f037984 */ /* 0x000f280000008800 */
[----:B------:R-:W0:Y:S01]  /*4e4e0*/  LDS R7, [R15.X8+0x40300] ;  /* 0x040300000f077984 */ /* 0x000e220000008800 */
[----:B--2---:R-:W-:-:S03]  /*4e4f0*/  FMNMX R5, R0, R16, !PT ;  /* 0x0000001000057209 */ /* 0x004fc60007800000 */
[----:B------:R-:W4:Y:S02]  /*4e500*/  LDL.LU R16, [R1+0x6c] ;  /* 0x00006c0001107983 */ /* 0x000f240000300800 */
[----:B------:R-:W-:-:S04]  /*4e510*/  FFMA R0, R19, c[0x0][0x188], -R5 ;  /* 0x0000620013007a23 */ /* 0x000fc80000000805 */
[----:B------:R-:W-:Y:S02]  /*4e520*/  FMUL R4, R0, 1.4426950216293334961 ;  /* 0x3fb8aa3b00047820 */ /* 0x000fe40000400000 */
[----:B------:R-:W-:-:S04]  /*4e530*/  FFMA R0, R14, c[0x0][0x188], -R5 ;  /* 0x000062000e007a23 */ /* 0x000fc80000000805 */
[----:B------:R-:W1:Y:S01]  /*4e540*/  MUFU.EX2 R4, R4 ;  /* 0x0000000400047308 */ /* 0x000e620000000800 */
[----:B------:R-:W-:Y:S02]  /*4e550*/  STL [R1+0xe20], R5 ;  /* 0x000e200501007387 */ /* 0x000fe40000100800 */
[----:B------:R-:W0:Y:S02]  /*4e560*/  LDS R5, [R15.X8+0x40400] ;  /* 0x040400000f057984 */ /* 0x000e240000008800 */
[----:B-1----:R-:W-:Y:S02]  /*4e570*/  STL [R1+0xf34], R4 ;  /* 0x000f340401007387 */ /* 0x002fe40000100800 */
[----:B------:R-:W0:Y:S02]  /*4e580*/  LDL R19, [R1+0x23c] ;  /* 0x00023c0001137983 */ /* 0x000e240000100800 */
[----:B------:R-:W4:Y:S02]  /*4e590*/  LDL.LU R14, [R1+0x50] ;  /* 0x00005000010e7983 */ /* 0x000f240000300800 */
[----:B------:R-:W-:Y:S01]  /*4e5a0*/  LDS R4, [R15.X8+0x40600] ;  /* 0x040600000f047984 */ /* 0x000fe20000008800 */
[----:B---3--:R-:W-:-:S03]  /*4e5b0*/  FMNMX R28, R2, R6, !PT ;  /* 0x00000006021c7209 */ /* 0x008fc60007800000 */
[----:B------:R-:W-:Y:S01]  /*4e5c0*/  FMUL R2, R0, 1.4426950216293334961 ;  /* 0x3fb8aa3b00027820 */ /* 0x000fe20000400000 */
[----:B------:R-:W1:Y:S05]  /*4e5d0*/  LDS R6, [R15.X8+0x40500] ;  /* 0x040500000f067984 */ /* 0x000e6a0000008800 */
[----:B------:R-:W3:Y:S01]  /*4e5e0*/  MUFU.EX2 R2, R2 ;  /* 0x0000000200027308 */ /* 0x000ee20000000800 */
[----:B------:R-:W-:Y:S01]  /*4e5f0*/  FFMA R0, R20, c[0x0][0x188], -R28 ;  /* 0x0000620014007a23 */ /* 0x000fe2000000081c */
[----:B------:R-:W-:Y:S01]  /*4e600*/  STL [R1+0xe1c], R28 ;  /* 0x000e1c1c01007387 */ /* 0x000fe20000100800 */
[----:B------:R-:W2:Y:S03]  /*4e610*/  LDL.LU R20, [R1+0x54] ;  /* 0x0000540001147983 */ /* 0x000ea60000300800 */
[----:B---3--:R3:W-:Y:S02]  /*4e620*/  STL [R1+0xf30], R2 ;  /* 0x000f300201007387 */ /* 0x0087e40000100800 */
[----:B---3--:R-:W-:-:S06]  /*4e630*/  FMUL R2, R0, 1.4426950216293334961 ;  /* 0x3fb8aa3b00027820 */ /* 0x008fcc0000400000 */
[----:B------:R-:W3:Y:S01]  /*4e640*/  MUFU.EX2 R2, R2 ;  /* 0x0000000200027308 */ /* 0x000ee20000000800 */
[----:B------:R-:W-:Y:S01]  /*4e650*/  FFMA R0, R21, c[0x0][0x188], -R28 ;  /* 0x0000620015007a23 */ /* 0x000fe2000000081c */
[----:B----4-:R-:W-:Y:S02]  /*4e660*/  FMNMX R3, R3, R17, !PT ;  /* 0x0000001103037209 */ /* 0x010fe40007800000 */
[----:B------:R-:W4:Y:S04]  /*4e670*/  LDL R17, [R1+0x240] ;  /* 0x0002400001117983 */ /* 0x000f280000100800 */
[----:B---3--:R3:W-:Y:S01]  /*4e680*/  STL [R1+0xf2c], R2 ;  /* 0x000f2c0201007387 */ /* 0x0087e20000100800 */
[----:B------:R-:W2:Y:S02]  /*4e690*/  LDL.LU R21, [R1+0x58] ;  /* 0x0000580001157983 */ /* 0x000ea40000300800 */
[----:B---3--:R-:W-:-:S06]  /*4e6a0*/  FMUL R2, R0, 1.4426950216293334961 ;  /* 0x3fb8aa3b00027820 */ /* 0x008fcc0000400000 */
[----:B------:R-:W3:Y:S01]  /*4e6b0*/  MUFU.EX2 R2, R2 ;  /* 0x0000000200027308 */ /* 0x000ee20000000800 */
[--C-:B------:R-:W-:Y:S01]  /*4e6c0*/  FFMA R0, R13, c[0x0][0x188], -R3.reuse ;  /* 0x000062000d007a23 */ /* 0x100fe20000000803 */
[----:B------:R-:W-:Y:S01]  /*4e6d0*/  STL [R1+0xe18], R3 ;  /* 0x000e180301007387 */ /* 0x000fe20000100800 */
[----:B------:R-:W2:Y:S03]  /*4e6e0*/  LDL.LU R13, [R1+0x5c] ;  /* 0x00005c00010d7983 */ /* 0x000ea60000300800 */
[----:B---3--:R3:W-:Y:S02]  /*4e6f0*/  STL [R1+0xf28], R2 ;  /* 0x000f280201007387 */ /* 0x0087e40000100800 */
[----:B---3--:R-:W-:Y:S02]  /*4e700*/  FMUL R2, R0, 1.4426950216293334961 ;  /* 0x3fb8aa3b00027820 */ /* 0x008fe40000400000 */
[----:B------:R-:W-:-:S02]  /*4e710*/  FFMA R0, R12, c[0x0][0x188], -R3 ;  /* 0x000062000c007a23 */ /* 0x000fc40000000803 */
[----:B------:R-:W1:Y:S01]  /*4e720*/  LDL R12, [R1+0x244] ;  /* 0x00024400010c7983 */ /* 0x000e620000100800 */
[----:B------:R3:W0:Y:S02]  /*4e730*/  MUFU.EX2 R3, R2 ;  /* 0x0000000200037308 */ /* 0x0006240000000800 */
[----:B---3--:R-:W-:Y:S01]  /*4e740*/  FMUL R2, R0, 1.4426950216293334961 ;  /* 0x3fb8aa3b00027820 */ /* 0x008fe20000400000 */
[----:B0-----:R-:W-:-:S05]  /*4e750*/  FMNMX R7, R7, R19, !PT ;  /* 0x0000001307077209 */ /* 0x001fca0007800000 */
[--C-:B------:R-:W-:Y:S01]  /*4e760*/  FFMA R0, R18, c[0x0][0x188], -R7.reuse ;  /* 0x0000620012007a23 */ /* 0x100fe20000000807 */
[----:B------:R-:W-:Y:S01]  /*4e770*/  STL [R1+0xe14], R7 ;  /* 0x000e140701007387 */ /* 0x000fe20000100800 */
[----:B------:R0:W-:Y:S01]  /*4e780*/  STL [R1+0xf24], R3 ;  /* 0x000f240301007387 */ /* 0x0001e20000100800 */
[----:B------:R-:W3:Y:S01]  /*4e790*/  MUFU.EX2 R2, R2 ;  /* 0x0000000200027308 */ /* 0x000ee20000000800 */
[----:B0-----:R-:W-:Y:S02]  /*4e7a0*/  FMUL R3, R0, 1.4426950216293334961 ;  /* 0x3fb8aa3b00037820 */ /* 0x001fe40000400000 */
[----:B------:R-:W-:-:S05]  /*4e7b0*/  FFMA R0, R16, c[0x0][0x188], -R7 ;  /* 0x0000620010007a23 */ /* 0x000fca0000000807 */
[----:B------:R0:W3:Y:S02]  /*4e7c0*/  MUFU.EX2 R16, R3 ;  /* 0x0000000300107308 */ /* 0x0000e40000000800 */
[----:B0-----:R-:W-:-:S06]  /*4e7d0*/  FMUL R3, R0, 1.4426950216293334961 ;  /* 0x3fb8aa3b00037820 */ /* 0x001fcc0000400000 */
[----:B------:R-:W0:Y:S01]  /*4e7e0*/  MUFU.EX2 R3, R3 ;  /* 0x0000000300037308 */ /* 0x000e220000000800 */
[----:B---3--:R-:W-:Y:S02]  /*4e7f0*/  STL [R1+0xf20], R2 ;  /* 0x000f200201007387 */ /* 0x008fe40000100800 */
[----:B------:R-:W-:Y:S01]  /*4e800*/  LDS R2, [R15.X8+0x40700] ;  /* 0x040700000f027984 */ /* 0x000fe20000008800 */
[----:B----4-:R-:W-:Y:S02]  /*4e810*/  FMNMX R7, R5, R17, !PT ;  /* 0x0000001105077209 */ /* 0x010fe40007800000 */
[----:B------:R-:W3:Y:S03]  /*4e820*/  LDL.LU R17, [R1+0x44] ;  /* 0x0000440001117983 */ /* 0x000ee60000300800 */
[----:B------:R-:W-:Y:S01]  /*4e830*/  STL [R1+0xe0c], R7 ;  /* 0x000e0c0701007387 */ /* 0x000fe20000100800 */
[----:B------:R-:W4:Y:S01]  /*4e840*/  LDS R5, [R15.X8+0x40800] ;  /* 0x040800000f057984 */ /* 0x000f220000008800 */
[----:B------:R-:W-:-:S02]  /*4e850*/  FFMA R0, R14, c[0x0][0x188], -R7 ;  /* 0x000062000e007a23 */ /* 0x000fc40000000807 */
[----:B------:R-:W-:Y:S02]  /*4e860*/  STL [R1+0xf1c], R16 ;  /* 0x000f1c1001007387 */ /* 0x000fe40000100800 */
[----:B0-----:R0:W-:Y:S02]  /*4e870*/  STL [R1+0xf18], R3 ;  /* 0x000f180301007387 */ /* 0x0011e40000100800 */
[----:B0-----:R-:W-:Y:S02]  /*4e880*/  FMUL R3, R0, 1.4426950216293334961 ;  /* 0x3fb8aa3b00037820 */ /* 0x001fe40000400000 */
[----:B--2---:R-:W-:Y:S02]  /*4e890*/  FFMA R0, R20, c[0x0][0x188], -R7 ;  /* 0x0000620014007a23 */ /* 0x004fe40000000807 */
[----:B------:R0:W2:Y:S02]  /*4e8a0*/  MUFU.EX2 R7, R3 ;  /* 0x0000000300077308 */ /* 0x0000a40000000800 */
[----:B0-----:R-:W-:-:S06]  /*4e8b0*/  FMUL R3, R0, 1.4426950216293334961 ;  /* 0x3fb8aa3b00037820 */ /* 0x001fcc0000400000 */
[----:B------:R-:W0:Y:S01]  /*4e8c0*/  MUFU.EX2 R3, R3 ;  /* 0x0000000300037308 */ /* 0x000e220000000800 */
[----:B-1----:R-:W-:Y:S02]  /*4e8d0*/  FMNMX R14, R6, R12, !PT ;  /* 0x0000000c060e7209 */ /* 0x002fe40007800000 */
[----:B------:R-:W3:Y:S03]  /*4e8e0*/  LDL R12, [R1+0x248] ;  /* 0x00024800010c7983 */ /* 0x000ee60000100800 */
[--C-:B------:R-:W-:Y:S01]  /*4e8f0*/  FFMA R0, R21, c[0x0][0x188], -R14.reuse ;  /* 0x0000620015007a23 */ /* 0x100fe2000000080e */
[----:B------:R1:W-:Y:S01]  /*4e900*/  STL [R1+0xe08], R14 ;  /* 0x000e080e01007387 */ /* 0x0003e20000100800 */
[----:B------:R-:W4:Y:S02]  /*4e910*/  LDL.LU R20, [R1+0x4c] ;  /* 0x00004c0001147983 */ /* 0x000f240000300800 */
[----:B--2---:R-:W-:Y:S02]  /*4e920*/  STL [R1+0xf14], R7 ;  /* 0x000f140701007387 */ /* 0x004fe40000100800 */
[----:B------:R-:W-:Y:S01]  /*4e930*/  FMUL R6, R0, 1.4426950216293334961 ;  /* 0x3fb8aa3b00067820 */ /* 0x000fe20000400000 */
[----:B0-----:R-:W-:Y:S01]  /*4e940*/  STL [R1+0xf10], R3 ;  /* 0x000f100301007387 */ /* 0x001fe20000100800 */
[----:B------:R-:W2:Y:S02]  /*4e950*/  LDL R18, [R1+0x24c] ;  /* 0x00024c0001127983 */ /* 0x000ea40000100800 */
[----:B------:R-:W2:Y:S02]  /*4e960*/  LDL.LU R29, [R1+0x70] ;  /* 0x00007000011d7983 */ /* 0x000ea40000300800 */
[----:B------:R-:W2:Y:S01]  /*4e970*/  LDL.LU R21, [R1+0x74] ;  /* 0x0000740001157983 */ /* 0x000ea20000300800 */
[----:B------:R0:W3:Y:S01]  /*4e980*/  MUFU.EX2 R28, R6 ;  /* 0x00000006001c7308 */ /* 0x0000e20000000800 */
[----:B------:R-:W-:Y:S01]  /*4e990*/  FFMA R0, R13, c[0x0][0x188], -R14 ;  /* 0x000062000d007a23 */ /* 0x000fe2000000080e */
[----:B------:R-:W2:Y:S04]  /*4e9a0*/  LDS R3, [R15.X8+0x40900] ;  /* 0x040900000f037984 */ /* 0x000ea80000008800 */
[----:B0-----:R-:W2:Y:S01]  /*4e9b0*/  LDL.LU R6, [R1+0x40] ;  /* 0x0000400001067983 */ /* 0x001ea20000300800 */
[----:B-1----:R-:W4:Y:S02]  /*4e9c0*/  LDL R14, [R1+0x250] ;  /* 0x00025000010e7983 */ /* 0x002f240000100800 */
[----:B------:R-:W4:Y:S01]  /*4e9d0*/  LDL.LU R13, [R1+0x78] ;  /* 0x00007800010d7983 */ /* 0x000f220000300800 */
[----:B---3--:R-:W-:Y:S01]  /*4e9e0*/  FMNMX R19, R4, R12, !PT ;  /* 0x0000000c04137209 */ /* 0x008fe20007800000 */
[----:B------:R-:W-:Y:S01]  /*4e9f0*/  FMUL R4, R0, 1.4426950216293334961 ;  /* 0x3fb8aa3b00047820 */ /* 0x000fe20000400000 */
[----:B------:R-:W3:Y:S05]  /*4ea00*/  LDL.LU R12, [R1+0x7c] ;  /* 0x00007c00010c7983 */ /* 0x000eea0000300800 */
[----:B------:R-:W0:Y:S01]  /*4ea10*/  MUFU.EX2 R4, R4 ;  /* 0x0000000400047308 */ /* 0x000e220000000800 */
[----:B------:R-:W-:Y:S01]  /*4ea20*/  STL [R1+0xe04], R19 ;  /* 0x000e041301007387 */ /* 0x000fe20000100800 */
[----:B------:R-:W-:Y:S02]  /*4ea30*/  STL [R1+0xf0c], R28 ;  /* 0x000f0c1c01007387 */ /* 0x000fe40000100800 */
[----:B--2---:R-:W-:Y:S01]  /*4ea40*/  FFMA R0, R6, c[0x0][0x188], -R19 ;  /* 0x0000620006007a23 */ /* 0x004fe20000000813 */
[----:B0-----:R0:W-:Y:S01]  /*4ea50*/  STL [R1+0xf08], R4 ;  /* 0x000f080401007387 */ /* 0x0011e20000100800 */
[----:B----4-:R-:W-:-:S03]  /*4ea60*/  FMNMX R5, R5, R14, !PT ;  /* 0x0000000e05057209 */ /* 0x010fc60007800000 */
[----:B------:R-:W1:Y:S01]  /*4ea70*/  LDS R6, [R15.X8+0x40a00] ;  /* 0x040a00000f067984 */ /* 0x000e620000008800 */
[----:B0-----:R-:W-:Y:S02]  /*4ea80*/  FMUL R4, R0, 1.4426950216293334961 ;  /* 0x3fb8aa3b00047820 */ /* 0x001fe40000400000 */
[----:B------:R-:W-:Y:S02]  /*4ea90*/  FFMA R0, R17, c[0x0][0x188], -R19 ;  /* 0x0000620011007a23 */ /* 0x000fe40000000813 */
[----:B------:R0:W2:Y:S02]  /*4eaa0*/  MUFU.EX2 R17, R4 ;  /* 0x0000000400117308 */ /* 0x0000a40000000800 */
[----:B0-----:R-:W-:Y:S02]  /*4eab0*/  FMNMX R4, R2, R18, !PT ;  /* 0x0000001202047209 */ /* 0x001fe40007800000 */
[----:B------:R-:W4:Y:S01]  /*4eac0*/  LDL.LU R2, [R1+0x48] ;  /* 0x0000480001027983 */ /* 0x000f220000300800 */
[----:B------:R-:W-:-:S02]  /*4ead0*/  FMUL R0, R0, 1.4426950216293334961 ;  /* 0x3fb8aa3b00007820 */ /* 0x000fc40000400000 */
[----:B------:R-:W3:Y:S02]  /*4eae0*/  LDL R18, [R1+0x254] ;  /* 0x0002540001127983 */ /* 0x000ee40000100800 */
[----:B------:R-:W3:Y:S02]  /*4eaf0*/  LDL.LU R19, [R1+0x30] ;  /* 0x0000300001137983 */ /* 0x000ee40000300800 */
[----:B------:R-:W0:Y:S01]  /*4eb00*/  MUFU.EX2 R0, R0 ;  /* 0x0000000000007308 */ /* 0x000e220000000800 */
[----:B------:R-:W-:Y:S01]  /*4eb10*/  STL [R1+0xe00], R4 ;  /* 0x000e000401007387 */ /* 0x000fe20000100800 */
[----:B--2---:R-:W-:Y:S03]  /*4eb20*/  STL [R1+0xf04], R17 ;  /* 0x000f041101007387 */ /* 0x004fe60000100800 */
[----:B0-----:R0:W-:Y:S02]  /*4eb30*/  STL [R1+0xf00], R0 ;  /* 0x000f000001007387 */ /* 0x0011e40000100800 */
[----:B0-----:R-:W-:-:S02]  /*4eb40*/  FFMA R0, R20, c[0x0][0x188], -R4 ;  /* 0x0000620014007a23 */ /* 0x001fc40000000804 */
[----:B------:R-:W2:Y:S01]  /*4eb50*/  LDL.LU R20, [R1+0x34] ;  /* 0x0000340001147983 */ /* 0x000ea20000300800 */
[----:B------:R-:W1:Y:S02]  /*4eb60*/  LDL R14, [R1+0x258] ;  /* 0x00025800010e7983 */ /* 0x000e640000100800 */
[----:B----4-:R-:W-:Y:S01]  /*4eb70*/  FFMA R2, R2, c[0x0][0x188], -R4 ;  /* 0x0000620002027a23 */ /* 0x010fe20000000804 */
[----:B---3--:R-:W-:Y:S01]  /*4eb80*/  FMNMX R3, R3, R18, !PT ;  /* 0x0000001203037209 */ /* 0x008fe20007800000 */
[----:B------:R-:W0:Y:S02]  /*4eb90*/  LDS R4, [R15.X8+0x40b00] ;  /* 0x040b00000f047984 */ /* 0x000e240000008800 */
[----:B------:R-:W-:-:S06]  /*4eba0*/  FMUL R2, R2, 1.4426950216293334961 ;  /* 0x3fb8aa3b02027820 */ /* 0x000fcc0000400000 */
[----:B------:R-:W3:Y:S02]  /*4ebb0*/  MUFU.EX2 R2, R2 ;  /* 0x0000000200027308 */ /* 0x000ee40000000800 */
[----:B---3--:R3:W-:Y:S02]  /*4ebc0*/  STL [R1+0xefc], R2 ;  /* 0x000efc0201007387 */ /* 0x0087e40000100800 */
[----:B---3--:R-:W-:Y:S02]  /*4ebd0*/  FMUL R2, R0, 1.4426950216293334961 ;  /* 0x3fb8aa3b00027820 */ /* 0x008fe40000400000 */
[----:B------:R-:W-:Y:S02]  /*4ebe0*/  FFMA R0, R29, c[0x0][0x188], -R5 ;  /* 0x000062001d007a23 */ /* 0x000fe40000000805 */
[----:B------:R3:W4:Y:S02]  /*4ebf0*/  MUFU.EX2 R29, R2 ;  /* 0x00000002001d7308 */ /* 0x0007240000000800 */
[----:B---3--:R-:W-:-:S06]  /*4ec00*/  FMUL R2, R0, 1.4426950216293334961 ;  /* 0x3fb8aa3b00027820 */ /* 0x008fcc0000400000 */
[----:B------:R-:W3:Y:S01]  /*4ec10*/  MUFU.EX2 R2, R2 ;  /* 0x0000000200027308 */ /* 0x000ee20000000800 */
[----:B------:R-:W-:Y:S01]  /*4ec20*/  FFMA R0, R21, c[0x0][0x188], -R5 ;  /* 0x0000620015007a23 */ /* 0x000fe20000000805 */
[----:B------:R-:W-:Y:S01]  /*4ec30*/  STL [R1+0xdfc], R5 ;  /* 0x000dfc0501007387 */ /* 0x000fe20000100800 */
[----:B----4-:R4:W-:Y:S01]  /*4ec40*/  STL [R1+0xef8], R29 ;  /* 0x000ef81d01007387 */ /* 0x0109e20000100800 */
[----:B-1----:R-:W-:Y:S01]  /*4ec50*/  FMNMX R21, R6, R14, !PT ;  /* 0x0000000e06157209 */ /* 0x002fe20007800000 */
[----:B------:R-:W-:Y:S01]  /*4ec60*/  FMUL R0, R0, 1.4426950216293334961 ;  /* 0x3fb8aa3b00007820 */ /* 0x000fe20000400000 */
[----:B------:R-:W1:Y:S04]  /*4ec70*/  LDS R5, [R15.X8+0x40c00] ;  /* 0x040c00000f057984 */ /* 0x000e680000008800 */
[----:B----4-:R-:W4:Y:S01]  /*4ec80*/  LDL.LU R29, [R1+0x3c] ;  /* 0x00003c00011d7983 */ /* 0x010f220000300800 */
[----:B---3--:R3:W-:Y:S02]  /*4ec90*/  STL [R1+0xef4], R2 ;  /* 0x000ef40201007387 */ /* 0x0087e40000100800 */
[----:B---3--:R-:W-:-:S02]  /*4eca0*/  FFMA R2, R13, c[0x0][0x188], -R3 ;  /* 0x000062000d027a23 */ /* 0x008fc40000000803 */
[----:B------:R3:W0:Y:S01]  /*4ecb0*/  MUFU.EX2 R13, R0 ;  /* 0x00000000000d7308 */ /* 0x0006220000000800 */
[----:B------:R-:W-:Y:S01]  /*4ecc0*/  STL [R1+0xdf8], R3 ;  /* 0x000df80301007387 */ /* 0x000fe20000100800 */
[----:B---3--:R-:W-:-:S03]  /*4ecd0*/  FFMA R0, R12, c[0x0][0x188], -R3 ;  /* 0x000062000c007a23 */ /* 0x008fc60000000803 */
[----:B------:R-:W3:Y:S01]  /*4ece0*/  LDL R12, [R1+0x25c] ;  /* 0x00025c00010c7983 */ /* 0x000ee20000100800 */
[----:B------:R-:W-:-:S03]  /*4ecf0*/  FMUL R2, R2, 1.4426950216293334961 ;  /* 0x3fb8aa3b02027820 */ /* 0x000fc60000400000 */
[----:B------:R-:W1:Y:S04]  /*4ed00*/  LDS R3, [R15.X8+0x40d00] ;  /* 0x040d00000f037984 */ /* 0x000e680000008800 */
[----:B0-----:R0:W-:Y:S04]  /*4ed10*/  STL [R1+0xef0], R13 ;  /* 0x000ef00d01007387 */ /* 0x0011e80000100800 */
[----:B0-----:R-:W4:Y:S01]  /*4ed20*/  LDL.LU R13, [R1+0x24] ;  /* 0x00002400010d7983 */ /* 0x001f220000300800 */
[----:B------:R-:W4:Y:S02]  /*4ed30*/  LDL.LU R6, [R1+0x38] ;  /* 0x0000380001067983 */ /* 0x000f240000300800 */
[----:B------:R-:W1:Y:S01]  /*4ed40*/  LDL R14, [R1+0x260] ;  /* 0x00026000010e7983 */ /* 0x000e620000100800 */
[----:B------:R0:W2:Y:S01]  /*4ed50*/  MUFU.EX2 R18, R2 ;  /* 0x0000000200127308 */ /* 0x0000a20000000800 */
[----:B------:R-:W-:Y:S01]  /*4ed60*/  STL [R1+0xdf4], R21 ;  /* 0x000df41501007387 */ /* 0x000fe20000100800 */
[----:B0-----:R-:W-:-:S02]  /*4ed70*/  FMUL R2, R0, 1.4426950216293334961 ;  /* 0x3fb8aa3b00027820 */ /* 0x001fc40000400000 */
[----:B------:R-:W-:-:S04]  /*4ed80*/  FFMA R0, R19, c[0x0][0x188], -R21 ;  /* 0x0000620013007a23 */ /* 0x000fc80000000815 */
[----:B------:R0:W2:Y:S02]  /*4ed90*/  MUFU.EX2 R19, R2 ;  /* 0x0000000200137308 */ /* 0x0000a40000000800 */
[----:B0-----:R-:W-:Y:S02]  /*4eda0*/  FMUL R2, R0, 1.4426950216293334961 ;  /* 0x3fb8aa3b00027820 */ /* 0x001fe40000400000 */
[----:B--2---:R-:W-:-:S04]  /*4edb0*/  FFMA R0, R20, c[0x0][0x188], -R21 ;  /* 0x0000620014007a23 */ /* 0x004fc80000000815 */
[----:B------:R0:W2:Y:S01]  /*4edc0*/  MUFU.EX2 R20, R2 ;  /* 0x0000000200147308 */ /* 0x0000a20000000800 */
[----:B------:R-:W-:Y:S01]  /*4edd0*/  STL [R1+0xeec], R18 ;  /* 0x000eec1201007387 */ /* 0x000fe20000100800 */
[----:B------:R-:W-:Y:S03]  /*4ede0*/  STL [R1+0xee8], R19 ;  /* 0x000ee81301007387 */ /* 0x000fe60000100800 */
[----:B0-----:R-:W0:Y:S04]  /*4edf0*/  LDS R2, [R15.X8+0x40e00] ;  /* 0x040e00000f027984 */ /* 0x001e280000008800 */
[----:B--2---:R2:W-:Y:S04]  /*4ee00*/  STL [R1+0xee4], R20 ;  /* 0x000ee41401007387 */ /* 0x0045e80000100800 */
[----:B--2---:R-:W2:Y:S01]  /*4ee10*/  LDL R20, [R1+0x264] ;  /* 0x0002640001147983 */ /* 0x004ea20000100800 */
[----:B---3--:R-:W-:Y:S01]  /*4ee20*/  FMNMX R21, R4, R12, !PT ;  /* 0x0000000c04157209 */ /* 0x008fe20007800000 */
[----:B------:R-:W-:-:S02]  /*4ee30*/  FMUL R4, R0, 1.4426950216293334961 ;  /* 0x3fb8aa3b00047820 */ /* 0x000fc40000400000 */
[----:B------:R-:W3:Y:S02]  /*4ee40*/  LDL.LU R12, [R1+0x14] ;  /* 0x00001400010c7983 */ /* 0x000ee40000300800 */
[----:B----4-:R-:W-:Y:S02]  /*4ee50*/  FFMA R0, R6, c[0x0][0x188], -R21 ;  /* 0x0000620006007a23 */ /* 0x010fe40000000815 */
[----:B------:R4:W0:Y:S01]  /*4ee60*/  MUFU.EX2 R6, R4 ;  /* 0x0000000400067308 */ /* 0x0008220000000800 */
[----:B------:R-:W-:Y:S04]  /*4ee70*/  STL [R1+0xdf0], R21 ;  /* 0x000df01501007387 */ /* 0x000fe80000100800 */
[----:B----4-:R-:W4:Y:S04]  /*4ee80*/  LDS R4, [R15.X8+0x40f00] ;  /* 0x040f00000f047984 */ /* 0x010f280000008800 */
[----:B0-----:R0:W-:Y:S02]  /*4ee90*/  STL [R1+0xee0], R6 ;  /* 0x000ee00601007387 */ /* 0x0011e40000100800 */
[----:B0-----:R-:W-:-:S02]  /*4eea0*/  FMUL R6, R0, 1.4426950216293334961 ;  /* 0x3fb8aa3b00067820 */ /* 0x001fc40000400000 */
[----:B------:R-:W-:Y:S02]  /*4eeb0*/  FFMA R0, R29, c[0x0][0x188], -R21 ;  /* 0x000062001d007a23 */ /* 0x000fe40000000815 */
[----:B------:R-:W3:Y:S01]  /*4eec0*/  LDL.LU R21, [R1+0x37b8] ;  /* 0x0037b80001157983 */ /* 0x000ee20000300800 */
[----:B------:R0:W1:Y:S03]  /*4eed0*/  MUFU.EX2 R29, R6 ;  /* 0x00000006001d7308 */ /* 0x0000660000000800 */
[----:B0-----:R-:W3:Y:S04]  /*4eee0*/  LDL.LU R6, [R1+0x28] ;  /* 0x0000280001067983 */ /* 0x001ee80000300800 */
[----:B-1----:R0:W-:Y:S02]  /*4eef0*/  STL [R1+0xedc], R29 ;  /* 0x000edc1d01007387 */ /* 0x0021e40000100800 */
[----:B0-----:R-:W-:Y:S01]  /*4ef00*/  FMNMX R29, R5, R14, !PT ;  /* 0x0000000e051d7209 */ /* 0x001fe20007800000 */
[----:B------:R-:W-:Y:S01]  /*4ef10*/  FMUL R5, R0, 1.4426950216293334961 ;  /* 0x3fb8aa3b00057820 */ /* 0x000fe20000400000 */
[----:B------:R-:W3:Y:S01]  /*4ef20*/  LDL R14, [R1+0x268] ;  /* 0x00026800010e7983 */ /* 0x000ee20000100800 */
[----:B------:R-:W3:Y:S01]  /*4ef30*/  LDL.LU R0, [R1+0x20] ;  /* 0x0000200001007983 */ /* 0x000ee20000300800 */
[----:B--2---:R-:W-:-:S03]  /*4ef40*/  FMNMX R20, R3, R20, !PT ;  /* 0x0000001403147209 */ /* 0x004fc60007800000 */
[----:B------:R-:W0:Y:S01]  /*4ef50*/  MUFU.EX2 R5, R5 ;  /* 0x0000000500057308 */ /* 0x000e220000000800 */
[----:B------:R1:W-:Y:S04]  /*4ef60*/  STL [R1+0xdec], R29 ;  /* 0x000dec1d01007387 */ /* 0x0003e80000100800 */
[----:B0-----:R-:W-:Y:S02]  /*4ef70*/  STL [R1+0xed8], R5 ;  /* 0x000ed80501007387 */ /* 0x001fe40000100800 */
[----:B------:R-:W0:Y:S04]  /*4ef80*/  LDS R5, [R15.X8+0x41000] ;  /* 0x041000000f057984 */ /* 0x000e280000008800 */
[----:B---3--:R-:W-:-:S04]  /*4ef90*/  FFMA R0, R0, c[0x0][0x188], -R29 ;  /* 0x0000620000007a23 */ /* 0x008fc8000000081d */
[----:B------:R-:W-:-:S06]  /*4efa0*/  FMUL R3, R0, 1.4426950216293334961 ;  /* 0x3fb8aa3b00037820 */ /* 0x000fcc0000400000 */
[----:B------:R-:W2:Y:S01]  /*4efb0*/  MUFU.EX2 R3, R3 ;  /* 0x0000000300037308 */ /* 0x000ea20000000800 */
[----:B------:R-:W-:Y:S02]  /*4efc0*/  FFMA R0, R13, c[0x0][0x188], -R29 ;  /* 0x000062000d007a23 */ /* 0x000fe4000000081d */
[----:B------:R-:W4:Y:S01]  /*4efd0*/  LDL R13, [R1+0x26c] ;  /* 0x00026c00010d7983 */ /* 0x000f220000100800 */
[----:B------:R-:W-:Y:S02]  /*4efe0*/  STL [R1+0xde8], R20 ;  /* 0x000de81401007387 */ /* 0x000fe40000100800 */
[----:B-1----:R-:W3:Y:S01]  /*4eff0*/  LDL.LU R29, [R1+0x4] ;  /* 0x00000400011d7983 */ /* 0x002ee20000300800 */
[----:B--2---:R1:W-:Y:S02]  /*4f000*/  STL [R1+0xed4], R3 ;  /* 0x000ed40301007387 */ /* 0x0043e40000100800 */
[----:B-1----:R-:W-:Y:S02]  /*4f010*/  FMUL R3, R0, 1.4426950216293334961 ;  /* 0x3fb8aa3b00037820 */ /* 0x002fe40000400000 */
[----:B------:R-:W-:-:S02]  /*4f020*/  FFMA R0, R6, c[0x0][0x188], -R20 ;  /* 0x0000620006007a23 */ /* 0x000fc40000000814 */
[----:B------:R1:W2:Y:S02]  /*4f030*/  MUFU.EX2 R6, R3 ;  /* 0x0000000300067308 */ /* 0x0002a40000000800 */
[----:B-1----:R-:W3:Y:S04]  /*4f040*/  LDL.LU R3, [R1+0x2c] ;  /* 0x00002c0001037983 */ /* 0x002ee80000300800 */
[----:B--2---:R1:W-:Y:S02]  /*4f050*/  STL [R1+0xed0], R6 ;  /* 0x000ed00601007387 */ /* 0x0043e40000100800 */
[----:B-1----:R-:W-:-:S06]  /*4f060*/  FMUL R6, R0, 1.4426950216293334961 ;  /* 0x3fb8aa3b00067820 */ /* 0x002fcc0000400000 */
[----:B------:R-:W1:Y:S01]  /*4f070*/  MUFU.EX2 R6, R6 ;  /* 0x0000000600067308 */ /* 0x000e620000000800 */
[----:B------:R-:W-:Y:S01]  /*4f080*/  FMNMX R14, R2, R14, !PT ;  /* 0x0000000e020e7209 */ /* 0x000fe20007800000 */
[----:B---3--:R-:W-:Y:S02]  /*4f090*/  FFMA R0, R3, c[0x0][0x188], -R20 ;  /* 0x0000620003007a23 */ /* 0x008fe40000000814 */
[----:B------:R-:W2:Y:S01]  /*4f0a0*/  LDL.LU R20, [R1+0x37b4] ;  /* 0x0037b40001147983 */ /* 0x000ea20000300800 */
[----:B-1----:R1:W-:Y:S02]  /*4f0b0*/  STL [R1+0xecc], R6 ;  /* 0x000ecc0601007387 */ /* 0x0023e40000100800 */
[----:B------:R-:W-:Y:S01]  /*4f0c0*/  FMUL R2, R0, 1.4426950216293334961 ;  /* 0x3fb8aa3b00027820 */ /* 0x000fe20000400000 */
[----:B----4-:R-:W-:Y:S01]  /*4f0d0*/  FMNMX R13, R4, R13, !PT ;  /* 0x0000000d040d7209 */ /* 0x010fe20007800000 */
[----:B------:R-:W3:Y:S04]  /*4f0e0*/  LDS R3, [R15.X8+0x41100] ;  /* 0x041100000f037984 */ /* 0x000ee80000008800 */
[----:B-1----:R-:W4:Y:S01]  /*4f0f0*/  LDL.LU R6, [R1+0x18] ;  /* 0x0000180001067983 */ /* 0x002f220000300800 */
[----:B------:R-:W2:Y:S01]  /*4f100*/  LDL.LU R0, [R1+0x10] ;  /* 0x0000100001007983 */ /* 0x000ea20000300800 */
[----:B------:R-:W1:Y:S01]  /*4f110*/  MUFU.EX2 R2, R2 ;  /* 0x0000000200027308 */ /* 0x000e620000000800 */
[----:B------:R0:W-:Y:S01]  /*4f120*/  STL [R1+0xde4], R14 ;  /* 0x000de40e01007387 */ /* 0x0001e20000100800 */
[----:B-1----:R-:W-:Y:S02]  /*4f130*/  STL [R1+0xec8], R2 ;  /* 0x000ec80201007387 */ /* 0x002fe40000100800 */
[----:B------:R-:W1:Y:S04]  /*4f140*/  LDS R2, [R15.X8+0x41200] ;  /* 0x041200000f027984 */ /* 0x000e680000008800 */
[----:B--2---:R-:W-:-:S04]  /*4f150*/  FFMA R0, R0, c[0x0][0x188], -R14 ;  /* 0x0000620000007a23 */ /* 0x004fc8000000080e */
[----:B------:R-:W-:-:S06]  /*4f160*/  FMUL R4, R0, 1.4426950216293334961 ;  /* 0x3fb8aa3b00047820 */ /* 0x000fcc0000400000 */
[----:B------:R-:W2:Y:S01]  /*4f170*/  MUFU.EX2 R4, R4 ;  /* 0x0000000400047308 */ /* 0x000ea20000000800 */
[----:B------:R-:W-:Y:S02]  /*4f180*/  FFMA R0, R12, c[0x0][0x188], -R14 ;  /* 0x000062000c007a23 */ /* 0x000fe4000000080e */
[----:B0-----:R-:W3:Y:S01]  /*4f190*/  LDL.LU R14, [R1+0x37b0] ;  /* 0x0037b000010e7983 */ /* 0x001ee20000300800 */
[----:B------:R-:W-:Y:S02]  /*4f1a0*/  STL [R1+0xde0], R13 ;  /* 0x000de00d01007387 */ /* 0x000fe40000100800 */
[----:B------:R-:W3:Y:S01]  /*4f1b0*/  LDL R12, [R1+0x294] ;  /* 0x00029400010c7983 */ /* 0x000ee20000100800 */
[----:B--2---:R0:W-:Y:S02]  /*4f1c0*/  STL [R1+0xec4], R4 ;  /* 0x000ec40401007387 */ /* 0x0041e40000100800 */
[----:B0-----:R-:W-:Y:S02]  /*4f1d0*/  FMUL R4, R0, 1.4426950216293334961 ;  /* 0x3fb8aa3b00047820 */ /* 0x001fe40000400000 */
[----:B----4-:R-:W-:-:S02]  /*4f1e0*/  FFMA R0, R6, c[0x0][0x188], -R13 ;  /* 0x0000620006007a23 */ /* 0x010fc4000000080d */
[----:B------:R0:W2:Y:S02]  /*4f1f0*/  MUFU.EX2 R6, R4 ;  /* 0x0000000400067308 */ /* 0x0000a40000000800 */
[----:B0-----:R-:W4:Y:S04]  /*4f200*/  LDL.LU R4, [R1+0x1c] ;  /* 0x00001c0001047983 */ /* 0x001f280000300800 */
[----:B--2---:R0:W-:Y:S02]  /*4f210*/  STL [R1+0xec0], R6 ;  /* 0x000ec00601007387 */ /* 0x0041e40000100800 */
[----:B0-----:R-:W-:Y:S02]  /*4f220*/  FMUL R6, R0, 1.4426950216293334961 ;  /* 0x3fb8aa3b00067820 */ /* 0x001fe40000400000 */
[----:B----4-:R-:W-:-:S02]  /*4f230*/  FFMA R0, R4, c[0x0][0x188], -R13 ;  /* 0x0000620004007a23 */ /* 0x010fc4000000080d */
[----:B------:R0:W2:Y:S04]  /*4f240*/  LDS R4, [R15.X8+0x41300] ;  /* 0x041300000f047984 */ /* 0x0000a80000008800 */
[----:B------:R-:W4:Y:S01]  /*4f250*/  LDL.LU R13, [R1+0x37ac] ;  /* 0x0037ac00010d7983 */ /* 0x000f220000300800 */
[----:B0-----:R0:W1:Y:S03]  /*4f260*/  MUFU.EX2 R15, R6 ;  /* 0x00000006000f7308 */ /* 0x0010660000000800 */
[----:B0-----:R-:W2:Y:S04]  /*4f270*/  LDL R6, [R1+0x290] ;  /* 0x0002900001067983 */ /* 0x001ea80000100800 */
[----:B-1----:R0:W-:Y:S04]  /*4f280*/  STL [R1+0xebc], R15 ;  /* 0x000ebc0f01007387 */ /* 0x0021e80000100800 */
[----:B0-----:R-:W4:Y:S01]  /*4f290*/  LDL R15, [R1+0x298] ;  /* 0x00029800010f7983 */ /* 0x001f220000100800 */
[----:B--2---:R-:W-:-:S03]  /*4f2a0*/  FMNMX R6, R5, R6, !PT ;  /* 0x0000000605067209 */ /* 0x004fc60007800000 */
[----:B------:R-:W2:Y:S01]  /*4f2b0*/  LDL.LU R5, [R1] ;  /* 0x0000000001057983 */ /* 0x000ea20000300800 */
[----:B------:R-:W-:Y:S02]  /*4f2c0*/  FMUL R0, R0, 1.4426950216293334961 ;  /* 0x3fb8aa3b00007820 */ /* 0x000fe40000400000 */
[----:B------:R0:W-:Y:S01]  /*4f2d0*/  STL [R1+0xddc], R6 ;  /* 0x000ddc0601007387 */ /* 0x0001e20000100800 */
[----:B---3--:R-:W-:-:S03]  /*4f2e0*/  FMNMX R12, R3, R12, !PT ;  /* 0x0000000c030c7209 */ /* 0x008fc60007800000 */
[----:B------:R-:W1:Y:S02]  /*4f2f0*/  MUFU.EX2 R0, R0 ;  /* 0x0000000000007308 */ /* 0x000e640000000800 */
[----:B-1----:R-:W-:Y:S01]  /*4f300*/  STL [R1+0xeb8], R0 ;  /* 0x000eb80001007387 */ /* 0x002fe20000100800 */
[--C-:B--2---:R-:W-:Y:S02]  /*4f310*/  FFMA R5, R5, c[0x0][0x188], -R6.reuse ;  /* 0x0000620005057a23 */ /* 0x104fe40000000806 */
[----:B0-----:R-:W-:Y:S02]  /*4f320*/  FFMA R6, R29, c[0x0][0x188], -R6 ;  /* 0x000062001d067a23 */ /* 0x001fe40000000806 */
[----:B------:R-:W-:Y:S02]  /*4f330*/  FMUL R5, R5, 1.4426950216293334961 ;  /* 0x3fb8aa3b05057820 */ /* 0x000fe40000400000 */
[----:B------:R-:W-:Y:S02]  /*4f340*/  FMUL R3, R6, 1.4426950216293334961 ;  /* 0x3fb8aa3b06037820 */ /* 0x000fe40000400000 */
[----:B------:R0:W1:Y:S08]  /*4f350*/  MUFU.EX2 R29, R5 ;  /* 0x00000005001d7308 */ /* 0x0000700000000800 */
[----:B------:R-:W2:Y:S01]  /*4f360*/  MUFU.EX2 R3, R3 ;  /* 0x0000000300037308 */ /* 0x000ea20000000800 */
[----:B0-----:R-:W3:Y:S04]  /*4f370*/  LDL.LU R5, [R1+0x8] ;  /* 0x0000080001057983 */ /* 0x001ee80000300800 */
[----:B-1----:R0:W-:Y:S04]  /*4f380*/  STL [R1+0xeb4], R29 ;  /* 0x000eb41d01007387 */ /* 0x0021e80000100800 */
[----:B0-----:R-:W4:Y:S01]  /*4f390*/  LDL R29, [R1+0x360] ;  /* 0x00036000011d7983 */ /* 0x001f220000100800 */
[----:B------:R-:W-:Y:S02]  /*4f3a0*/  STL [R1+0xdd8], R12 ;  /* 0x000dd80c01007387 */ /* 0x000fe40000100800 */
[----:B--2---:R0:W-:Y:S02]  /*4f3b0*/  STL [R1+0xeb0], R3 ;  /* 0x000eb00301007387 */ /* 0x0041e40000100800 */
[----:B0-----:R-:W2:Y:S01]  /*4f3c0*/  LDL.LU R3, [R1+0xc] ;  /* 0x00000c0001037983 */ /* 0x001ea20000300800 */
[----:B---3--:R-:W-:-:S02]  /*4f3d0*/  FFMA R5, R5, c[0x0][0x188], -R12 ;  /* 0x0000620005057a23 */ /* 0x008fc4000000080c */
[----:B--2---:R-:W-:Y:S02]  /*4f3e0*/  FFMA R3, R3, c[0x0][0x188], -R12 ;  /* 0x0000620003037a23 */ /* 0x004fe4000000080c */
[----:B------:R-:W2:Y:S01]  /*4f3f0*/  LDL.LU R12, [R1+0x37a8] ;  /* 0x0037a800010c7983 */ /* 0x000ea20000300800 */
[----:B------:R-:W-:Y:S02]  /*4f400*/  FMUL R5, R5, 1.4426950216293334961 ;  /* 0x3fb8aa3b05057820 */ /* 0x000fe40000400000 */
[----:B------:R-:W-:Y:S01]  /*4f410*/  FMUL R3, R3, 1.4426950216293334961 ;  /* 0x3fb8aa3b03037820 */ /* 0x000fe20000400000 */
[----:B----4-:R-:W-:Y:S02]  /*4f420*/  FMNMX R15, R2, R15, !PT ;  /* 0x0000000f020f7209 */ /* 0x010fe40007800000 */
[----:B------:R-:W0:Y:S08]  /*4f430*/  MUFU.EX2 R2, R5 ;  /* 0x0000000500027308 */ /* 0x000e300000000800 */
[----:B------:R-:W1:Y:S01]  /*4f440*/  MUFU.EX2 R3, R3 ;  /* 0x0000000300037308 */ /* 0x000e620000000800 */
[----:B------:R-:W-:Y:S04]  /*4f450*/  STL [R1+0xdd4], R15 ;  /* 0x000dd40f01007387 */ /* 0x000fe80000100800 */
[----:B0-----:R2:W-:Y:S04]  /*4f460*/  STL [R1+0xeac], R2 ;  /* 0x000eac0201007387 */ /* 0x0015e80000100800 */
[----:B------:R-:W0:Y:S04]  /*4f470*/  S2R R0, SR_TID.X ;  /* 0x0000000000007919 */ /* 0x000e280000002100 */
[----:B------:R-:W3:Y:S01]  /*4f480*/  S2R R5, SR_TID.X ;  /* 0x0000000000057919 */ /* 0x000ee20000002100 */
[----:B--2---:R-:W-:-:S03]  /*4f490*/  FFMA R2, R12, c[0x0][0x188], -R15 ;  /* 0x000062000c027a23 */ /* 0x004fc6000000080f */
[----:B------:R-:W2:Y:S01]  /*4f4a0*/  LDL R12, [R1+0x364] ;  /* 0x00036400010c7983 */ /* 0x000ea20000100800 */
[----:B-1----:R1:W-:Y:S02]  /*4f4b0*/  STL [R1+0xea4], R3 ;  /* 0x000ea40301007387 */ /* 0x0023e40000100800 */
[----:B-1----:R-:W-:Y:S02]  /*4f4c0*/  FFMA R3, R13, c[0x0][0x188], -R15 ;  /* 0x000062000d037a23 */ /* 0x002fe4000000080f */
[----:B------:R-:W4:Y:S01]  /*4f4d0*/  LDL.LU R15, [R1+0x37a4] ;  /* 0x0037a400010f7983 */ /* 0x000f220000300800 */
[----:B0-----:R-:W-:Y:S01]  /*4f4e0*/  LOP3.LUT R0, R0, 0x1c, RZ, 0xc0, !PT ;  /* 0x0000001c00007812 */ /* 0x001fe200078ec0ff */
[----:B------:R-:W-:Y:S01]  /*4f4f0*/  FMUL R2, R2, 1.4426950216293334961 ;  /* 0x3fb8aa3b02027820 */ /* 0x000fe20000400000 */
[----:B---3--:R-:W-:-:S03]  /*4f500*/  LOP3.LUT R13, R5, 0x1c, RZ, 0xc0, !PT ;  /* 0x0000001c050d7812 */ /* 0x008fc600078ec0ff */
[----:B------:R0:W1:Y:S01]  /*4f510*/  MUFU.EX2 R5, R2 ;  /* 0x0000000200057308 */ /* 0x0000620000000800 */
[----:B------:R-:W2:Y:S01]  /*4f520*/  LDS R0, [R0.X8+0x41400] ;  /* 0x0414000000007984 */ /* 0x000ea20000008800 */
[----:B------:R-:W-:-:S03]  /*4f530*/  FMUL R3, R3, 1.4426950216293334961 ;  /* 0x3fb8aa3b03037820 */ /* 0x000fc60000400000 */
[----:B0-----:R-:W-:Y:S04]  /*4f540*/  LDS R2, [R13.X8+0x41600] ;  /* 0x041600000d027984 */ /* 0x001fe80000008800 */
[----:B-1----:R0:W-:Y:S02]  /*4f550*/  STL [R1+0xea0], R5 ;  /* 0x000ea00501007387 */ /* 0x0021e40000100800 */
[----:B0-----:R-:W-:Y:S02]  /*4f560*/  FMNMX R5, R4, R29, !PT ;  /* 0x0000001d04057209 */ /* 0x001fe40007800000 */
[----:B------:R-:W3:Y:S03]  /*4f570*/  LDL R29, [R1+0x368] ;  /* 0x00036800011d7983 */ /* 0x000ee60000100800 */
[----:B------:R-:W-:-:S02]  /*4f580*/  FFMA R4, R14, c[0x0][0x188], -R5 ;  /* 0x000062000e047a23 */ /* 0x000fc40000000805 */
[----:B------:R0:W1:Y:S02]  /*4f590*/  MUFU.EX2 R14, R3 ;  /* 0x00000003000e7308 */ /* 0x0000640000000800 */
[----:B------:R-:W-:Y:S01]  /*4f5a0*/  FMUL R4, R4, 1.4426950216293334961 ;  /* 0x3fb8aa3b04047820 */ /* 0x000fe20000400000 */
[----:B------:R-:W-:Y:S04]  /*4f5b0*/  STL [R1+0xdd0], R5 ;  /* 0x000dd00501007387 */ /* 0x000fe80000100800 */
[----:B0-----:R0:W-:Y:S01]  /*4f5c0*/  LDS R3, [R13.X8+0x41700] ;  /* 0x041700000d037984 */ /* 0x0011e20000008800 */
[----:B------:R-:W2:Y:S03]  /*4f5d0*/  MUFU.EX2 R4, R4 ;  /* 0x0000000400047308 */ /* 0x000ea60000000800 */
[----:B0-----:R-:W0:Y:S04]  /*4f5e0*/  S2R R13, SR_TID.X ;  /* 0x00000000000d7919 */ /* 0x001e280000002100 */
[----:B-1----:R2:W-:Y:S04]  /*4f5f0*/  STL [R1+0xe98], R14 ;  /* 0x000e980e01007387 */ /* 0x0025e80000100800 */
[----:B------:R-:W1:Y:S01]  /*4f600*/  S2R R6, SR_TID.X ;  /* 0x0000000000067919 */ /* 0x000e620000002100 */
[----:B--2---:R-:W-:-:S03]  /*4f610*/  FMNMX R14, R0, R12, !PT ;  /* 0x0000000c000e7209 */ /* 0x004fc60007800000 */
[----:B------:R-:W2:Y:S01]  /*4f620*/  LDL R12, [R1+0x36c] ;  /* 0x00036c00010c7983 */ /* 0x000ea20000100800 */
[----:B----4-:R-:W-:-:S04]  /*4f630*/  FFMA R5, R15, c[0x0][0x188], -R5 ;  /* 0x000062000f057a23 */ /* 0x010fc80000000805 */
[----:B------:R-:W-:-:S04]  /*4f640*/  FMUL R0, R5, 1.4426950216293334961 ;  /* 0x3fb8aa3b05007820 */ /* 0x000fc80000400000 */
[----:B------:R4:W0:Y:S01]  /*4f650*/  MUFU.EX2 R5, R0 ;  /* 0x0000000000057308 */ /* 0x0008220000000800 */
[----:B------:R1:W-:Y:S01]  /*4f660*/  STL [R1+0xe90], R4 ;  /* 0x000e900401007387 */ /* 0x0003e20000100800 */
[----:B------:R-:W-:Y:S02]  /*4f670*/  STL [R1+0xdcc], R14 ;  /* 0x000dcc0e01007387 */ /* 0x000fe40000100800 */
[----:B-1----:R-:W-:-:S04]  /*4f680*/  FFMA R4, R20, c[0x0][0x188], -R14 ;  /* 0x0000620014047a23 */ /* 0x002fc8000000080e */
[----:B----4-:R-:W-:Y:S02]  /*4f690*/  FMUL R0, R4, 1.4426950216293334961 ;  /* 0x3fb8aa3b04007820 */ /* 0x010fe40000400000 */
[----:B------:R-:W-:Y:S01]  /*4f6a0*/  FFMA R4, R21, c[0x0][0x188], -R14 ;  /* 0x0000620015047a23 */ /* 0x000fe2000000080e */
[----:B0-----:R0:W-:Y:S01]  /*4f6b0*/  STL [R1+0xe84], R5 ;  /* 0x000e840501007387 */ /* 0x0011e20000100800 */
[----:B------:R-:W-:Y:S02]  /*4f6c0*/  LOP3.LUT R21, R13, 0x1c, RZ, 0xc0, !PT ;  /* 0x0000001c0d157812 */ /* 0x000fe400078ec0ff */
[----:B------:R-:W4:Y:S01]  /*4f6d0*/  LDL R13, [R1+0xf48] ;  /* 0x000f4800010d7983 */ /* 0x000f220000100800 */
[----:B------:R-:W-:-:S06]  /*4f6e0*/  LOP3.LUT R6, R6, 0x1c, RZ, 0xc0, !PT ;  /* 0x0000001c06067812 */ /* 0x000fcc00078ec0ff */
[----:B------:R-:W3:Y:S01]  /*4f6f0*/  LDS R6, [R6.X8+0x41500] ;  /* 0x0415000006067984 */ /* 0x000ee20000008800 */
[----:B0-----:R0:W1:Y:S01]  /*4f700*/  MUFU.EX2 R5, R0 ;  /* 0x0000000000057308 */ /* 0x0010620000000800 */
[----:B------:R-:W-:-:S07]  /*4f710*/  FMUL R4, R4, 1.4426950216293334961 ;  /* 0x3fb8aa3b04047820 */ /* 0x000fce0000400000 */
[----:B------:R0:W3:Y:S02]  /*4f720*/  MUFU.EX2 R14, R4 ;  /* 0x00000004000e7308 */ /* 0x0000e40000000800 */
[----:B0-----:R-:W0:Y:S04]  /*4f730*/  LDS R0, [R21.X8+0x41800] ;  /* 0x0418000015007984 */ /* 0x001e280000008800 */
[----:B------:R-:W0:Y:S04]  /*4f740*/  LDS R4, [R21.X8+0x41900] ;  /* 0x0419000015047984 */ /* 0x000e280000008800 */
[----:B-1----:R1:W-:Y:S01]  /*4f750*/  STL [R1+0xe80], R5 ;  /* 0x000e800501007387 */ /* 0x0023e20000100800 */
[----:B---3--:R-:W-:-:S05]  /*4f760*/  FMNMX R6, R6, R29, !PT ;  /* 0x0000001d06067209 */ /* 0x008fca0007800000 */
[--C-:B-1----:R-:W-:Y:S01]  /*4f770*/  FFMA R5, R22, c[0x0][0x188], -R6.reuse ;  /* 0x0000620016057a23 */ /* 0x102fe20000000806 */
[----:B------:R1:W-:Y:S03]  /*4f780*/  STL [R1+0xdc8], R6 ;  /* 0x000dc80601007387 */ /* 0x0003e60000100800 */
[----:B------:R-:W-:Y:S02]  /*4f790*/  FMUL R5, R5, 1.4426950216293334961 ;  /* 0x3fb8aa3b05057820 */ /* 0x000fe40000400000 */
[----:B-1----:R-:W-:-:S04]  /*4f7a0*/  FFMA R6, R23, c[0x0][0x188], -R6 ;  /* 0x0000620017067a23 */ /* 0x002fc80000000806 */
[----:B------:R-:W1:Y:S01]  /*4f7b0*/  MUFU.EX2 R5, R5 ;  /* 0x0000000500057308 */ /* 0x000e620000000800 */
[----:B------:R-:W-:-:S07]  /*4f7c0*/  FMUL R6, R6, 1.4426950216293334961 ;  /* 0x3fb8aa3b06067820 */ /* 0x000fce0000400000 */
[----:B------:R-:W3:Y:S01]  /*4f7d0*/  MUFU.EX2 R6, R6 ;  /* 0x0000000600067308 */ /* 0x000ee20000000800 */
[----:B------:R-:W-:Y:S04]  /*4f7e0*/  STL [R1+0x3c], R14 ;  /* 0x00003c0e01007387 */ /* 0x000fe80000100800 */
[----:B-1----:R1:W-:Y:S01]  /*4f7f0*/  STL [R1+0xea8], R5 ;  /* 0x000ea80501007387 */ /* 0x0023e20000100800 */
[----:B--2---:R-:W-:-:S03]  /*4f800*/  FMNMX R12, R2, R12, !PT ;  /* 0x0000000c020c7209 */ /* 0x004fc60007800000 */
[----:B------:R-:W2:Y:S02]  /*4f810*/  LDS R2, [R21.X8+0x41a00] ;  /* 0x041a000015027984 */ /* 0x000ea40000008800 */
[----:B-1----:R-:W-:Y:S02]  /*4f820*/  FFMA R5, R24, c[0x0][0x188], -R12 ;  /* 0x0000620018057a23 */ /* 0x002fe4000000080c */
[----:B------:R-:W-:Y:S01]  /*4f830*/  STL [R1+0xdc4], R12 ;  /* 0x000dc40c01007387 */ /* 0x000fe20000100800 */
[----:B------:R-:W0:Y:S02]  /*4f840*/  LDL R15, [R1+0xf50] ;  /* 0x000f5000010f7983 */ /* 0x000e240000100800 */
[----:B---3--:R1:W-:Y:S01]  /*4f850*/  STL [R1+0xe9c], R6 ;  /* 0x000e9c0601007387 */ /* 0x0083e20000100800 */
[----:B----4-:R-:W-:Y:S01]  /*4f860*/  FMNMX R22, R3, R13, !PT ;  /* 0x0000000d03167209 */ /* 0x010fe20007800000 */
[----:B------:R-:W-:-:S04]  /*4f870*/  FMUL R3, R5, 1.4426950216293334961 ;  /* 0x3fb8aa3b05037820 */ /* 0x000fc80000400000 */
[----:B-1----:R-:W1:Y:S01]  /*4f880*/  MUFU.EX2 R6, R3 ;  /* 0x0000000300067308 */ /* 0x002e620000000800 */
[----:B------:R-:W-:Y:S04]  /*4f890*/  STL [R1+0xdc0], R22 ;  /* 0x000dc01601007387 */ /* 0x000fe80000100800 */
[----:B-1----:R1:W-:Y:S01]  /*4f8a0*/  STL [R1+0xe94], R6 ;  /* 0x000e940601007387 */ /* 0x0023e20000100800 */
[----:B------:R-:W3:Y:S02]  /*4f8b0*/  LDL R20, [R1+0xf54] ;  /* 0x000f540001147983 */ /* 0x000ee40000100800 */
[----:B------:R-:W-:Y:S02]  /*4f8c0*/  FFMA R5, R25, c[0x0][0x188], -R12 ;  /* 0x0000620019057a23 */ /* 0x000fe4000000080c */
[----:B------:R-:W4:Y:S02]  /*4f8d0*/  LDL R14, [R1+0xf34] ;  /* 0x000f3400010e7983 */ /* 0x000f240000100800 */
[----:B------:R-:W-:-:S06]  /*4f8e0*/  FMUL R3, R5, 1.4426950216293334961 ;  /* 0x3fb8aa3b05037820 */ /* 0x000fcc0000400000 */
[----:B------:R-:W1:Y:S01]  /*4f8f0*/  MUFU.EX2 R3, R3 ;  /* 0x0000000300037308 */ /* 0x000e620000000800 */
[--C-:B------:R-:W-:Y:S01]  /*4f900*/  FFMA R5, R26, c[0x0][0x188], -R22.reuse ;  /* 0x000062001a057a23 */ /* 0x100fe20000000816 */
[----:B-1----:R1:W-:Y:S01]  /*4f910*/  STL [R1+0xe8c], R3 ;  /* 0x000e8c0301007387 */ /* 0x0023e20000100800 */
[----:B------:R-:W2:Y:S02]  /*4f920*/  LDL R13, [R1+0xf2c] ;  /* 0x000f2c00010d7983 */ /* 0x000ea40000100800 */
[----:B------:R-:W2:Y:S02]  /*4f930*/  LDL R12, [R1+0xf24] ;  /* 0x000f2400010c7983 */ /* 0x000ea40000100800 */
[----:B------:R-:W2:Y:S02]  /*4f940*/  LDL R6, [R1+0xf18] ;  /* 0x000f180001067983 */ /* 0x000ea40000100800 */
[----:B-1----:R-:W-:Y:S02]  /*4f950*/  FMUL R3, R5, 1.4426950216293334961 ;  /* 0x3fb8aa3b05037820 */ /* 0x002fe40000400000 */
[----:B------:R-:W-:-:S02]  /*4f960*/  FFMA R5, R27, c[0x0][0x188], -R22 ;  /* 0x000062001b057a23 */ /* 0x000fc40000000816 */
[----:B------:R-:W4:Y:S04]  /*4f970*/  LDL R27, [R1+0xf20] ;  /* 0x000f2000011b7983 */ /* 0x000f280000100800 */
[----:B------:R-:W4:Y:S01]  /*4f980*/  LDL R22, [R1+0xf10] ;  /* 0x000f100001167983 */ /* 0x000f220000100800 */
[----:B------:R-:W1:Y:S03]  /*4f990*/  MUFU.EX2 R3, R3 ;  /* 0x0000000300037308 */ /* 0x000e660000000800 */
[----:B-1----:R1:W-:Y:S01]  /*4f9a0*/  STL [R1+0xe88], R3 ;  /* 0x000e880301007387 */ /* 0x0023e20000100800 */
[----:B0-----:R-:W-:Y:S01]  /*4f9b0*/  FMNMX R15, R0, R15, !PT ;  /* 0x0000000f000f7209 */ /* 0x001fe20007800000 */
[----:B------:R-:W-:-:S06]  /*4f9c0*/  FMUL R0, R5, 1.4426950216293334961 ;  /* 0x3fb8aa3b05007820 */ /* 0x000fcc0000400000 */
[----:B------:R-:W0:Y:S01]  /*4f9d0*/  MUFU.EX2 R0, R0 ;  /* 0x0000000000007308 */ /* 0x000e220000000800 */
[----:B------:R-:W-:-:S05]  /*4f9e0*/  MOV R5, R15 ;  /* 0x0000000f00057202 */ /* 0x000fca0000000f00 */
[--C-:B-1----:R-:W-:Y:S01]  /*4f9f0*/  FFMA R3, R8, c[0x0][0x188], -R5.reuse ;  /* 0x0000620008037a23 */ /* 0x102fe20000000805 */
[----:B------:R1:W-:Y:S01]  /*4fa00*/  STL [R1+0xdbc], R15 ;  /* 0x000dbc0f01007387 */ /* 0x0003e20000100800 */
[----:B------:R-:W4:Y:S02]  /*4fa10*/  LDL R29, [R1+0xf58] ;  /* 0x000f5800011d7983 */ /* 0x000f240000100800 */
[----:B------:R-:W-:Y:S01]  /*4fa20*/  FMUL R3, R3, 1.4426950216293334961 ;  /* 0x3fb8aa3b03037820 */ /* 0x000fe20000400000 */
[----:B-1----:R-:W4:Y:S01]  /*4fa30*/  LDL R15, [R1+0xf08] ;  /* 0x000f0800010f7983 */ /* 0x002f220000100800 */
[----:B0-----:R-:W-:Y:S02]  /*4fa40*/  STL [R1+0xe7c], R0 ;  /* 0x000e7c0001007387 */ /* 0x001fe40000100800 */
[----:B------:R-:W4:Y:S02]  /*4fa50*/  LDL R26, [R1+0xef8] ;  /* 0x000ef800011a7983 */ /* 0x000f240000100800 */
[----:B------:R-:W4:Y:S01]  /*4fa60*/  LDL R25, [R1+0xefc] ;  /* 0x000efc0001197983 */ /* 0x000f220000100800 */
[----:B------:R-:W-:Y:S01]  /*4fa70*/  LDS R0, [R21.X8+0x41b00] ;  /* 0x041b000015007984 */ /* 0x000fe20000008800 */
[----:B---3--:R-:W-:Y:S01]  /*4fa80*/  FMNMX R8, R4, R20, !PT ;  /* 0x0000001404087209 */ /* 0x008fe20007800000 */
[----:B------:R-:W-:-:S02]  /*4fa90*/  FFMA R4, R9, c[0x0][0x188], -R5 ;  /* 0x0000620009047a23 */ /* 0x000fc40000000805 */
[----:B------:R-:W3:Y:S01]  /*4faa0*/  LDL R20, [R1+0xf00] ;  /* 0x000f000001147983 */ /* 0x000ee20000100800 */
[----:B------:R0:W1:Y:S01]  /*4fab0*/  MUFU.EX2 R5, R3 ;  /* 0x0000000300057308 */ /* 0x0000620000000800 */
[----:B------:R-:W-:Y:S02]  /*4fac0*/  STL [R1+0xe38], R8 ;  /* 0x000e380801007387 */ /* 0x000fe40000100800 */
[----:B------:R-:W3:Y:S01]  /*4fad0*/  LDL R24, [R1+0xef0] ;  /* 0x000ef00001187983 */ /* 0x000ee20000100800 */
[----:B------:R-:W3:Y:S04]  /*4fae0*/  LDL R23, [R1+0xef4] ;  /* 0x000ef40001177983 */ /* 0x000ee80000100800 */
[----:B------:R-:W3:Y:S01]  /*4faf0*/  LDL R9, [R1+0xf28] ;  /* 0x000f280001097983 */ /* 0x000ee20000100800 */
[----:B0-----:R-:W-:-:S03]  /*4fb00*/  FFMA R3, R10, c[0x0][0x188], -R8 ;  /* 0x000062000a037a23 */ /* 0x001fc60000000808 */
[----:B------:R-:W3:Y:S04]  /*4fb10*/  LDL R10, [R1+0xf30] ;  /* 0x000f3000010a7983 */ /* 0x000ee80000100800 */
[----:B-1----:R0:W-:Y:S02]  /*4fb20*/  STL [R1+0xe78], R5 ;  /* 0x000e780501007387 */ /* 0x0021e40000100800 */
[----:B0-----:R-:W-:Y:S02]  /*4fb30*/  FMUL R5, R4, 1.4426950216293334961 ;  /* 0x3fb8aa3b04057820 */ /* 0x001fe40000400000 */
[----:B------:R-:W-:-:S04]  /*4fb40*/  FFMA R4, R11, c[0x0][0x188], -R8 ;  /* 0x000062000b047a23 */ /* 0x000fc80000000808 */
[----:B------:R-:W0:Y:S01]  /*4fb50*/  MUFU.EX2 R5, R5 ;  /* 0x0000000500057308 */ /* 0x000e220000000800 */
[----:B--2---:R-:W-:Y:S01]  /*4fb60*/  FADD R11, R16, R6 ;  /* 0x00000006100b7221 */ /* 0x004fe20000000000 */
[----:B------:R-:W-:Y:S04]  /*4fb70*/  LDS R8, [R21.X8+0x41c00] ;  /* 0x041c000015087984 */ /* 0x000fe80000008800 */
[----:B0-----:R0:W-:Y:S01]  /*4fb80*/  STL [R1+0xe74], R5 ;  /* 0x000e740501007387 */ /* 0x0011e20000100800 */
[----:B----4-:R-:W-:Y:S01]  /*4fb90*/  FMNMX R29, R2, R29, !PT ;  /* 0x0000001d021d7209 */ /* 0x010fe20007800000 */
[----:B------:R-:W-:-:S04]  /*4fba0*/  FMUL R2, R3, 1.4426950216293334961 ;  /* 0x3fb8aa3b03027820 */ /* 0x000fc80000400000 */
[----:B------:R-:W-:Y:S01]  /*4fbb0*/  STL [R1+0xe34], R29 ;  /* 0x000e341d01007387 */ /* 0x000fe20000100800 */
[----:B------:R-:W2:Y:S02]  /*4fbc0*/  LDL.LU R16, [R1+0x37a0] ;  /* 0x0037a00001107983 */ /* 0x000ea40000300800 */
[----:B0-----:R-:W-:Y:S02]  /*4fbd0*/  FADD R5, R28, R15 ;  /* 0x0000000f1c057221 */ /* 0x001fe40000000000 */
[----:B---3--:R-:W-:Y:S02]  /*4fbe0*/  FADD R3, R14, R10 ;  /* 0x0000000a0e037221 */ /* 0x008fe40000000000 */
[----:B------:R-:W-:Y:S02]  /*4fbf0*/  FMUL R14, R4, 1.4426950216293334961 ;  /* 0x3fb8aa3b040e7820 */ /* 0x000fe40000400000 */
[----:B------:R-:W0:Y:S08]  /*4fc00*/  MUFU.EX2 R4, R2 ;  /* 0x0000000200047308 */ /* 0x000e300000000800 */
[----:B------:R-:W1:Y:S01]  /*4fc10*/  MUFU.EX2 R14, R14 ;  /* 0x0000000e000e7308 */ /* 0x000e620000000800 */
[----:B------:R-:W-:Y:S01]  /*4fc20*/  FADD R20, R17, R20 ;  /* 0x0000001411147221 */ /* 0x000fe20000000000 */
[----:B0-----:R-:W-:Y:S01]  /*4fc30*/  STL [R1+0xe70], R4 ;  /* 0x000e700401007387 */ /* 0x001fe20000100800 */
[----:B------:R-:W3:Y:S02]  /*4fc40*/  LDL R28, [R1+0xf5c] ;  /* 0x000f5c00011c7983 */ /* 0x000ee40000100800 */
[----:B-1----:R-:W-:Y:S02]  /*4fc50*/  STL [R1+0xe6c], R14 ;  /* 0x000e6c0e01007387 */ /* 0x002fe40000100800 */
[----:B------:R-:W4:Y:S02]  /*4fc60*/  LDL.LU R17, [R1+0x379c] ;  /* 0x00379c0001117983 */ /* 0x000f240000300800 */
[----:B------:R-:W-:-:S02]  /*4fc70*/  FADD R26, R25, R26 ;  /* 0x0000001a191a7221 */ /* 0x000fc40000000000 */
[----:B------:R-:W-:Y:S02]  /*4fc80*/  FADD R25, R23, R24 ;  /* 0x0000001817197221 */ /* 0x000fe40000000000 */
[----:B------:R-:W-:Y:S02]  /*4fc90*/  FADD R24, R18, R19 ;  /* 0x0000001312187221 */ /* 0x000fe40000000000 */
[----:B------:R-:W3:Y:S01]  /*4fca0*/  LDL.LU R19, [R1+0x3798] ;  /* 0x0037980001137983 */ /* 0x000ee20000300800 */
[----:B------:R-:W3:Y:S02]  /*4fcb0*/  LDL.LU R18, [R1+0x3794] ;  /* 0x0037940001127983 */ /* 0x000ee40000300800 */
[----:B------:R-:W-:Y:S02]  /*4fcc0*/  FADD R13, R13, R9 ;  /* 0x000000090d0d7221 */ /* 0x000fe40000000000 */
[----:B------:R-:W-:Y:S01]  /*4fcd0*/  FADD R12, R12, R27 ;  /* 0x0000001b0c0c7221 */ /* 0x000fe20000000000 */
[----:B------:R-:W-:Y:S04]  /*4fce0*/  SHFL.BFLY PT, R6, R3, 0x2, 0x1f ;  /* 0x0c401f0003067f89 */ /* 0x000fe800000e0000 */
[----:B------:R-:W0:Y:S04]  /*4fcf0*/  SHFL.BFLY PT, R2, R13, 0x2, 0x1f ;  /* 0x0c401f000d027f89 */ /* 0x000e2800000e0000 */
[----:B------:R-:W1:Y:S01]  /*4fd00*/  SHFL.BFLY PT, R10, R12, 0x2, 0x1f ;  /* 0x0c401f000c0a7f89 */ /* 0x000e6200000e0000 */
[----:B--2---:R-:W-:-:S03]  /*4fd10*/  FFMA R15, R16, c[0x0][0x188], -R29 ;  /* 0x00006200100f7a23 */ /* 0x004fc6000000081d */
[----:B------:R-:W3:Y:S04]  /*4fd20*/  SHFL.BFLY PT, R4, R11, 0x2, 0x1f ;  /* 0x0c401f000b047f89 */ /* 0x000ee800000e0000 */
[----:B------:R-:W-:Y:S01]  /*4fd30*/  LDS R9, [R21.X8+0x41d00] ;  /* 0x041d000015097984 */ /* 0x000fe20000008800 */
[----:B------:R-:W-:Y:S02]  /*4fd40*/  FMUL R27, R15, 1.4426950216293334961 ;  /* 0x3fb8aa3b0f1b7820 */ /* 0x000fe40000400000 */
[----:B0-----:R-:W-:Y:S02]  /*4fd50*/  FADD R2, R13, R2 ;  /* 0x000000020d027221 */ /* 0x001fe40000000000 */
[----:B------:R-:W-:Y:S02]  /*4fd60*/  FADD R3, R3, R6 ;  /* 0x0000000603037221 */ /* 0x000fe40000000000 */
[----:B----4-:R-:W-:-:S02]  /*4fd70*/  FFMA R17, R17, c[0x0][0x188], -R29 ;  /* 0x0000620011117a23 */ /* 0x010fc4000000081d */
[----:B------:R0:W4:Y:S02]  /*4fd80*/  MUFU.EX2 R29, R27 ;  /* 0x0000001b001d7308 */ /* 0x0001240000000800 */
[----:B0-----:R-:W2:Y:S04]  /*4fd90*/  LDL.LU R27, [R1+0x140] ;  /* 0x00014000011b7983 */ /* 0x001ea80000300800 */
[----:B----4-:R3:W-:Y:S02]  /*4fda0*/  STL [R1+0xe68], R29 ;  /* 0x000e681d01007387 */ /* 0x0107e40000100800 */
[----:B---3--:R-:W-:Y:S02]  /*4fdb0*/  FMNMX R29, R0, R28, !PT ;  /* 0x0000001c001d7209 */ /* 0x008fe40007800000 */
[----:B------:R-:W3:Y:S01]  /*4fdc0*/  LDL.LU R28, [R1+0x144] ;  /* 0x00014400011c7983 */ /* 0x000ee20000300800 */
[----:B------:R-:W4:Y:S02]  /*4fdd0*/  LDL R13, [R1+0xee4] ;  /* 0x000ee400010d7983 */ /* 0x000f240000100800 */
[----:B------:R-:W-:Y:S02]  /*4fde0*/  STL [R1+0xe30], R29 ;  /* 0x000e301d01007387 */ /* 0x000fe40000100800 */
[----:B-1----:R-:W-:-:S02]  /*4fdf0*/  FADD R0, R12, R10 ;  /* 0x0000000a0c007221 */ /* 0x002fc40000000000 */
[----:B------:R-:W4:Y:S01]  /*4fe00*/  LDL R10, [R1+0xee0] ;  /* 0x000ee000010a7983 */ /* 0x000f220000100800 */
[----:B------:R-:W-:Y:S02]  /*4fe10*/  FMUL R6, R17, 1.4426950216293334961 ;  /* 0x3fb8aa3b11067820 */ /* 0x000fe40000400000 */
[----:B------:R-:W2:Y:S01]  /*4fe20*/  LDL R17, [R1+0xf60] ;  /* 0x000f600001117983 */ /* 0x000ea20000100800 */
[----:B------:R-:W0:Y:S01]  /*4fe30*/  S2R R12, SR_TID.X ;  /* 0x00000000000c7919 */ /* 0x000e220000002100 */
[----:B------:R-:W-:Y:S02]  /*4fe40*/  FADD R4, R11, R4 ;  /* 0x000000040b047221 */ /* 0x000fe40000000000 */
[----:B------:R-:W-:Y:S02]  /*4fe50*/  FFMA R11, R18, c[0x0][0x188], -R29 ;  /* 0x00006200120b7a23 */ /* 0x000fe4000000081d */
[----:B------:R1:W0:Y:S02]  /*4fe60*/  MUFU.EX2 R18, R6 ;  /* 0x0000000600127308 */ /* 0x0002240000000800 */
[----:B0-----:R-:W-:-:S05]  /*4fe70*/  LOP3.LUT R12, R12, 0x1c, RZ, 0xc0, !PT ;  /* 0x0000001c0c0c7812 */ /* 0x001fca00078ec0ff */
[----:B-1----:R0:W1:Y:S04]  /*4fe80*/  LDS R6, [R12.X8+0x41e00] ;  /* 0x041e00000c067984 */ /* 0x0020680000008800 */
[----:B------:R-:W1:Y:S01]  /*4fe90*/  SHFL.BFLY PT, R15, R25, 0x2, 0x1f ;  /* 0x0c401f00190f7f89 */ /* 0x000e6200000e0000 */
[----:B0-----:R-:W-:-:S03]  /*4fea0*/  FMUL R12, R11, 1.4426950216293334961 ;  /* 0x3fb8aa3b0b0c7820 */ /* 0x001fc60000400000 */
[----:B-1----:R0:W-:Y:S01]  /*4feb0*/  STL [R1+0x3790], R6 ;  /* 0x0037900601007387 */ /* 0x0021e20000100800 */
[----:B------:R1:W-:Y:S03]  /*4fec0*/  STL [R1+0xe60], R18 ;  /* 0x000e601201007387 */ /* 0x0003e60000100800 */
[----:B0-----:R-:W3:Y:S01]  /*4fed0*/  LDL R6, [R1+0xf64] ;  /* 0x000f640001067983 */ /* 0x001ee20000100800 */
[----:B-1----:R-:W0:Y:S01]  /*4fee0*/  MUFU.EX2 R18, R12 ;  /* 0x0000000c00127308 */ /* 0x002e220000000800 */
[----:B------:R-:W-:Y:S02]  /*4fef0*/  FADD R15, R25, R15 ;  /* 0x0000000f190f7221 */ /* 0x000fe40000000000 */
[----:B----4-:R-:W-:Y:S02]  /*4ff00*/  FADD R10, R13, R10 ;  /* 0x0000000a0d0a7221 */ /* 0x010fe40000000000 */
[----:B------:R-:W-:-:S02]  /*4ff10*/  FFMA R13, R19, c[0x0][0x188], -R29 ;  /* 0x00006200130d7a23 */ /* 0x000fc4000000081d */
[----:B------:R-:W4:Y:S01]  /*4ff20*/  LDL.LU R29, [R1+0x148] ;  /* 0x00014800011d7983 */ /* 0x000f220000300800 */
[----:B0-----:R2:W-:Y:S02]  /*4ff30*/  STL [R1+0xe64], R18 ;  /* 0x000e641201007387 */ /* 0x0015e40000100800 */
[----:B--2---:R-:W-:-:S05]  /*4ff40*/  FMNMX R18, R8, R17, !PT ;  /* 0x0000001108127209 */ /* 0x004fca0007800000 */
[----:B------:R-:W-:Y:S01]  /*4ff50*/  STL [R1+0xe2c], R18 ;  /* 0x000e2c1201007387 */ /* 0x000fe20000100800 */
[----:B------:R-:W2:Y:S03]  /*4ff60*/  LDL.LU R25, [R1+0x14c] ;  /* 0x00014c0001197983 */ /* 0x000ea60000300800 */
[----:B------:R-:W0:Y:S01]  /*4ff70*/  S2R R17, SR_TID.X ;  /* 0x0000000000117919 */ /* 0x000e220000002100 */
[----:B------:R-:W-:-:S03]  /*4ff80*/  FMUL R13, R13, 1.4426950216293334961 ;  /* 0x3fb8aa3b0d0d7820 */ /* 0x000fc60000400000 */
[----:B------:R-:W1:Y:S04]  /*4ff90*/  SHFL.BFLY PT, R16, R20, 0x2, 0x1f ;  /* 0x0c401f0014107f89 */ /* 0x000e6800000e0000 */
[----:B------:R-:W1:Y:S01]  /*4ffa0*/  SHFL.BFLY PT, R14, R26, 0x2, 0x1f ;  /* 0x0c401f001a0e7f89 */ /* 0x000e6200000e0000 */
[----:B------:R0:W0:Y:S03]  /*4ffb0*/  MUFU.EX2 R19, R13 ;  /* 0x0000000d00137308 */ /* 0x0000260000000800 */
[----:B------:R-:W1:Y:S01]  /*4ffc0*/  SHFL.BFLY PT, R23, R24, 0x2, 0x1f ;  /* 0x0c401f0018177f89 */ /* 0x000e6200000e0000 */
[----:B0-----:R-:W-:-:S04]  /*4ffd0*/  SHF.L.U32 R17, R17, 0x3, RZ ;  /* 0x0000000311117819 */ /* 0x001fc800000006ff */
[----:B------:R-:W-:-:S05]  /*4ffe0*/  LOP3.LUT R17, R17, 0xe0, RZ, 0xc0, !PT ;  /* 0x000000e011117812 */ /* 0x000fca00078ec0ff */
[----:B------:R-:W0:Y:S01]  /*4fff0*/  LDS R13, [R17+0x41f00] ;  /* 0x041f0000110d7984 */ /* 0x000e220000000800 */
[----:B-1----:R-:W-:Y:S02]  /*50000*/  FADD R12, R20, R16 ;  /* 0x00000010140c7221 */ /* 0x002fe40000000000 */
[--C-:B------:R-:W-:Y:S02]  /*50010*/  FFMA R16, R27, c[0x0][0x188], -R18.reuse ;  /* 0x000062001b107a23 */ /* 0x100fe40000000812 */
[----:B---3--:R-:W-:Y:S02]  /*50020*/  FFMA R18, R28, c[0x0][0x188], -R18 ;  /* 0x000062001c127a23 */ /* 0x008fe40000000812 */
[----:B------:R-:W-:Y:S02]  /*50030*/  FADD R8, R26, R14 ;  /* 0x0000000e1a087221 */ /* 0x000fe40000000000 */
[----:B------:R-:W-:Y:S02]  /*50040*/  FMUL R16, R16, 1.4426950216293334961 ;  /* 0x3fb8aa3b10107820 */ /* 0x000fe40000400000 */
[----:B------:R-:W-:-:S02]  /*50050*/  FADD R14, R24, R23 ;  /* 0x00000017180e7221 */ /* 0x000fc40000000000 */
[----:B------:R-:W-:Y:S01]  /*50060*/  FMUL R23, R18, 1.4426950216293334961 ;  /* 0x3fb8aa3b12177820 */ /* 0x000fe20000400000 */
[----:B------:R-:W1:Y:S01]  /*50070*/  MUFU.EX2 R28, R16 ;  /* 0x00000010001c7308 */ /* 0x000e620000000800 */
[----:B------:R-:W-:Y:S01]  /*50080*/  STL [R1+0xe5c], R19 ;  /* 0x000e5c1301007387 */ /* 0x000fe20000100800 */
[----:B------:R-:W-:-:S03]  /*50090*/  FMNMX R6, R9, R6, !PT ;  /* 0x0000000609067209 */ /* 0x000fc60007800000 */
[----:B0-----:R0:W-:Y:S02]  /*500a0*/  STL [R1+0x378c], R13 ;  /* 0x00378c0d01007387 */ /* 0x0011e40000100800 */
[----:B------:R-:W-:Y:S02]  /*500b0*/  STL [R1+0xe28], R6 ;  /* 0x000e280601007387 */ /* 0x000fe40000100800 */
[----:B------:R-:W3:Y:S01]  /*500c0*/  SHFL.BFLY PT, R17, R2, 0x1, 0x1f ;  /* 0x0c201f0002117f89 */ /* 0x000ee200000e0000 */
[----:B------:R-:W-:-:S03]  /*500d0*/  FADD R7, R7, R22 ;  /* 0x0000001607077221 */ /* 0x000fc60000000000 */
[----:B------:R-:W-:Y:S04]  /*500e0*/  SHFL.BFLY PT, R11, R10, 0x2, 0x1f ;  /* 0x0c401f000a0b7f89 */ /* 0x000fe800000e0000 */
[----:B------:R-:W-:Y:S06]  /*500f0*/  BAR.SYNC.DEFER_BLOCKING 0x0 ;  /* 0x0000000000007b1d */ /* 0x000fec0000010000 */
[----:B0-----:R-:W3:Y:S01]  /*50100*/  LDL R13, [R1+0xf68] ;  /* 0x000f6800010d7983 */ /* 0x001ee20000100800 */
[----:B------:R-:W3:Y:S02]  /*50110*/  LDL.LU R27, [R1+0x120] ;  /* 0x00012000011b7983 */ /* 0x000ee40000300800 */
[----:B-1----:R-:W-:Y:S02]  /*50120*/  STL [R1+0xe58], R28 ;  /* 0x000e581c01007387 */ /* 0x002fe40000100800 */
[----:B------:R0:W-:Y:S02]  /*50130*/  STL [R1+0x3758], R28 ;  /* 0x0037581c01007387 */ /* 0x0001e40000100800 */
[----:B0-----:R-:W3:Y:S01]  /*50140*/  LDL.LU R28, [R1+0x12c] ;  /* 0x00012c00011c7983 */ /* 0x001ee20000300800 */
[----:B----4-:R-:W-:-:S02]  /*50150*/  FFMA R26, R29, c[0x0][0x188], -R6 ;  /* 0x000062001d1a7a23 */ /* 0x010fc40000000806 */
[----:B------:R-:W0:Y:S02]  /*50160*/  MUFU.EX2 R29, R23 ;  /* 0x00000017001d7308 */ /* 0x000e240000000800 */
[----:B0-----:R-:W-:Y:S01]  /*50170*/  STL [R1+0xe54], R29 ;  /* 0x000e541d01007387 */ /* 0x001fe20000100800 */
[----:B------:R0:W-:Y:S02]  /*50180*/  STL [R1+0x375c], R29 ;  /* 0x00375c1d01007387 */ /* 0x0001e40000100800 */
[----:B--2---:R-:W-:Y:S01]  /*50190*/  FFMA R25, R25, c[0x0][0x188], -R6 ;  /* 0x0000620019197a23 */ /* 0x004fe20000000806 */
[----:B0-----:R-:W2:Y:S01]  /*501a0*/  LDL.LU R29, [R1+0x128] ;  /* 0x00012800011d7983 */ /* 0x001ea20000300800 */
[----:B------:R-:W4:Y:S02]  /*501b0*/  LDL.LU R6, [R1+0x3790] ;  /* 0x0037900001067983 */ /* 0x000f240000300800 */
[----:B------:R-:W-:-:S06]  /*501c0*/  FMUL R26, R26, 1.4426950216293334961 ;  /* 0x3fb8aa3b1a1a7820 */ /* 0x000fcc0000400000 */
[----:B------:R-:W0:Y:S01]  /*501d0*/  MUFU.EX2 R26, R26 ;  /* 0x0000001a001a7308 */ /* 0x000e220000000800 */
[----:B---3--:R-:W-:Y:S01]  /*501e0*/  FADD R2, R2, R17 ;  /* 0x0000001102027221 */ /* 0x008fe20000000000 */
[----:B------:R-:W1:Y:S04]  /*501f0*/  SHFL.BFLY PT, R21, R7, 0x2, 0x1f ;  /* 0x0c401f0007157f89 */ /* 0x000e6800000e0000 */
[----:B------:R-:W3:Y:S01]  /*50200*/  SHFL.BFLY PT, R9, R3, 0x1, 0x1f ;  /* 0x0c201f0003097f89 */ /* 0x000ee200000e0000 */
[----:B----4-:R-:W-:-:S03]  /*50210*/  FMNMX R6, R6, R13, !PT ;  /* 0x0000000d06067209 */ /* 0x010fc60007800000 */
[----:B------:R-:W4:Y:S02]  /*50220*/  LDL.LU R13, [R1+0x378c] ;  /* 0x00378c00010d7983 */ /* 0x000f240000300800 */
[----:B------:R0:W-:Y:S02]  /*50230*/  STL [R1+0xe24], R6 ;  /* 0x000e240601007387 */ /* 0x0001e40000100800 */
[----:B0-----:R-:W-:Y:S02]  /*50240*/  FMUL R6, R25, 1.4426950216293334961 ;  /* 0x3fb8aa3b19067820 */ /* 0x001fe40000400000 */
[----:B------:R-:W4:Y:S01]  /*50250*/  LDL R25, [R1+0xf6c] ;  /* 0x000f6c0001197983 */ /* 0x000f220000100800 */
[----:B------:R-:W-:Y:S02]  /*50260*/  STL [R1+0xe50], R26 ;  /* 0x000e501a01007387 */ /* 0x000fe40000100800 */
[----:B------:R0:W-:Y:S02]  /*50270*/  STL [R1+0x3760], R26 ;  /* 0x0037601a01007387 */ /* 0x0001e40000100800 */
[----:B0-----:R-:W2:Y:S01]  /*50280*/  LDL.LU R26, [R1+0x124] ;  /* 0x00012400011a7983 */ /* 0x001ea20000300800 */
[----:B------:R-:W2:Y:S02]  /*50290*/  LDL R17, [R1+0xe24] ;  /* 0x000e240001117983 */ /* 0x000ea40000100800 */
[----:B-1----:R-:W-:-:S05]  /*502a0*/  FADD R7, R7, R21 ;  /* 0x0000001507077221 */ /* 0x002fca0000000000 */
[----:B------:R-:W0:Y:S04]  /*502b0*/  SHFL.BFLY PT, R21, R7, 0x1, 0x1f ;  /* 0x0c201f0007157f89 */ /* 0x000e2800000e0000 */
[----:B------:R-:W1:Y:S01]  /*502c0*/  SHFL.BFLY PT, R16, R4, 0x1, 0x1f ;  /* 0x0c201f0004107f89 */ /* 0x000e6200000e0000 */
[----:B---3--:R-:W-:Y:S02]  /*502d0*/  FADD R3, R3, R9 ;  /* 0x0000000903037221 */ /* 0x008fe40000000000 */
[----:B0-----:R-:W-:Y:S02]  /*502e0*/  FADD R7, R7, R21 ;  /* 0x0000001507077221 */ /* 0x001fe40000000000 */
[----:B-1----:R-:W-:Y:S02]  /*502f0*/  FADD R4, R4, R16 ;  /* 0x0000001004047221 */ /* 0x002fe40000000000 */
[----:B--2---:R-:W-:-:S02]  /*50300*/  FFMA R9, R27, c[0x0][0x188], -R17 ;  /* 0x000062001b097a23 */ /* 0x004fc40000000811 */
[----:B------:R0:W1:Y:S02]  /*50310*/  MUFU.EX2 R27, R6 ;  /* 0x00000006001b7308 */ /* 0x0000640000000800 */
[----:B0-----:R-:W-:-:S06]  /*50320*/  FMUL R6, R9, 1.4426950216293334961 ;  /* 0x3fb8aa3b09067820 */ /* 0x001fcc0000400000 */
[----:B------:R-:W0:Y:S01]  /*50330*/  MUFU.EX2 R21, R6 ;  /* 0x0000000600157308 */ /* 0x000e220000000800 */
[----:B----4-:R-:W-:Y:S01]  /*50340*/  FMNMX R16, R13, R25, !PT ;  /* 0x000000190d107209 */ /* 0x010fe20007800000 */
[----:B-1----:R-:W-:Y:S01]  /*50350*/  STL [R1+0xe4c], R27 ;  /* 0x000e4c1b01007387 */ /* 0x002fe20000100800 */
[----:B------:R-:W-:Y:S03]  /*50360*/  STL [R1+0x3764], R27 ;  /* 0x0037641b01007387 */ /* 0x000fe60000100800 */
[----:B0-----:R-:W-:Y:S01]  /*50370*/  STL [R1+0xe48], R21 ;  /* 0x000e481501007387 */ /* 0x001fe20000100800 */
[----:B------:R-:W-:Y:S02]  /*50380*/  STL [R1+0xe10], R16 ;  /* 0x000e101001007387 */ /* 0x000fe40000100800 */
[----:B------:R0:W-:Y:S02]  /*50390*/  STL [R1+0x3768], R21 ;  /* 0x0037681501007387 */ /* 0x0001e40000100800 */
[----:B0-----:R-:W2:Y:S04]  /*503a0*/  LDL R21, [R1+0xe84] ;  /* 0x000e840001157983 */ /* 0x001ea80000100800 */
[----:B--2---:R0:W-:Y:S04]  /*503b0*/  STL [R1+0x376c], R21 ;  /* 0x00376c1501007387 */ /* 0x0041e80000100800 */
        /* <DEDUP_REMOVED lines=11> */
[----:B------:R-:W0:Y:S02]  /*50470*/  SHFL.BFLY PT, R22, R5, 0x2, 0x1f ;  /* 0x0c401f0005167f89 */ /* 0x000e2400000e0000 */
[----:B0-----:R-:W-:-:S02]  /*50480*/  FADD R5, R5, R22 ;  /* 0x0000001605057221 */ /* 0x001fc40000000000 */
[----:B------:R-:W0:Y:S04]  /*50490*/  SHFL.BFLY PT, R22, R0, 0x1, 0x1f ;  /* 0x0c201f0000167f89 */ /* 0x000e2800000e0000 */
[----:B------:R-:W1:Y:S01]  /*504a0*/  SHFL.BFLY PT, R18, R12, 0x1, 0x1f ;  /* 0x0c201f000c127f89 */ /* 0x000e6200000e0000 */
[----:B------:R-:W-:-:S03]  /*504b0*/  FADD R11, R10, R11 ;  /* 0x0000000b0a0b7221 */ /* 0x000fc60000000000 */
[----:B------:R-:W3:Y:S01]  /*504c0*/  SHFL.BFLY PT, R20, R5, 0x1, 0x1f ;  /* 0x0c201f0005147f89 */ /* 0x000ee200000e0000 */
[----:B------:R-:W4:Y:S03]  /*504d0*/  SHFL.BFLY PT, R10, R15, 0x1, 0x1f ;  /* 0x0c201f000f0a7f89 */ /* 0x000f2600000e0000 */
[----:B------:R-:W0:Y:S04]  /*504e0*/  SHFL.BFLY PT, R23, R14, 0x1, 0x1f ;  /* 0x0c201f000e177f89 */ /* 0x000e2800000e0000 */
[----:B--2---:R2:W-:Y:S04]  /*504f0*/  STL [R1+0x3784], R21 ;  /* 0x0037841501007387 */ /* 0x0045e80000100800 */
[----:B--2---:R-:W2:Y:S01]  /*50500*/  LDL R21, [R1+0xed0] ;  /* 0x000ed00001157983 */ /* 0x004ea20000100800 */
[----:B0-----:R-:W-:-:S02]  /*50510*/  FADD R0, R0, R22 ;  /* 0x0000001600007221 */ /* 0x001fc40000000000 */
[----:B------:R-:W0:Y:S01]  /*50520*/  S2R R22, SR_TID.X ;  /* 0x0000000000167919 */ /* 0x000e220000002100 */
[----:B------:R-:W0:Y:S04]  /*50530*/  SHFL.BFLY PT, R19, R8, 0x1, 0x1f ;  /* 0x0c201f0008137f89 */ /* 0x000e2800000e0000 */
[----:B------:R-:W0:Y:S01]  /*50540*/  SHFL.BFLY PT, R24, R11, 0x1, 0x1f ;  /* 0x0c201f000b187f89 */ /* 0x000e2200000e0000 */
[----:B-1----:R-:W-:Y:S02]  /*50550*/  FADD R9, R12, R18 ;  /* 0x000000120c097221 */ /* 0x002fe40000000000 */
[----:B------:R-:W-:Y:S02]  /*50560*/  FFMA R12, R26, c[0x0][0x188], -R17 ;  /* 0x000062001a0c7a23 */ /* 0x000fe40000000811 */
[----:B---3--:R-:W-:-:S02]  /*50570*/  FADD R5, R5, R20 ;  /* 0x0000001405057221 */ /* 0x008fc40000000000 */
[----:B----4-:R-:W-:Y:S02]  /*50580*/  FADD R6, R15, R10 ;  /* 0x0000000a0f067221 */ /* 0x010fe40000000000 */
[----:B------:R-:W-:Y:S02]  /*50590*/  FMUL R12, R12, 1.4426950216293334961 ;  /* 0x3fb8aa3b0c0c7820 */ /* 0x000fe40000400000 */
[----:B------:R-:W-:Y:S02]  /*505a0*/  FADD R10, R14, R23 ;  /* 0x000000170e0a7221 */ /* 0x000fe40000000000 */
[----:B------:R1:W3:Y:S01]  /*505b0*/  MUFU.EX2 R23, R12 ;  /* 0x0000000c00177308 */ /* 0x0002e20000000800 */
[C---:B0-----:R-:W-:Y:S01]  /*505c0*/  LOP3.LUT R25, R22.reuse, 0x1c, RZ, 0xc0, !PT ;  /* 0x0000001c16197812 */ /* 0x041fe200078ec0ff */
[----:B------:R-:W-:-:S04]  /*505d0*/  LOP3.LUT R22, R22, 0xff, RZ, 0xc0, !PT ;  /* 0x000000ff16167812 */ /* 0x000fc800078ec0ff */
[----:B------:R-:W-:Y:S02]  /*505e0*/  SHF.R.U32.HI R22, RZ, 0x3, R22 ;  /* 0x00000003ff167819 */ /* 0x000fe40000011616 */
[----:B------:R-:W-:Y:S02]  /*505f0*/  SHF.L.U32 R20, R25, 0x3, RZ ;  /* 0x0000000319147819 */ /* 0x000fe400000006ff */
[----:B------:R-:W-:Y:S01]  /*50600*/  LOP3.LUT R22, R22, 0x1c, RZ, 0xc0, !PT ;  /* 0x0000001c16167812 */ /* 0x000fe200078ec0ff */
[----:B------:R-:W-:-:S04]  /*50610*/  FFMA R13, R29, c[0x0][0x188], -R16 ;  /* 0x000062001d0d7a23 */ /* 0x000fc80000000810 */
[----:B------:R-:W-:-:S05]  /*50620*/  IMAD.IADD R22, R20, 0x1, R22 ;  /* 0x0000000114167824 */ /* 0x000fca00078e0216 */
[----:B------:R-:W-:Y:S01]  /*50630*/  @!P1 STS [R22+0x40000], R3 ;  /* 0x0400000316009388 */ /* 0x000fe20000000800 */
[----:B------:R0:W-:Y:S02]  /*50640*/  @!P1 STS [R22+0x40100], R2 ;  /* 0x0401000216009388 */ /* 0x0001e40000000800 */
[----:B------:R-:W-:Y:S02]  /*50650*/  FADD R8, R8, R19 ;  /* 0x0000001308087221 */ /* 0x000fe40000000000 */
[----:B------:R-:W-:Y:S02]  /*50660*/  FADD R11, R11, R24 ;  /* 0x000000180b0b7221 */ /* 0x000fe40000000000 */
[----:B------:R-:W-:Y:S02]  /*50670*/  FFMA R14, R28, c[0x0][0x188], -R16 ;  /* 0x000062001c0e7a23 */ /* 0x000fe40000000810 */
[----:B0-----:R-:W-:-:S04]  /*50680*/  FMUL R2, R13, 1.4426950216293334961 ;  /* 0x3fb8aa3b0d027820 */ /* 0x001fc80000400000 */
[----:B------:R0:W2:Y:S02]  /*50690*/  MUFU.EX2 R20, R2 ;  /* 0x0000000200147308 */ /* 0x0000a40000000800 */
[----:B--2---:R2:W-:Y:S01]  /*506a0*/  STL [R1+0x3788], R21 ;  /* 0x0037881501007387 */ /* 0x0045e20000100800 */
[----:B------:R-:W4:Y:S02]  /*506b0*/  LDL R27, [R1+0x3c] ;  /* 0x00003c00011b7983 */ /* 0x000f240000100800 */
[----:B------:R-:W4:Y:S02]  /*506c0*/  LDL R26, [R1+0xe9c] ;  /* 0x000e9c00011a7983 */ /* 0x000f240000100800 */
[----:B------:R-:W4:Y:S01]  /*506d0*/  LDL R29, [R1+0xe8c] ;  /* 0x000e8c00011d7983 */ /* 0x000f220000100800 */
[----:B------:R-:W4:Y:S04]  /*506e0*/  LDL R28, [R1+0xe7c] ;  /* 0x000e7c00011c7983 */ /* 0x000f280000100800 */
[----:B------:R-:W4:Y:S04]  /*506f0*/  LDL R15, [R1+0xe78] ;  /* 0x000e7800010f7983 */ /* 0x000f280000100800 */
[----:B------:R-:W4:Y:S04]  /*50700*/  LDL R24, [R1+0xe6c] ;  /* 0x000e6c0001187983 */ /* 0x000f280000100800 */
[----:B------:R-:W4:Y:S04]  /*50710*/  LDL R16, [R1+0xe70] ;  /* 0x000e700001107983 */ /* 0x000f280000100800 */
[----:B--2---:R-:W2:Y:S04]  /*50720*/  LDL R21, [R1+0xed8] ;  /* 0x000ed80001157983 */ /* 0x004ea80000100800 */
[----:B------:R-:W2:Y:S04]  /*50730*/  LDL R19, [R1+0xe60] ;  /* 0x000e600001137983 */ /* 0x000ea80000100800 */
[----:B------:R-:W2:Y:S04]  /*50740*/  LDL R17, [R1+0xe68] ;  /* 0x000e680001117983 */ /* 0x000ea80000100800 */
[----:B------:R-:W2:Y:S04]  /*50750*/  LDL R18, [R1+0xe5c] ;  /* 0x000e5c0001127983 */ /* 0x000ea80000100800 */
[----:B------:R-:W2:Y:S04]  /*50760*/  LDL R25, [R1+0xe64] ;  /* 0x000e640001197983 */ /* 0x000ea80000100800 */
[----:B-1----:R-:W2:Y:S04]  /*50770*/  LDL R12, [R1+0xea8] ;  /* 0x000ea800010c7983 */ /* 0x002ea80000100800 */
[----:B------:R-:W2:Y:S01]  /*50780*/  LDL R3, [R1+0xed4] ;  /* 0x000ed40001037983 */ /* 0x000ea20000100800 */
[----:B---3--:R-:W-:Y:S02]  /*50790*/  STL [R1+0xe44], R23 ;  /* 0x000e441701007387 */ /* 0x008fe40000100800 */
[----:B0-----:R-:W2:Y:S01]  /*507a0*/  LDL R2, [R1+0xedc] ;  /* 0x000edc0001027983 */ /* 0x001ea20000100800 */
[----:B------:R-:W-:Y:S01]  /*507b0*/  @!P1 STS [R22+0x40200], R0 ;  /* 0x0402000016009388 */ /* 0x000fe20000000800 */
[----:B------:R0:W-:Y:S02]  /*507c0*/  @!P1 STS [R22+0x40300], R4 ;  /* 0x0403000416009388 */ /* 0x0001e40000000800 */
[----:B------:R1:W-:Y:S02]  /*507d0*/  @!P1 STS [R22+0x40400], R7 ;  /* 0x0404000716009388 */ /* 0x0003e40000000800 */
[----:B------:R3:W-:Y:S01]  /*507e0*/  @!P1 STS [R22+0x40500], R5 ;  /* 0x0405000516009388 */ /* 0x0007e20000000800 */
[----:B------:R3:W-:Y:S01]  /*507f0*/  @!P1 STS [R22+0x40600], R9 ;  /* 0x0406000916009388 */ /* 0x0007e20000000800 */
[----:B------:R3:W-:Y:S02]  /*50800*/  @!P1 STS [R22+0x40700], R8 ;  /* 0x0407000816009388 */ /* 0x0007e40000000800 */
[----:B------:R3:W-:Y:S02]  /*50810*/  @!P1 STS [R22+0x40800], R6 ;  /* 0x0408000616009388 */ /* 0x0007e40000000800 */
[----:B------:R3:W-:Y:S01]  /*50820*/  @!P1 STS [R22+0x40900], R10 ;  /* 0x0409000a16009388 */ /* 0x0007e20000000800 */
[----:B------:R-:W4:Y:S04]  /*50830*/  LDL R13, [R1+0xe94] ;  /* 0x000e9400010d7983 */ /* 0x000f280000100800 */
[----:B0-----:R-:W4:Y:S01]  /*50840*/  LDL R4, [R1+0xecc] ;  /* 0x000ecc0001047983 */ /* 0x001f220000100800 */
[----:B------:R-:W-:-:S03]  /*50850*/  FMUL R0, R14, 1.4426950216293334961 ;  /* 0x3fb8aa3b0e007820 */ /* 0x000fc60000400000 */
[----:B-1----:R-:W4:Y:S04]  /*50860*/  LDL R7, [R1+0xeb4] ;  /* 0x000eb40001077983 */ /* 0x002f280000100800 */
[----:B---3--:R-:W3:Y:S04]  /*50870*/  LDL R5, [R1+0xec4] ;  /* 0x000ec40001057983 */ /* 0x008ee80000100800 */
[----:B------:R-:W3:Y:S04]  /*50880*/  LDL R9, [R1+0xea0] ;  /* 0x000ea00001097983 */ /* 0x000ee80000100800 */
[----:B------:R-:W3:Y:S04]  /*50890*/  LDL R8, [R1+0xeac] ;  /* 0x000eac0001087983 */ /* 0x000ee80000100800 */
[----:B------:R0:W-:Y:S01]  /*508a0*/  @!P1 STS [R22+0x40a00], R11 ;  /* 0x040a000b16009388 */ /* 0x0001e20000000800 */
[----:B------:R-:W-:Y:S02]  /*508b0*/  STL [R1+0xe40], R20 ;  /* 0x000e401401007387 */ /* 0x000fe40000100800 */
[----:B------:R-:W3:Y:S02]  /*508c0*/  LDL R14, [R1+0xe88] ;  /* 0x000e8800010e7983 */ /* 0x000ee40000100800 */
[----:B------:R-:W3:Y:S01]  /*508d0*/  LDL R6, [R1+0xebc] ;  /* 0x000ebc0001067983 */ /* 0x000ee20000100800 */
[----:B------:R-:W3:Y:S01]  /*508e0*/  LDL R10, [R1+0xe90] ;  /* 0x000e9000010a7983 */ /* 0x000ee20000100800 */
[----:B0-----:R0:W1:Y:S03]  /*508f0*/  MUFU.EX2 R22, R0 ;  /* 0x0000000000167308 */ /* 0x0010660000000800 */
[----:B------:R-:W3:Y:S04]  /*50900*/  LDL R11, [R1+0xe80] ;  /* 0x000e8000010b7983 */ /* 0x000ee80000100800 */
[----:B0-----:R-:W3:Y:S01]  /*50910*/  LDL R0, [R1+0xe74] ;  /* 0x000e740001007983 */ /* 0x001ee20000100800 */
[----:B--2---:R-:W-:-:S03]  /*50920*/  FADD R2, R2, R21 ;  /* 0x0000001502027221 */ /* 0x004fc60000000000 */
[----:B------:R-:W2:Y:S02]  /*50930*/  LDL.LU R21, [R1+0x3788] ;  /* 0x0037880001157983 */ /* 0x000ea40000300800 */
[----:B--2---:R-:W-:Y:S02]  /*50940*/  FADD R3, R3, R21 ;  /* 0x0000001503037221 */ /* 0x004fe40000000000 */
[----:B------:R-:W4:Y:S02]  /*50950*/  LDL.LU R21, [R1+0x3784] ;  /* 0x0037840001157983 */ /* 0x000f240000300800 */
[----:B----4-:R-:W-:Y:S02]  /*50960*/  FADD R4, R4, R21 ;  /* 0x0000001504047221 */ /* 0x010fe40000000000 */
[----:B------:R-:W3:Y:S01]  /*50970*/  LDL.LU R21, [R1+0x3780] ;  /* 0x0037800001157983 */ /* 0x000ee20000300800 */
[----:B-1----:R-:W-:Y:S02]  /*50980*/  STL [R1+0xe3c], R22 ;  /* 0x000e3c1601007387 */ /* 0x002fe40000100800 */
[----:B---3--:R-:W-:-:S02]  /*50990*/  FADD R5, R5, R21 ;  /* 0x0000001505057221 */ /* 0x008fc40000000000 */
[----:B------:R-:W2:Y:S02]  /*509a0*/  LDL.LU R21, [R1+0x377c] ;  /* 0x00377c0001157983 */ /* 0x000ea40000300800 */
[----:B--2---:R-:W-:Y:S02]  /*509b0*/  FADD R6, R6, R21 ;  /* 0x0000001506067221 */ /* 0x004fe40000000000 */
[----:B------:R-:W2:Y:S02]  /*509c0*/  LDL.LU R21, [R1+0x3778] ;  /* 0x0037780001157983 */ /* 0x000ea40000300800 */
[----:B--2---:R-:W-:Y:S02]  /*509d0*/  FADD R7, R7, R21 ;  /* 0x0000001507077221 */ /* 0x004fe40000000000 */
[----:B------:R-:W2:Y:S02]  /*509e0*/  LDL.LU R21, [R1+0x3774] ;  /* 0x0037740001157983 */ /* 0x000ea40000300800 */
[----:B--2---:R-:W-:-:S02]  /*509f0*/  FADD R8, R8, R21 ;  /* 0x0000001508087221 */ /* 0x004fc40000000000 */
[----:B------:R-:W2:Y:S02]  /*50a00*/  LDL.LU R21, [R1+0x3770] ;  /* 0x0037700001157983 */ /* 0x000ea40000300800 */
[----:B--2---:R-:W-:Y:S02]  /*50a10*/  FADD R9, R9, R21 ;  /* 0x0000001509097221 */ /* 0x004fe40000000000 */
[----:B------:R-:W2:Y:S01]  /*50a20*/  LDL.LU R21, [R1+0x376c] ;  /* 0x00376c0001157983 */ /* 0x000ea20000300800 */
[----:B------:R-:W-:Y:S02]  /*50a30*/  FADD R11, R11, R27 ;  /* 0x0000001b0b0b7221 */ /* 0x000fe40000000000 */
[----:B------:R-:W-:Y:S02]  /*50a40*/  FADD R12, R12, R26 ;  /* 0x0000001a0c0c7221 */ /* 0x000fe40000000000 */
[----:B------:R-:W-:Y:S02]  /*50a50*/  FADD R13, R13, R29 ;  /* 0x0000001d0d0d7221 */ /* 0x000fe40000000000 */
[----:B------:R-:W-:-:S02]  /*50a60*/  FADD R14, R14, R28 ;  /* 0x0000001c0e0e7221 */ /* 0x000fc40000000000 */
[----:B--2---:R-:W-:Y:S02]  /*50a70*/  FADD R10, R10, R21 ;  /* 0x000000150a0a7221 */ /* 0x004fe40000000000 */
[----:B------:R-:W2:Y:S01]  /*50a80*/  LDL.LU R21, [R1+0x3768] ;  /* 0x0037680001157983 */ /* 0x000ea20000300800 */
[----:B------:R-:W3:Y:S02]  /*50a90*/  LDL.LU R27, [R1+0x3764] ;  /* 0x00376400011b7983 */ /* 0x000ee40000300800 */
[----:B------:R-:W3:Y:S02]  /*50aa0*/  LDL.LU R26, [R1+0x3760] ;  /* 0x00376000011a7983 */ /* 0x000ee40000300800 */
[----:B------:R-:W4:Y:S01]  /*50ab0*/  LDL.LU R29, [R1+0x375c] ;  /* 0x00375c00011d7983 */ /* 0x000f220000300800 */
[----:B------:R-:W4:Y:S01]  /*50ac0*/  LDL.LU R28, [R1+0x3758] ;  /* 0x00375800011c7983 */ /* 0x000f220000300800 */
[----:B------:R-:W-:Y:S02]  /*50ad0*/  FADD R17, R17, R19 ;  /* 0x0000001311117221 */ /* 0x000fe40000000000 */
[----:B------:R-:W-:Y:S02]  /*50ae0*/  STL [R1+0x3754], R2 ;  /* 0x0037540201007387 */ /* 0x000fe40000100800 */
[----:B------:R-:W-:-:S02]  /*50af0*/  FADD R15, R15, R0 ;  /* 0x000000000f0f7221 */ /* 0x000fc40000000000 */
[----:B------:R-:W-:Y:S02]  /*50b00*/  FADD R16, R16, R24 ;  /* 0x0000001810107221 */ /* 0x000fe40000000000 */
[----:B------:R-:W-:Y:S02]  /*50b10*/  FADD R18, R25, R18 ;  /* 0x0000001219127221 */ /* 0x000fe40000000000 */
[----:B----4-:R-:W-:Y:S02]  /*50b20*/  FADD R19, R28, R29 ;  /* 0x0000001d1c137221 */ /* 0x010fe40000000000 */
[----:B------:R-:W-:Y:S02]  /*50b30*/  SHFL.BFLY PT, R28, R2, 0x2, 0x1f ;  /* 0x0c401f00021c7f89 */ /* 0x000fe400000e0000 */
[----:B------:R-:W-:Y:S02]  /*50b40*/  SHFL.BFLY PT, R2, R10, 0x2, 0x1f ;  /* 0x0c401f000a027f89 */ /* 0x000fe400000e0000 */
[----:B------:R-:W-:Y:S02]  /*50b50*/  SHFL.BFLY PT, R2, R11, 0x2, 0x1f ;  /* 0x0c401f000b027f89 */ /* 0x000fe400000e0000 */
[----:B------:R-:W-:Y:S01]  /*50b60*/  SHFL.BFLY PT, R2, R12, 0x2, 0x1f ;  /* 0x0c401f000c027f89 */ /* 0x000fe200000e0000 */
[----:B------:R-:W-:Y:S01]  /*50b70*/  SHFL.BFLY PT, R2, R13, 0x2, 0x1f ;  /* 0x0c401f000d027f89 */ /* 0x000fe200000e0000 */
[----:B------:R-:W-:Y:S02]  /*50b80*/  SHFL.BFLY PT, R2, R14, 0x2, 0x1f ;  /* 0x0c401f000e027f89 */ /* 0x000fe400000e0000 */
[----:B---3--:R-:W-:-:S02]  /*50b90*/  FADD R0, R26, R27 ;  /* 0x0000001b1a007221 */ /* 0x008fc40000000000 */
[----:B------:R-:W-:Y:S02]  /*50ba0*/  SHFL.BFLY PT, R2, R15, 0x2, 0x1f ;  /* 0x0c401f000f027f89 */ /* 0x000fe400000e0000 */
[----:B--2---:R-:W-:Y:S01]  /*50bb0*/  FADD R21, R21, R23 ;  /* 0x0000001715157221 */ /* 0x004fe20000000000 */
[----:B------:R-:W-:Y:S01]  /*50bc0*/  SHFL.BFLY PT, R2, R16, 0x2, 0x1f ;  /* 0x0c401f0010027f89 */ /* 0x000fe200000e0000 */
[----:B------:R-:W-:Y:S02]  /*50bd0*/  FADD R29, R20, R22 ;  /* 0x00000016141d7221 */ /* 0x000fe40000000000 */
[----:B------:R-:W-:Y:S02]  /*50be0*/  SHFL.BFLY PT, R2, R17, 0x2, 0x1f ;  /* 0x0c401f0011027f89 */ /* 0x000fe400000e0000 */
[----:B------:R-:W-:Y:S01]  /*50bf0*/  SHFL.BFLY PT, R2, R18, 0x2, 0x1f ;  /* 0x0c401f0012027f89 */ /* 0x000fe200000e0000 */
[----:B------:R-:W-:Y:S01]  /*50c00*/  SHFL.BFLY PT, R2, R19, 0x2, 0x1f ;  /* 0x0c401f0013027f89 */ /* 0x000fe200000e0000 */
[----:B------:R-:W-:Y:S02]  /*50c10*/  SHFL.BFLY PT, R2, R0, 0x2, 0x1f ;  /* 0x0c401f0000027f89 */ /* 0x000fe400000e0000 */
[----:B------:R-:W-:Y:S02]  /*50c20*/  SHFL.BFLY PT, R2, R21, 0x2, 0x1f ;  /* 0x0c401f0015027f89 */ /* 0x000fe400000e0000 */
[----:B------:R-:W0:Y:S02]  /*50c30*/  SHFL.BFLY PT, R2, R29, 0x2, 0x1f ;  /* 0x0c401f001d027f89 */ /* 0x000e2400000e0000 */
[----:B0-----:R-:W2:Y:S04]  /*50c40*/  LDL.LU R2, [R1+0x3754] ;  /* 0x0037540001027983 */ /* 0x001ea80000300800 */
[----:B------:R-:W0:Y:S04]  /*50c50*/  SHFL.BFLY PT, R26, R4, 0x2, 0x1f ;  /* 0x0c401f00041a7f89 */ /* 0x000e2800000e0000 */
[----:B------:R-:W1:Y:S01]  /*50c60*/  SHFL.BFLY PT, R27, R3, 0x2, 0x1f ;  /* 0x0c401f00031b7f89 */ /* 0x000e6200000e0000 */
[----:B0-----:R-:W-:-:S03]  /*50c70*/  FADD R4, R4, R26 ;  /* 0x0000001a04047221 */ /* 0x001fc60000000000 */
[----:B------:R-:W0:Y:S04]  /*50c80*/  SHFL.BFLY PT, R26, R12, 0x2, 0x1f ;  /* 0x0c401f000c1a7f89 */ /* 0x000e2800000e0000 */
[----:B------:R-:W3:Y:S04]  /*50c90*/  SHFL.BFLY PT, R25, R5, 0x2, 0x1f ;  /* 0x0c401f0005197f89 */ /* 0x000ee800000e0000 */
[----:B------:R-:W4:Y:S01]  /*50ca0*/  SHFL.BFLY PT, R23, R7, 0x2, 0x1f ;  /* 0x0c401f0007177f89 */ /* 0x000f2200000e0000 */
[----:B-1----:R-:W-:Y:S02]  /*50cb0*/  FADD R3, R3, R27 ;  /* 0x0000001b03037221 */ /* 0x002fe40000000000 */
[----:B------:R-:W1:Y:S02]  /*50cc0*/  SHFL.BFLY PT, R27, R13, 0x2, 0x1f ;  /* 0x0c401f000d1b7f89 */ /* 0x000e6400000e0000 */
[----:B0-----:R-:W-:-:S02]  /*50cd0*/  FADD R12, R12, R26 ;  /* 0x0000001a0c0c7221 */ /* 0x001fc40000000000 */
[----:B------:R-:W0:Y:S01]  /*50ce0*/  SHFL.BFLY PT, R26, R16, 0x2, 0x1f ;  /* 0x0c401f00101a7f89 */ /* 0x000e2200000e0000 */
[----:B---3--:R-:W-:Y:S02]  /*50cf0*/  FADD R5, R5, R25 ;  /* 0x0000001905057221 */ /* 0x008fe40000000000 */
[----:B----4-:R-:W-:Y:S02]  /*50d00*/  FADD R7, R7, R23 ;  /* 0x0000001707077221 */ /* 0x010fe40000000000 */
[----:B------:R-:W3:Y:S02]  /*50d10*/  SHFL.BFLY PT, R25, R11, 0x2, 0x1f ;  /* 0x0c401f000b197f89 */ /* 0x000ee400000e0000 */
[----:B-1----:R-:W-:Y:S01]  /*50d20*/  FADD R13, R13, R27 ;  /* 0x0000001b0d0d7221 */ /* 0x002fe20000000000 */
[----:B------:R-:W-:Y:S01]  /*50d30*/  SHFL.BFLY PT, R23, R4, 0x1, 0x1f ;  /* 0x0c201f0004177f89 */ /* 0x000fe200000e0000 */
[----:B------:R-:W-:Y:S02]  /*50d40*/  SHFL.BFLY PT, R23, R7, 0x1, 0x1f ;  /* 0x0c201f0007177f89 */ /* 0x000fe400000e0000 */
[----:B0-----:R-:W-:Y:S01]  /*50d50*/  FADD R16, R16, R26 ;  /* 0x0000001a10107221 */ /* 0x001fe20000000000 */
[----:B------:R-:W0:Y:S04]  /*50d60*/  SHFL.BFLY PT, R20, R9, 0x2, 0x1f ;  /* 0x0c401f0009147f89 */ /* 0x000e2800000e0000 */
[----:B------:R-:W1:Y:S01]  /*50d70*/  SHFL.BFLY PT, R24, R6, 0x2, 0x1f ;  /* 0x0c401f0006187f89 */ /* 0x000e6200000e0000 */
[----:B---3--:R-:W-:-:S02]  /*50d80*/  FADD R11, R11, R25 ;  /* 0x000000190b0b7221 */ /* 0x008fc40000000000 */
[----:B------:R-:W3:Y:S01]  /*50d90*/  SHFL.BFLY PT, R25, R15, 0x2, 0x1f ;  /* 0x0c401f000f197f89 */ /* 0x000ee200000e0000 */
[----:B------:R-:W4:Y:S04]  /*50da0*/  SHFL.BFLY PT, R27, R17, 0x2, 0x1f ;  /* 0x0c401f00111b7f89 */ /* 0x000f2800000e0000 */
[----:B------:R-:W4:Y:S01]  /*50db0*/  SHFL.BFLY PT, R22, R8, 0x2, 0x1f ;  /* 0x0c401f0008167f89 */ /* 0x000f2200000e0000 */
[----:B0-----:R-:W-:Y:S02]  /*50dc0*/  FADD R9, R9, R20 ;  /* 0x0000001409097221 */ /* 0x001fe40000000000 */
[----:B-1----:R-:W-:Y:S02]  /*50dd0*/  FADD R6, R6, R24 ;  /* 0x0000001806067221 */ /* 0x002fe40000000000 */
[----:B---3--:R-:W-:-:S02]  /*50de0*/  FADD R15, R15, R25 ;  /* 0x000000190f0f7221 */ /* 0x008fc40000000000 */
[----:B----4-:R-:W-:Y:S02]  /*50df0*/  FADD R17, R17, R27 ;  /* 0x0000001b11117221 */ /* 0x010fe40000000000 */
[----:B------:R-:W-:Y:S02]  /*50e00*/  FADD R8, R8, R22 ;  /* 0x0000001608087221 */ /* 0x000fe40000000000 */
[----:B------:R-:W-:Y:S04]  /*50e10*/  SHFL.BFLY PT, R22, R3, 0x1, 0x1f ;  /* 0x0c201f0003167f89 */ /* 0x000fe800000e0000 */
[----:B------:R-:W0:Y:S02]  /*50e20*/  SHFL.BFLY PT, R25, R19, 0x2, 0x1f ;  /* 0x0c401f0013197f89 */ /* 0x000e2400000e0000 */
[----:B0-----:R-:W-:-:S02]  /*50e30*/  FADD R19, R19, R25 ;  /* 0x0000001913137221 */ /* 0x001fc40000000000 */
[----:B------:R-:W-:Y:S01]  /*50e40*/  SHFL.BFLY PT, R25, R8, 0x1, 0x1f ;  /* 0x0c201f0008197f89 */ /* 0x000fe200000e0000 */
[----:B------:R-:W-:Y:S02]  /*50e50*/  SHFL.BFLY PT, R25, R11, 0x1, 0x1f ;  /* 0x0c201f000b197f89 */ /* 0x000fe400000e0000 */
[----:B--2---:R-:W-:Y:S02]  /*50e60*/  FADD R2, R2, R28 ;  /* 0x0000001c02027221 */ /* 0x004fe40000000000 */
[----:B------:R-:W0:Y:S02]  /*50e70*/  SHFL.BFLY PT, R28, R10, 0x2, 0x1f ;  /* 0x0c401f000a1c7f89 */ /* 0x000e2400000e0000 */
[----:B0-----:R-:W-:-:S05]  /*50e80*/  FADD R10, R10, R28 ;  /* 0x0000001c0a0a7221 */ /* 0x001fca0000000000 */
[----:B------:R-:W-:Y:S01]  /*50e90*/  SHFL.BFLY PT, R23, R10, 0x1, 0x1f ;  /* 0x0c201f000a177f89 */ /* 0x000fe200000e0000 */
[----:B------:R-:W-:Y:S02]  /*50ea0*/  SHFL.BFLY PT, R23, R13, 0x1, 0x1f ;  /* 0x0c201f000d177f89 */ /* 0x000fe400000e0000 */
[----:B------:R-:W0:Y:S01]  /*50eb0*/  SHFL.BFLY PT, R23, R16, 0x1, 0x1f ;  /* 0x0c201f0010177f89 */ /* 0x000e2200000e0000 */
[----:B------:R-:W-:Y:S01]  /*50ec0*/  SHFL.BFLY PT, R24, R2, 0x1, 0x1f ;  /* 0x0c201f0002187f89 */ /* 0x000fe200000e0000 */
[----:B------:R-:W-:Y:S02]  /*50ed0*/  SHFL.BFLY PT, R24, R5, 0x1, 0x1f ;  /* 0x0c201f0005187f89 */ /* 0x000fe400000e0000 */
[----:B------:R-:W-:Y:S01]  /*50ee0*/  SHFL.BFLY PT, R24, R9, 0x1, 0x1f ;  /* 0x0c201f0009187f89 */ /* 0x000fe200000e0000 */
[----:B0-----:R-:W-:Y:S01]  /*50ef0*/  STL [R1+0x374c], R23 ;  /* 0x00374c1701007387 */ /* 0x001fe20000100800 */
[----:B------:R-:W-:Y:S02]  /*50f00*/  STL [R1+0x3748], R16 ;  /* 0x0037481001007387 */ /* 0x000fe40000100800 */
[----:B------:R-:W0:Y:S02]  /*50f10*/  SHFL.BFLY PT, R23, R3, 0x1, 0x1f ;  /* 0x0c201f0003177f89 */ /* 0x000e2400000e0000 */
[----:B------:R-:W1:Y:S01]  /*50f20*/  SHFL.BFLY PT, R16, R2, 0x1, 0x1f ;  /* 0x0c201f0002107f89 */ /* 0x000e6200000e0000 */
[----:B------:R-:W-:Y:S01]  /*50f30*/  SHFL.BFLY PT, R24, R12, 0x1, 0x1f ;  /* 0x0c201f000c187f89 */ /* 0x000fe200000e0000 */
[----:B------:R-:W-:Y:S02]  /*50f40*/  SHFL.BFLY PT, R24, R15, 0x1, 0x1f ;  /* 0x0c201f000f187f89 */ /* 0x000fe400000e0000 */
[----:B------:R-:W-:Y:S01]  /*50f50*/  SHFL.BFLY PT, R24, R17, 0x1, 0x1f ;  /* 0x0c201f0011187f89 */ /* 0x000fe200000e0000 */
[----:B------:R-:W-:Y:S02]  /*50f60*/  STL [R1+0x3750], R17 ;  /* 0x0037501101007387 */ /* 0x000fe40000100800 */
[----:B------:R-:W2:Y:S02]  /*50f70*/  SHFL.BFLY PT, R17, R4, 0x1, 0x1f ;  /* 0x0c201f0004117f89 */ /* 0x000ea400000e0000 */
[----:B0-----:R-:W-:-:S02]  /*50f80*/  FADD R3, R3, R23 ;  /* 0x0000001703037221 */ /* 0x001fc40000000000 */
[----:B-1----:R-:W-:Y:S01]  /*50f90*/  FADD R2, R2, R16 ;  /* 0x0000001002027221 */ /* 0x002fe20000000000 */
[----:B------:R-:W0:Y:S04]  /*50fa0*/  SHFL.BFLY PT, R23, R7, 0x1, 0x1f ;  /* 0x0c201f0007177f89 */ /* 0x000e2800000e0000 */
[----:B------:R-:W1:Y:S04]  /*50fb0*/  SHFL.BFLY PT, R16, R5, 0x1, 0x1f ;  /* 0x0c201f0005107f89 */ /* 0x000e6800000e0000 */
[----:B------:R-:W3:Y:S01]  /*50fc0*/  SHFL.BFLY PT, R28, R14, 0x2, 0x1f ;  /* 0x0c401f000e1c7f89 */ /* 0x000ee200000e0000 */
[----:B--2---:R-:W-:-:S03]  /*50fd0*/  FADD R4, R4, R17 ;  /* 0x0000001104047221 */ /* 0x004fc60000000000 */
[----:B------:R-:W2:Y:S01]  /*50fe0*/  SHFL.BFLY PT, R17, R9, 0x1, 0x1f ;  /* 0x0c201f0009117f89 */ /* 0x000ea200000e0000 */
[----:B0-----:R-:W-:Y:S02]  /*50ff0*/  FADD R7, R7, R23 ;  /* 0x0000001707077221 */ /* 0x001fe40000000000 */
[----:B-1----:R-:W-:Y:S01]  /*51000*/  FADD R5, R5, R16 ;  /* 0x0000001005057221 */ /* 0x002fe20000000000 */
[----:B------:R-:W0:Y:S04]  /*51010*/  SHFL.BFLY PT, R23, R11, 0x1, 0x1f ;  /* 0x0c201f000b177f89 */ /* 0x000e2800000e0000 */
[----:B------:R-:W1:Y:S01]  /*51020*/  SHFL.BFLY PT, R16, R10, 0x1, 0x1f ;  /* 0x0c201f000a107f89 */ /* 0x000e6200000e0000 */
[----:B---3--:R-:W-:Y:S02]  /*51030*/  FADD R14, R14, R28 ;  /* 0x0000001c0e0e7221 */ /* 0x008fe40000000000 */
[----:B--2---:R-:W-:-:S02]  /*51040*/  FADD R9, R9, R17 ;  /* 0x0000001109097221 */ /* 0x004fc40000000000 */
[----:B------:R-:W2:Y:S01]  /*51050*/  SHFL.BFLY PT, R17, R12, 0x1, 0x1f ;  /* 0x0c201f000c117f89 */ /* 0x000ea200000e0000 */
[----:B0-----:R-:W-:Y:S02]  /*51060*/  FADD R11, R11, R23 ;  /* 0x000000170b0b7221 */ /* 0x001fe40000000000 */
[----:B-1----:R-:W-:Y:S01]  /*51070*/  FADD R10, R10, R16 ;  /* 0x000000100a0a7221 */ /* 0x002fe20000000000 */
[----:B------:R-:W0:Y:S04]  /*51080*/  SHFL.BFLY PT, R23, R13, 0x1, 0x1f ;  /* 0x0c201f000d177f89 */ /* 0x000e2800000e0000 */
[----:B------:R-:W1:Y:S04]  /*51090*/  SHFL.BFLY PT, R16, R14, 0x1, 0x1f ;  /* 0x0c201f000e107f89 */ /* 0x000e6800000e0000 */
[----:B------:R1:W-:Y:S01]  /*510a0*/  SHFL.BFLY PT, R25, R14, 0x1, 0x1f ;  /* 0x0c201f000e197f89 */ /* 0x0003e200000e0000 */
[----:B--2---:R-:W-:-:S03]  /*510b0*/  FADD R12, R12, R17 ;  /* 0x000000110c0c7221 */ /* 0x004fc60000000000 */
[----:B------:R-:W2:Y:S01]  /*510c0*/  LDL.LU R17, [R1+0x3750] ;  /* 0x0037500001117983 */ /* 0x000ea20000300800 */
[----:B0-----:R-:W-:Y:S02]  /*510d0*/  FADD R13, R13, R23 ;  /* 0x000000170d0d7221 */ /* 0x001fe40000000000 */
[----:B-1----:R-:W-:Y:S01]  /*510e0*/  FADD R14, R14, R16 ;  /* 0x000000100e0e7221 */ /* 0x002fe20000000000 */
[----:B------:R-:W3:Y:S01]  /*510f0*/  LDL.LU R23, [R1+0x374c] ;  /* 0x00374c0001177983 */ /* 0x000ee20000300800 */
[----:B------:R-:W3:Y:S03]  /*51100*/  LDL.LU R16, [R1+0x3748] ;  /* 0x0037480001107983 */ /* 0x000ee60000300800 */
[----:B------:R-:W0:Y:S04]  /*51110*/  SHFL.BFLY PT, R22, R6, 0x1, 0x1f ;  /* 0x0c201f0006167f89 */ /* 0x000e2800000e0000 */
[----:B------:R-:W1:Y:S01]  /*51120*/  SHFL.BFLY PT, R28, R18, 0x2, 0x1f ;  /* 0x0c401f00121c7f89 */ /* 0x000e6200000e0000 */
[----:B0-----:R-:W-:-:S03]  /*51130*/  FADD R6, R6, R22 ;  /* 0x0000001606067221 */ /* 0x001fc60000000000 */
[----:B------:R-:W0:Y:S04]  /*51140*/  SHFL.BFLY PT, R22, R8, 0x1, 0x1f ;  /* 0x0c201f0008167f89 */ /* 0x000e2800000e0000 */
[----:B------:R-:W4:Y:S01]  /*51150*/  SHFL.BFLY PT, R26, R0, 0x2, 0x1f ;  /* 0x0c401f00001a7f89 */ /* 0x000f2200000e0000 */
[----:B-1----:R-:W-:-:S03]  /*51160*/  FADD R18, R18, R28 ;  /* 0x0000001c12127221 */ /* 0x002fc60000000000 */
[----:B------:R-:W1:Y:S01]  /*51170*/  SHFL.BFLY PT, R27, R21, 0x2, 0x1f ;  /* 0x0c401f00151b7f89 */ /* 0x000e6200000e0000 */
[----:B------:R-:W1:Y:S02]  /*51180*/  SHFL.BFLY PT, R28, R29, 0x2, 0x1f ;  /* 0x0c401f001d1c7f89 */ /* 0x000e6400000e0000 */
[----:B0-----:R-:W-:Y:S02]  /*51190*/  FADD R8, R8, R22 ;  /* 0x0000001608087221 */ /* 0x001fe40000000000 */
[----:B------:R-:W0:Y:S01]  /*511a0*/  SHFL.BFLY PT, R22, R15, 0x1, 0x1f ;  /* 0x0c201f000f167f89 */ /* 0x000e2200000e0000 */
[----:B----4-:R-:W-:Y:S02]  /*511b0*/  FADD R0, R0, R26 ;  /* 0x0000001a00007221 */ /* 0x010fe40000000000 */
[----:B-1----:R-:W-:Y:S02]  /*511c0*/  FADD R21, R21, R27 ;  /* 0x0000001b15157221 */ /* 0x002fe40000000000 */
[----:B------:R-:W-:Y:S01]  /*511d0*/  FADD R20, R29, R28 ;  /* 0x0000001c1d147221 */ /* 0x000fe20000000000 */
[----:B------:R-:W1:Y:S04]  /*511e0*/  SHFL.BFLY PT, R25, R18, 0x1, 0x1f ;  /* 0x0c201f0012197f89 */ /* 0x000e6800000e0000 */
[----:B------:R-:W4:Y:S04]  /*511f0*/  SHFL.BFLY PT, R26, R19, 0x1, 0x1f ;  /* 0x0c201f00131a7f89 */ /* 0x000f2800000e0000 */
[----:B------:R-:W4:Y:S04]  /*51200*/  SHFL.BFLY PT, R27, R0, 0x1, 0x1f ;  /* 0x0c201f00001b7f89 */ /* 0x000f2800000e0000 */
[----:B------:R-:W4:Y:S04]  /*51210*/  SHFL.BFLY PT, R28, R21, 0x1, 0x1f ;  /* 0x0c201f00151c7f89 */ /* 0x000f2800000e0000 */
[----:B------:R-:W4:Y:S01]  /*51220*/  SHFL.BFLY PT, R29, R20, 0x1, 0x1f ;  /* 0x0c201f00141d7f89 */ /* 0x000f2200000e0000 */
[----:B0-----:R-:W-:-:S02]  /*51230*/  FADD R15, R15, R22 ;  /* 0x000000160f0f7221 */ /* 0x001fc40000000000 */
[----:B-1----:R-:W-:Y:S02]  /*51240*/  FADD R18, R18, R25 ;  /* 0x0000001912127221 */ /* 0x002fe40000000000 */
[----:B----4-:R-:W-:Y:S02]  /*51250*/  FADD R19, R19, R26 ;  /* 0x0000001a13137221 */ /* 0x010fe40000000000 */
[----:B------:R-:W-:Y:S02]  /*51260*/  FADD R0, R0, R27 ;  /* 0x0000001b00007221 */ /* 0x000fe40000000000 */
[----:B------:R-:W-:Y:S02]  /*51270*/  FADD R21, R21, R28 ;  /* 0x0000001c15157221 */ /* 0x000fe40000000000 */
[----:B------:R-:W-:Y:S01]  /*51280*/  FADD R20, R20, R29 ;  /* 0x0000001d14147221 */ /* 0x000fe20000000000 */
[----:B------:R-:W4:Y:S04]  /*51290*/  LDL.64 R26, [R1+0x13e0] ;  /* 0x0013e000011a7983 */ /* 0x000f280000100a00 */
[----:B------:R-:W4:Y:S01]  /*512a0*/  LDL.64 R28, [R1+0x13e8] ;  /* 0x0013e800011c7983 */ /* 0x000f220000100a00 */
[----:B---3--:R-:W-:-:S03]  /*512b0*/  FADD R16, R16, R23 ;  /* 0x0000001710107221 */ /* 0x008fc60000000000 */
[----:B------:R-:W0:Y:S02]  /*512c0*/  S2R R23, SR_TID.X ;  /* 0x0000000000177919 */ /* 0x000e240000002100 */
[C---:B0-----:R-:W-:Y:S01]  /*512d0*/  LOP3.LUT R22, R23.reuse, 0x1c, RZ, 0xc0, !PT ;  /* 0x0000001c17167812 */ /* 0x041fe200078ec0ff */
[----:B------:R-:W-:-:S04]  /*512e0*/  LOP3.LUT R23, R23, 0xff, RZ, 0xc0, !PT ;  /* 0x000000ff17177812 */ /* 0x000fc800078ec0ff */
[----:B------:R-:W-:Y:S02]  /*512f0*/  SHF.R.U32.HI R23, RZ, 0x3, R23 ;  /* 0x00000003ff177819 */ /* 0x000fe40000011617 */
[----:B------:R-:W-:Y:S02]  /*51300*/  SHF.L.U32 R22, R22, 0x3, RZ ;  /* 0x0000000316167819 */ /* 0x000fe400000006ff */
[----:B------:R-:W-:-:S04]  /*51310*/  LOP3.LUT R23, R23, 0x1c, RZ, 0xc0, !PT ;  /* 0x0000001c17177812 */ /* 0x000fc800078ec0ff */
[----:B------:R-:W-:-:S05]  /*51320*/  IADD3 R23, R22, R23, RZ ;  /* 0x0000001716177210 */ /* 0x000fca0007ffe0ff */
        /* <DEDUP_REMOVED lines=10> */
[----:B--2---:R-:W-:-:S02]  /*513d0*/  FADD R17, R17, R24 ;  /* 0x0000001811117221 */ /* 0x004fc40000000000 */
[----:B------:R-:W-:Y:S01]  /*513e0*/  @!P1 STS [R23+0x41500], R12 ;  /* 0x0415000c17009388 */ /* 0x000fe20000000800 */
[----:B------:R-:W-:Y:S01]  /*513f0*/  @!P1 STS [R23+0x41600], R13 ;  /* 0x0416000d17009388 */ /* 0x000fe20000000800 */
[----:B------:R-:W-:Y:S02]  /*51400*/  @!P1 STS [R23+0x41700], R14 ;  /* 0x0417000e17009388 */ /* 0x000fe40000000800 */
[----:B------:R0:W-:Y:S02]  /*51410*/  @!P1 STS [R23+0x41800], R15 ;  /* 0x0418000f17009388 */ /* 0x0001e40000000800 */
[----:B------:R-:W-:Y:S01]  /*51420*/  @!P1 STS [R23+0x41900], R16 ;  /* 0x0419001017009388 */ /* 0x000fe20000000800 */
[----:B------:R1:W-:Y:S04]  /*51430*/  @!P1 STS [R23+0x41a00], R17 ;  /* 0x041a001117009388 */ /* 0x0003e80000000800 */
[----:B------:R-:W2:Y:S01]  /*51440*/  S2R R22, SR_TID.X ;  /* 0x0000000000167919 */ /* 0x000ea20000002100 */
[----:B------:R3:W-:Y:S02]  /*51450*/  @!P1 STS [R23+0x41b00], R18 ;  /* 0x041b001217009388 */ /* 0x0007e40000000800 */
[----:B------:R-:W-:Y:S02]  /*51460*/  @!P1 STS [R23+0x41c00], R19 ;  /* 0x041c001317009388 */ /* 0x000fe40000000800 */
[----:B------:R-:W-:Y:S01]  /*51470*/  @!P1 STS [R23+0x41d00], R0 ;  /* 0x041d000017009388 */ /* 0x000fe20000000800 */
[----:B------:R-:W-:Y:S01]  /*51480*/  @!P1 STS [R23+0x41e00], R21 ;  /* 0x041e001517009388 */ /* 0x000fe20000000800 */
[----:B------:R2:W-:Y:S02]  /*51490*/  @!P1 STS [R23+0x41f00], R20 ;  /* 0x041f001417009388 */ /* 0x0005e40000000800 */
[----:B------:R-:W-:Y:S06]  /*514a0*/  BAR.SYNC.DEFER_BLOCKING 0x0 ;  /* 0x0000000000007b1d */ /* 0x000fec0000010000 */
[----:B0-----:R-:W4:Y:S04]  /*514b0*/  LDL.64 R14, [R1+0x13f0] ;  /* 0x0013f000010e7983 */ /* 0x001f280000100a00 */
[----:B------:R-:W4:Y:S04]  /*514c0*/  LDL R13, [R1+0x3c4] ;  /* 0x0003c400010d7983 */ /* 0x000f280000100800 */
[----:B------:R-:W4:Y:S04]  /*514d0*/  LDL.64 R24, [R1+0x13d8] ;  /* 0x0013d80001187983 */ /* 0x000f280000100a00 */
[----:B-1----:R-:W4:Y:S01]  /*514e0*/  LDL.64 R16, [R1+0x13c0] ;  /* 0x0013c00001107983 */ /* 0x002f220000100a00 */
[----:B--2---:R-:W-:-:S03]  /*514f0*/  LOP3.LUT R22, R22, 0xff, RZ, 0xc0, !PT ;  /* 0x000000ff16167812 */ /* 0x004fc600078ec0ff */
[----:B---3--:R-:W0:Y:S04]  /*51500*/  S2R R18, SR_TID.X ;  /* 0x0000000000127919 */ /* 0x008e280000002100 */
[----:B------:R-:W4:Y:S04]  /*51510*/  LDL.64 R20, [R1+0x13c8] ;  /* 0x0013c80001147983 */ /* 0x000f280000100a00 */
[----:B------:R-:W1:Y:S04]  /*51520*/  LDS R5, [R22.X4+0x40000] ;  /* 0x0400000016057984 */ /* 0x000e680000004800 */
[----:B------:R-:W3:Y:S04]  /*51530*/  LDS R3, [R22.X4+0x40400] ;  /* 0x0404000016037984 */ /* 0x000ee80000004800 */
[----:B------:R-:W0:Y:S04]  /*51540*/  LDS R0, [R22.X4+0x40800] ;  /* 0x0408000016007984 */ /* 0x000e280000004800 */
[----:B-1----:R-:W1:Y:S04]  /*51550*/  SHFL.BFLY PT, R6, R5, 0x4, 0x1f ;  /* 0x0c801f0005067f89 */ /* 0x002e6800000e0000 */
[----:B---3--:R-:W3:Y:S04]  /*51560*/  SHFL.BFLY PT, R4, R3, 0x4, 0x1f ;  /* 0x0c801f0003047f89 */ /* 0x008ee800000e0000 */
[----:B0-----:R-:W0:Y:S01]  /*51570*/  SHFL.BFLY PT, R2, R0, 0x4, 0x1f ;  /* 0x0c801f0000027f89 */ /* 0x001e2200000e0000 */
[----:B-1----:R-:W-:-:S02]  /*51580*/  FADD R6, R5, R6 ;  /* 0x0000000605067221 */ /* 0x002fc40000000000 */
[----:B---3--:R-:W-:Y:S02]  /*51590*/  FADD R3, R3, R4 ;  /* 0x0000000403037221 */ /* 0x008fe40000000000 */
[----:B0-----:R-:W-:Y:S01]  /*515a0*/  FADD R2, R0, R2 ;  /* 0x0000000200027221 */ /* 0x001fe20000000000 */
[----:B------:R-:W0:Y:S04]  /*515b0*/  SHFL.BFLY PT, R5, R6, 0x2, 0x1f ;  /* 0x0c401f0006057f89 */ /* 0x000e2800000e0000 */
[----:B------:R-:W1:Y:S04]  /*515c0*/  SHFL.BFLY PT, R4, R3, 0x2, 0x1f ;  /* 0x0c401f0003047f89 */ /* 0x000e6800000e0000 */
[----:B------:R-:W3:Y:S01]  /*515d0*/  SHFL.BFLY PT, R0, R2, 0x2, 0x1f ;  /* 0x0c401f0002007f89 */ /* 0x000ee200000e0000 */
[----:B0-----:R-:W-:-:S02]  /*515e0*/  FADD R5, R6, R5 ;  /* 0x0000000506057221 */ /* 0x001fc40000000000 */
[----:B-1----:R-:W-:Y:S02]  /*515f0*/  FADD R3, R3, R4 ;  /* 0x0000000403037221 */ /* 0x002fe40000000000 */
[----:B---3--:R-:W-:Y:S02]  /*51600*/  FADD R0, R2, R0 ;  /* 0x0000000002007221 */ /* 0x008fe40000000000 */
[----:B------:R-:W0:Y:S04]  /*51610*/  SHFL.BFLY PT, R2, R5, 0x1, 0x1f ;  /* 0x0c201f0005027f89 */ /* 0x000e2800000e0000 */
[----:B------:R-:W1:Y:S04]  /*51620*/  SHFL.BFLY PT, R4, R3, 0x1, 0x1f ;  /* 0x0c201f0003047f89 */ /* 0x000e6800000e0000 */
[----:B------:R-:W3:Y:S01]  /*51630*/  SHFL.BFLY PT, R6, R0, 0x1, 0x1f ;  /* 0x0c201f0000067f89 */ /* 0x000ee200000e0000 */
[----:B0-----:R-:W-:-:S02]  /*51640*/  FADD R2, R5, R2 ;  /* 0x0000000205027221 */ /* 0x001fc40000000000 */
[----:B-1----:R-:W-:Y:S02]  /*51650*/  FADD R3, R3, R4 ;  /* 0x0000000403037221 */ /* 0x002fe40000000000 */
[----:B---3--:R-:W-:Y:S01]  /*51660*/  FADD R0, R0, R6 ;  /* 0x0000000600007221 */ /* 0x008fe20000000000 */
[----:B------:R-:W-:Y:S02]  /*51670*/  @!P0 STS [R22.X4+0x40000], R2 ;  /* 0x0400000216008388 */ /* 0x000fe40000004800 */
[----:B------:R-:W-:Y:S02]  /*51680*/  @!P0 STS [R22.X4+0x40400], R3 ;  /* 0x0404000316008388 */ /* 0x000fe40000004800 */
[----:B------:R0:W-:Y:S02]  /*51690*/  @!P0 STS [R22.X4+0x40800], R0 ;  /* 0x0408000016008388 */ /* 0x0001e40000004800 */
[----:B------:R-:W1:Y:S01]  /*516a0*/  LDS R9, [R18.X4+0x40c00] ;  /* 0x040c000012097984 */ /* 0x000e620000004800 */
[----:B------:R-:W3:Y:S04]  /*516b0*/  LDS R7, [R18.X4+0x41000] ;  /* 0x0410000012077984 */ /* 0x000ee80000004800 */
[----:B------:R-:W3:Y:S04]  /*516c0*/  LDS R5, [R18.X4+0x41400] ;  /* 0x0414000012057984 */ /* 0x000ee80000004800 */
[----:B------:R-:W3:Y:S04]  /*516d0*/  LDS R3, [R18.X4+0x41800] ;  /* 0x0418000012037984 */ /* 0x000ee80000004800 */
[----:B------:R-:W3:Y:S04]  /*516e0*/  LDS R0, [R18.X4+0x41c00] ;  /* 0x041c000012007984 */ /* 0x000ee80000004800 */
[----:B0-----:R-:W2:Y:S04]  /*516f0*/  LDL.64 R22, [R1+0x13d0] ;  /* 0x0013d00001167983 */ /* 0x001ea80000100a00 */
[----:B-1----:R-:W0:Y:S04]  /*51700*/  SHFL.BFLY PT, R10, R9, 0x4, 0x1f ;  /* 0x0c801f00090a7f89 */ /* 0x002e2800000e0000 */
[----:B---3--:R-:W1:Y:S04]  /*51710*/  SHFL.BFLY PT, R8, R7, 0x4, 0x1f ;  /* 0x0c801f0007087f89 */ /* 0x008e6800000e0000 */
[----:B------:R-:W3:Y:S04]  /*51720*/  SHFL.BFLY PT, R6, R5, 0x4, 0x1f ;  /* 0x0c801f0005067f89 */ /* 0x000ee800000e0000 */
[----:B------:R-:W3:Y:S04]  /*51730*/  SHFL.BFLY PT, R4, R3, 0x4, 0x1f ;  /* 0x0c801f0003047f89 */ /* 0x000ee800000e0000 */
[----:B------:R-:W3:Y:S01]  /*51740*/  SHFL.BFLY PT, R2, R0, 0x4, 0x1f ;  /* 0x0c801f0000027f89 */ /* 0x000ee200000e0000 */
[----:B0-----:R-:W-:-:S02]  /*51750*/  FADD R10, R9, R10 ;  /* 0x0000000a090a7221 */ /* 0x001fc40000000000 */
[----:B-1----:R-:W-:Y:S02]  /*51760*/  FADD R7, R7, R8 ;  /* 0x0000000807077221 */ /* 0x002fe40000000000 */
[----:B---3--:R-:W-:Y:S02]  /*51770*/  FADD R6, R5, R6 ;  /* 0x0000000605067221 */ /* 0x008fe40000000000 */
[----:B------:R-:W-:Y:S02]  /*51780*/  FADD R3, R3, R4 ;  /* 0x0000000403037221 */ /* 0x000fe40000000000 */
[----:B------:R-:W-:Y:S01]  /*51790*/  FADD R2, R0, R2 ;  /* 0x0000000200027221 */ /* 0x000fe20000000000 */
[----:B------:R-:W0:Y:S04]  /*517a0*/  SHFL.BFLY PT, R9, R10, 0x2, 0x1f ;  /* 0x0c401f000a097f89 */ /* 0x000e2800000e0000 */
[----:B------:R-:W1:Y:S04]  /*517b0*/  SHFL.BFLY PT, R8, R7, 0x2, 0x1f ;  /* 0x0c401f0007087f89 */ /* 0x000e6800000e0000 */
[----:B------:R-:W3:Y:S04]  /*517c0*/  SHFL.BFLY PT, R5, R6, 0x2, 0x1f ;  /* 0x0c401f0006057f89 */ /* 0x000ee800000e0000 */
[----:B------:R-:W3:Y:S04]  /*517d0*/  SHFL.BFLY PT, R4, R3, 0x2, 0x1f ;  /* 0x0c401f0003047f89 */ /* 0x000ee800000e0000 */
[----:B------:R-:W3:Y:S01]  /*517e0*/  SHFL.BFLY PT, R0, R2, 0x2, 0x1f ;  /* 0x0c401f0002007f89 */ /* 0x000ee200000e0000 */
[----:B0-----:R-:W-:-:S02]  /*517f0*/  FADD R9, R10, R9 ;  /* 0x000000090a097221 */ /* 0x001fc40000000000 */
[----:B-1----:R-:W-:Y:S02]  /*51800*/  FADD R7, R7, R8 ;  /* 0x0000000807077221 */ /* 0x002fe40000000000 */
[----:B---3--:R-:W-:Y:S02]  /*51810*/  FADD R5, R6, R5 ;  /* 0x0000000506057221 */ /* 0x008fe40000000000 */
[----:B------:R-:W-:Y:S02]  /*51820*/  FADD R3, R3, R4 ;  /* 0x0000000403037221 */ /* 0x000fe40000000000 */
[----:B------:R-:W-:Y:S02]  /*51830*/  FADD R0, R2, R0 ;  /* 0x0000000002007221 */ /* 0x000fe40000000000 */
        /* <DEDUP_REMOVED lines=10> */
[----:B------:R-:W-:Y:S01]  /*518e0*/  @!P0 STS [R18.X4+0x40c00], R2 ;  /* 0x040c000212008388 */ /* 0x000fe20000004800 */
[----:B------:R-:W-:Y:S02]  /*518f0*/  @!P0 STS [R18.X4+0x41000], R4 ;  /* 0x0410000412008388 */ /* 0x000fe40000004800 */
[----:B------:R-:W-:Y:S02]  /*51900*/  @!P0 STS [R18.X4+0x41400], R6 ;  /* 0x0414000612008388 */ /* 0x000fe40000004800 */
[----:B------:R4:W-:Y:S01]  /*51910*/  @!P0 STS [R18.X4+0x41800], R3 ;  /* 0x0418000312008388 */ /* 0x0009e20000004800 */
[----:B------:R0:W-:Y:S01]  /*51920*/  @!P0 STS [R18.X4+0x41c00], R0 ;  /* 0x041c000012008388 */ /* 0x0001e20000004800 */
[----:B------:R-:W-:Y:S06]  /*51930*/  BAR.SYNC.DEFER_BLOCKING 0x0 ;  /* 0x0000000000007b1d */ /* 0x000fec0000010000 */
[----:B------:R-:W3:Y:S01]  /*51940*/  LDL.64 R10, [R1+0x13b0] ;  /* 0x0013b000010a7983 */ /* 0x000ee20000100a00 */
[----:B----4-:R-:W-:-:S04]  /*51950*/  IMAD.WIDE R2, R13, 0x2, R14 ;  /* 0x000000020d027825 */ /* 0x010fc800078e020e */
[C---:B------:R-:W-:Y:S01]  /*51960*/  IMAD.WIDE R4, R13.reuse, 0x2, R28 ;  /* 0x000000020d047825 */ /* 0x040fe200078e021c */
[----:B------:R-:W4:Y:S03]  /*51970*/  LDL.64 R14, [R1+0x13b8] ;  /* 0x0013b800010e7983 */ /* 0x000f260000100a00 */
[----:B------:R-:W-:-:S04]  /*51980*/  IMAD.WIDE R8, R13, 0x2, R24 ;  /* 0x000000020d087825 */ /* 0x000fc800078e0218 */
[----:B------:R-:W-:-:S04]  /*51990*/  IMAD.WIDE R6, R13, 0x2, R26 ;  /* 0x000000020d067825 */ /* 0x000fc800078e021a */
[----:B------:R-:W4:Y:S01]  /*519a0*/  LDL.LU R19, [R1+0x230] ;  /* 0x0002300001137983 */ /* 0x000f220000300800 */
[----:B------:R-:W4:Y:S04]  /*519b0*/  LDL.64 R28, [R1+0x13a8] ;  /* 0x0013a800011c7983 */ /* 0x000f280000100a00 */
[----:B------:R2:W4:Y:S04]  /*519c0*/  LDG.E.U16 R25, [R2.64] ;  /* 0x0000000402197981 */ /* 0x000528000c1e1500 */
[----:B------:R1:W4:Y:S04]  /*519d0*/  LDG.E.U16 R26, [R4.64] ;  /* 0x00000004041a7981 */ /* 0x000328000c1e1500 */
[----:B0-----:R0:W4:Y:S04]  /*519e0*/  LDG.E.U16 R0, [R6.64] ;  /* 0x0000000406007981 */ /* 0x001128000c1e1500 */
[----:B------:R4:W4:Y:S04]  /*519f0*/  LDG.E.U16 R12, [R8.64] ;  /* 0x00000004080c7981 */ /* 0x000928000c1e1500 */
[----:B------:R-:W4:Y:S01]  /*51a00*/  LDL R27, [R1+0xe20] ;  /* 0x000e2000011b7983 */ /* 0x000f220000100800 */
[----:B-1----:R-:W-:-:S04]  /*51a10*/  IMAD.WIDE R4, R13, 0x2, R20 ;  /* 0x000000020d047825 */ /* 0x002fc800078e0214 */
[C---:B0-----:R-:W-:Y:S01]  /*51a20*/  IMAD.WIDE R6, R13.reuse, 0x2, R16 ;  /* 0x000000020d067825 */ /* 0x041fe200078e0210 */
[----:B------:R-:W4:Y:S04]  /*51a30*/  LDL.64 R20, [R1+0x13a0] ;  /* 0x0013a00001147983 */ /* 0x000f280000100a00 */
[----:B------:R-:W4:Y:S04]  /*51a40*/  LDG.E.U16 R5, [R4.64] ;  /* 0x0000000404057981 */ /* 0x000f28000c1e1500 */
[----:B------:R-:W4:Y:S01]  /*51a50*/  LDG.E.U16 R7, [R6.64] ;  /* 0x0000000406077981 */ /* 0x000f22000c1e1500 */
[----:B--2---:R-:W-:-:S06]  /*51a60*/  IMAD.WIDE R2, R13, 0x2, R22 ;  /* 0x000000020d027825 */ /* 0x004fcc00078e0216 */
[----:B------:R-:W2:Y:S01]  /*51a70*/  LDG.E.U16 R3, [R2.64] ;  /* 0x0000000402037981 */ /* 0x000ea2000c1e1500 */
[----:B---3--:R-:W-:-:S04]  /*51a80*/  IMAD.WIDE R10, R13, 0x2, R10 ;  /* 0x000000020d0a7825 */ /* 0x008fc800078e020a */
[C---:B----4-:R-:W-:Y:S01]  /*51a90*/  IMAD.WIDE R8, R13.reuse, 0x2, R14 ;  /* 0x000000020d087825 */ /* 0x050fe200078e020e */
[----:B------:R0:W-:Y:S03]  /*51aa0*/  STL [R1+0xdb0], R25 ;  /* 0x000db01901007387 */ /* 0x0001e60000100800 */
[----:B------:R-:W3:Y:S02]  /*51ab0*/  LDL.64 R16, [R1+0x1390] ;  /* 0x0013900001107983 */ /* 0x000ee40000100a00 */
[----:B------:R-:W4:Y:S01]  /*51ac0*/  LDL.64 R14, [R1+0x1388] ;  /* 0x00138800010e7983 */ /* 0x000f220000100a00 */
[----:B------:R-:W3:Y:S04]  /*51ad0*/  LDG.E.U16 R9, [R8.64] ;  /* 0x0000000408097981 */ /* 0x000ee8000c1e1500 */
[----:B0-----:R-:W3:Y:S01]  /*51ae0*/  LDL.64 R24, [R1+0x1398] ;  /* 0x0013980001187983 */ /* 0x001ee20000100a00 */
[----:B------:R0:W-:Y:S03]  /*51af0*/  STL [R1+0xdac], R26 ;  /* 0x000dac1a01007387 */ /* 0x0001e60000100800 */
[----:B0-----:R-:W3:Y:S01]  /*51b00*/  LDL.LU R26, [R1+0x234] ;  /* 0x00023400011a7983 */ /* 0x001ee20000300800 */
[----:B------:R-:W3:Y:S02]  /*51b10*/  LDL R23, [R1+0xe1c] ;  /* 0x000e1c0001177983 */ /* 0x000ee40000100800 */
[----:B------:R0:W-:Y:S02]  /*51b20*/  STL [R1+0xda8], R0 ;  /* 0x000da80001007387 */ /* 0x0001e40000100800 */
[----:B0-----:R4:W3:Y:S01]  /*51b30*/  LDG.E.U16 R0, [R10.64] ;  /* 0x000000040a007981 */ /* 0x0018e2000c1e1500 */
[----:B------:R-:W-:Y:S03]  /*51b40*/  STL [R1+0xda4], R12 ;  /* 0x000da40c01007387 */ /* 0x000fe60000100800 */
[----:B--2---:R0:W-:Y:S01]  /*51b50*/  STL [R1+0xda0], R3 ;  /* 0x000da00301007387 */ /* 0x0041e20000100800 */
[----:B------:R1:W-:Y:S02]  /*51b60*/  STL [R1+0xd9c], R5 ;  /* 0x000d9c0501007387 */ /* 0x0003e40000100800 */
[----:B0-----:R-:W-:-:S04]  /*51b70*/  IMAD.WIDE R2, R13, 0x2, R28 ;  /* 0x000000020d027825 */ /* 0x001fc800078e021c */
[C---:B-1----:R-:W-:Y:S01]  /*51b80*/  IMAD.WIDE R4, R13.reuse, 0x2, R20 ;  /* 0x000000020d047825 */ /* 0x042fe200078e0214 */
[----:B------:R-:W2:Y:S04]  /*51b90*/  LDL.64 R28, [R1+0x1378] ;  /* 0x00137800011c7983 */ /* 0x000ea80000100a00 */
[----:B------:R-:W2:Y:S01]  /*51ba0*/  LDL.64 R20, [R1+0x1370] ;  /* 0x0013700001147983 */ /* 0x000ea20000100a00 */
[----:B------:R3:W-:Y:S02]  /*51bb0*/  STL [R1+0xd98], R7 ;  /* 0x000d980701007387 */ /* 0x0007e40000100800 */
[----:B----4-:R-:W-:-:S06]  /*51bc0*/  IMAD.WIDE R10, R13, 0x2, R14 ;  /* 0x000000020d0a7825 */ /* 0x010fcc00078e020e */
[----:B------:R0:W4:Y:S01]  /*51bd0*/  LDG.E.U16 R11, [R10.64] ;  /* 0x000000040a0b7981 */ /* 0x000122000c1e1500 */
[----:B---3--:R-:W-:-:S03]  /*51be0*/  IMAD.WIDE R6, R13, 0x2, R24 ;  /* 0x000000020d067825 */ /* 0x008fc600078e0218 */
[----:B------:R-:W3:Y:S01]  /*51bf0*/  LDL.LU R25, [R1+0x238] ;  /* 0x0002380001197983 */ /* 0x000ee20000300800 */
[----:B------:R-:W3:Y:S02]  /*51c00*/  LDL R24, [R1+0xe18] ;  /* 0x000e180001187983 */ /* 0x000ee40000100800 */
[----:B------:R1:W-:Y:S02]  /*51c10*/  STL [R1+0xd94], R9 ;  /* 0x000d940901007387 */ /* 0x0003e40000100800 */
[----:B------:R-:W2:Y:S02]  /*51c20*/  LDL.64 R14, [R1+0x1360] ;  /* 0x00136000010e7983 */ /* 0x000ea40000100a00 */
[C---:B-1----:R-:W-:Y:S02]  /*51c30*/  IMAD.WIDE R8, R13.reuse, 0x2, R16 ;  /* 0x000000020d087825 */ /* 0x042fe400078e0210 */
[----:B------:R-:W2:Y:S04]  /*51c40*/  LDL.64 R16, [R1+0x1368] ;  /* 0x0013680001107983 */ /* 0x000ea80000100a00 */
[----:B------:R1:W-:Y:S04]  /*51c50*/  STL [R1+0xd90], R0 ;  /* 0x000d900001007387 */ /* 0x0003e80000100800 */
[----:B-1----:R1:W2:Y:S04]  /*51c60*/  LDG.E.U16 R0, [R2.64] ;  /* 0x0000000402007981 */ /* 0x0022a8000c1e1500 */
[----:B-1----:R-:W3:Y:S04]  /*51c70*/  LDL.64 R2, [R1+0x1380] ;  /* 0x0013800001027983 */ /* 0x002ee80000100a00 */
[----:B--2---:R1:W-:Y:S04]  /*51c80*/  STL [R1+0xd8c], R0 ;  /* 0x000d8c0001007387 */ /* 0x0043e80000100800 */
[----:B-1----:R1:W2:Y:S04]  /*51c90*/  LDG.E.U16 R0, [R4.64] ;  /* 0x0000000404007981 */ /* 0x0022a8000c1e1500 */
[----:B-1----:R1:W4:Y:S04]  /*51ca0*/  LDG.E.U16 R4, [R6.64] ;  /* 0x0000000406047981 */ /* 0x002328000c1e1500 */
[----:B------:R1:W4:Y:S01]  /*51cb0*/  LDG.E.U16 R5, [R8.64] ;  /* 0x0000000408057981 */ /* 0x000322000c1e1500 */
[----:B---3--:R-:W-:-:S05]  /*51cc0*/  IMAD.WIDE R2, R13, 0x2, R2 ;  /* 0x000000020d027825 */ /* 0x008fca00078e0202 */
[----:B0-----:R0:W3:Y:S01]  /*51cd0*/  LDG.E.U16 R10, [R2.64] ;  /* 0x00000004020a7981 */ /* 0x0010e2000c1e1500 */
[----:B-1----:R-:W-:-:S04]  /*51ce0*/  IMAD.WIDE R8, R13, 0x2, R20 ;  /* 0x000000020d087825 */ /* 0x002fc800078e0214 */
[----:B0-----:R-:W-:-:S04]  /*51cf0*/  IMAD.WIDE R2, R13, 0x2, R16 ;  /* 0x000000020d027825 */ /* 0x001fc800078e0210 */
[C---:B------:R-:W-:Y:S02]  /*51d00*/  IMAD.WIDE R6, R13.reuse, 0x2, R28 ;  /* 0x000000020d067825 */ /* 0x040fe400078e021c */
[----:B------:R0:W3:Y:S04]  /*51d10*/  LDG.E.U16 R28, [R8.64] ;  /* 0x00000004081c7981 */ /* 0x0000e8000c1e1500 */
[----:B------:R1:W3:Y:S02]  /*51d20*/  LDG.E.U16 R29, [R6.64] ;  /* 0x00000004061d7981 */ /* 0x0002e4000c1e1500 */
[----:B-1----:R-:W-:Y:S02]  /*51d30*/  IMAD.WIDE R6, R13, 0x2, R14 ;  /* 0x000000020d067825 */ /* 0x002fe400078e020e */
[----:B------:R-:W1:Y:S04]  /*51d40*/  S2R R22, SR_TID.X ;  /* 0x0000000000167919 */ /* 0x000e680000002100 */
[----:B--2---:R2:W-:Y:S04]  /*51d50*/  STL [R1+0xd88], R0 ;  /* 0x000d880001007387 */ /* 0x0045e80000100800 */
[----:B----4-:R4:W-:Y:S01]  /*51d60*/  STL [R1+0xd84], R4 ;  /* 0x000d840401007387 */ /* 0x0109e20000100800 */
[----:B--2---:R-:W-:-:S02]  /*51d70*/  FADD R0, -R27, R19 ;  /* 0x000000131b007221 */ /* 0x004fc40000000100 */
[----:B------:R2:W3:Y:S01]  /*51d80*/  LDG.E.U16 R27, [R2.64] ;  /* 0x00000004021b7981 */ /* 0x0004e2000c1e1500 */
[----:B----4-:R-:W4:Y:S01]  /*51d90*/  LDL.LU R4, [R1+0xf78] ;  /* 0x000f780001047983 */ /* 0x010f220000300800 */
[----:B------:R1:W-:Y:S02]  /*51da0*/  STL [R1+0xd80], R5 ;  /* 0x000d800501007387 */ /* 0x0003e40000100800 */
[----:B--2---:R-:W-:Y:S02]  /*51db0*/  FADD R2, -R23, R26 ;  /* 0x0000001a17027221 */ /* 0x004fe40000000100 */
[----:B------:R-:W2:Y:S01]  /*51dc0*/  LDL.LU R23, [R1+0x860] ;  /* 0x0008600001177983 */ /* 0x000ea20000300800 */
[----:B------:R-:W2:Y:S02]  /*51dd0*/  LDL.LU R21, [R1+0x864] ;  /* 0x0008640001157983 */ /* 0x000ea40000300800 */
[----:B0-----:R-:W2:Y:S02]  /*51de0*/  LDL.LU R9, [R1+0x840] ;  /* 0x0008400001097983 */ /* 0x001ea40000300800 */
[----:B------:R-:W2:Y:S01]  /*51df0*/  LDL.LU R8, [R1+0x844] ;  /* 0x0008440001087983 */ /* 0x000ea20000300800 */
[----:B------:R-:W2:Y:S01]  /*51e00*/  LDL.LU R20, [R1+0x820] ;  /* 0x0008200001147983 */ /* 0x000ea20000300800 */
[----:B------:R-:W2:Y:S03]  /*51e10*/  LDL.LU R14, [R1+0x824] ;  /* 0x00082400010e7983 */ /* 0x000ea60000300800 */
[----:B------:R2:W3:Y:S01]  /*51e20*/  LDG.E.U16 R26, [R6.64] ;  /* 0x00000004061a7981 */ /* 0x0004e2000c1e1500 */
[----:B-1----:R-:W-:Y:S01]  /*51e30*/  LOP3.LUT R22, R22, 0x1c, RZ, 0xc0, !PT ;  /* 0x0000001c16167812 */ /* 0x002fe200078ec0ff */
[----:B------:R-:W-:-:S02]  /*51e40*/  FMUL R0, R0, 1.4426950216293334961 ;  /* 0x3fb8aa3b00007820 */ /* 0x000fc40000400000 */
[----:B------:R-:W-:Y:S01]  /*51e50*/  FMUL R3, R2, 1.4426950216293334961 ;  /* 0x3fb8aa3b02037820 */ /* 0x000fe20000400000 */
[----:B------:R-:W3:Y:S04]  /*51e60*/  LDL.LU R19, [R1+0x790] ;  /* 0x0007900001137983 */ /* 0x000ee80000300800 */
[----:B------:R-:W4:Y:S01]  /*51e70*/  LDS R12, [R22.X8+0x40000] ;  /* 0x04000000160c7984 */ /* 0x000f220000008800 */
[----:B------:R0:W4:Y:S01]  /*51e80*/  MUFU.EX2 R5, R0 ;  /* 0x0000000000057308 */ /* 0x0001220000000800 */
[----:B------:R-:W3:Y:S02]  /*51e90*/  LDL.LU R17, [R1+0x794] ;  /* 0x0007940001117983 */ /* 0x000ee40000300800 */
[----:B------:R-:W-:Y:S01]  /*51ea0*/  FADD R2, -R24, R25 ;  /* 0x0000001918027221 */ /* 0x000fe20000000100 */
[----:B0-----:R-:W0:Y:S01]  /*51eb0*/  LDS R0, [R22.X8+0x40100] ;  /* 0x0401000016007984 */ /* 0x001e220000008800 */
[----:B----4-:R-:W-:-:S05]  /*51ec0*/  FFMA R4, R5, R4, R12 ;  /* 0x0000000405047223 */ /* 0x010fca000000000c */
[----:B------:R1:W-:Y:S01]  /*51ed0*/  STL [R1+0xf78], R4 ;  /* 0x000f780401007387 */ /* 0x0003e20000100800 */
[----:B------:R-:W4:Y:S02]  /*51ee0*/  LDL.LU R16, [R1+0x700] ;  /* 0x0007000001107983 */ /* 0x000f240000300800 */
[----:B------:R-:W4:Y:S02]  /*51ef0*/  LDL.LU R15, [R1+0x704] ;  /* 0x00070400010f7983 */ /* 0x000f240000300800 */
[----:B------:R0:W-:Y:S02]  /*51f00*/  STL [R1+0xd7c], R11 ;  /* 0x000d7c0b01007387 */ /* 0x0001e40000100800 */
[C---:B--2---:R-:W-:Y:S02]  /*51f10*/  FMUL R7, R5.reuse, R21 ;  /* 0x0000001505077220 */ /* 0x044fe40000400000 */
[C---:B------:R-:W-:Y:S01]  /*51f20*/  FMUL R6, R5.reuse, R9 ;  /* 0x0000000905067220 */ /* 0x040fe20000400000 */
[----:B-1----:R1:W2:Y:S01]  /*51f30*/  MUFU.EX2 R4, R3 ;  /* 0x0000000300047308 */ /* 0x0022a20000000800 */
[----:B0-----:R-:W2:Y:S01]  /*51f40*/  LDL.LU R11, [R1+0x670] ;  /* 0x00067000010b7983 */ /* 0x001ea20000300800 */
[----:B---3--:R0:W-:Y:S02]  /*51f50*/  STL [R1+0xd78], R10 ;  /* 0x000d780a01007387 */ /* 0x0081e40000100800 */
[C---:B-1----:R-:W-:Y:S01]  /*51f60*/  FMUL R3, R5.reuse, R23 ;  /* 0x0000001705037220 */ /* 0x042fe20000400000 */
[----:B0-----:R-:W3:Y:S04]  /*51f70*/  LDL.LU R10, [R1+0x674] ;  /* 0x00067400010a7983 */ /* 0x001ee80000300800 */
[----:B------:R0:W-:Y:S02]  /*51f80*/  STL [R1+0x720], R3 ;  /* 0x0007200301007387 */ /* 0x0001e40000100800 */
[----:B------:R-:W-:Y:S02]  /*51f90*/  STL [R1+0x724], R7 ;  /* 0x0007240701007387 */ /* 0x000fe40000100800 */
[----:B------:R-:W-:Y:S01]  /*51fa0*/  STL [R1+0xd74], R29 ;  /* 0x000d741d01007387 */ /* 0x000fe20000100800 */
[----:B------:R-:W3:Y:S01]  /*51fb0*/  LDL.LU R9, [R1+0x640] ;  /* 0x0006400001097983 */ /* 0x000ee20000300800 */
[----:B------:R1:W-:Y:S02]  /*51fc0*/  STL [R1+0x80], R6 ;  /* 0x0000800601007387 */ /* 0x0003e40000100800 */
[----:B------:R-:W-:Y:S02]  /*51fd0*/  STL [R1+0xd70], R28 ;  /* 0x000d701c01007387 */ /* 0x000fe40000100800 */
[----:B0-----:R-:W-:-:S02]  /*51fe0*/  FMUL R3, R5, R8 ;  /* 0x0000000805037220 */ /* 0x001fc40000400000 */
[----:B------:R-:W3:Y:S03]  /*51ff0*/  LDL.LU R8, [R1+0x644] ;  /* 0x0006440001087983 */ /* 0x000ee60000300800 */
[----:B------:R0:W-:Y:S02]  /*52000*/  STL [R1+0x84], R3 ;  /* 0x0000840301007387 */ /* 0x0001e40000100800 */
[C---:B-1----:R-:W-:Y:S02]  /*52010*/  FMUL R6, R5.reuse, R20 ;  /* 0x0000001405067220 */ /* 0x042fe40000400000 */
[----:B------:R-:W-:Y:S02]  /*52020*/  STL [R1+0xd6c], R27 ;  /* 0x000d6c1b01007387 */ /* 0x000fe40000100800 */
[C---:B0-----:R-:W-:Y:S02]  /*52030*/  FMUL R3, R5.reuse, R14 ;  /* 0x0000000e05037220 */ /* 0x041fe40000400000 */
[----:B------:R-:W3:Y:S01]  /*52040*/  LDL.LU R14, [R1+0x620] ;  /* 0x00062000010e7983 */ /* 0x000ee20000300800 */
[----:B------:R0:W-:Y:S02]  /*52050*/  STL [R1], R6 ;  /* 0x0000000601007387 */ /* 0x0001e40000100800 */
[----:B------:R-:W3:Y:S02]  /*52060*/  LDL.LU R12, [R1+0x624] ;  /* 0x00062400010c7983 */ /* 0x000ee40000300800 */
[----:B------:R3:W-:Y:S01]  /*52070*/  STL [R1+0x4], R3 ;  /* 0x0000040301007387 */ /* 0x0007e20000100800 */
[----:B------:R-:W3:Y:S01]  /*52080*/  LDL.LU R7, [R1+0x868] ;  /* 0x0008680001077983 */ /* 0x000ee20000300800 */
[----:B------:R-:W-:Y:S03]  /*52090*/  STL [R1+0xd68], R26 ;  /* 0x000d681a01007387 */ /* 0x000fe60000100800 */
[----:B0-----:R-:W3:Y:S01]  /*520a0*/  LDL.LU R6, [R1+0x86c] ;  /* 0x00086c0001067983 */ /* 0x001ee20000300800 */
[----:B------:R-:W-:-:S02]  /*520b0*/  FMUL R24, R5, R19 ;  /* 0x0000001305187220 */ /* 0x000fc40000400000 */
[C---:B------:R-:W-:Y:S02]  /*520c0*/  FMUL R25, R5.reuse, R17 ;  /* 0x0000001105197220 */ /* 0x040fe40000400000 */
[C---:B----4-:R-:W-:Y:S02]  /*520d0*/  FMUL R21, R5.reuse, R15 ;  /* 0x0000000f05157220 */ /* 0x050fe40000400000 */
[C---:B------:R-:W-:Y:S02]  /*520e0*/  FMUL R20, R5.reuse, R16 ;  /* 0x0000001005147220 */ /* 0x040fe40000400000 */
[C---:B--2---:R-:W-:Y:S02]  /*520f0*/  FMUL R15, R5.reuse, R11 ;  /* 0x0000000b050f7220 */ /* 0x044fe40000400000 */
[----:B------:R-:W2:Y:S03]  /*52100*/  LDL.LU R11, [R1+0x848] ;  /* 0x00084800010b7983 */ /* 0x000ea60000300800 */
[----:B------:R0:W-:Y:S02]  /*52110*/  STL [R1+0x750], R15 ;  /* 0x0007500f01007387 */ /* 0x0001e40000100800 */
[----:B---3--:R-:W-:-:S02]  /*52120*/  FMUL R3, R5, R10 ;  /* 0x0000000a05037220 */ /* 0x008fc40000400000 */
[----:B------:R-:W3:Y:S01]  /*52130*/  LDL.LU R10, [R1+0x84c] ;  /* 0x00084c00010a7983 */ /* 0x000ee20000300800 */
[C---:B------:R-:W-:Y:S02]  /*52140*/  FMUL R16, R5.reuse, R9 ;  /* 0x0000000905107220 */ /* 0x040fe40000400000 */
[----:B------:R-:W-:Y:S01]  /*52150*/  STL [R1+0x754], R3 ;  /* 0x0007540301007387 */ /* 0x000fe20000100800 */
[----:B------:R-:W4:Y:S02]  /*52160*/  LDL.LU R9, [R1+0x828] ;  /* 0x0008280001097983 */ /* 0x000f240000300800 */
[----:B------:R-:W-:Y:S02]  /*52170*/  STL [R1+0x740], R16 ;  /* 0x0007401001007387 */ /* 0x000fe40000100800 */
[----:B------:R-:W1:Y:S01]  /*52180*/  LDS R3, [R22.X8+0x40200] ;  /* 0x0402000016037984 */ /* 0x000e620000008800 */
[----:B0-----:R-:W-:-:S03]  /*52190*/  FMUL R15, R5, R8 ;  /* 0x00000008050f7220 */ /* 0x001fc60000400000 */
[----:B------:R-:W4:Y:S04]  /*521a0*/  LDL.LU R8, [R1+0x82c] ;  /* 0x00082c0001087983 */ /* 0x000f280000300800 */
[----:B------:R-:W-:Y:S01]  /*521b0*/  STL [R1+0x744], R15 ;  /* 0x0007440f01007387 */ /* 0x000fe20000100800 */
[C---:B------:R-:W-:Y:S02]  /*521c0*/  FMUL R14, R5.reuse, R14 ;  /* 0x0000000e050e7220 */ /* 0x040fe40000400000 */
[----:B------:R-:W-:Y:S02]  /*521d0*/  FMUL R5, R5, R12 ;  /* 0x0000000c05057220 */ /* 0x000fe40000400000 */
[C---:B------:R-:W-:Y:S01]  /*521e0*/  FMUL R12, R4.reuse, R7 ;  /* 0x00000007040c7220 */ /* 0x040fe20000400000 */
[----:B------:R-:W-:Y:S02]  /*521f0*/  STL [R1+0x730], R14 ;  /* 0x0007300e01007387 */ /* 0x000fe40000100800 */
[----:B------:R0:W-:Y:S02]  /*52200*/  STL [R1+0x734], R5 ;  /* 0x0007340501007387 */ /* 0x0001e40000100800 */
[----:B------:R-:W4:Y:S01]  /*52210*/  LDL.LU R7, [R1+0x798] ;  /* 0x0007980001077983 */ /* 0x000f220000300800 */
[----:B------:R-:W-:Y:S01]  /*52220*/  STL [R1+0x728], R12 ;  /* 0x0007280c01007387 */ /* 0x000fe20000100800 */
[----:B0-----:R-:W-:-:S03]  /*52230*/  FMUL R5, R4, R6 ;  /* 0x0000000604057220 */ /* 0x001fc60000400000 */
[----:B------:R-:W4:Y:S02]  /*52240*/  LDL.LU R6, [R1+0x79c] ;  /* 0x00079c0001067983 */ /* 0x000f240000300800 */
[----:B------:R3:W-:Y:S02]  /*52250*/  STL [R1+0x72c], R5 ;  /* 0x00072c0501007387 */ /* 0x0007e40000100800 */
[----:B------:R-:W4:Y:S02]  /*52260*/  LDL.LU R17, [R1+0x23c] ;  /* 0x00023c0001117983 */ /* 0x000f240000300800 */
[----:B------:R-:W4:Y:S01]  /*52270*/  LDL R16, [R1+0xe14] ;  /* 0x000e140001107983 */ /* 0x000f220000100800 */
[----:B------:R-:W4:Y:S01]  /*52280*/  LDL.LU R29, [R1+0x240] ;  /* 0x00024000011d7983 */ /* 0x000f220000300800 */
[----:B------:R-:W4:Y:S02]  /*52290*/  LDL R28, [R1+0xe0c] ;  /* 0x000e0c00011c7983 */ /* 0x000f240000100800 */
[----:B------:R-:W4:Y:S02]  /*522a0*/  LDL.LU R22, [R1+0x708] ;  /* 0x0007080001167983 */ /* 0x000f240000300800 */
[----:B--2---:R-:W-:-:S05]  /*522b0*/  FMUL R11, R4, R11 ;  /* 0x0000000b040b7220 */ /* 0x004fca0000400000 */
[----:B------:R-:W-:Y:S01]  /*522c0*/  STL [R1+0x88], R11 ;  /* 0x0000880b01007387 */ /* 0x000fe20000100800 */
[----:B------:R-:W2:Y:S02]  /*522d0*/  LDL.LU R23, [R1+0x70c] ;  /* 0x00070c0001177983 */ /* 0x000ea40000300800 */
[C---:B---3--:R-:W-:Y:S02]  /*522e0*/  FMUL R5, R4.reuse, R10 ;  /* 0x0000000a04057220 */ /* 0x048fe40000400000 */
[----:B----4-:R-:W-:-:S03]  /*522f0*/  FMUL R9, R4, R9 ;  /* 0x0000000904097220 */ /* 0x010fc60000400000 */
[----:B------:R0:W-:Y:S01]  /*52300*/  STL [R1+0x8c], R5 ;  /* 0x00008c0501007387 */ /* 0x0001e20000100800 */
[----:B------:R-:W3:Y:S03]  /*52310*/  LDL.LU R19, [R1+0x648] ;  /* 0x0006480001137983 */ /* 0x000ee60000300800 */
[----:B------:R-:W-:Y:S01]  /*52320*/  STL [R1+0x8], R9 ;  /* 0x0000080901007387 */ /* 0x000fe20000100800 */
[----:B------:R-:W4:Y:S02]  /*52330*/  LDL.LU R15, [R1+0x64c] ;  /* 0x00064c00010f7983 */ /* 0x000f240000300800 */
[----:B0-----:R-:W-:-:S05]  /*52340*/  FMUL R5, R4, R8 ;  /* 0x0000000804057220 */ /* 0x001fca0000400000 */
[----:B------:R0:W-:Y:S01]  /*52350*/  STL [R1+0xc], R5 ;  /* 0x00000c0501007387 */ /* 0x0001e20000100800 */
[----:B------:R-:W4:Y:S02]  /*52360*/  LDL.LU R14, [R1+0x628] ;  /* 0x00062800010e7983 */ /* 0x000f240000300800 */
[----:B------:R-:W4:Y:S01]  /*52370*/  LDL.LU R12, [R1+0x62c] ;  /* 0x00062c00010c7983 */ /* 0x000f220000300800 */
[----:B0-----:R-:W4:Y:S01]  /*52380*/  LDL.LU R5, [R1+0xf7c] ;  /* 0x000f7c0001057983 */ /* 0x001f220000300800 */
[C---:B------:R-:W-:Y:S02]  /*52390*/  FMUL R26, R4.reuse, R7 ;  /* 0x00000007041a7220 */ /* 0x040fe40000400000 */
[----:B------:R-:W4:Y:S02]  /*523a0*/  LDL.64 R10, [R1+0x1358] ;  /* 0x00135800010a7983 */ /* 0x000f240000100a00 */
[----:B------:R-:W4:Y:S02]  /*523b0*/  LDL.64 R8, [R1+0x1348] ;  /* 0x0013480001087983 */ /* 0x000f240000100a00 */
[----:B------:R-:W-:-:S02]  /*523c0*/  FMUL R27, R4, R6 ;  /* 0x00000006041b7220 */ /* 0x000fc40000400000 */
[----:B------:R-:W4:Y:S03]  /*523d0*/  LDL.64 R6, [R1+0x1350] ;  /* 0x0013500001067983 */ /* 0x000f260000100a00 */
[----:B------:R0:W-:Y:S02]  /*523e0*/  STL.64 [R1+0x3678], R26 ;  /* 0x0036781a01007387 */ /* 0x0001e40000100a00 */
[----:B0-----:R-:W4:Y:S01]  /*523f0*/  LDL.LU R26, [R1+0x678] ;  /* 0x00067800011a7983 */ /* 0x001f220000300800 */
[----:B------:R-:W4:Y:S02]  /*52400*/  LDL.LU R27, [R1+0x67c] ;  /* 0x00067c00011b7983 */ /* 0x000f240000300800 */
[C---:B------:R-:W-:Y:S02]  /*52410*/  FMUL R22, R4.reuse, R22 ;  /* 0x0000001604167220 */ /* 0x040fe40000400000 */
[----:B------:R-:W-:Y:S02]  /*52420*/  STL.64 [R1+0x3670], R24 ;  /* 0x0036701801007387 */ /* 0x000fe40000100a00 */
[----:B--2---:R-:W-:-:S05]  /*52430*/  FMUL R23, R4, R23 ;  /* 0x0000001704177220 */ /* 0x004fca0000400000 */
[----:B------:R-:W-:Y:S01]  /*52440*/  STL.64 [R1+0x3668], R22 ;  /* 0x0036681601007387 */ /* 0x000fe20000100a00 */
[----:B------:R0:W-:Y:S02]  /*52450*/  STL.64 [R1+0x3660], R20 ;  /* 0x0036601401007387 */ /* 0x0001e40000100a00 */
[C---:B---3--:R-:W-:Y:S02]  /*52460*/  FMUL R19, R4.reuse, R19 ;  /* 0x0000001304137220 */ /* 0x048fe40000400000 */
[C---:B----4-:R-:W-:Y:S02]  /*52470*/  FMUL R15, R4.reuse, R15 ;  /* 0x0000000f040f7220 */ /* 0x050fe40000400000 */
[C---:B------:R-:W-:Y:S02]  /*52480*/  FMUL R14, R4.reuse, R14 ;  /* 0x0000000e040e7220 */ /* 0x040fe40000400000 */
[C---:B------:R-:W-:Y:S02]  /*52490*/  FMUL R12, R4.reuse, R12 ;  /* 0x0000000c040c7220 */ /* 0x040fe40000400000 */
[----:B------:R-:W-:-:S02]  /*524a0*/  FFMA R5, R4, R5, R0 ;  /* 0x0000000504057223 */ /* 0x000fc40000000000 */
[C---:B0-----:R-:W-:Y:S02]  /*524b0*/  FMUL R21, R4.reuse, R26 ;  /* 0x0000001a04157220 */ /* 0x041fe40000400000 */
[----:B------:R-:W-:-:S03]  /*524c0*/  FMUL R20, R4, R27 ;  /* 0x0000001b04147220 */ /* 0x000fc60000400000 */
[----:B------:R-:W-:Y:S02]  /*524d0*/  STL [R1+0x758], R21 ;  /* 0x0007581501007387 */ /* 0x000fe40000100800 */
[----:B------:R-:W-:Y:S02]  /*524e0*/  STL [R1+0x75c], R20 ;  /* 0x00075c1401007387 */ /* 0x000fe40000100800 */
[----:B------:R-:W-:Y:S02]  /*524f0*/  STL [R1+0x748], R19 ;  /* 0x0007481301007387 */ /* 0x000fe40000100800 */
[----:B------:R0:W-:Y:S01]  /*52500*/  STL [R1+0x74c], R15 ;  /* 0x00074c0f01007387 */ /* 0x0001e20000100800 */
[----:B------:R2:W-:Y:S01]  /*52510*/  STL [R1+0x738], R14 ;  /* 0x0007380e01007387 */ /* 0x0005e20000100800 */
[----:B------:R-:W-:Y:S02]  /*52520*/  STL [R1+0x73c], R12 ;  /* 0x00073c0c01007387 */ /* 0x000fe40000100800 */
[----:B------:R3:W-:Y:S01]  /*52530*/  STL [R1+0xf7c], R5 ;  /* 0x000f7c0501007387 */ /* 0x0007e20000100800 */
[----:B0-----:R-:W4:Y:S01]  /*52540*/  LDL.LU R15, [R1+0x244] ;  /* 0x00024400010f7983 */ /* 0x001f220000300800 */
[----:B--2---:R-:W4:Y:S02]  /*52550*/  LDL R14, [R1+0xe08] ;  /* 0x000e0800010e7983 */ /* 0x004f240000100800 */
[----:B---3--:R-:W-:-:S02]  /*52560*/  IMAD.WIDE R4, R13, 0x2, R10 ;  /* 0x000000020d047825 */ /* 0x008fc400078e020a */
[----:B------:R-:W1:Y:S04]  /*52570*/  LDL.LU R11, [R1+0xf80] ;  /* 0x000f8000010b7983 */ /* 0x000e680000300800 */
[----:B------:R0:W2:Y:S01]  /*52580*/  LDG.E.U16 R0, [R4.64] ;  /* 0x0000000404007981 */ /* 0x0000a2000c1e1500 */
[----:B------:R-:W-:-:S04]  /*52590*/  IMAD.WIDE R6, R13, 0x2, R6 ;  /* 0x000000020d067825 */ /* 0x000fc800078e0206 */
[----:B------:R-:W-:Y:S02]  /*525a0*/  FMUL R2, R2, 1.4426950216293334961 ;  /* 0x3fb8aa3b02027820 */ /* 0x000fe40000400000 */
[----:B------:R-:W-:Y:S01]  /*525b0*/  IMAD.WIDE R8, R13, 0x2, R8 ;  /* 0x000000020d087825 */ /* 0x000fe200078e0208 */
[----:B------:R-:W3:Y:S04]  /*525c0*/  LDL.LU R26, [R1+0x870] ;  /* 0x00087000011a7983 */ /* 0x000ee80000300800 */
[----:B------:R1:W3:Y:S01]  /*525d0*/  LDG.E.U16 R6, [R6.64] ;  /* 0x0000000406067981 */ /* 0x0002e2000c1e1500 */
[----:B------:R-:W4:Y:S02]  /*525e0*/  LDL.LU R25, [R1+0x874] ;  /* 0x0008740001197983 */ /* 0x000f240000300800 */
[----:B------:R-:W4:Y:S01]  /*525f0*/  LDL.LU R24, [R1+0x850] ;  /* 0x0008500001187983 */ /* 0x000f220000300800 */
[----:B------:R-:W1:Y:S01]  /*52600*/  MUFU.EX2 R2, R2 ;  /* 0x0000000200027308 */ /* 0x000e620000000800 */
[----:B------:R0:W4:Y:S04]  /*52610*/  LDG.E.U16 R27, [R8.64] ;  /* 0x00000004081b7981 */ /* 0x000128000c1e1500 */
[----:B------:R-:W4:Y:S01]  /*52620*/  LDL.LU R23, [R1+0x854] ;  /* 0x0008540001177983 */ /* 0x000f220000300800 */
[----:B------:R-:W4:Y:S02]  /*52630*/  LDL.LU R22, [R1+0x830] ;  /* 0x0008300001167983 */ /* 0x000f240000300800 */
[----:B------:R-:W4:Y:S02]  /*52640*/  LDL.LU R20, [R1+0x834] ;  /* 0x0008340001147983 */ /* 0x000f240000300800 */
[----:B0-----:R-:W-:Y:S01]  /*52650*/  FADD R4, -R16, R17 ;  /* 0x0000001110047221 */ /* 0x001fe20000000100 */
[----:B------:R-:W4:Y:S01]  /*52660*/  LDL.LU R19, [R1+0x810] ;  /* 0x0008100001137983 */ /* 0x000f220000300800 */
[----:B------:R-:W4:Y:S02]  /*52670*/  LDL.LU R17, [R1+0x800] ;  /* 0x0008000001117983 */ /* 0x000f240000300800 */
[----:B------:R-:W4:Y:S02]  /*52680*/  LDL.LU R12, [R1+0x7f0] ;  /* 0x0007f000010c7983 */ /* 0x000f240000300800 */
[----:B------:R-:W4:Y:S01]  /*52690*/  LDL.LU R10, [R1+0x7e0] ;  /* 0x0007e000010a7983 */ /* 0x000f220000300800 */
[----:B------:R-:W-:Y:S01]  /*526a0*/  LOP3.LUT R21, R18, 0x1c, RZ, 0xc0, !PT ;  /* 0x0000001c12157812 */ /* 0x000fe200078ec0ff */
[----:B------:R-:W4:Y:S04]  /*526b0*/  LDL.LU R8, [R1+0x7d0] ;  /* 0x0007d00001087983 */ /* 0x000f280000300800 */
[----:B--2---:R-:W-:Y:S01]  /*526c0*/  STL [R1+0xd64], R0 ;  /* 0x000d640001007387 */ /* 0x004fe20000100800 */
[----:B------:R-:W2:Y:S02]  /*526d0*/  LDL.LU R18, [R1+0x814] ;  /* 0x0008140001127983 */ /* 0x000ea40000300800 */
[----:B-1----:R-:W-:-:S02]  /*526e0*/  FFMA R11, R2, R11, R3 ;  /* 0x0000000b020b7223 */ /* 0x002fc40000000003 */
[----:B------:R-:W2:Y:S02]  /*526f0*/  LDL.LU R16, [R1+0x804] ;  /* 0x0008040001107983 */ /* 0x000ea40000300800 */
[----:B------:R-:W-:Y:S02]  /*52700*/  FADD R5, -R28, R29 ;  /* 0x0000001d1c057221 */ /* 0x000fe40000000100 */
[C---:B---3--:R-:W-:Y:S02]  /*52710*/  FMUL R26, R2.reuse, R26 ;  /* 0x0000001a021a7220 */ /* 0x048fe40000400000 */
[C---:B----4-:R-:W-:Y:S01]  /*52720*/  FMUL R24, R2.reuse, R24 ;  /* 0x0000001802187220 */ /* 0x050fe20000400000 */
[----:B------:R0:W-:Y:S01]  /*52730*/  STL [R1+0xf80], R11 ;  /* 0x000f800b01007387 */ /* 0x0001e20000100800 */
[C---:B------:R-:W-:Y:S02]  /*52740*/  FMUL R23, R2.reuse, R23 ;  /* 0x0000001702177220 */ /* 0x040fe40000400000 */
[----:B------:R-:W-:-:S02]  /*52750*/  FMUL R20, R2, R20 ;  /* 0x0000001402147220 */ /* 0x000fc40000400000 */
[----:B------:R-:W-:Y:S02]  /*52760*/  FMUL R4, R4, 1.4426950216293334961 ;  /* 0x3fb8aa3b04047820 */ /* 0x000fe40000400000 */
[C---:B------:R-:W-:Y:S02]  /*52770*/  FMUL R19, R2.reuse, R19 ;  /* 0x0000001302137220 */ /* 0x040fe40000400000 */
[C---:B------:R-:W-:Y:S01]  /*52780*/  FMUL R17, R2.reuse, R17 ;  /* 0x0000001102117220 */ /* 0x040fe20000400000 */
[----:B------:R-:W1:Y:S04]  /*52790*/  LDS R0, [R21.X8+0x40300] ;  /* 0x0403000015007984 */ /* 0x000e680000008800 */
[----:B0-----:R-:W3:Y:S01]  /*527a0*/  LDL.LU R11, [R1+0x7f4] ;  /* 0x0007f400010b7983 */ /* 0x001ee20000300800 */
[----:B------:R-:W4:Y:S02]  /*527b0*/  LDL.LU R9, [R1+0x7e4] ;  /* 0x0007e40001097983 */ /* 0x000f240000300800 */
[----:B------:R-:W4:Y:S02]  /*527c0*/  LDL.LU R7, [R1+0x7d4] ;  /* 0x0007d40001077983 */ /* 0x000f240000300800 */
[----:B------:R-:W4:Y:S01]  /*527d0*/  LDL.LU R29, [R1+0x248] ;  /* 0x00024800011d7983 */ /* 0x000f220000300800 */
[----:B------:R-:W4:Y:S01]  /*527e0*/  LDL R28, [R1+0xe04] ;  /* 0x000e0400011c7983 */ /* 0x000f220000100800 */
[----:B------:R0:W-:Y:S02]  /*527f0*/  STL [R1+0xd60], R6 ;  /* 0x000d600601007387 */ /* 0x0001e40000100800 */
[----:B------:R-:W-:Y:S02]  /*52800*/  STL [R1+0xd5c], R27 ;  /* 0x000d5c1b01007387 */ /* 0x000fe40000100800 */
[----:B------:R-:W-:Y:S02]  /*52810*/  STL [R1+0x680], R26 ;  /* 0x0006801a01007387 */ /* 0x000fe40000100800 */
[----:B------:R-:W-:-:S02]  /*52820*/  FMUL R10, R2, R10 ;  /* 0x0000000a020a7220 */ /* 0x000fc40000400000 */
[C---:B------:R-:W-:Y:S01]  /*52830*/  FMUL R8, R2.reuse, R8 ;  /* 0x0000000802087220 */ /* 0x040fe20000400000 */
[----:B------:R-:W1:Y:S01]  /*52840*/  LDS R3, [R21.X8+0x40400] ;  /* 0x0404000015037984 */ /* 0x000e620000008800 */
[----:B0-----:R-:W-:Y:S02]  /*52850*/  FMUL R6, R5, 1.4426950216293334961 ;  /* 0x3fb8aa3b05067820 */ /* 0x001fe40000400000 */
[----:B------:R-:W-:-:S05]  /*52860*/  FMUL R5, R2, R25 ;  /* 0x0000001902057220 */ /* 0x000fca0000400000 */
[----:B------:R0:W-:Y:S01]  /*52870*/  STL [R1+0x684], R5 ;  /* 0x0006840501007387 */ /* 0x0001e20000100800 */
[----:B------:R-:W-:Y:S02]  /*52880*/  STL [R1+0x670], R24 ;  /* 0x0006701801007387 */ /* 0x000fe40000100800 */
[----:B------:R-:W-:Y:S02]  /*52890*/  STL [R1+0x674], R23 ;  /* 0x0006741701007387 */ /* 0x000fe40000100800 */
[----:B0-----:R-:W-:-:S05]  /*528a0*/  FMUL R5, R2, R22 ;  /* 0x0000001602057220 */ /* 0x001fca0000400000 */
[----:B------:R2:W-:Y:S01]  /*528b0*/  STL [R1+0x660], R5 ;  /* 0x0006600501007387 */ /* 0x0005e20000100800 */
[----:B------:R-:W-:Y:S02]  /*528c0*/  STL [R1+0x664], R20 ;  /* 0x0006641401007387 */ /* 0x000fe40000100800 */
[----:B------:R-:W-:Y:S02]  /*528d0*/  STL [R1+0x650], R19 ;  /* 0x0006501301007387 */ /* 0x000fe40000100800 */
[C---:B--2---:R-:W-:Y:S02]  /*528e0*/  FMUL R5, R2.reuse, R18 ;  /* 0x0000001202057220 */ /* 0x044fe40000400000 */
[----:B------:R-:W-:-:S03]  /*528f0*/  FMUL R16, R2, R16 ;  /* 0x0000001002107220 */ /* 0x000fc60000400000 */
[----:B------:R0:W-:Y:S01]  /*52900*/  STL [R1+0x654], R5 ;  /* 0x0006540501007387 */ /* 0x0001e20000100800 */
[----:B------:R-:W-:Y:S02]  /*52910*/  STL [R1+0x630], R17 ;  /* 0x0006301101007387 */ /* 0x000fe40000100800 */
[----:B------:R-:W-:Y:S02]  /*52920*/  STL [R1+0x634], R16 ;  /* 0x0006341001007387 */ /* 0x000fe40000100800 */
[C---:B0-----:R-:W-:Y:S02]  /*52930*/  FMUL R5, R2.reuse, R12 ;  /* 0x0000000c02057220 */ /* 0x041fe40000400000 */
[----:B---3--:R-:W-:-:S03]  /*52940*/  FMUL R11, R2, R11 ;  /* 0x0000000b020b7220 */ /* 0x008fc60000400000 */
[----:B------:R4:W-:Y:S04]  /*52950*/  STL [R1+0x620], R5 ;  /* 0x0006200501007387 */ /* 0x0009e80000100800 */
[----:B------:R-:W-:Y:S01]  /*52960*/  STL [R1+0x624], R11 ;  /* 0x0006240b01007387 */ /* 0x000fe20000100800 */
[----:B------:R-:W-:Y:S02]  /*52970*/  STL [R1+0x610], R10 ;  /* 0x0006100a01007387 */ /* 0x000fe40000100800 */
[C---:B----4-:R-:W-:Y:S02]  /*52980*/  FMUL R5, R2.reuse, R9 ;  /* 0x0000000902057220 */ /* 0x050fe40000400000 */
[----:B------:R-:W-:-:S03]  /*52990*/  FMUL R2, R2, R7 ;  /* 0x0000000702027220 */ /* 0x000fc60000400000 */
[----:B------:R-:W-:Y:S01]  /*529a0*/  STL [R1+0x614], R5 ;  /* 0x0006140501007387 */ /* 0x000fe20000100800 */
[----:B------:R0:W-:Y:S02]  /*529b0*/  STL [R1+0x5b0], R8 ;  /* 0x0005b00801007387 */ /* 0x0001e40000100800 */
[----:B------:R-:W2:Y:S02]  /*529c0*/  LDL.LU R24, [R1+0x878] ;  /* 0x0008780001187983 */ /* 0x000ea40000300800 */
[----:B------:R3:W-:Y:S01]  /*529d0*/  STL [R1+0x5b4], R2 ;  /* 0x0005b40201007387 */ /* 0x0007e20000100800 */
[----:B------:R-:W4:Y:S01]  /*529e0*/  LDL.LU R9, [R1+0x87c] ;  /* 0x00087c0001097983 */ /* 0x000f220000300800 */
[----:B------:R-:W4:Y:S02]  /*529f0*/  LDL.LU R23, [R1+0x858] ;  /* 0x0008580001177983 */ /* 0x000f240000300800 */
[----:B------:R-:W4:Y:S02]  /*52a00*/  LDL.LU R22, [R1+0x85c] ;  /* 0x00085c0001167983 */ /* 0x000f240000300800 */
[----:B------:R-:W4:Y:S01]  /*52a10*/  LDL.LU R20, [R1+0x838] ;  /* 0x0008380001147983 */ /* 0x000f220000300800 */
[----:B0-----:R-:W4:Y:S01]  /*52a20*/  LDL.LU R8, [R1+0x83c] ;  /* 0x00083c0001087983 */ /* 0x001f220000300800 */
[----:B------:R-:W4:Y:S02]  /*52a30*/  LDL.LU R19, [R1+0x818] ;  /* 0x0008180001137983 */ /* 0x000f240000300800 */
[----:B------:R-:W4:Y:S02]  /*52a40*/  LDL.LU R18, [R1+0x81c] ;  /* 0x00081c0001127983 */ /* 0x000f240000300800 */
[----:B------:R-:W4:Y:S02]  /*52a50*/  LDL.LU R17, [R1+0x808] ;  /* 0x0008080001117983 */ /* 0x000f240000300800 */
[----:B------:R-:W-:Y:S01]  /*52a60*/  FADD R5, -R14, R15 ;  /* 0x0000000f0e057221 */ /* 0x000fe20000000100 */
[----:B------:R-:W4:Y:S01]  /*52a70*/  LDL.LU R16, [R1+0x80c] ;  /* 0x00080c0001107983 */ /* 0x000f220000300800 */
[----:B------:R-:W4:Y:S02]  /*52a80*/  LDL.LU R15, [R1+0x7f8] ;  /* 0x0007f800010f7983 */ /* 0x000f240000300800 */
[----:B------:R-:W4:Y:S02]  /*52a90*/  LDL.LU R14, [R1+0x7fc] ;  /* 0x0007fc00010e7983 */ /* 0x000f240000300800 */
[----:B------:R-:W4:Y:S01]  /*52aa0*/  LDL.LU R12, [R1+0x7e8] ;  /* 0x0007e800010c7983 */ /* 0x000f220000300800 */
[----:B------:R-:W4:Y:S01]  /*52ab0*/  LDL.LU R11, [R1+0x7ec] ;  /* 0x0007ec00010b7983 */ /* 0x000f220000300800 */
[----:B------:R-:W4:Y:S02]  /*52ac0*/  LDL.LU R10, [R1+0x7d8] ;  /* 0x0007d800010a7983 */ /* 0x000f240000300800 */
[----:B------:R-:W4:Y:S01]  /*52ad0*/  LDL.LU R7, [R1+0x7dc] ;  /* 0x0007dc0001077983 */ /* 0x000f220000300800 */
[----:B------:R-:W2:Y:S08]  /*52ae0*/  MUFU.EX2 R4, R4 ;  /* 0x0000000400047308 */ /* 0x000eb00000000800 */
[----:B---3--:R2:W0:Y:S02]  /*52af0*/  MUFU.EX2 R2, R6 ;  /* 0x0000000600027308 */ /* 0x0084240000000800 */
[----:B--2---:R-:W-:-:S02]  /*52b00*/  FMUL R6, R4, R24 ;  /* 0x0000001804067220 */ /* 0x004fc40000400000 */
[C---:B----4-:R-:W-:Y:S02]  /*52b10*/  FMUL R24, R4.reuse, R9 ;  /* 0x0000000904187220 */ /* 0x050fe40000400000 */
[----:B------:R-:W1:Y:S01]  /*52b20*/  LDL.LU R9, [R1+0xf84] ;  /* 0x000f840001097983 */ /* 0x000e620000300800 */
[----:B------:R2:W-:Y:S02]  /*52b30*/  STL [R1+0x688], R6 ;  /* 0x0006880601007387 */ /* 0x0005e40000100800 */
[C---:B------:R-:W-:Y:S02]  /*52b40*/  FMUL R22, R4.reuse, R22 ;  /* 0x0000001604167220 */ /* 0x040fe40000400000 */
[----:B------:R-:W-:Y:S02]  /*52b50*/  STL [R1+0x68c], R24 ;  /* 0x00068c1801007387 */ /* 0x000fe40000100800 */
[C---:B------:R-:W-:Y:S02]  /*52b60*/  FMUL R20, R4.reuse, R20 ;  /* 0x0000001404147220 */ /* 0x040fe40000400000 */
[----:B--2---:R-:W-:-:S05]  /*52b70*/  FMUL R6, R4, R23 ;  /* 0x0000001704067220 */ /* 0x004fca0000400000 */
[----:B------:R2:W-:Y:S01]  /*52b80*/  STL [R1+0x678], R6 ;  /* 0x0006780601007387 */ /* 0x0005e20000100800 */
[----:B------:R-:W-:Y:S02]  /*52b90*/  STL [R1+0x67c], R22 ;  /* 0x00067c1601007387 */ /* 0x000fe40000100800 */
[C---:B------:R-:W-:Y:S02]  /*52ba0*/  FMUL R19, R4.reuse, R19 ;  /* 0x0000001304137220 */ /* 0x040fe40000400000 */
[C---:B------:R-:W-:Y:S02]  /*52bb0*/  FMUL R18, R4.reuse, R18 ;  /* 0x0000001204127220 */ /* 0x040fe40000400000 */
[C---:B--2---:R-:W-:Y:S02]  /*52bc0*/  FMUL R6, R4.reuse, R8 ;  /* 0x0000000804067220 */ /* 0x044fe40000400000 */
[----:B------:R-:W0:Y:S01]  /*52bd0*/  LDL.LU R8, [R1+0xf88] ;  /* 0x000f880001087983 */ /* 0x000e220000300800 */
[----:B------:R-:W-:Y:S02]  /*52be0*/  STL [R1+0x668], R20 ;  /* 0x0006681401007387 */ /* 0x000fe40000100800 */
[----:B------:R2:W-:Y:S02]  /*52bf0*/  STL [R1+0x66c], R6 ;  /* 0x00066c0601007387 */ /* 0x0005e40000100800 */
[----:B------:R-:W-:Y:S02]  /*52c00*/  STL [R1+0x658], R19 ;  /* 0x0006581301007387 */ /* 0x000fe40000100800 */
[C---:B------:R-:W-:Y:S01]  /*52c10*/  FMUL R16, R4.reuse, R16 ;  /* 0x0000001004107220 */ /* 0x040fe20000400000 */
[----:B------:R-:W-:Y:S01]  /*52c20*/  STL [R1+0x65c], R18 ;  /* 0x00065c1201007387 */ /* 0x000fe20000100800 */
[----:B------:R-:W-:-:S02]  /*52c30*/  FMUL R15, R4, R15 ;  /* 0x0000000f040f7220 */ /* 0x000fc40000400000 */
[C---:B--2---:R-:W-:Y:S02]  /*52c40*/  FMUL R6, R4.reuse, R17 ;  /* 0x0000001104067220 */ /* 0x044fe40000400000 */
[----:B------:R-:W-:-:S03]  /*52c50*/  FMUL R12, R4, R12 ;  /* 0x0000000c040c7220 */ /* 0x000fc60000400000 */
[----:B------:R2:W-:Y:S01]  /*52c60*/  STL [R1+0x638], R6 ;  /* 0x0006380601007387 */ /* 0x0005e20000100800 */
[----:B------:R-:W-:Y:S02]  /*52c70*/  STL [R1+0x63c], R16 ;  /* 0x00063c1001007387 */ /* 0x000fe40000100800 */
[----:B------:R-:W-:Y:S02]  /*52c80*/  STL [R1+0x628], R15 ;  /* 0x0006280f01007387 */ /* 0x000fe40000100800 */
[C---:B------:R-:W-:Y:S02]  /*52c90*/  FMUL R11, R4.reuse, R11 ;  /* 0x0000000b040b7220 */ /* 0x040fe40000400000 */
[----:B--2---:R-:W-:-:S05]  /*52ca0*/  FMUL R6, R4, R14 ;  /* 0x0000000e04067220 */ /* 0x004fca0000400000 */
[----:B------:R2:W-:Y:S01]  /*52cb0*/  STL [R1+0x62c], R6 ;  /* 0x00062c0601007387 */ /* 0x0005e20000100800 */
[----:B------:R-:W-:Y:S02]  /*52cc0*/  STL [R1+0x618], R12 ;  /* 0x0006180c01007387 */ /* 0x000fe40000100800 */
[----:B------:R-:W-:Y:S02]  /*52cd0*/  STL [R1+0x61c], R11 ;  /* 0x00061c0b01007387 */ /* 0x000fe40000100800 */
[C---:B--2---:R-:W-:Y:S02]  /*52ce0*/  FMUL R6, R4.reuse, R10 ;  /* 0x0000000a04067220 */ /* 0x044fe40000400000 */
[----:B------:R-:W-:Y:S02]  /*52cf0*/  FMUL R10, R4, R7 ;  /* 0x00000007040a7220 */ /* 0x000fe40000400000 */
[----:B------:R-:W2:Y:S01]  /*52d00*/  LDL.LU R7, [R1+0x890] ;  /* 0x0008900001077983 */ /* 0x000ea20000300800 */
[----:B------:R3:W-:Y:S03]  /*52d10*/  STL [R1+0x5b8], R6 ;  /* 0x0005b80601007387 */ /* 0x0007e60000100800 */
[----:B---3--:R-:W2:Y:S01]  /*52d20*/  LDL.LU R6, [R1+0x894] ;  /* 0x0008940001067983 */ /* 0x008ea20000300800 */
[----:B------:R-:W-:Y:S02]  /*52d30*/  STL [R1+0x5bc], R10 ;  /* 0x0005bc0a01007387 */ /* 0x000fe40000100800 */
[----:B------:R-:W-:-:S02]  /*52d40*/  FMUL R5, R5, 1.4426950216293334961 ;  /* 0x3fb8aa3b05057820 */ /* 0x000fc40000400000 */
[----:B-1----:R-:W-:Y:S02]  /*52d50*/  FFMA R9, R4, R9, R0 ;  /* 0x0000000904097223 */ /* 0x002fe40000000000 */
[----:B------:R-:W-:Y:S01]  /*52d60*/  FADD R0, -R28, R29 ;  /* 0x0000001d1c007221 */ /* 0x000fe20000000100 */
[----:B------:R-:W1:Y:S04]  /*52d70*/  LDS R4, [R21.X8+0x40500] ;  /* 0x0405000015047984 */ /* 0x000e680000008800 */
[----:B------:R4:W-:Y:S01]  /*52d80*/  STL [R1+0xf84], R9 ;  /* 0x000f840901007387 */ /* 0x0009e20000100800 */
[----:B------:R-:W3:Y:S02]  /*52d90*/  LDL.LU R25, [R1+0x880] ;  /* 0x0008800001197983 */ /* 0x000ee40000300800 */
[----:B------:R-:W3:Y:S02]  /*52da0*/  LDL.LU R24, [R1+0x884] ;  /* 0x0008840001187983 */ /* 0x000ee40000300800 */
[----:B------:R-:W3:Y:S02]  /*52db0*/  LDL.LU R23, [R1+0x7c0] ;  /* 0x0007c00001177983 */ /* 0x000ee40000300800 */
[----:B0-----:R-:W-:-:S05]  /*52dc0*/  FFMA R8, R2, R8, R3 ;  /* 0x0000000802087223 */ /* 0x001fca0000000003 */
[----:B------:R0:W-:Y:S01]  /*52dd0*/  STL [R1+0xf88], R8 ;  /* 0x000f880801007387 */ /* 0x0001e20000100800 */
[----:B----4-:R-:W4:Y:S02]  /*52de0*/  LDL.LU R9, [R1+0x7c4] ;  /* 0x0007c40001097983 */ /* 0x010f240000300800 */
[----:B------:R-:W4:Y:S02]  /*52df0*/  LDL.LU R15, [R1+0x24c] ;  /* 0x00024c00010f7983 */ /* 0x000f240000300800 */
[----:B------:R-:W4:Y:S01]  /*52e00*/  LDL R14, [R1+0xe00] ;  /* 0x000e0000010e7983 */ /* 0x000f220000100800 */
[----:B------:R-:W4:Y:S01]  /*52e10*/  LDL.LU R29, [R1+0x250] ;  /* 0x00025000011d7983 */ /* 0x000f220000300800 */
[----:B------:R-:W4:Y:S02]  /*52e20*/  LDL R28, [R1+0xdfc] ;  /* 0x000dfc00011c7983 */ /* 0x000f240000100800 */
[----:B------:R-:W4:Y:S02]  /*52e30*/  LDL.LU R22, [R1+0x7b0] ;  /* 0x0007b00001167983 */ /* 0x000f240000300800 */
[----:B0-----:R-:W-:-:S02]  /*52e40*/  FMUL R8, R0, 1.4426950216293334961 ;  /* 0x3fb8aa3b00087820 */ /* 0x001fc40000400000 */
[----:B------:R2:W0:Y:S02]  /*52e50*/  MUFU.EX2 R0, R5 ;  /* 0x0000000500007308 */ /* 0x0004240000000800 */
[----:B--2---:R-:W-:-:S05]  /*52e60*/  FMUL R5, R2, R7 ;  /* 0x0000000702057220 */ /* 0x004fca0000400000 */
[----:B------:R-:W-:Y:S01]  /*52e70*/  STL [R1+0x590], R5 ;  /* 0x0005900501007387 */ /* 0x000fe20000100800 */
[----:B------:R-:W2:Y:S02]  /*52e80*/  LDL.LU R20, [R1+0x7b4] ;  /* 0x0007b40001147983 */ /* 0x000ea40000300800 */
[----:B------:R-:W-:-:S05]  /*52e90*/  FMUL R3, R2, R6 ;  /* 0x0000000602037220 */ /* 0x000fca0000400000 */
[----:B------:R0:W-:Y:S01]  /*52ea0*/  STL [R1+0x594], R3 ;  /* 0x0005940301007387 */ /* 0x0001e20000100800 */
[----:B------:R-:W2:Y:S03]  /*52eb0*/  LDL.LU R19, [R1+0x7a0] ;  /* 0x0007a00001137983 */ /* 0x000ea60000300800 */
[----:B0-----:R-:W2:Y:S01]  /*52ec0*/  LDL.LU R3, [R1+0x7a4] ;  /* 0x0007a40001037983 */ /* 0x001ea20000300800 */
[----:B------:R-:W2:Y:S02]  /*52ed0*/  LDL.LU R18, [R1+0x780] ;  /* 0x0007800001127983 */ /* 0x000ea40000300800 */
[----:B------:R-:W2:Y:S02]  /*52ee0*/  LDL.LU R17, [R1+0x784] ;  /* 0x0007840001117983 */ /* 0x000ea40000300800 */
[----:B------:R-:W2:Y:S01]  /*52ef0*/  LDL.LU R16, [R1+0x770] ;  /* 0x0007700001107983 */ /* 0x000ea20000300800 */
[----:B------:R-:W2:Y:S01]  /*52f00*/  LDL.LU R12, [R1+0x774] ;  /* 0x00077400010c7983 */ /* 0x000ea20000300800 */
[----:B------:R-:W2:Y:S02]  /*52f10*/  LDL.LU R11, [R1+0x760] ;  /* 0x00076000010b7983 */ /* 0x000ea40000300800 */
[----:B------:R-:W2:Y:S02]  /*52f20*/  LDL.LU R10, [R1+0x764] ;  /* 0x00076400010a7983 */ /* 0x000ea40000300800 */
[----:B------:R-:W2:Y:S02]  /*52f30*/  LDL.64 R6, [R1+0x1340] ;  /* 0x0013400001067983 */ /* 0x000ea40000100a00 */
[----:B---3--:R-:W-:-:S02]  /*52f40*/  FMUL R25, R2, R25 ;  /* 0x0000001902197220 */ /* 0x008fc40000400000 */
[C---:B------:R-:W-:Y:S02]  /*52f50*/  FMUL R24, R2.reuse, R24 ;  /* 0x0000001802187220 */ /* 0x040fe40000400000 */
[C---:B------:R-:W-:Y:S01]  /*52f60*/  FMUL R5, R2.reuse, R23 ;  /* 0x0000001702057220 */ /* 0x040fe20000400000 */
[----:B------:R-:W-:Y:S02]  /*52f70*/  STL [R1+0x580], R25 ;  /* 0x0005801901007387 */ /* 0x000fe40000100800 */
[----:B------:R-:W-:Y:S02]  /*52f80*/  STL [R1+0x584], R24 ;  /* 0x0005841801007387 */ /* 0x000fe40000100800 */
[C---:B----4-:R-:W-:Y:S02]  /*52f90*/  FMUL R23, R2.reuse, R9 ;  /* 0x0000000902177220 */ /* 0x050fe40000400000 */
[----:B------:R-:W3:Y:S01]  /*52fa0*/  LDL.LU R9, [R1+0x898] ;  /* 0x0008980001097983 */ /* 0x000ee20000300800 */
[----:B------:R0:W-:Y:S03]  /*52fb0*/  STL [R1+0x460], R5 ;  /* 0x0004600501007387 */ /* 0x0001e60000100800 */
[----:B0-----:R-:W4:Y:S01]  /*52fc0*/  LDL.LU R5, [R1+0x89c] ;  /* 0x00089c0001057983 */ /* 0x001f220000300800 */
[----:B------:R0:W-:Y:S02]  /*52fd0*/  STL [R1+0x464], R23 ;  /* 0x0004641701007387 */ /* 0x0001e40000100800 */
[----:B0-----:R-:W-:-:S05]  /*52fe0*/  FMUL R23, R2, R22 ;  /* 0x0000001602177220 */ /* 0x001fca0000400000 */
[----:B------:R-:W-:Y:S01]  /*52ff0*/  STL [R1+0x90], R23 ;  /* 0x0000901701007387 */ /* 0x000fe20000100800 */
[----:B--2---:R-:W-:-:S05]  /*53000*/  FMUL R22, R2, R20 ;  /* 0x0000001402167220 */ /* 0x004fca0000400000 */
[----:B------:R-:W-:Y:S01]  /*53010*/  STL [R1+0x94], R22 ;  /* 0x0000941601007387 */ /* 0x000fe20000100800 */
[----:B------:R-:W-:-:S05]  /*53020*/  FMUL R20, R2, R19 ;  /* 0x0000001302147220 */ /* 0x000fca0000400000 */
[----:B------:R-:W-:Y:S01]  /*53030*/  STL [R1+0x5c0], R20 ;  /* 0x0005c01401007387 */ /* 0x000fe20000100800 */
[C---:B------:R-:W-:Y:S02]  /*53040*/  FMUL R19, R2.reuse, R3 ;  /* 0x0000000302137220 */ /* 0x040fe40000400000 */
[C---:B------:R-:W-:Y:S02]  /*53050*/  FMUL R18, R2.reuse, R18 ;  /* 0x0000001202127220 */ /* 0x040fe40000400000 */
[C---:B------:R-:W-:Y:S02]  /*53060*/  FMUL R17, R2.reuse, R17 ;  /* 0x0000001102117220 */ /* 0x040fe40000400000 */
[C---:B------:R-:W-:Y:S02]  /*53070*/  FMUL R16, R2.reuse, R16 ;  /* 0x0000001002107220 */ /* 0x040fe40000400000 */
[C---:B------:R-:W-:Y:S01]  /*53080*/  FMUL R12, R2.reuse, R12 ;  /* 0x0000000c020c7220 */ /* 0x040fe20000400000 */
[----:B------:R-:W-:Y:S01]  /*53090*/  STL [R1+0x5c4], R19 ;  /* 0x0005c41301007387 */ /* 0x000fe20000100800 */
[----:B------:R-:W-:-:S02]  /*530a0*/  FMUL R11, R2, R11 ;  /* 0x0000000b020b7220 */ /* 0x000fc40000400000 */
[----:B------:R-:W-:Y:S02]  /*530b0*/  STL [R1+0x5f0], R18 ;  /* 0x0005f01201007387 */ /* 0x000fe40000100800 */
[----:B------:R-:W-:Y:S01]  /*530c0*/  STL [R1+0x5f4], R17 ;  /* 0x0005f41101007387 */ /* 0x000fe20000100800 */
[----:B------:R-:W-:Y:S01]  /*530d0*/  STL [R1+0x5e0], R16 ;  /* 0x0005e01001007387 */ /* 0x000fe20000100800 */
[----:B------:R-:W-:Y:S02]  /*530e0*/  STL [R1+0x5e4], R12 ;  /* 0x0005e40c01007387 */ /* 0x000fe40000100800 */
[----:B------:R0:W-:Y:S02]  /*530f0*/  STL [R1+0x5d0], R11 ;  /* 0x0005d00b01007387 */ /* 0x0001e40000100800 */
[----:B------:R-:W-:Y:S02]  /*53100*/  FMUL R2, R2, R10 ;  /* 0x0000000a02027220 */ /* 0x000fe40000400000 */
[----:B------:R-:W-:Y:S01]  /*53110*/  IMAD.WIDE R6, R13, 0x2, R6 ;  /* 0x000000020d067825 */ /* 0x000fe200078e0206 */
[----:B------:R-:W3:Y:S04]  /*53120*/  LDS R3, [R21.X8+0x40600] ;  /* 0x0406000015037984 */ /* 0x000ee80000008800 */
[----:B0-----:R-:W3:Y:S01]  /*53130*/  LDL.LU R11, [R1+0x888] ;  /* 0x00088800010b7983 */ /* 0x001ee20000300800 */
[----:B------:R0:W-:Y:S02]  /*53140*/  STL [R1+0x5d4], R2 ;  /* 0x0005d40201007387 */ /* 0x0001e40000100800 */
[----:B------:R-:W3:Y:S02]  /*53150*/  LDL.LU R10, [R1+0x88c] ;  /* 0x00088c00010a7983 */ /* 0x000ee40000300800 */
[----:B------:R-:W3:Y:S01]  /*53160*/  LDL.LU R27, [R1+0x7c8] ;  /* 0x0007c800011b7983 */ /* 0x000ee20000300800 */
[----:B0-----:R3:W0:Y:S02]  /*53170*/  MUFU.EX2 R2, R8 ;  /* 0x0000000800027308 */ /* 0x0016240000000800 */
[----:B---3--:R-:W-:-:S05]  /*53180*/  FMUL R8, R0, R9 ;  /* 0x0000000900087220 */ /* 0x008fca0000400000 */
[----:B------:R3:W-:Y:S01]  /*53190*/  STL [R1+0x598], R8 ;  /* 0x0005980801007387 */ /* 0x0007e20000100800 */
[----:B------:R-:W2:Y:S02]  /*531a0*/  LDL.LU R26, [R1+0x7cc] ;  /* 0x0007cc00011a7983 */ /* 0x000ea40000300800 */
[----:B----4-:R-:W-:-:S05]  /*531b0*/  FMUL R5, R0, R5 ;  /* 0x0000000500057220 */ /* 0x010fca0000400000 */
[----:B------:R4:W-:Y:S01]  /*531c0*/  STL [R1+0x59c], R5 ;  /* 0x00059c0501007387 */ /* 0x0009e20000100800 */
[----:B------:R-:W2:Y:S02]  /*531d0*/  LDL.LU R25, [R1+0x7b8] ;  /* 0x0007b80001197983 */ /* 0x000ea40000300800 */
[----:B------:R-:W2:Y:S02]  /*531e0*/  LDL.LU R24, [R1+0x7bc] ;  /* 0x0007bc0001187983 */ /* 0x000ea40000300800 */
[----:B------:R-:W2:Y:S01]  /*531f0*/  LDL.LU R23, [R1+0x7a8] ;  /* 0x0007a80001177983 */ /* 0x000ea20000300800 */
[----:B---3--:R-:W3:Y:S01]  /*53200*/  LDL.LU R8, [R1+0x7ac] ;  /* 0x0007ac0001087983 */ /* 0x008ee20000300800 */
[----:B------:R-:W3:Y:S02]  /*53210*/  LDL.LU R22, [R1+0x788] ;  /* 0x0007880001167983 */ /* 0x000ee40000300800 */
[----:B------:R-:W3:Y:S02]  /*53220*/  LDL.LU R20, [R1+0x78c] ;  /* 0x00078c0001147983 */ /* 0x000ee40000300800 */
[----:B------:R-:W3:Y:S01]  /*53230*/  LDL.LU R19, [R1+0x778] ;  /* 0x0007780001137983 */ /* 0x000ee20000300800 */
[----:B------:R-:W3:Y:S01]  /*53240*/  LDL.LU R18, [R1+0x77c] ;  /* 0x00077c0001127983 */ /* 0x000ee20000300800 */
[----:B------:R-:W3:Y:S02]  /*53250*/  LDL.LU R12, [R1+0x768] ;  /* 0x00076800010c7983 */ /* 0x000ee40000300800 */
[----:B------:R-:W3:Y:S02]  /*53260*/  LDL.LU R9, [R1+0x76c] ;  /* 0x00076c0001097983 */ /* 0x000ee40000300800 */
[----:B----4-:R-:W1:Y:S01]  /*53270*/  LDL.LU R5, [R1+0xf8c] ;  /* 0x000f8c0001057983 */ /* 0x010e620000300800 */
[----:B------:R-:W4:Y:S01]  /*53280*/  LDL.64 R16, [R1+0x1338] ;  /* 0x0013380001107983 */ /* 0x000f220000100a00 */
[----:B------:R-:W-:-:S05]  /*53290*/  FMUL R11, R0, R11 ;  /* 0x0000000b000b7220 */ /* 0x000fca0000400000 */
[----:B------:R0:W-:Y:S02]  /*532a0*/  STL [R1+0x588], R11 ;  /* 0x0005880b01007387 */ /* 0x0001e40000100800 */
[----:B0-----:R-:W-:-:S05]  /*532b0*/  FMUL R11, R0, R10 ;  /* 0x0000000a000b7220 */ /* 0x001fca0000400000 */
[----:B------:R0:W-:Y:S04]  /*532c0*/  STL [R1+0x58c], R11 ;  /* 0x00058c0b01007387 */ /* 0x0001e80000100800 */
[----:B0-----:R-:W4:Y:S01]  /*532d0*/  LDL.64 R10, [R1+0x1330] ;  /* 0x00133000010a7983 */ /* 0x001f220000100a00 */
[----:B------:R-:W-:-:S05]  /*532e0*/  FMUL R27, R0, R27 ;  /* 0x0000001b001b7220 */ /* 0x000fca0000400000 */
[----:B------:R2:W-:Y:S02]  /*532f0*/  STL [R1+0x468], R27 ;  /* 0x0004681b01007387 */ /* 0x0005e40000100800 */
[----:B--2---:R-:W-:-:S05]  /*53300*/  FMUL R27, R0, R26 ;  /* 0x0000001a001b7220 */ /* 0x004fca0000400000 */
[----:B------:R-:W-:Y:S01]  /*53310*/  STL [R1+0x46c], R27 ;  /* 0x00046c1b01007387 */ /* 0x000fe20000100800 */
[C---:B------:R-:W-:Y:S02]  /*53320*/  FMUL R26, R0.reuse, R25 ;  /* 0x00000019001a7220 */ /* 0x040fe40000400000 */
[C---:B------:R-:W-:Y:S02]  /*53330*/  FMUL R25, R0.reuse, R24 ;  /* 0x0000001800197220 */ /* 0x040fe40000400000 */
[C---:B------:R-:W-:Y:S02]  /*53340*/  FMUL R24, R0.reuse, R23 ;  /* 0x0000001700187220 */ /* 0x040fe40000400000 */
[C---:B---3--:R-:W-:Y:S01]  /*53350*/  FMUL R23, R0.reuse, R8 ;  /* 0x0000000800177220 */ /* 0x048fe20000400000 */
[----:B------:R-:W-:Y:S01]  /*53360*/  STL [R1+0x98], R26 ;  /* 0x0000981a01007387 */ /* 0x000fe20000100800 */
[----:B------:R0:W-:Y:S02]  /*53370*/  STL [R1+0x9c], R25 ;  /* 0x00009c1901007387 */ /* 0x0001e40000100800 */
[----:B------:R-:W2:Y:S02]  /*53380*/  LDL.LU R8, [R1+0xf90] ;  /* 0x000f900001087983 */ /* 0x000ea40000300800 */
[----:B------:R-:W-:-:S02]  /*53390*/  FMUL R22, R0, R22 ;  /* 0x0000001600167220 */ /* 0x000fc40000400000 */
[C---:B------:R-:W-:Y:S02]  /*533a0*/  FMUL R20, R0.reuse, R20 ;  /* 0x0000001400147220 */ /* 0x040fe40000400000 */
[C---:B------:R-:W-:Y:S01]  /*533b0*/  FMUL R19, R0.reuse, R19 ;  /* 0x0000001300137220 */ /* 0x040fe20000400000 */
[----:B------:R-:W-:Y:S01]  /*533c0*/  STL [R1+0x5c8], R24 ;  /* 0x0005c81801007387 */ /* 0x000fe20000100800 */
[C---:B------:R-:W-:Y:S02]  /*533d0*/  FMUL R18, R0.reuse, R18 ;  /* 0x0000001200127220 */ /* 0x040fe40000400000 */
[----:B------:R-:W-:Y:S02]  /*533e0*/  STL [R1+0x5cc], R23 ;  /* 0x0005cc1701007387 */ /* 0x000fe40000100800 */
[C---:B------:R-:W-:Y:S01]  /*533f0*/  FMUL R12, R0.reuse, R12 ;  /* 0x0000000c000c7220 */ /* 0x040fe20000400000 */
[----:B------:R-:W-:Y:S01]  /*53400*/  STL [R1+0x5f8], R22 ;  /* 0x0005f81601007387 */ /* 0x000fe20000100800 */
[----:B-1----:R-:W-:-:S02]  /*53410*/  FFMA R5, R0, R5, R4 ;  /* 0x0000000500057223 */ /* 0x002fc40000000004 */
[----:B------:R-:W-:Y:S02]  /*53420*/  STL [R1+0x5fc], R20 ;  /* 0x0005fc1401007387 */ /* 0x000fe40000100800 */
[----:B------:R-:W-:Y:S01]  /*53430*/  FMUL R9, R0, R9 ;  /* 0x0000000900097220 */ /* 0x000fe20000400000 */
[----:B------:R-:W-:Y:S01]  /*53440*/  STL [R1+0x5e8], R19 ;  /* 0x0005e81301007387 */ /* 0x000fe20000100800 */
[----:B------:R-:W-:Y:S02]  /*53450*/  STL [R1+0x5ec], R18 ;  /* 0x0005ec1201007387 */ /* 0x000fe40000100800 */
[----:B------:R-:W-:Y:S02]  /*53460*/  STL [R1+0x5d8], R12 ;  /* 0x0005d80c01007387 */ /* 0x000fe40000100800 */
[----:B------:R4:W-:Y:S01]  /*53470*/  STL [R1+0xf8c], R5 ;  /* 0x000f8c0501007387 */ /* 0x0009e20000100800 */
[----:B0-----:R0:W3:Y:S04]  /*53480*/  LDG.E.U16 R25, [R6.64] ;  /* 0x0000000406197981 */ /* 0x0010e8000c1e1500 */
[----:B------:R1:W-:Y:S01]  /*53490*/  STL [R1+0x5dc], R9 ;  /* 0x0005dc0901007387 */ /* 0x0003e20000100800 */
[----:B----4-:R-:W-:-:S05]  /*534a0*/  IMAD.WIDE R4, R13, 0x2, R16 ;  /* 0x000000020d047825 */ /* 0x010fca00078e0210 */
[----:B------:R4:W3:Y:S01]  /*534b0*/  LDG.E.U16 R24, [R4.64] ;  /* 0x0000000404187981 */ /* 0x0008e2000c1e1500 */
[----:B------:R-:W-:Y:S02]  /*534c0*/  FADD R0, -R14, R15 ;  /* 0x0000000f0e007221 */ /* 0x000fe40000000100 */
[----:B0-----:R-:W-:Y:S01]  /*534d0*/  IMAD.WIDE R6, R13, 0x2, R10 ;  /* 0x000000020d067825 */ /* 0x001fe200078e020a */
[----:B----4-:R-:W0:Y:S04]  /*534e0*/  LDS R4, [R21.X8+0x40700] ;  /* 0x0407000015047984 */ /* 0x010e280000008800 */
[----:B------:R-:W4:Y:S01]  /*534f0*/  LDL.LU R10, [R1+0x8b0] ;  /* 0x0008b000010a7983 */ /* 0x000f220000300800 */
[----:B------:R-:W3:Y:S02]  /*53500*/  LDL.LU R5, [R1+0x8b4] ;  /* 0x0008b40001057983 */ /* 0x000ee40000300800 */
[----:B-1----:R-:W3:Y:S01]  /*53510*/  LDL.LU R9, [R1+0x8a0] ;  /* 0x0008a00001097983 */ /* 0x002ee20000300800 */
[----:B------:R1:W3:Y:S04]  /*53520*/  LDG.E.U16 R23, [R6.64] ;  /* 0x0000000406177981 */ /* 0x0002e8000c1e1500 */
[----:B-1----:R-:W3:Y:S01]  /*53530*/  LDL.LU R7, [R1+0x8a4] ;  /* 0x0008a40001077983 */ /* 0x002ee20000300800 */
[----:B--2---:R-:W-:-:S05]  /*53540*/  FFMA R8, R2, R8, R3 ;  /* 0x0000000802087223 */ /* 0x004fca0000000003 */
[----:B------:R1:W-:Y:S01]  /*53550*/  STL [R1+0xf90], R8 ;  /* 0x000f900801007387 */ /* 0x0003e20000100800 */
[----:B------:R-:W2:Y:S02]  /*53560*/  LDL.LU R22, [R1+0x710] ;  /* 0x0007100001167983 */ /* 0x000ea40000300800 */
[----:B------:R-:W2:Y:S02]  /*53570*/  LDL.LU R20, [R1+0x714] ;  /* 0x0007140001147983 */ /* 0x000ea40000300800 */
[----:B------:R-:W2:Y:S01]  /*53580*/  LDL.LU R19, [R1+0x6f0] ;  /* 0x0006f00001137983 */ /* 0x000ea20000300800 */
[----:B------:R-:W2:Y:S01]  /*53590*/  LDL.LU R18, [R1+0x6f4] ;  /* 0x0006f40001127983 */ /* 0x000ea20000300800 */
[----:B------:R-:W2:Y:S02]  /*535a0*/  LDL.LU R15, [R1+0x6e0] ;  /* 0x0006e000010f7983 */ /* 0x000ea40000300800 */
[----:B------:R-:W2:Y:S02]  /*535b0*/  LDL.LU R14, [R1+0x6e4] ;  /* 0x0006e400010e7983 */ /* 0x000ea40000300800 */
[----:B------:R-:W2:Y:S02]  /*535c0*/  LDL.LU R12, [R1+0x6d0] ;  /* 0x0006d000010c7983 */ /* 0x000ea40000300800 */
[----:B------:R-:W-:Y:S01]  /*535d0*/  FADD R3, -R28, R29 ;  /* 0x0000001d1c037221 */ /* 0x000fe20000000100 */
[----:B-1----:R-:W2:Y:S01]  /*535e0*/  LDL.LU R8, [R1+0x6d4] ;  /* 0x0006d40001087983 */ /* 0x002ea20000300800 */
[----:B------:R-:W2:Y:S02]  /*535f0*/  LDL.LU R17, [R1+0x254] ;  /* 0x0002540001117983 */ /* 0x000ea40000300800 */
[----:B------:R-:W2:Y:S02]  /*53600*/  LDL R16, [R1+0xdf8] ;  /* 0x000df80001107983 */ /* 0x000ea40000100800 */
[----:B------:R-:W2:Y:S01]  /*53610*/  LDL.LU R29, [R1+0x258] ;  /* 0x00025800011d7983 */ /* 0x000ea20000300800 */
[----:B------:R-:W2:Y:S01]  /*53620*/  LDL R28, [R1+0xdf4] ;  /* 0x000df400011c7983 */ /* 0x000ea20000100800 */
[----:B------:R-:W2:Y:S02]  /*53630*/  LDL.LU R6, [R1+0x6c0] ;  /* 0x0006c00001067983 */ /* 0x000ea40000300800 */
[----:B----4-:R-:W-:-:S02]  /*53640*/  FMUL R11, R2, R10 ;  /* 0x0000000a020b7220 */ /* 0x010fc40000400000 */
[----:B---3--:R-:W-:-:S03]  /*53650*/  FMUL R10, R2, R5 ;  /* 0x00000005020a7220 */ /* 0x008fc60000400000 */
[----:B------:R1:W-:Y:S01]  /*53660*/  STL [R1+0x340], R11 ;  /* 0x0003400b01007387 */ /* 0x0003e20000100800 */
[----:B------:R-:W-:Y:S02]  /*53670*/  STL [R1+0xd58], R25 ;  /* 0x000d581901007387 */ /* 0x000fe40000100800 */
[----:B------:R-:W3:Y:S02]  /*53680*/  LDL.LU R5, [R1+0x6c4] ;  /* 0x0006c40001057983 */ /* 0x000ee40000300800 */
[C---:B------:R-:W-:Y:S01]  /*53690*/  FMUL R9, R2.reuse, R9 ;  /* 0x0000000902097220 */ /* 0x040fe20000400000 */
[----:B------:R4:W-:Y:S01]  /*536a0*/  STL [R1+0x344], R10 ;  /* 0x0003440a01007387 */ /* 0x0009e20000100800 */
[----:B------:R-:W-:Y:S02]  /*536b0*/  STL [R1+0xd54], R24 ;  /* 0x000d541801007387 */ /* 0x000fe40000100800 */
[C---:B------:R-:W-:Y:S01]  /*536c0*/  FMUL R7, R2.reuse, R7 ;  /* 0x0000000702077220 */ /* 0x040fe20000400000 */
[----:B-1----:R-:W3:Y:S01]  /*536d0*/  LDL.LU R11, [R1+0x6b0] ;  /* 0x0006b000010b7983 */ /* 0x002ee20000300800 */
[----:B------:R1:W-:Y:S02]  /*536e0*/  STL [R1+0x330], R9 ;  /* 0x0003300901007387 */ /* 0x0003e40000100800 */
[----:B------:R-:W-:Y:S01]  /*536f0*/  STL [R1+0xd50], R23 ;  /* 0x000d501701007387 */ /* 0x000fe20000100800 */
[----:B----4-:R-:W4:Y:S01]  /*53700*/  LDL.LU R10, [R1+0x6b4] ;  /* 0x0006b400010a7983 */ /* 0x010f220000300800 */
[----:B------:R0:W-:Y:S03]  /*53710*/  STL [R1+0x334], R7 ;  /* 0x0003340701007387 */ /* 0x0001e60000100800 */
[----:B-1----:R-:W4:Y:S04]  /*53720*/  LDL.LU R9, [R1+0x8b8] ;  /* 0x0008b80001097983 */ /* 0x002f280000300800 */
[----:B0-----:R-:W4:Y:S01]  /*53730*/  LDL.LU R7, [R1+0x8bc] ;  /* 0x0008bc0001077983 */ /* 0x001f220000300800 */
[----:B--2---:R-:W-:-:S02]  /*53740*/  FMUL R23, R2, R22 ;  /* 0x0000001602177220 */ /* 0x004fc40000400000 */
[C---:B------:R-:W-:Y:S02]  /*53750*/  FMUL R22, R2.reuse, R20 ;  /* 0x0000001402167220 */ /* 0x040fe40000400000 */
[C---:B------:R-:W-:Y:S02]  /*53760*/  FMUL R20, R2.reuse, R19 ;  /* 0x0000001302147220 */ /* 0x040fe40000400000 */
[C---:B------:R-:W-:Y:S02]  /*53770*/  FMUL R19, R2.reuse, R18 ;  /* 0x0000001202137220 */ /* 0x040fe40000400000 */
[C---:B------:R-:W-:Y:S01]  /*53780*/  FMUL R18, R2.reuse, R15 ;  /* 0x0000000f02127220 */ /* 0x040fe20000400000 */
[----:B------:R-:W-:Y:S01]  /*53790*/  STL [R1+0x310], R23 ;  /* 0x0003101701007387 */ /* 0x000fe20000100800 */
[C---:B------:R-:W-:Y:S02]  /*537a0*/  FMUL R15, R2.reuse, R14 ;  /* 0x0000000e020f7220 */ /* 0x040fe40000400000 */
[----:B------:R-:W-:Y:S02]  /*537b0*/  STL [R1+0x314], R22 ;  /* 0x0003141601007387 */ /* 0x000fe40000100800 */
[C---:B------:R-:W-:Y:S01]  /*537c0*/  FMUL R14, R2.reuse, R12 ;  /* 0x0000000c020e7220 */ /* 0x040fe20000400000 */
[----:B------:R-:W-:Y:S01]  /*537d0*/  STL [R1+0x280], R20 ;  /* 0x0002801401007387 */ /* 0x000fe20000100800 */
[----:B------:R-:W-:Y:S02]  /*537e0*/  STL [R1+0x284], R19 ;  /* 0x0002841301007387 */ /* 0x000fe40000100800 */
[----:B------:R-:W-:Y:S02]  /*537f0*/  STL [R1+0x270], R18 ;  /* 0x0002701201007387 */ /* 0x000fe40000100800 */
[----:B------:R-:W-:Y:S01]  /*53800*/  FMUL R12, R2, R8 ;  /* 0x00000008020c7220 */ /* 0x000fe20000400000 */
[----:B------:R-:W-:Y:S01]  /*53810*/  STL [R1+0x274], R15 ;  /* 0x0002740f01007387 */ /* 0x000fe20000100800 */
[----:B------:R0:W-:Y:S02]  /*53820*/  STL [R1+0x450], R14 ;  /* 0x0004500e01007387 */ /* 0x0001e40000100800 */
[----:B------:R-:W-:-:S02]  /*53830*/  FMUL R0, R0, 1.4426950216293334961 ;  /* 0x3fb8aa3b00007820 */ /* 0x000fc40000400000 */
[----:B------:R-:W-:Y:S01]  /*53840*/  FMUL R3, R3, 1.4426950216293334961 ;  /* 0x3fb8aa3b03037820 */ /* 0x000fe20000400000 */
[----:B------:R3:W-:Y:S04]  /*53850*/  STL [R1+0x454], R12 ;  /* 0x0004540c01007387 */ /* 0x0007e80000100800 */
[----:B------:R-:W1:Y:S01]  /*53860*/  LDS R8, [R21.X8+0x40800] ;  /* 0x0408000015087984 */ /* 0x000e620000008800 */
[----:B0-----:R-:W-:-:S03]  /*53870*/  FMUL R14, R2, R6 ;  /* 0x00000006020e7220 */ /* 0x001fc60000400000 */
[----:B------:R-:W2:Y:S02]  /*53880*/  LDL.LU R6, [R1+0x8a8] ;  /* 0x0008a80001067983 */ /* 0x000ea40000300800 */
[----:B------:R-:W-:Y:S02]  /*53890*/  STL [R1+0x570], R14 ;  /* 0x0005700e01007387 */ /* 0x000fe40000100800 */
[C---:B---3--:R-:W-:Y:S02]  /*538a0*/  FMUL R12, R2.reuse, R5 ;  /* 0x00000005020c7220 */ /* 0x048fe40000400000 */
[----:B------:R-:W3:Y:S01]  /*538b0*/  LDL.LU R5, [R1+0x8ac] ;  /* 0x0008ac0001057983 */ /* 0x000ee20000300800 */
[----:B------:R-:W0:Y:S02]  /*538c0*/  MUFU.EX2 R0, R0 ;  /* 0x0000000000007308 */ /* 0x000e240000000800 */
[----:B------:R-:W-:Y:S02]  /*538d0*/  STL [R1+0x574], R12 ;  /* 0x0005740c01007387 */ /* 0x000fe40000100800 */
[----:B------:R-:W-:-:S02]  /*538e0*/  FMUL R11, R2, R11 ;  /* 0x0000000b020b7220 */ /* 0x000fc40000400000 */
[----:B----4-:R-:W-:-:S03]  /*538f0*/  FMUL R2, R2, R10 ;  /* 0x0000000a02027220 */ /* 0x010fc60000400000 */
[----:B------:R-:W-:Y:S04]  /*53900*/  STL [R1+0x560], R11 ;  /* 0x0005600b01007387 */ /* 0x000fe80000100800 */
[----:B------:R4:W-:Y:S01]  /*53910*/  STL [R1+0x564], R2 ;  /* 0x0005640201007387 */ /* 0x0009e20000100800 */
[----:B------:R-:W3:Y:S02]  /*53920*/  LDL.LU R27, [R1+0x718] ;  /* 0x00071800011b7983 */ /* 0x000ee40000300800 */
[----:B0-----:R-:W-:-:S05]  /*53930*/  FMUL R9, R0, R9 ;  /* 0x0000000900097220 */ /* 0x001fca0000400000 */
[----:B------:R0:W-:Y:S01]  /*53940*/  STL [R1+0x348], R9 ;  /* 0x0003480901007387 */ /* 0x0001e20000100800 */
[----:B------:R-:W3:Y:S02]  /*53950*/  LDL.LU R26, [R1+0x71c] ;  /* 0x00071c00011a7983 */ /* 0x000ee40000300800 */
[----:B----4-:R-:W-:-:S05]  /*53960*/  FMUL R2, R0, R7 ;  /* 0x0000000700027220 */ /* 0x010fca0000400000 */
[----:B------:R3:W-:Y:S01]  /*53970*/  STL [R1+0x34c], R2 ;  /* 0x00034c0201007387 */ /* 0x0007e20000100800 */
[----:B------:R-:W4:Y:S02]  /*53980*/  LDL.LU R25, [R1+0x6f8] ;  /* 0x0006f80001197983 */ /* 0x000f240000300800 */
[----:B------:R-:W4:Y:S02]  /*53990*/  LDL.LU R24, [R1+0x6fc] ;  /* 0x0006fc0001187983 */ /* 0x000f240000300800 */
[----:B------:R-:W4:Y:S01]  /*539a0*/  LDL.LU R23, [R1+0x6e8] ;  /* 0x0006e80001177983 */ /* 0x000f220000300800 */
[----:B------:R-:W4:Y:S01]  /*539b0*/  LDL.LU R22, [R1+0x6ec] ;  /* 0x0006ec0001167983 */ /* 0x000f220000300800 */
[----:B------:R-:W4:Y:S02]  /*539c0*/  LDL.LU R20, [R1+0x6d8] ;  /* 0x0006d80001147983 */ /* 0x000f240000300800 */
[----:B------:R-:W4:Y:S02]  /*539d0*/  LDL.LU R19, [R1+0x6dc] ;  /* 0x0006dc0001137983 */ /* 0x000f240000300800 */
[----:B------:R-:W4:Y:S01]  /*539e0*/  LDL.LU R18, [R1+0x6c8] ;  /* 0x0006c80001127983 */ /* 0x000f220000300800 */
[----:B0-----:R-:W4:Y:S01]  /*539f0*/  LDL.LU R9, [R1+0x6cc] ;  /* 0x0006cc0001097983 */ /* 0x001f220000300800 */
[----:B------:R-:W4:Y:S02]  /*53a00*/  LDL.LU R12, [R1+0x6b8] ;  /* 0x0006b800010c7983 */ /* 0x000f240000300800 */
[----:B--2---:R-:W-:-:S05]  /*53a10*/  FMUL R6, R0, R6 ;  /* 0x0000000600067220 */ /* 0x004fca0000400000 */
[----:B------:R-:W-:Y:S01]  /*53a20*/  STL [R1+0x338], R6 ;  /* 0x0003380601007387 */ /* 0x000fe20000100800 */
[----:B---3--:R-:W-:-:S03]  /*53a30*/  FMUL R2, R0, R5 ;  /* 0x0000000500027220 */ /* 0x008fc60000400000 */
[----:B------:R-:W2:Y:S02]  /*53a40*/  LDL.LU R5, [R1+0x6bc] ;  /* 0x0006bc0001057983 */ /* 0x000ea40000300800 */
[----:B------:R0:W-:Y:S02]  /*53a50*/  STL [R1+0x33c], R2 ;  /* 0x00033c0201007387 */ /* 0x0001e40000100800 */
[----:B0-----:R-:W3:Y:S01]  /*53a60*/  LDL.LU R2, [R1+0xf94] ;  /* 0x000f940001027983 */ /* 0x001ee20000300800 */
[----:B------:R-:W3:Y:S02]  /*53a70*/  LDL.64 R14, [R1+0x1328] ;  /* 0x00132800010e7983 */ /* 0x000ee40000100a00 */
[----:B------:R-:W3:Y:S02]  /*53a80*/  LDL.64 R10, [R1+0x1320] ;  /* 0x00132000010a7983 */ /* 0x000ee40000100a00 */
[C---:B------:R-:W-:Y:S01]  /*53a90*/  FMUL R27, R0.reuse, R27 ;  /* 0x0000001b001b7220 */ /* 0x040fe20000400000 */
[----:B------:R-:W3:Y:S04]  /*53aa0*/  LDL.64 R6, [R1+0x1318] ;  /* 0x0013180001067983 */ /* 0x000ee80000100a00 */
[----:B------:R0:W-:Y:S02]  /*53ab0*/  STL [R1+0x318], R27 ;  /* 0x0003181b01007387 */ /* 0x0001e40000100800 */
[----:B0-----:R-:W-:-:S02]  /*53ac0*/  FMUL R27, R0, R26 ;  /* 0x0000001a001b7220 */ /* 0x001fc40000400000 */
[C---:B----4-:R-:W-:Y:S02]  /*53ad0*/  FMUL R26, R0.reuse, R25 ;  /* 0x00000019001a7220 */ /* 0x050fe40000400000 */
        /* <DEDUP_REMOVED lines=10> */
[C---:B------:R-:W-:Y:S01]  /*53b80*/  FMUL R19, R0.reuse, R18 ;  /* 0x0000001200137220 */ /* 0x040fe20000400000 */
[----:B------:R-:W-:Y:S01]  /*53b90*/  STL [R1+0x458], R22 ;  /* 0x0004581601007387 */ /* 0x000fe20000100800 */
[----:B------:R-:W-:-:S02]  /*53ba0*/  FMUL R18, R0, R9 ;  /* 0x0000000900127220 */ /* 0x000fc40000400000 */
[----:B------:R-:W-:Y:S02]  /*53bb0*/  STL [R1+0x45c], R20 ;  /* 0x00045c1401007387 */ /* 0x000fe40000100800 */
[----:B------:R-:W1:Y:S02]  /*53bc0*/  LDL.LU R9, [R1+0xf98] ;  /* 0x000f980001097983 */ /* 0x000e640000300800 */
[C---:B------:R-:W-:Y:S01]  /*53bd0*/  FMUL R12, R0.reuse, R12 ;  /* 0x0000000c000c7220 */ /* 0x040fe20000400000 */
[----:B------:R-:W-:Y:S01]  /*53be0*/  STL [R1+0x578], R19 ;  /* 0x0005781301007387 */ /* 0x000fe20000100800 */
[----:B------:R-:W-:Y:S03]  /*53bf0*/  STL [R1+0x57c], R18 ;  /* 0x00057c1201007387 */ /* 0x000fe60000100800 */
[----:B------:R-:W-:Y:S01]  /*53c00*/  STL [R1+0x568], R12 ;  /* 0x0005680c01007387 */ /* 0x000fe20000100800 */
[----:B--2---:R-:W-:-:S05]  /*53c10*/  FMUL R5, R0, R5 ;  /* 0x0000000500057220 */ /* 0x004fca0000400000 */
[----:B------:R0:W-:Y:S01]  /*53c20*/  STL [R1+0x56c], R5 ;  /* 0x00056c0501007387 */ /* 0x0001e20000100800 */
[----:B---3--:R-:W-:Y:S02]  /*53c30*/  FFMA R2, R0, R2, R4 ;  /* 0x0000000200027223 */ /* 0x008fe40000000004 */
[----:B------:R2:W1:Y:S03]  /*53c40*/  MUFU.EX2 R0, R3 ;  /* 0x0000000300007308 */ /* 0x0004660000000800 */
[----:B------:R2:W-:Y:S01]  /*53c50*/  STL [R1+0xf94], R2 ;  /* 0x000f940201007387 */ /* 0x0005e20000100800 */
[----:B0-----:R-:W-:-:S05]  /*53c60*/  IMAD.WIDE R4, R13, 0x2, R10 ;  /* 0x000000020d047825 */ /* 0x001fca00078e020a */
[----:B------:R0:W3:Y:S01]  /*53c70*/  LDG.E.U16 R11, [R4.64] ;  /* 0x00000004040b7981 */ /* 0x0000e2000c1e1500 */
[----:B--2---:R-:W-:-:S04]  /*53c80*/  IMAD.WIDE R2, R13, 0x2, R14 ;  /* 0x000000020d027825 */ /* 0x004fc800078e020e */
[----:B------:R-:W-:Y:S01]  /*53c90*/  IMAD.WIDE R6, R13, 0x2, R6 ;  /* 0x000000020d067825 */ /* 0x000fe200078e0206 */
[----:B------:R-:W2:Y:S04]  /*53ca0*/  LDL.LU R15, [R1+0x25c] ;  /* 0x00025c00010f7983 */ /* 0x000ea80000300800 */
[----:B------:R4:W2:Y:S01]  /*53cb0*/  LDG.E.U16 R10, [R2.64] ;  /* 0x00000004020a7981 */ /* 0x0008a2000c1e1500 */
[----:B------:R-:W3:Y:S02]  /*53cc0*/  LDL R14, [R1+0xdf0] ;  /* 0x000df000010e7983 */ /* 0x000ee40000100800 */
[----:B------:R-:W3:Y:S02]  /*53cd0*/  LDL.LU R27, [R1+0x900] ;  /* 0x00090000011b7983 */ /* 0x000ee40000300800 */
[----:B------:R-:W3:Y:S01]  /*53ce0*/  LDL.LU R26, [R1+0x904] ;  /* 0x00090400011a7983 */ /* 0x000ee20000300800 */
[----:B0-----:R0:W3:Y:S04]  /*53cf0*/  LDG.E.U16 R4, [R6.64] ;  /* 0x0000000406047981 */ /* 0x0010e8000c1e1500 */
[----:B------:R-:W3:Y:S04]  /*53d00*/  LDL.LU R25, [R1+0x8f0] ;  /* 0x0008f00001197983 */ /* 0x000ee80000300800 */
[----:B------:R-:W0:Y:S01]  /*53d10*/  LDS R5, [R21.X8+0x40900] ;  /* 0x0409000015057984 */ /* 0x000e220000008800 */
[----:B-1----:R-:W-:-:S05]  /*53d20*/  FFMA R9, R0, R9, R8 ;  /* 0x0000000900097223 */ /* 0x002fca0000000008 */
[----:B------:R-:W-:Y:S01]  /*53d30*/  STL [R1+0xf98], R9 ;  /* 0x000f980901007387 */ /* 0x000fe20000100800 */
[----:B------:R-:W3:Y:S02]  /*53d40*/  LDL.LU R24, [R1+0x8f4] ;  /* 0x0008f40001187983 */ /* 0x000ee40000300800 */
[----:B------:R-:W3:Y:S02]  /*53d50*/  LDL.LU R23, [R1+0x8e0] ;  /* 0x0008e00001177983 */ /* 0x000ee40000300800 */
[----:B------:R-:W3:Y:S01]  /*53d60*/  LDL.LU R22, [R1+0x8e4] ;  /* 0x0008e40001167983 */ /* 0x000ee20000300800 */
[----:B------:R-:W3:Y:S01]  /*53d70*/  LDL.LU R20, [R1+0x8d0] ;  /* 0x0008d00001147983 */ /* 0x000ee20000300800 */
[----:B------:R-:W3:Y:S02]  /*53d80*/  LDL.LU R19, [R1+0x8d4] ;  /* 0x0008d40001137983 */ /* 0x000ee40000300800 */
[----:B----4-:R-:W-:Y:S02]  /*53d90*/  FADD R3, -R16, R17 ;  /* 0x0000001110037221 */ /* 0x010fe40000000100 */
[----:B------:R-:W4:Y:S01]  /*53da0*/  LDL.LU R18, [R1+0x8c0] ;  /* 0x0008c00001127983 */ /* 0x000f220000300800 */
[----:B------:R-:W4:Y:S01]  /*53db0*/  LDL.LU R17, [R1+0x8c4] ;  /* 0x0008c40001117983 */ /* 0x000f220000300800 */
[----:B------:R-:W4:Y:S02]  /*53dc0*/  LDL.LU R16, [R1+0x6a0] ;  /* 0x0006a00001107983 */ /* 0x000f240000300800 */
[----:B------:R-:W4:Y:S01]  /*53dd0*/  LDL.LU R12, [R1+0x6a4] ;  /* 0x0006a400010c7983 */ /* 0x000f220000300800 */
[----:B--2---:R1:W-:Y:S04]  /*53de0*/  STL [R1+0x8b8], R10 ;  /* 0x0008b80a01007387 */ /* 0x0043e80000100800 */
[----:B-1----:R-:W2:Y:S01]  /*53df0*/  LDL.LU R10, [R1+0x690] ;  /* 0x00069000010a7983 */ /* 0x002ea20000300800 */
[----:B------:R-:W2:Y:S02]  /*53e00*/  LDL.LU R9, [R1+0x694] ;  /* 0x0006940001097983 */ /* 0x000ea40000300800 */
[----:B---3--:R1:W-:Y:S02]  /*53e10*/  STL [R1+0x8b4], R11 ;  /* 0x0008b40b01007387 */ /* 0x0083e40000100800 */
[----:B-1----:R-:W3:Y:S01]  /*53e20*/  LDL.LU R11, [R1+0x600] ;  /* 0x00060000010b7983 */ /* 0x002ee20000300800 */
[----:B0-----:R-:W3:Y:S02]  /*53e30*/  LDL.LU R7, [R1+0x604] ;  /* 0x0006040001077983 */ /* 0x001ee40000300800 */
[----:B------:R-:W-:-:S02]  /*53e40*/  FADD R2, -R28, R29 ;  /* 0x0000001d1c027221 */ /* 0x000fc40000000100 */
[----:B------:R-:W-:Y:S02]  /*53e50*/  FMUL R3, R3, 1.4426950216293334961 ;  /* 0x3fb8aa3b03037820 */ /* 0x000fe40000400000 */
[----:B------:R-:W-:Y:S01]  /*53e60*/  FMUL R8, R0, R27 ;  /* 0x0000001b00087220 */ /* 0x000fe20000400000 */
[----:B------:R-:W3:Y:S01]  /*53e70*/  LDL.LU R29, [R1+0x260] ;  /* 0x00026000011d7983 */ /* 0x000ee20000300800 */
[----:B------:R-:W-:Y:S02]  /*53e80*/  FMUL R6, R2, 1.4426950216293334961 ;  /* 0x3fb8aa3b02067820 */ /* 0x000fe40000400000 */
[----:B------:R-:W3:Y:S01]  /*53e90*/  LDL R28, [R1+0xdec] ;  /* 0x000dec00011c7983 */ /* 0x000ee20000100800 */
[----:B------:R0:W1:Y:S01]  /*53ea0*/  MUFU.EX2 R2, R3 ;  /* 0x0000000300027308 */ /* 0x0000620000000800 */
[----:B------:R-:W-:Y:S01]  /*53eb0*/  STL [R1+0x8b0], R4 ;  /* 0x0008b00401007387 */ /* 0x000fe20000100800 */
[C---:B------:R-:W-:Y:S02]  /*53ec0*/  FMUL R25, R0.reuse, R25 ;  /* 0x0000001900197220 */ /* 0x040fe40000400000 */
[----:B------:R1:W-:Y:S02]  /*53ed0*/  STL [R1+0x250], R8 ;  /* 0x0002500801007387 */ /* 0x0003e40000100800 */
[----:B------:R-:W-:-:S02]  /*53ee0*/  FMUL R22, R0, R22 ;  /* 0x0000001600167220 */ /* 0x000fc40000400000 */
[C---:B----4-:R-:W-:Y:S02]  /*53ef0*/  FMUL R18, R0.reuse, R18 ;  /* 0x0000001200127220 */ /* 0x050fe40000400000 */
[C---:B------:R-:W-:Y:S01]  /*53f00*/  FMUL R12, R0.reuse, R12 ;  /* 0x0000000c000c7220 */ /* 0x040fe20000400000 */
[----:B------:R-:W4:Y:S01]  /*53f10*/  LDS R4, [R21.X8+0x40a00] ;  /* 0x040a000015047984 */ /* 0x000f220000008800 */
[C---:B0-----:R-:W-:Y:S02]  /*53f20*/  FMUL R3, R0.reuse, R26 ;  /* 0x0000001a00037220 */ /* 0x041fe40000400000 */
[----:B-1----:R-:W-:-:S03]  /*53f30*/  FMUL R8, R0, R24 ;  /* 0x0000001800087220 */ /* 0x002fc60000400000 */
[----:B------:R0:W-:Y:S01]  /*53f40*/  STL [R1+0x254], R3 ;  /* 0x0002540301007387 */ /* 0x0001e20000100800 */
[----:B------:R-:W-:Y:S03]  /*53f50*/  STL [R1+0x240], R25 ;  /* 0x0002401901007387 */ /* 0x000fe60000100800 */
[----:B------:R1:W-:Y:S01]  /*53f60*/  STL [R1+0x244], R8 ;  /* 0x0002440801007387 */ /* 0x0003e20000100800 */
        /* <DEDUP_REMOVED lines=10> */
[----:B0-----:R-:W-:-:S05]  /*54010*/  FMUL R3, R0, R16 ;  /* 0x0000001000037220 */ /* 0x001fca0000400000 */
[----:B------:R0:W-:Y:S01]  /*54020*/  STL [R1+0x110], R3 ;  /* 0x0001100301007387 */ /* 0x0001e20000100800 */
[----:B------:R-:W-:Y:S02]  /*54030*/  STL [R1+0x114], R12 ;  /* 0x0001140c01007387 */ /* 0x000fe40000100800 */
[C---:B--2---:R-:W-:Y:S02]  /*54040*/  FMUL R8, R0.reuse, R10 ;  /* 0x0000000a00087220 */ /* 0x044fe40000400000 */
[----:B------:R-:W2:Y:S01]  /*54050*/  LDL.LU R10, [R1+0x908] ;  /* 0x00090800010a7983 */ /* 0x000ea20000300800 */
[C---:B0-----:R-:W-:Y:S02]  /*54060*/  FMUL R3, R0.reuse, R9 ;  /* 0x0000000900037220 */ /* 0x041fe40000400000 */
[----:B------:R3:W-:Y:S02]  /*54070*/  STL [R1+0x100], R8 ;  /* 0x0001000801007387 */ /* 0x0007e40000100800 */
[----:B------:R-:W4:Y:S01]  /*54080*/  LDL.LU R9, [R1+0x90c] ;  /* 0x00090c0001097983 */ /* 0x000f220000300800 */
[----:B------:R-:W-:Y:S01]  /*54090*/  STL [R1+0x104], R3 ;  /* 0x0001040301007387 */ /* 0x000fe20000100800 */
[----:B---3--:R-:W-:-:S02]  /*540a0*/  FMUL R8, R0, R11 ;  /* 0x0000000b00087220 */ /* 0x008fc40000400000 */
[----:B------:R-:W-:-:S03]  /*540b0*/  FMUL R0, R0, R7 ;  /* 0x0000000700007220 */ /* 0x000fc60000400000 */
[----:B------:R0:W-:Y:S01]  /*540c0*/  STL [R1+0xf0], R8 ;  /* 0x0000f00801007387 */ /* 0x0001e20000100800 */
[----:B------:R-:W3:Y:S02]  /*540d0*/  LDL.LU R22, [R1+0x8f8] ;  /* 0x0008f80001167983 */ /* 0x000ee40000300800 */
[----:B------:R1:W-:Y:S02]  /*540e0*/  STL [R1+0xf4], R0 ;  /* 0x0000f40001007387 */ /* 0x0003e40000100800 */
[----:B------:R-:W3:Y:S01]  /*540f0*/  LDL.LU R20, [R1+0x8fc] ;  /* 0x0008fc0001147983 */ /* 0x000ee20000300800 */
[----:B------:R-:W3:Y:S04]  /*54100*/  LDL.LU R19, [R1+0x8e8] ;  /* 0x0008e80001137983 */ /* 0x000ee80000300800 */
[----:B0-----:R-:W3:Y:S01]  /*54110*/  LDL.LU R8, [R1+0x8ec] ;  /* 0x0008ec0001087983 */ /* 0x001ee20000300800 */
[----:B------:R-:W3:Y:S02]  /*54120*/  LDL.LU R18, [R1+0x8d8] ;  /* 0x0008d80001127983 */ /* 0x000ee40000300800 */
[----:B------:R-:W3:Y:S02]  /*54130*/  LDL.LU R17, [R1+0x8dc] ;  /* 0x0008dc0001117983 */ /* 0x000ee40000300800 */
[----:B------:R-:W-:Y:S01]  /*54140*/  FADD R3, -R14, R15 ;  /* 0x0000000f0e037221 */ /* 0x000fe20000000100 */
[----:B------:R-:W3:Y:S01]  /*54150*/  LDL.LU R16, [R1+0x8c8] ;  /* 0x0008c80001107983 */ /* 0x000ee20000300800 */
[----:B------:R-:W3:Y:S02]  /*54160*/  LDL.LU R15, [R1+0x8cc] ;  /* 0x0008cc00010f7983 */ /* 0x000ee40000300800 */
[----:B------:R-:W3:Y:S02]  /*54170*/  LDL.LU R14, [R1+0x6a8] ;  /* 0x0006a800010e7983 */ /* 0x000ee40000300800 */
[----:B------:R-:W3:Y:S01]  /*54180*/  LDL.LU R12, [R1+0x6ac] ;  /* 0x0006ac00010c7983 */ /* 0x000ee20000300800 */
[----:B------:R-:W3:Y:S01]  /*54190*/  LDL.LU R11, [R1+0x698] ;  /* 0x00069800010b7983 */ /* 0x000ee20000300800 */
[----:B-1----:R2:W0:Y:S01]  /*541a0*/  MUFU.EX2 R0, R6 ;  /* 0x0000000600007308 */ /* 0x0024220000000800 */
[----:B------:R-:W3:Y:S02]  /*541b0*/  LDL.LU R7, [R1+0x69c] ;  /* 0x00069c0001077983 */ /* 0x000ee40000300800 */
[----:B--2---:R-:W-:-:S02]  /*541c0*/  FMUL R6, R2, R10 ;  /* 0x0000000a02067220 */ /* 0x004fc40000400000 */
[----:B------:R-:W2:Y:S03]  /*541d0*/  LDL.LU R10, [R1+0x608] ;  /* 0x00060800010a7983 */ /* 0x000ea60000300800 */
[----:B------:R1:W-:Y:S02]  /*541e0*/  STL [R1+0x258], R6 ;  /* 0x0002580601007387 */ /* 0x0003e40000100800 */
[----:B-1----:R-:W2:Y:S01]  /*541f0*/  LDL.LU R6, [R1+0x60c] ;  /* 0x00060c0001067983 */ /* 0x002ea20000300800 */
[C---:B----4-:R-:W-:Y:S02]  /*54200*/  FMUL R9, R2.reuse, R9 ;  /* 0x0000000902097220 */ /* 0x050fe40000400000 */
[----:B---3--:R-:W-:-:S03]  /*54210*/  FMUL R23, R2, R22 ;  /* 0x0000001602177220 */ /* 0x008fc60000400000 */
[----:B------:R1:W-:Y:S01]  /*54220*/  STL [R1+0x25c], R9 ;  /* 0x00025c0901007387 */ /* 0x0003e20000100800 */
[----:B------:R-:W-:-:S03]  /*54230*/  FMUL R22, R2, R20 ;  /* 0x0000001402167220 */ /* 0x000fc60000400000 */
[----:B-1----:R-:W3:Y:S01]  /*54240*/  LDL.LU R9, [R1+0xf9c] ;  /* 0x000f9c0001097983 */ /* 0x002ee20000300800 */
[----:B------:R-:W-:Y:S02]  /*54250*/  STL [R1+0x248], R23 ;  /* 0x0002481701007387 */ /* 0x000fe40000100800 */
[C---:B------:R-:W-:Y:S02]  /*54260*/  FMUL R20, R2.reuse, R8 ;  /* 0x0000000802147220 */ /* 0x040fe40000400000 */
[----:B------:R-:W-:Y:S01]  /*54270*/  STL [R1+0x24c], R22 ;  /* 0x00024c1601007387 */ /* 0x000fe20000100800 */
[----:B------:R-:W0:Y:S01]  /*54280*/  LDL.LU R8, [R1+0xfa0] ;  /* 0x000fa00001087983 */ /* 0x000e220000300800 */
[----:B------:R-:W-:-:S05]  /*54290*/  FMUL R19, R2, R19 ;  /* 0x0000001302137220 */ /* 0x000fca0000400000 */
[----:B------:R1:W-:Y:S01]  /*542a0*/  STL [R1+0x238], R19 ;  /* 0x0002381301007387 */ /* 0x0003e20000100800 */
[----:B------:R-:W-:Y:S02]  /*542b0*/  STL [R1+0x23c], R20 ;  /* 0x00023c1401007387 */ /* 0x000fe40000100800 */
[C---:B------:R-:W-:Y:S02]  /*542c0*/  FMUL R11, R2.reuse, R11 ;  /* 0x0000000b020b7220 */ /* 0x040fe40000400000 */
[C---:B-1----:R-:W-:Y:S02]  /*542d0*/  FMUL R19, R2.reuse, R18 ;  /* 0x0000001202137220 */ /* 0x042fe40000400000 */
[C---:B------:R-:W-:Y:S02]  /*542e0*/  FMUL R18, R2.reuse, R17 ;  /* 0x0000001102127220 */ /* 0x040fe40000400000 */
[C---:B------:R-:W-:Y:S02]  /*542f0*/  FMUL R17, R2.reuse, R16 ;  /* 0x0000001002117220 */ /* 0x040fe40000400000 */
[----:B------:R-:W-:-:S02]  /*54300*/  FMUL R16, R2, R15 ;  /* 0x0000000f02107220 */ /* 0x000fc40000400000 */
[C---:B------:R-:W-:Y:S01]  /*54310*/  FMUL R15, R2.reuse, R14 ;  /* 0x0000000e020f7220 */ /* 0x040fe20000400000 */
[----:B------:R-:W-:Y:S01]  /*54320*/  STL [R1+0x228], R19 ;  /* 0x0002281301007387 */ /* 0x000fe20000100800 */
[C---:B------:R-:W-:Y:S02]  /*54330*/  FMUL R14, R2.reuse, R12 ;  /* 0x0000000c020e7220 */ /* 0x040fe40000400000 */
[----:B------:R-:W-:Y:S02]  /*54340*/  STL [R1+0x22c], R18 ;  /* 0x00022c1201007387 */ /* 0x000fe40000100800 */
[----:B------:R-:W-:Y:S01]  /*54350*/  STL [R1+0x128], R17 ;  /* 0x0001281101007387 */ /* 0x000fe20000100800 */
[----:B------:R-:W-:Y:S01]  /*54360*/  STL [R1+0x12c], R16 ;  /* 0x00012c1001007387 */ /* 0x000fe20000100800 */
[----:B------:R-:W-:Y:S02]  /*54370*/  STL [R1+0x118], R15 ;  /* 0x0001180f01007387 */ /* 0x000fe40000100800 */
[----:B------:R-:W-:-:S02]  /*54380*/  FMUL R12, R2, R7 ;  /* 0x00000007020c7220 */ /* 0x000fc40000400000 */
[----:B------:R-:W-:Y:S01]  /*54390*/  STL [R1+0x11c], R14 ;  /* 0x00011c0e01007387 */ /* 0x000fe20000100800 */
[----:B------:R-:W4:Y:S01]  /*543a0*/  LDL.LU R7, [R1+0x970] ;  /* 0x0009700001077983 */ /* 0x000f220000300800 */
[----:B------:R2:W-:Y:S02]  /*543b0*/  STL [R1+0x108], R11 ;  /* 0x0001080b01007387 */ /* 0x0005e40000100800 */
[----:B------:R-:W-:Y:S02]  /*543c0*/  STL [R1+0x10c], R12 ;  /* 0x00010c0c01007387 */ /* 0x000fe40000100800 */
[C---:B--2---:R-:W-:Y:S02]  /*543d0*/  FMUL R11, R2.reuse, R10 ;  /* 0x0000000a020b7220 */ /* 0x044fe40000400000 */
[C---:B------:R-:W-:Y:S02]  /*543e0*/  FMUL R10, R2.reuse, R6 ;  /* 0x00000006020a7220 */ /* 0x040fe40000400000 */
[----:B------:R-:W2:Y:S01]  /*543f0*/  LDL.LU R6, [R1+0x974] ;  /* 0x0009740001067983 */ /* 0x000ea20000300800 */
[----:B------:R-:W-:Y:S02]  /*54400*/  STL [R1+0xf8], R11 ;  /* 0x0000f80b01007387 */ /* 0x000fe40000100800 */
[----:B------:R-:W-:Y:S02]  /*54410*/  STL [R1+0xfc], R10 ;  /* 0x0000fc0a01007387 */ /* 0x000fe40000100800 */
[----:B---3--:R-:W-:-:S02]  /*54420*/  FFMA R9, R2, R9, R5 ;  /* 0x0000000902097223 */ /* 0x008fc40000000005 */
[----:B0-----:R-:W-:-:S03]  /*54430*/  FFMA R8, R0, R8, R4 ;  /* 0x0000000800087223 */ /* 0x001fc60000000004 */
[----:B------:R0:W-:Y:S01]  /*54440*/  STL [R1+0xf9c], R9 ;  /* 0x000f9c0901007387 */ /* 0x0001e20000100800 */
[----:B------:R-:W2:Y:S02]  /*54450*/  LDL.LU R25, [R1+0x960] ;  /* 0x0009600001197983 */ /* 0x000ea40000300800 */
[----:B------:R-:W2:Y:S02]  /*54460*/  LDL.LU R24, [R1+0x964] ;  /* 0x0009640001187983 */ /* 0x000ea40000300800 */
[----:B------:R-:W2:Y:S01]  /*54470*/  LDL.LU R23, [R1+0x950] ;  /* 0x0009500001177983 */ /* 0x000ea20000300800 */
[----:B------:R1:W-:Y:S04]  /*54480*/  STL [R1+0xfa0], R8 ;  /* 0x000fa00801007387 */ /* 0x0003e80000100800 */
[----:B0-----:R-:W2:Y:S01]  /*54490*/  LDL.LU R9, [R1+0x954] ;  /* 0x0009540001097983 */ /* 0x001ea20000300800 */
[----:B------:R-:W-:-:S02]  /*544a0*/  FADD R2, -R28, R29 ;  /* 0x0000001d1c027221 */ /* 0x000fc40000000100 */
[----:B------:R-:W-:Y:S02]  /*544b0*/  FMUL R5, R3, 1.4426950216293334961 ;  /* 0x3fb8aa3b03057820 */ /* 0x000fe40000400000 */
[----:B------:R-:W2:Y:S01]  /*544c0*/  LDL.LU R15, [R1+0x264] ;  /* 0x00026400010f7983 */ /* 0x000ea20000300800 */
[----:B------:R-:W2:Y:S01]  /*544d0*/  LDL R14, [R1+0xde8] ;  /* 0x000de800010e7983 */ /* 0x000ea20000100800 */
[----:B------:R-:W-:Y:S02]  /*544e0*/  FMUL R4, R2, 1.4426950216293334961 ;  /* 0x3fb8aa3b02047820 */ /* 0x000fe40000400000 */
[----:B------:R-:W2:Y:S01]  /*544f0*/  LDL.LU R29, [R1+0x268] ;  /* 0x00026800011d7983 */ /* 0x000ea20000300800 */
[----:B------:R2:W0:Y:S01]  /*54500*/  MUFU.EX2 R2, R5 ;  /* 0x0000000500027308 */ /* 0x0004220000000800 */
[----:B------:R-:W2:Y:S01]  /*54510*/  LDL R28, [R1+0xde4] ;  /* 0x000de400011c7983 */ /* 0x000ea20000100800 */
[----:B------:R-:W2:Y:S03]  /*54520*/  LDL.LU R22, [R1+0x940] ;  /* 0x0009400001167983 */ /* 0x000ea60000300800 */
[----:B------:R-:W0:Y:S01]  /*54530*/  LDS R3, [R21.X8+0x40b00] ;  /* 0x040b000015037984 */ /* 0x000e220000008800 */
[----:B----4-:R-:W-:-:S05]  /*54540*/  FMUL R7, R0, R7 ;  /* 0x0000000700077220 */ /* 0x010fca0000400000 */
[----:B------:R4:W-:Y:S01]  /*54550*/  STL [R1+0xe0], R7 ;  /* 0x0000e00701007387 */ /* 0x0009e20000100800 */
[----:B------:R-:W2:Y:S02]  /*54560*/  LDL.LU R20, [R1+0x944] ;  /* 0x0009440001147983 */ /* 0x000ea40000300800 */
[----:B--2---:R-:W-:-:S05]  /*54570*/  FMUL R5, R0, R6 ;  /* 0x0000000600057220 */ /* 0x004fca0000400000 */
[----:B------:R2:W-:Y:S01]  /*54580*/  STL [R1+0xe4], R5 ;  /* 0x0000e40501007387 */ /* 0x0005e20000100800 */
[----:B------:R-:W3:Y:S02]  /*54590*/  LDL.LU R19, [R1+0x930] ;  /* 0x0009300001137983 */ /* 0x000ee40000300800 */
[----:B-1----:R-:W3:Y:S02]  /*545a0*/  LDL.LU R8, [R1+0x934] ;  /* 0x0009340001087983 */ /* 0x002ee40000300800 */
[----:B------:R-:W3:Y:S01]  /*545b0*/  LDL.LU R18, [R1+0x920] ;  /* 0x0009200001127983 */ /* 0x000ee20000300800 */
[----:B------:R-:W3:Y:S01]  /*545c0*/  LDL.LU R17, [R1+0x924] ;  /* 0x0009240001117983 */ /* 0x000ee20000300800 */
[----:B------:R-:W3:Y:S02]  /*545d0*/  LDL.LU R16, [R1+0x910] ;  /* 0x0009100001107983 */ /* 0x000ee40000300800 */
[----:B------:R-:W3:Y:S02]  /*545e0*/  LDL.LU R12, [R1+0x914] ;  /* 0x00091400010c7983 */ /* 0x000ee40000300800 */
[----:B------:R-:W3:Y:S01]  /*545f0*/  LDL.LU R11, [R1+0x5a0] ;  /* 0x0005a000010b7983 */ /* 0x000ee20000300800 */
[----:B------:R-:W3:Y:S01]  /*54600*/  LDL.LU R10, [R1+0x5a4] ;  /* 0x0005a400010a7983 */ /* 0x000ee20000300800 */
[----:B----4-:R-:W4:Y:S02]  /*54610*/  LDL.64 R6, [R1+0x1310] ;  /* 0x0013100001067983 */ /* 0x010f240000100a00 */
[----:B--2---:R-:W-:-:S02]  /*54620*/  FMUL R25, R0, R25 ;  /* 0x0000001900197220 */ /* 0x004fc40000400000 */
[C---:B------:R-:W-:Y:S02]  /*54630*/  FMUL R24, R0.reuse, R24 ;  /* 0x0000001800187220 */ /* 0x040fe40000400000 */
[C---:B------:R-:W-:Y:S01]  /*54640*/  FMUL R5, R0.reuse, R23 ;  /* 0x0000001700057220 */ /* 0x040fe20000400000 */
[----:B------:R-:W-:Y:S02]  /*54650*/  STL [R1+0xd0], R25 ;  /* 0x0000d01901007387 */ /* 0x000fe40000100800 */
[----:B------:R-:W-:Y:S02]  /*54660*/  STL [R1+0xd4], R24 ;  /* 0x0000d41801007387 */ /* 0x000fe40000100800 */
[C---:B------:R-:W-:Y:S02]  /*54670*/  FMUL R23, R0.reuse, R9 ;  /* 0x0000000900177220 */ /* 0x040fe40000400000 */
[----:B------:R-:W0:Y:S01]  /*54680*/  LDL.LU R9, [R1+0x978] ;  /* 0x0009780001097983 */ /* 0x000e220000300800 */
[----:B------:R1:W-:Y:S03]  /*54690*/  STL [R1+0xc0], R5 ;  /* 0x0000c00501007387 */ /* 0x0003e60000100800 */
[----:B-1----:R-:W2:Y:S01]  /*546a0*/  LDL.LU R5, [R1+0x97c] ;  /* 0x00097c0001057983 */ /* 0x002ea20000300800 */
[----:B------:R1:W-:Y:S02]  /*546b0*/  STL [R1+0xc4], R23 ;  /* 0x0000c41701007387 */ /* 0x0003e40000100800 */
[----:B-1----:R-:W-:-:S02]  /*546c0*/  FMUL R23, R0, R22 ;  /* 0x0000001600177220 */ /* 0x002fc40000400000 */
[----:B------:R-:W-:-:S03]  /*546d0*/  FMUL R22, R0, R20 ;  /* 0x0000001400167220 */ /* 0x000fc60000400000 */
[----:B------:R-:W-:Y:S02]  /*546e0*/  STL [R1+0xb0], R23 ;  /* 0x0000b01701007387 */ /* 0x000fe40000100800 */
[----:B------:R-:W-:Y:S02]  /*546f0*/  STL [R1+0xb4], R22 ;  /* 0x0000b41601007387 */ /* 0x000fe40000100800 */
[C---:B---3--:R-:W-:Y:S02]  /*54700*/  FMUL R20, R0.reuse, R19 ;  /* 0x0000001300147220 */ /* 0x048fe40000400000 */
[C---:B------:R-:W-:Y:S02]  /*54710*/  FMUL R19, R0.reuse, R8 ;  /* 0x0000000800137220 */ /* 0x040fe40000400000 */
[C---:B------:R-:W-:Y:S02]  /*54720*/  FMUL R18, R0.reuse, R18 ;  /* 0x0000001200127220 */ /* 0x040fe40000400000 */
[----:B------:R-:W-:-:S02]  /*54730*/  FMUL R17, R0, R17 ;  /* 0x0000001100117220 */ /* 0x000fc40000400000 */
        /* <DEDUP_REMOVED lines=8> */
[----:B------:R-:W-:Y:S01]  /*547c0*/  STL [R1+0x204], R12 ;  /* 0x0002040c01007387 */ /* 0x000fe20000100800 */
[----:B------:R1:W-:Y:S01]  /*547d0*/  STL [R1+0x1f0], R11 ;  /* 0x0001f00b01007387 */ /* 0x0003e20000100800 */
[----:B------:R-:W-:-:S02]  /*547e0*/  FMUL R0, R0, R10 ;  /* 0x0000000a00007220 */ /* 0x000fc40000400000 */
[----:B----4-:R-:W-:Y:S01]  /*547f0*/  IMAD.WIDE R6, R13, 0x2, R6 ;  /* 0x000000020d067825 */ /* 0x010fe200078e0206 */
[----:B------:R-:W3:Y:S04]  /*54800*/  LDS R8, [R21.X8+0x40c00] ;  /* 0x040c000015087984 */ /* 0x000ee80000008800 */
[----:B-1----:R-:W4:Y:S01]  /*54810*/  LDL.LU R11, [R1+0x968] ;  /* 0x00096800010b7983 */ /* 0x002f220000300800 */
[----:B------:R1:W-:Y:S02]  /*54820*/  STL [R1+0x1f4], R0 ;  /* 0x0001f40001007387 */ /* 0x0003e40000100800 */
[----:B------:R-:W3:Y:S02]  /*54830*/  LDL.LU R10, [R1+0x96c] ;  /* 0x00096c00010a7983 */ /* 0x000ee40000300800 */
[C---:B0-----:R-:W-:Y:S01]  /*54840*/  FMUL R9, R2.reuse, R9 ;  /* 0x0000000902097220 */ /* 0x041fe20000400000 */
[----:B------:R-:W3:Y:S01]  /*54850*/  LDL.LU R27, [R1+0x958] ;  /* 0x00095800011b7983 */ /* 0x000ee20000300800 */
[----:B-1----:R2:W0:Y:S03]  /*54860*/  MUFU.EX2 R0, R4 ;  /* 0x0000000400007308 */ /* 0x0024260000000800 */
[----:B------:R1:W-:Y:S01]  /*54870*/  STL [R1+0xe8], R9 ;  /* 0x0000e80901007387 */ /* 0x0003e20000100800 */
[----:B------:R-:W3:Y:S02]  /*54880*/  LDL.LU R26, [R1+0x95c] ;  /* 0x00095c00011a7983 */ /* 0x000ee40000300800 */
[----:B--2---:R-:W-:-:S05]  /*54890*/  FMUL R4, R2, R5 ;  /* 0x0000000502047220 */ /* 0x004fca0000400000 */
[----:B------:R2:W-:Y:S01]  /*548a0*/  STL [R1+0xec], R4 ;  /* 0x0000ec0401007387 */ /* 0x0005e20000100800 */
[----:B------:R-:W3:Y:S02]  /*548b0*/  LDL.LU R25, [R1+0x948] ;  /* 0x0009480001197983 */ /* 0x000ee40000300800 */
[----:B------:R-:W3:Y:S02]  /*548c0*/  LDL.LU R24, [R1+0x94c] ;  /* 0x00094c0001187983 */ /* 0x000ee40000300800 */
[----:B------:R-:W3:Y:S01]  /*548d0*/  LDL.LU R23, [R1+0x938] ;  /* 0x0009380001177983 */ /* 0x000ee20000300800 */
[----:B-1----:R-:W3:Y:S01]  /*548e0*/  LDL.LU R9, [R1+0x93c] ;  /* 0x00093c0001097983 */ /* 0x002ee20000300800 */
[----:B------:R-:W3:Y:S02]  /*548f0*/  LDL.LU R22, [R1+0x928] ;  /* 0x0009280001167983 */ /* 0x000ee40000300800 */
[----:B------:R-:W3:Y:S02]  /*54900*/  LDL.LU R20, [R1+0x92c] ;  /* 0x00092c0001147983 */ /* 0x000ee40000300800 */
[----:B------:R-:W3:Y:S01]  /*54910*/  LDL.LU R19, [R1+0x918] ;  /* 0x0009180001137983 */ /* 0x000ee20000300800 */
[----:B------:R-:W3:Y:S01]  /*54920*/  LDL.LU R18, [R1+0x91c] ;  /* 0x00091c0001127983 */ /* 0x000ee20000300800 */
[----:B------:R-:W3:Y:S02]  /*54930*/  LDL.LU R17, [R1+0x5a8] ;  /* 0x0005a80001117983 */ /* 0x000ee40000300800 */
[----:B------:R-:W3:Y:S02]  /*54940*/  LDL.LU R16, [R1+0x5ac] ;  /* 0x0005ac0001107983 */ /* 0x000ee40000300800 */
[----:B------:R-:W3:Y:S01]  /*54950*/  LDL.LU R12, [R1+0xfa4] ;  /* 0x000fa400010c7983 */ /* 0x000ee20000300800 */
[----:B--2---:R-:W2:Y:S01]  /*54960*/  LDL.64 R4, [R1+0x1308] ;  /* 0x0013080001047983 */ /* 0x004ea20000100a00 */
[----:B----4-:R-:W-:-:S05]  /*54970*/  FMUL R11, R2, R11 ;  /* 0x0000000b020b7220 */ /* 0x010fca0000400000 */
[----:B------:R3:W-:Y:S02]  /*54980*/  STL [R1+0xd8], R11 ;  /* 0x0000d80b01007387 */ /* 0x0007e40000100800 */
[----:B---3--:R-:W-:-:S05]  /*54990*/  FMUL R11, R2, R10 ;  /* 0x0000000a020b7220 */ /* 0x008fca0000400000 */
[----:B------:R1:W-:Y:S04]  /*549a0*/  STL [R1+0xdc], R11 ;  /* 0x0000dc0b01007387 */ /* 0x0003e80000100800 */
[----:B-1----:R-:W3:Y:S01]  /*549b0*/  LDL.64 R10, [R1+0x1300] ;  /* 0x00130000010a7983 */ /* 0x002ee20000100a00 */
[----:B------:R-:W-:-:S05]  /*549c0*/  FMUL R27, R2, R27 ;  /* 0x0000001b021b7220 */ /* 0x000fca0000400000 */
[----:B------:R1:W-:Y:S02]  /*549d0*/  STL [R1+0xc8], R27 ;  /* 0x0000c81b01007387 */ /* 0x0003e40000100800 */
[C---:B-1----:R-:W-:Y:S02]  /*549e0*/  FMUL R27, R2.reuse, R26 ;  /* 0x0000001a021b7220 */ /* 0x042fe40000400000 */
[C---:B------:R-:W-:Y:S02]  /*549f0*/  FMUL R26, R2.reuse, R25 ;  /* 0x00000019021a7220 */ /* 0x040fe40000400000 */
[C---:B------:R-:W-:Y:S02]  /*54a00*/  FMUL R25, R2.reuse, R24 ;  /* 0x0000001802197220 */ /* 0x040fe40000400000 */
[C---:B------:R-:W-:Y:S01]  /*54a10*/  FMUL R24, R2.reuse, R23 ;  /* 0x0000001702187220 */ /* 0x040fe20000400000 */
[----:B------:R-:W-:Y:S01]  /*54a20*/  STL [R1+0xcc], R27 ;  /* 0x0000cc1b01007387 */ /* 0x000fe20000100800 */
[----:B------:R-:W-:Y:S02]  /*54a30*/  STL [R1+0xb8], R26 ;  /* 0x0000b81a01007387 */ /* 0x000fe40000100800 */
[----:B------:R-:W-:-:S02]  /*54a40*/  FMUL R23, R2, R9 ;  /* 0x0000000902177220 */ /* 0x000fc40000400000 */
[----:B------:R-:W-:Y:S01]  /*54a50*/  STL [R1+0xbc], R25 ;  /* 0x0000bc1901007387 */ /* 0x000fe20000100800 */
[----:B------:R-:W0:Y:S01]  /*54a60*/  LDL.LU R9, [R1+0xff8] ;  /* 0x000ff80001097983 */ /* 0x000e220000300800 */
[C---:B------:R-:W-:Y:S02]  /*54a70*/  FMUL R22, R2.reuse, R22 ;  /* 0x0000001602167220 */ /* 0x040fe40000400000 */
[C---:B------:R-:W-:Y:S02]  /*54a80*/  FMUL R20, R2.reuse, R20 ;  /* 0x0000001402147220 */ /* 0x040fe40000400000 */
[C---:B------:R-:W-:Y:S01]  /*54a90*/  FMUL R19, R2.reuse, R19 ;  /* 0x0000001302137220 */ /* 0x040fe20000400000 */
[----:B------:R1:W-:Y:S01]  /*54aa0*/  STL [R1+0xa8], R24 ;  /* 0x0000a81801007387 */ /* 0x0003e20000100800 */
[C---:B------:R-:W-:Y:S02]  /*54ab0*/  FMUL R18, R2.reuse, R18 ;  /* 0x0000001202127220 */ /* 0x040fe40000400000 */
[----:B------:R4:W-:Y:S02]  /*54ac0*/  STL [R1+0xac], R23 ;  /* 0x0000ac1701007387 */ /* 0x0009e40000100800 */
[C---:B------:R-:W-:Y:S01]  /*54ad0*/  FMUL R17, R2.reuse, R17 ;  /* 0x0000001102117220 */ /* 0x040fe20000400000 */
[----:B------:R-:W-:Y:S01]  /*54ae0*/  STL [R1+0x218], R22 ;  /* 0x0002181601007387 */ /* 0x000fe20000100800 */
[----:B------:R-:W-:-:S02]  /*54af0*/  FMUL R16, R2, R16 ;  /* 0x0000001002107220 */ /* 0x000fc40000400000 */
[----:B------:R-:W-:Y:S02]  /*54b00*/  STL [R1+0x21c], R20 ;  /* 0x00021c1401007387 */ /* 0x000fe40000100800 */
[----:B------:R-:W-:Y:S01]  /*54b10*/  FFMA R12, R2, R12, R3 ;  /* 0x0000000c020c7223 */ /* 0x000fe20000000003 */
[----:B------:R-:W-:Y:S01]  /*54b20*/  STL [R1+0x208], R19 ;  /* 0x0002081301007387 */ /* 0x000fe20000100800 */
[----:B------:R-:W-:Y:S02]  /*54b30*/  STL [R1+0x20c], R18 ;  /* 0x00020c1201007387 */ /* 0x000fe40000100800 */
[----:B------:R-:W-:Y:S02]  /*54b40*/  STL [R1+0x1f8], R17 ;  /* 0x0001f81101007387 */ /* 0x000fe40000100800 */
[----:B------:R-:W-:Y:S01]  /*54b50*/  STL [R1+0x1fc], R16 ;  /* 0x0001fc1001007387 */ /* 0x000fe20000100800 */
[----:B------:R-:W-:Y:S04]  /*54b60*/  STL [R1+0xfa4], R12 ;  /* 0x000fa40c01007387 */ /* 0x000fe80000100800 */
[----:B-1----:R1:W4:Y:S01]  /*54b70*/  LDG.E.U16 R24, [R6.64] ;  /* 0x0000000406187981 */ /* 0x002322000c1e1500 */
[----:B--2---:R-:W-:-:S04]  /*54b80*/  IMAD.WIDE R4, R13, 0x2, R4 ;  /* 0x000000020d047825 */ /* 0x004fc800078e0204 */
[----:B---3--:R-:W-:Y:S02]  /*54b90*/  IMAD.WIDE R2, R13, 0x2, R10 ;  /* 0x000000020d027825 */ /* 0x008fe400078e020a */
[----:B------:R-:W2:Y:S02]  /*54ba0*/  LDL.LU R10, [R1+0x990] ;  /* 0x00099000010a7983 */ /* 0x000ea40000300800 */
[----:B-1----:R-:W3:Y:S02]  /*54bb0*/  LDL.LU R6, [R1+0x994] ;  /* 0x0009940001067983 */ /* 0x002ee40000300800 */
[----:B------:R1:W3:Y:S04]  /*54bc0*/  LDG.E.U16 R11, [R4.64] ;  /* 0x00000004040b7981 */ /* 0x0002e8000c1e1500 */
[----:B----4-:R4:W3:Y:S01]  /*54bd0*/  LDG.E.U16 R23, [R2.64] ;  /* 0x0000000402177981 */ /* 0x0108e2000c1e1500 */
[----:B0-----:R-:W-:-:S03]  /*54be0*/  FFMA R9, R0, R9, R8 ;  /* 0x0000000900097223 */ /* 0x001fc60000000008 */
[----:B-1----:R-:W0:Y:S04]  /*54bf0*/  LDS R5, [R21.X8+0x40d00] ;  /* 0x040d000015057984 */ /* 0x002e280000008800 */
[----:B------:R1:W-:Y:S04]  /*54c00*/  STL [R1+0xff8], R9 ;  /* 0x000ff80901007387 */ /* 0x0003e80000100800 */
[----:B-1----:R-:W3:Y:S01]  /*54c10*/  LDL.LU R9, [R1+0x980] ;  /* 0x0009800001097983 */ /* 0x002ee20000300800 */
[----:B------:R-:W3:Y:S02]  /*54c20*/  LDL.LU R7, [R1+0x984] ;  /* 0x0009840001077983 */ /* 0x000ee40000300800 */
[----:B------:R-:W3:Y:S02]  /*54c30*/  LDL.LU R22, [R1+0x550] ;  /* 0x0005500001167983 */ /* 0x000ee40000300800 */
[----:B------:R-:W3:Y:S01]  /*54c40*/  LDL.LU R20, [R1+0x554] ;  /* 0x0005540001147983 */ /* 0x000ee20000300800 */
[----:B------:R-:W3:Y:S01]  /*54c50*/  LDL.LU R19, [R1+0x540] ;  /* 0x0005400001137983 */ /* 0x000ee20000300800 */
[----:B------:R-:W-:-:S02]  /*54c60*/  FADD R4, -R14, R15 ;  /* 0x0000000f0e047221 */ /* 0x000fc40000000100 */
[----:B------:R-:W3:Y:S02]  /*54c70*/  LDL.LU R18, [R1+0x544] ;  /* 0x0005440001127983 */ /* 0x000ee40000300800 */
[----:B------:R-:W3:Y:S01]  /*54c80*/  LDL.LU R15, [R1+0x530] ;  /* 0x00053000010f7983 */ /* 0x000ee20000300800 */
[----:B------:R-:W3:Y:S01]  /*54c90*/  LDL.LU R14, [R1+0x534] ;  /* 0x00053400010e7983 */ /* 0x000ee20000300800 */
[----:B------:R-:W3:Y:S02]  /*54ca0*/  LDL.LU R12, [R1+0x520] ;  /* 0x00052000010c7983 */ /* 0x000ee40000300800 */
[----:B------:R-:W3:Y:S02]  /*54cb0*/  LDL.LU R8, [R1+0x524] ;  /* 0x0005240001087983 */ /* 0x000ee40000300800 */
[----:B------:R-:W3:Y:S02]  /*54cc0*/  LDL.LU R17, [R1+0x26c] ;  /* 0x00026c0001117983 */ /* 0x000ee40000300800 */
[----:B----4-:R-:W-:-:S02]  /*54cd0*/  FMUL R2, R4, 1.4426950216293334961 ;  /* 0x3fb8aa3b04027820 */ /* 0x010fc40000400000 */
[----:B------:R-:W-:Y:S01]  /*54ce0*/  FADD R3, -R28, R29 ;  /* 0x0000001d1c037221 */ /* 0x000fe20000000100 */
[----:B------:R-:W4:Y:S01]  /*54cf0*/  LDL R16, [R1+0xde0] ;  /* 0x000de00001107983 */ /* 0x000f220000100800 */
[----:B------:R-:W4:Y:S02]  /*54d00*/  LDL.LU R29, [R1+0x290] ;  /* 0x00029000011d7983 */ /* 0x000f240000300800 */
[----:B------:R-:W4:Y:S02]  /*54d10*/  LDL R28, [R1+0xddc] ;  /* 0x000ddc00011c7983 */ /* 0x000f240000100800 */
[C---:B--2---:R-:W-:Y:S02]  /*54d20*/  FMUL R4, R0.reuse, R10 ;  /* 0x0000000a00047220 */ /* 0x044fe40000400000 */
[C---:B---3--:R-:W-:Y:S02]  /*54d30*/  FMUL R10, R0.reuse, R6 ;  /* 0x00000006000a7220 */ /* 0x048fe40000400000 */
[----:B------:R-:W2:Y:S01]  /*54d40*/  LDL.LU R6, [R1+0x510] ;  /* 0x0005100001067983 */ /* 0x000ea20000300800 */
[----:B------:R1:W-:Y:S02]  /*54d50*/  STL [R1+0x1e0], R4 ;  /* 0x0001e00401007387 */ /* 0x0003e40000100800 */
[----:B------:R-:W-:Y:S01]  /*54d60*/  STL [R1+0x8ac], R24 ;  /* 0x0008ac1801007387 */ /* 0x000fe20000100800 */
[----:B-1----:R-:W3:Y:S01]  /*54d70*/  LDL.LU R4, [R1+0x514] ;  /* 0x0005140001047983 */ /* 0x002ee20000300800 */
[----:B------:R-:W-:Y:S02]  /*54d80*/  STL [R1+0x1e4], R10 ;  /* 0x0001e40a01007387 */ /* 0x000fe40000100800 */
[----:B------:R1:W-:Y:S02]  /*54d90*/  STL [R1+0x8a8], R11 ;  /* 0x0008a80b01007387 */ /* 0x0003e40000100800 */
[----:B-1----:R-:W4:Y:S01]  /*54da0*/  LDL.LU R11, [R1+0x480] ;  /* 0x00048000010b7983 */ /* 0x002f220000300800 */
[----:B------:R-:W-:-:S02]  /*54db0*/  FMUL R9, R0, R9 ;  /* 0x0000000900097220 */ /* 0x000fc40000400000 */
[----:B------:R-:W-:-:S03]  /*54dc0*/  FMUL R7, R0, R7 ;  /* 0x0000000700077220 */ /* 0x000fc60000400000 */
[----:B------:R1:W-:Y:S01]  /*54dd0*/  STL [R1+0x1d0], R9 ;  /* 0x0001d00901007387 */ /* 0x0003e20000100800 */
[----:B------:R-:W-:Y:S02]  /*54de0*/  STL [R1+0x8a4], R23 ;  /* 0x0008a41701007387 */ /* 0x000fe40000100800 */
[----:B------:R-:W4:Y:S02]  /*54df0*/  LDL.LU R10, [R1+0x484] ;  /* 0x00048400010a7983 */ /* 0x000f240000300800 */
[----:B------:R0:W-:Y:S01]  /*54e00*/  STL [R1+0x1d4], R7 ;  /* 0x0001d40701007387 */ /* 0x0001e20000100800 */
[----:B-1----:R-:W4:Y:S01]  /*54e10*/  LDL.LU R9, [R1+0x998] ;  /* 0x0009980001097983 */ /* 0x002f220000300800 */
[----:B0-----:R-:W4:Y:S02]  /*54e20*/  LDL.LU R7, [R1+0x99c] ;  /* 0x00099c0001077983 */ /* 0x001f240000300800 */
[C---:B------:R-:W-:Y:S02]  /*54e30*/  FMUL R23, R0.reuse, R22 ;  /* 0x0000001600177220 */ /* 0x040fe40000400000 */
[----:B------:R-:W-:-:S02]  /*54e40*/  FMUL R22, R0, R20 ;  /* 0x0000001400167220 */ /* 0x000fc40000400000 */
        /* <DEDUP_REMOVED lines=12> */
[----:B------:R2:W-:Y:S01]  /*54f10*/  STL [R1+0x190], R14 ;  /* 0x0001900e01007387 */ /* 0x0005e20000100800 */
[----:B------:R-:W0:Y:S02]  /*54f20*/  MUFU.EX2 R2, R2 ;  /* 0x0000000200027308 */ /* 0x000e240000000800 */
[----:B------:R-:W1:Y:S04]  /*54f30*/  LDS R8, [R21.X8+0x40e00] ;  /* 0x040e000015087984 */ /* 0x000e680000008800 */
[----:B------:R3:W-:Y:S01]  /*54f40*/  STL [R1+0x194], R12 ;  /* 0x0001940c01007387 */ /* 0x0007e20000100800 */
[----:B--2---:R-:W-:-:S03]  /*54f50*/  FMUL R14, R0, R6 ;  /* 0x00000006000e7220 */ /* 0x004fc60000400000 */
[----:B------:R-:W2:Y:S02]  /*54f60*/  LDL.LU R6, [R1+0x988] ;  /* 0x0009880001067983 */ /* 0x000ea40000300800 */
[----:B------:R-:W-:Y:S02]  /*54f70*/  STL [R1+0x180], R14 ;  /* 0x0001800e01007387 */ /* 0x000fe40000100800 */
[C---:B---3--:R-:W-:Y:S02]  /*54f80*/  FMUL R12, R0.reuse, R4 ;  /* 0x00000004000c7220 */ /* 0x048fe40000400000 */
[----:B------:R-:W3:Y:S03]  /*54f90*/  LDL.LU R4, [R1+0x98c] ;  /* 0x00098c0001047983 */ /* 0x000ee60000300800 */
[----:B------:R-:W-:Y:S02]  /*54fa0*/  STL [R1+0x184], R12 ;  /* 0x0001840c01007387 */ /* 0x000fe40000100800 */
[----:B----4-:R-:W-:-:S05]  /*54fb0*/  FMUL R11, R0, R11 ;  /* 0x0000000b000b7220 */ /* 0x010fca0000400000 */
[----:B------:R-:W-:Y:S01]  /*54fc0*/  STL [R1+0x170], R11 ;  /* 0x0001700b01007387 */ /* 0x000fe20000100800 */
[----:B------:R-:W-:Y:S02]  /*54fd0*/  FMUL R10, R0, R10 ;  /* 0x0000000a000a7220 */ /* 0x000fe40000400000 */
[----:B------:R-:W-:-:S03]  /*54fe0*/  FMUL R0, R3, 1.4426950216293334961 ;  /* 0x3fb8aa3b03007820 */ /* 0x000fc60000400000 */
[----:B------:R-:W-:Y:S01]  /*54ff0*/  STL [R1+0x174], R10 ;  /* 0x0001740a01007387 */ /* 0x000fe20000100800 */
[----:B------:R-:W4:Y:S02]  /*55000*/  LDL.LU R27, [R1+0x558] ;  /* 0x00055800011b7983 */ /* 0x000f240000300800 */
[C---:B0-----:R-:W-:Y:S02]  /*55010*/  FMUL R9, R2.reuse, R9 ;  /* 0x0000000902097220 */ /* 0x041fe40000400000 */
[----:B------:R-:W-:-:S03]  /*55020*/  FMUL R3, R2, R7 ;  /* 0x0000000702037220 */ /* 0x000fc60000400000 */
[----:B------:R0:W-:Y:S01]  /*55030*/  STL [R1+0x1e8], R9 ;  /* 0x0001e80901007387 */ /* 0x0001e20000100800 */
[----:B------:R-:W4:Y:S02]  /*55040*/  LDL.LU R26, [R1+0x55c] ;  /* 0x00055c00011a7983 */ /* 0x000f240000300800 */
[----:B------:R3:W-:Y:S02]  /*55050*/  STL [R1+0x1ec], R3 ;  /* 0x0001ec0301007387 */ /* 0x0007e40000100800 */
[----:B------:R-:W4:Y:S01]  /*55060*/  LDL.LU R25, [R1+0x548] ;  /* 0x0005480001197983 */ /* 0x000f220000300800 */
[----:B------:R-:W4:Y:S01]  /*55070*/  LDL.LU R24, [R1+0x54c] ;  /* 0x00054c0001187983 */ /* 0x000f220000300800 */
[----:B------:R-:W4:Y:S02]  /*55080*/  LDL.LU R23, [R1+0x538] ;  /* 0x0005380001177983 */ /* 0x000f240000300800 */
[----:B------:R-:W4:Y:S02]  /*55090*/  LDL.LU R22, [R1+0x53c] ;  /* 0x00053c0001167983 */ /* 0x000f240000300800 */
[----:B------:R-:W4:Y:S01]  /*550a0*/  LDL.LU R20, [R1+0x528] ;  /* 0x0005280001147983 */ /* 0x000f220000300800 */
[----:B------:R-:W4:Y:S01]  /*550b0*/  LDL.LU R19, [R1+0x52c] ;  /* 0x00052c0001137983 */ /* 0x000f220000300800 */
[----:B------:R-:W4:Y:S02]  /*550c0*/  LDL.LU R18, [R1+0x518] ;  /* 0x0005180001127983 */ /* 0x000f240000300800 */
[----:B0-----:R-:W4:Y:S02]  /*550d0*/  LDL.LU R9, [R1+0x51c] ;  /* 0x00051c0001097983 */ /* 0x001f240000300800 */
[----:B------:R-:W4:Y:S02]  /*550e0*/  LDL.LU R12, [R1+0x488] ;  /* 0x00048800010c7983 */ /* 0x000f240000300800 */
[----:B--2---:R-:W-:-:S05]  /*550f0*/  FMUL R6, R2, R6 ;  /* 0x0000000602067220 */ /* 0x004fca0000400000 */
[----:B------:R-:W-:Y:S01]  /*55100*/  STL [R1+0x1d8], R6 ;  /* 0x0001d80601007387 */ /* 0x000fe20000100800 */
[----:B---3--:R-:W-:-:S03]  /*55110*/  FMUL R3, R2, R4 ;  /* 0x0000000402037220 */ /* 0x008fc60000400000 */
[----:B------:R-:W2:Y:S02]  /*55120*/  LDL.LU R4, [R1+0x48c] ;  /* 0x00048c0001047983 */ /* 0x000ea40000300800 */
[----:B------:R0:W-:Y:S02]  /*55130*/  STL [R1+0x1dc], R3 ;  /* 0x0001dc0301007387 */ /* 0x0001e40000100800 */
[----:B0-----:R-:W3:Y:S01]  /*55140*/  LDL.LU R3, [R1+0xffc] ;  /* 0x000ffc0001037983 */ /* 0x001ee20000300800 */
[----:B------:R-:W2:Y:S02]  /*55150*/  LDL.64 R6, [R1+0x12f8] ;  /* 0x0012f80001067983 */ /* 0x000ea40000100a00 */
[----:B------:R-:W3:Y:S02]  /*55160*/  LDL.64 R14, [R1+0x12f0] ;  /* 0x0012f000010e7983 */ /* 0x000ee40000100a00 */
[----:B------:R-:W3:Y:S02]  /*55170*/  LDL.64 R10, [R1+0x12e8] ;  /* 0x0012e800010a7983 */ /* 0x000ee40000100a00 */
[----:B----4-:R-:W-:-:S05]  /*55180*/  FMUL R27, R2, R27 ;  /* 0x0000001b021b7220 */ /* 0x010fca0000400000 */
[----:B------:R0:W-:Y:S02]  /*55190*/  STL [R1+0x1c8], R27 ;  /* 0x0001c81b01007387 */ /* 0x0001e40000100800 */
[C---:B0-----:R-:W-:Y:S02]  /*551a0*/  FMUL R27, R2.reuse, R26 ;  /* 0x0000001a021b7220 */ /* 0x041fe40000400000 */
[C---:B------:R-:W-:Y:S02]  /*551b0*/  FMUL R26, R2.reuse, R25 ;  /* 0x00000019021a7220 */ /* 0x040fe40000400000 */
[C---:B------:R-:W-:Y:S02]  /*551c0*/  FMUL R25, R2.reuse, R24 ;  /* 0x0000001802197220 */ /* 0x040fe40000400000 */
[C---:B------:R-:W-:Y:S02]  /*551d0*/  FMUL R24, R2.reuse, R23 ;  /* 0x0000001702187220 */ /* 0x040fe40000400000 */
[C---:B------:R-:W-:Y:S01]  /*551e0*/  FMUL R23, R2.reuse, R22 ;  /* 0x0000001602177220 */ /* 0x040fe20000400000 */
[----:B------:R-:W-:Y:S01]  /*551f0*/  STL [R1+0x1cc], R27 ;  /* 0x0001cc1b01007387 */ /* 0x000fe20000100800 */
[----:B------:R-:W-:-:S02]  /*55200*/  FMUL R22, R2, R20 ;  /* 0x0000001402167220 */ /* 0x000fc40000400000 */
        /* <DEDUP_REMOVED lines=10> */
[----:B--2---:R-:W-:-:S06]  /*552b0*/  IMAD.WIDE R6, R13, 0x2, R6 ;  /* 0x000000020d067825 */ /* 0x004fcc00078e0206 */
[----:B------:R0:W2:Y:S01]  /*552c0*/  LDG.E.U16 R7, [R6.64] ;  /* 0x0000000406077981 */ /* 0x0000a2000c1e1500 */
[----:B------:R-:W1:Y:S01]  /*552d0*/  MUFU.EX2 R0, R0 ;  /* 0x0000000000007308 */ /* 0x000e620000000800 */
[C---:B------:R-:W-:Y:S02]  /*552e0*/  FMUL R12, R2.reuse, R12 ;  /* 0x0000000c020c7220 */ /* 0x040fe40000400000 */
[C---:B------:R-:W-:Y:S01]  /*552f0*/  FMUL R4, R2.reuse, R4 ;  /* 0x0000000402047220 */ /* 0x040fe20000400000 */
[----:B------:R-:W-:Y:S01]  /*55300*/  STL [R1+0x188], R19 ;  /* 0x0001881301007387 */ /* 0x000fe20000100800 */
[----:B------:R-:W-:Y:S02]  /*55310*/  STL [R1+0x18c], R18 ;  /* 0x00018c1201007387 */ /* 0x000fe40000100800 */
[----:B------:R-:W-:Y:S02]  /*55320*/  STL [R1+0x178], R12 ;  /* 0x0001780c01007387 */ /* 0x000fe40000100800 */
[----:B---3--:R-:W-:Y:S01]  /*55330*/  FFMA R3, R2, R3, R5 ;  /* 0x0000000302037223 */ /* 0x008fe20000000005 */
[----:B------:R3:W-:Y:S04]  /*55340*/  STL [R1+0x17c], R4 ;  /* 0x00017c0401007387 */ /* 0x0007e80000100800 */
[----:B------:R4:W-:Y:S01]  /*55350*/  STL [R1+0xffc], R3 ;  /* 0x000ffc0301007387 */ /* 0x0009e20000100800 */
[----:B---3--:R-:W-:-:S03]  /*55360*/  IMAD.WIDE R4, R13, 0x2, R14 ;  /* 0x000000020d047825 */ /* 0x008fc600078e020e */
[----:B------:R-:W3:Y:S04]  /*55370*/  LDL.LU R15, [R1+0x294] ;  /* 0x00029400010f7983 */ /* 0x000ee80000300800 */
[----:B0-----:R0:W3:Y:S01]  /*55380*/  LDG.E.U16 R6, [R4.64] ;  /* 0x0000000404067981 */ /* 0x0010e2000c1e1500 */
[----:B----4-:R-:W-:-:S04]  /*55390*/  IMAD.WIDE R2, R13, 0x2, R10 ;  /* 0x000000020d027825 */ /* 0x010fc800078e020a */
[----:B------:R-:W4:Y:S02]  /*553a0*/  LDL R14, [R1+0xdd8] ;  /* 0x000dd800010e7983 */ /* 0x000f240000100800 */
[----:B------:R-:W4:Y:S01]  /*553b0*/  LDL.LU R27, [R1+0x9b0] ;  /* 0x0009b000011b7983 */ /* 0x000f220000300800 */
[----:B------:R-:W4:Y:S01]  /*553c0*/  LDL.LU R26, [R1+0x9b4] ;  /* 0x0009b400011a7983 */ /* 0x000f220000300800 */
[----:B------:R-:W4:Y:S03]  /*553d0*/  LDL.LU R25, [R1+0x9a0] ;  /* 0x0009a00001197983 */ /* 0x000f260000300800 */
[----:B0-----:R0:W4:Y:S04]  /*553e0*/  LDG.E.U16 R4, [R2.64] ;  /* 0x0000000402047981 */ /* 0x001128000c1e1500 */
[----:B------:R-:W2:Y:S01]  /*553f0*/  LDS R5, [R21.X8+0x40f00] ;  /* 0x040f000015057984 */ /* 0x000ea20000008800 */
[----:B-1----:R-:W-:-:S05]  /*55400*/  FFMA R9, R0, R9, R8 ;  /* 0x0000000900097223 */ /* 0x002fca0000000008 */
[----:B------:R1:W-:Y:S01]  /*55410*/  STL [R1+0x1030], R9 ;  /* 0x0010300901007387 */ /* 0x0003e20000100800 */
[----:B------:R-:W4:Y:S02]  /*55420*/  LDL.LU R24, [R1+0x9a4] ;  /* 0x0009a40001187983 */ /* 0x000f240000300800 */
[----:B------:R-:W4:Y:S02]  /*55430*/  LDL.LU R23, [R1+0x470] ;  /* 0x0004700001177983 */ /* 0x000f240000300800 */
[----:B------:R-:W4:Y:S01]  /*55440*/  LDL.LU R22, [R1+0x474] ;  /* 0x0004740001167983 */ /* 0x000f220000300800 */
[----:B------:R-:W4:Y:S01]  /*55450*/  LDL.LU R20, [R1+0x440] ;  /* 0x0004400001147983 */ /* 0x000f220000300800 */
[----:B------:R-:W4:Y:S02]  /*55460*/  LDL.LU R19, [R1+0x444] ;  /* 0x0004440001137983 */ /* 0x000f240000300800 */
[----:B0-----:R-:W-:Y:S02]  /*55470*/  FADD R3, -R16, R17 ;  /* 0x0000001110037221 */ /* 0x001fe40000000100 */
[----:B------:R-:W4:Y:S01]  /*55480*/  LDL.LU R18, [R1+0x430] ;  /* 0x0004300001127983 */ /* 0x000f220000300800 */
[----:B------:R-:W4:Y:S01]  /*55490*/  LDL.LU R17, [R1+0x434] ;  /* 0x0004340001117983 */ /* 0x000f220000300800 */
[----:B------:R-:W4:Y:S02]  /*554a0*/  LDL.LU R16, [R1+0x420] ;  /* 0x0004200001107983 */ /* 0x000f240000300800 */
[----:B------:R-:W4:Y:S02]  /*554b0*/  LDL.LU R12, [R1+0x424] ;  /* 0x00042400010c7983 */ /* 0x000f240000300800 */
[----:B------:R-:W4:Y:S01]  /*554c0*/  LDL.LU R10, [R1+0x410] ;  /* 0x00041000010a7983 */ /* 0x000f220000300800 */
[----:B-1----:R-:W4:Y:S01]  /*554d0*/  LDL.LU R9, [R1+0x414] ;  /* 0x0004140001097983 */ /* 0x002f220000300800 */
[----:B------:R-:W4:Y:S03]  /*554e0*/  LDL.LU R11, [R1+0x350] ;  /* 0x00035000010b7983 */ /* 0x000f260000300800 */
[----:B--2---:R0:W-:Y:S04]  /*554f0*/  STL [R1+0x8a0], R7 ;  /* 0x0008a00701007387 */ /* 0x0041e80000100800 */
[----:B0-----:R-:W2:Y:S01]  /*55500*/  LDL.LU R7, [R1+0x354] ;  /* 0x0003540001077983 */ /* 0x001ea20000300800 */
[----:B------:R-:W-:-:S02]  /*55510*/  FADD R2, -R28, R29 ;  /* 0x0000001d1c027221 */ /* 0x000fc40000000100 */
[----:B------:R-:W-:Y:S02]  /*55520*/  FMUL R3, R3, 1.4426950216293334961 ;  /* 0x3fb8aa3b03037820 */ /* 0x000fe40000400000 */
[----:B------:R-:W2:Y:S01]  /*55530*/  LDL.LU R29, [R1+0x298] ;  /* 0x00029800011d7983 */ /* 0x000ea20000300800 */
[----:B------:R-:W2:Y:S04]  /*55540*/  LDL R28, [R1+0xdd4] ;  /* 0x000dd400011c7983 */ /* 0x000ea80000100800 */
[----:B---3--:R0:W-:Y:S01]  /*55550*/  STL [R1+0x89c], R6 ;  /* 0x00089c0601007387 */ /* 0x0081e20000100800 */
[----:B----4-:R-:W-:Y:S02]  /*55560*/  FMUL R8, R0, R27 ;  /* 0x0000001b00087220 */ /* 0x010fe40000400000 */
[----:B0-----:R-:W-:-:S02]  /*55570*/  FMUL R6, R2, 1.4426950216293334961 ;  /* 0x3fb8aa3b02067820 */ /* 0x001fc40000400000 */
[----:B------:R0:W1:Y:S01]  /*55580*/  MUFU.EX2 R2, R3 ;  /* 0x0000000300027308 */ /* 0x0000620000000800 */
[----:B------:R-:W-:Y:S01]  /*55590*/  STL [R1+0x898], R4 ;  /* 0x0008980401007387 */ /* 0x000fe20000100800 */
[C---:B------:R-:W-:Y:S02]  /*555a0*/  FMUL R25, R0.reuse, R25 ;  /* 0x0000001900197220 */ /* 0x040fe40000400000 */
[----:B------:R3:W-:Y:S02]  /*555b0*/  STL [R1+0x160], R8 ;  /* 0x0001600801007387 */ /* 0x0007e40000100800 */
[----:B------:R-:W3:Y:S04]  /*555c0*/  LDS R4, [R21.X8+0x41000] ;  /* 0x0410000015047984 */ /* 0x000ee80000008800 */
[----:B0-----:R-:W-:-:S05]  /*555d0*/  FMUL R3, R0, R26 ;  /* 0x0000001a00037220 */ /* 0x001fca0000400000 */
[----:B------:R0:W-:Y:S01]  /*555e0*/  STL [R1+0x164], R3 ;  /* 0x0001640301007387 */ /* 0x0001e20000100800 */
[----:B------:R-:W-:Y:S02]  /*555f0*/  STL [R1+0x150], R25 ;  /* 0x0001501901007387 */ /* 0x000fe40000100800 */
[C---:B---3--:R-:W-:Y:S02]  /*55600*/  FMUL R8, R0.reuse, R24 ;  /* 0x0000001800087220 */ /* 0x048fe40000400000 */
[C---:B0-----:R-:W-:Y:S02]  /*55610*/  FMUL R3, R0.reuse, R23 ;  /* 0x0000001700037220 */ /* 0x041fe40000400000 */
[C---:B------:R-:W-:Y:S01]  /*55620*/  FMUL R22, R0.reuse, R22 ;  /* 0x0000001600167220 */ /* 0x040fe20000400000 */
[----:B------:R0:W-:Y:S02]  /*55630*/  STL [R1+0x154], R8 ;  /* 0x0001540801007387 */ /* 0x0001e40000100800 */
[----:B------:R3:W-:Y:S02]  /*55640*/  STL [R1+0x140], R3 ;  /* 0x0001400301007387 */ /* 0x0007e40000100800 */
[C---:B------:R-:W-:Y:S01]  /*55650*/  FMUL R18, R0.reuse, R18 ;  /* 0x0000001200127220 */ /* 0x040fe20000400000 */
[----:B------:R-:W-:Y:S01]  /*55660*/  STL [R1+0x144], R22 ;  /* 0x0001441601007387 */ /* 0x000fe20000100800 */
[----:B0-----:R-:W-:-:S02]  /*55670*/  FMUL R8, R0, R20 ;  /* 0x0000001400087220 */ /* 0x001fc40000400000 */
[C---:B---3--:R-:W-:Y:S02]  /*55680*/  FMUL R3, R0.reuse, R19 ;  /* 0x0000001300037220 */ /* 0x048fe40000400000 */
[C---:B------:R-:W-:Y:S01]  /*55690*/  FMUL R12, R0.reuse, R12 ;  /* 0x0000000c000c7220 */ /* 0x040fe20000400000 */
[----:B------:R0:W-:Y:S02]  /*556a0*/  STL [R1+0x130], R8 ;  /* 0x0001300801007387 */ /* 0x0001e40000100800 */
[----:B------:R3:W-:Y:S02]  /*556b0*/  STL [R1+0x134], R3 ;  /* 0x0001340301007387 */ /* 0x0007e40000100800 */
[----:B------:R-:W-:Y:S02]  /*556c0*/  STL [R1+0x260], R18 ;  /* 0x0002601201007387 */ /* 0x000fe40000100800 */
[C---:B0-----:R-:W-:Y:S02]  /*556d0*/  FMUL R8, R0.reuse, R17 ;  /* 0x0000001100087220 */ /* 0x041fe40000400000 */
[----:B---3--:R-:W-:-:S03]  /*556e0*/  FMUL R3, R0, R16 ;  /* 0x0000001000037220 */ /* 0x008fc60000400000 */
[----:B------:R0:W-:Y:S02]  /*556f0*/  STL [R1+0x264], R8 ;  /* 0x0002640801007387 */ /* 0x0001e40000100800 */
[----:B------:R3:W-:Y:S02]  /*55700*/  STL [R1+0x300], R3 ;  /* 0x0003000301007387 */ /* 0x0007e40000100800 */
[----:B------:R-:W-:Y:S02]  /*55710*/  STL [R1+0x304], R12 ;  /* 0x0003040c01007387 */ /* 0x000fe40000100800 */
[C---:B0-----:R-:W-:Y:S02]  /*55720*/  FMUL R8, R0.reuse, R10 ;  /* 0x0000000a00087220 */ /* 0x041fe40000400000 */
[----:B------:R-:W1:Y:S01]  /*55730*/  LDL.LU R10, [R1+0x9b8] ;  /* 0x0009b800010a7983 */ /* 0x000e620000300800 */
[C---:B---3--:R-:W-:Y:S02]  /*55740*/  FMUL R3, R0.reuse, R9 ;  /* 0x0000000900037220 */ /* 0x048fe40000400000 */
[----:B------:R0:W-:Y:S02]  /*55750*/  STL [R1+0x2f0], R8 ;  /* 0x0002f00801007387 */ /* 0x0001e40000100800 */
[----:B------:R-:W3:Y:S01]  /*55760*/  LDL.LU R9, [R1+0x9bc] ;  /* 0x0009bc0001097983 */ /* 0x000ee20000300800 */
[----:B------:R-:W-:Y:S01]  /*55770*/  STL [R1+0x2f4], R3 ;  /* 0x0002f40301007387 */ /* 0x000fe20000100800 */
[----:B0-----:R-:W-:-:S05]  /*55780*/  FMUL R8, R0, R11 ;  /* 0x0000000b00087220 */ /* 0x001fca0000400000 */
[----:B------:R0:W-:Y:S01]  /*55790*/  STL [R1+0x2e0], R8 ;  /* 0x0002e00801007387 */ /* 0x0001e20000100800 */
[----:B------:R-:W3:Y:S02]  /*557a0*/  LDL.LU R22, [R1+0x9a8] ;  /* 0x0009a80001167983 */ /* 0x000ee40000300800 */
[----:B--2---:R-:W-:-:S05]  /*557b0*/  FMUL R0, R0, R7 ;  /* 0x0000000700007220 */ /* 0x004fca0000400000 */
[----:B------:R2:W-:Y:S01]  /*557c0*/  STL [R1+0x2e4], R0 ;  /* 0x0002e40001007387 */ /* 0x0005e20000100800 */
[----:B------:R-:W4:Y:S02]  /*557d0*/  LDL.LU R20, [R1+0x9ac] ;  /* 0x0009ac0001147983 */ /* 0x000f240000300800 */
[----:B------:R-:W4:Y:S02]  /*557e0*/  LDL.LU R19, [R1+0x478] ;  /* 0x0004780001137983 */ /* 0x000f240000300800 */
[----:B0-----:R-:W4:Y:S01]  /*557f0*/  LDL.LU R8, [R1+0x47c] ;  /* 0x00047c0001087983 */ /* 0x001f220000300800 */
[----:B------:R-:W4:Y:S01]  /*55800*/  LDL.LU R18, [R1+0x448] ;  /* 0x0004480001127983 */ /* 0x000f220000300800 */
[----:B------:R-:W4:Y:S02]  /*55810*/  LDL.LU R17, [R1+0x44c] ;  /* 0x00044c0001117983 */ /* 0x000f240000300800 */
[----:B------:R-:W-:Y:S02]  /*55820*/  FADD R3, -R14, R15 ;  /* 0x0000000f0e037221 */ /* 0x000fe40000000100 */
[----:B------:R-:W4:Y:S01]  /*55830*/  LDL.LU R16, [R1+0x438] ;  /* 0x0004380001107983 */ /* 0x000f220000300800 */
[----:B------:R-:W4:Y:S01]  /*55840*/  LDL.LU R15, [R1+0x43c] ;  /* 0x00043c00010f7983 */ /* 0x000f220000300800 */
[----:B------:R-:W4:Y:S02]  /*55850*/  LDL.LU R14, [R1+0x428] ;  /* 0x00042800010e7983 */ /* 0x000f240000300800 */
[----:B------:R-:W4:Y:S02]  /*55860*/  LDL.LU R12, [R1+0x42c] ;  /* 0x00042c00010c7983 */ /* 0x000f240000300800 */
[----:B------:R-:W4:Y:S01]  /*55870*/  LDL.LU R11, [R1+0x418] ;  /* 0x00041800010b7983 */ /* 0x000f220000300800 */
[----:B--2---:R1:W0:Y:S01]  /*55880*/  MUFU.EX2 R0, R6 ;  /* 0x0000000600007308 */ /* 0x0042220000000800 */
[----:B------:R-:W2:Y:S01]  /*55890*/  LDL.LU R7, [R1+0x41c] ;  /* 0x00041c0001077983 */ /* 0x000ea20000300800 */
[----:B-1----:R-:W-:-:S03]  /*558a0*/  FMUL R6, R2, R10 ;  /* 0x0000000a02067220 */ /* 0x002fc60000400000 */
[----:B------:R-:W2:Y:S02]  /*558b0*/  LDL.LU R10, [R1+0x358] ;  /* 0x00035800010a7983 */ /* 0x000ea40000300800 */
[----:B------:R1:W-:Y:S02]  /*558c0*/  STL [R1+0x168], R6 ;  /* 0x0001680601007387 */ /* 0x0003e40000100800 */
[C---:B---3--:R-:W-:Y:S01]  /*558d0*/  FMUL R9, R2.reuse, R9 ;  /* 0x0000000902097220 */ /* 0x048fe20000400000 */
[----:B-1----:R-:W3:Y:S04]  /*558e0*/  LDL.LU R6, [R1+0x35c] ;  /* 0x00035c0001067983 */ /* 0x002ee80000300800 */
[----:B------:R1:W-:Y:S02]  /*558f0*/  STL [R1+0x16c], R9 ;  /* 0x00016c0901007387 */ /* 0x0003e40000100800 */
[C---:B------:R-:W-:Y:S01]  /*55900*/  FMUL R23, R2.reuse, R22 ;  /* 0x0000001602177220 */ /* 0x040fe20000400000 */
[----:B-1----:R-:W3:Y:S04]  /*55910*/  LDL.LU R9, [R1+0x1034] ;  /* 0x0010340001097983 */ /* 0x002ee80000300800 */
[----:B------:R-:W-:Y:S02]  /*55920*/  STL [R1+0x158], R23 ;  /* 0x0001581701007387 */ /* 0x000fe40000100800 */
[----:B----4-:R-:W-:-:S02]  /*55930*/  FMUL R22, R2, R20 ;  /* 0x0000001402167220 */ /* 0x010fc40000400000 */
[----:B------:R-:W-:-:S03]  /*55940*/  FMUL R20, R2, R8 ;  /* 0x0000000802147220 */ /* 0x000fc60000400000 */
[----:B------:R-:W-:Y:S01]  /*55950*/  STL [R1+0x15c], R22 ;  /* 0x00015c1601007387 */ /* 0x000fe20000100800 */
[----:B------:R-:W0:Y:S02]  /*55960*/  LDL.LU R8, [R1+0x1068] ;  /* 0x0010680001087983 */ /* 0x000e240000300800 */
        /* <DEDUP_REMOVED lines=15> */
[C---:B--2---:R-:W-:Y:S01]  /*55a60*/  FMUL R12, R2.reuse, R7 ;  /* 0x00000007020c7220 */ /* 0x044fe20000400000 */
[----:B------:R-:W-:Y:S04]  /*55a70*/  STL [R1+0x30c], R14 ;  /* 0x00030c0e01007387 */ /* 0x000fe80000100800 */
[----:B------:R-:W2:Y:S01]  /*55a80*/  LDL.LU R7, [R1+0xa20] ;  /* 0x000a200001077983 */ /* 0x000ea20000300800 */
[----:B------:R1:W-:Y:S02]  /*55a90*/  STL [R1+0x2f8], R11 ;  /* 0x0002f80b01007387 */ /* 0x0003e40000100800 */
[----:B------:R-:W-:Y:S02]  /*55aa0*/  STL [R1+0x2fc], R12 ;  /* 0x0002fc0c01007387 */ /* 0x000fe40000100800 */
[----:B-1----:R-:W-:-:S02]  /*55ab0*/  FMUL R11, R2, R10 ;  /* 0x0000000a020b7220 */ /* 0x002fc40000400000 */
[C---:B---3--:R-:W-:Y:S02]  /*55ac0*/  FMUL R10, R2.reuse, R6 ;  /* 0x00000006020a7220 */ /* 0x048fe40000400000 */
[----:B------:R-:W3:Y:S01]  /*55ad0*/  LDL.LU R6, [R1+0xa24] ;  /* 0x000a240001067983 */ /* 0x000ee20000300800 */
[----:B------:R-:W-:Y:S02]  /*55ae0*/  STL [R1+0x2e8], R11 ;  /* 0x0002e80b01007387 */ /* 0x000fe40000100800 */
[----:B------:R-:W-:Y:S02]  /*55af0*/  STL [R1+0x2ec], R10 ;  /* 0x0002ec0a01007387 */ /* 0x000fe40000100800 */
[----:B------:R-:W-:-:S05]  /*55b00*/  FFMA R9, R2, R9, R5 ;  /* 0x0000000902097223 */ /* 0x000fca0000000005 */
[----:B------:R1:W-:Y:S01]  /*55b10*/  STL [R1+0x1034], R9 ;  /* 0x0010340901007387 */ /* 0x0003e20000100800 */
[----:B------:R-:W3:Y:S02]  /*55b20*/  LDL.LU R25, [R1+0xa10] ;  /* 0x000a100001197983 */ /* 0x000ee40000300800 */
[----:B------:R-:W3:Y:S02]  /*55b30*/  LDL.LU R24, [R1+0xa14] ;  /* 0x000a140001187983 */ /* 0x000ee40000300800 */
[----:B------:R-:W3:Y:S02]  /*55b40*/  LDL.LU R23, [R1+0xa00] ;  /* 0x000a000001177983 */ /* 0x000ee40000300800 */
[----:B0-----:R-:W-:-:S05]  /*55b50*/  FFMA R8, R0, R8, R4 ;  /* 0x0000000800087223 */ /* 0x001fca0000000004 */
[----:B------:R0:W-:Y:S01]  /*55b60*/  STL [R1+0x1068], R8 ;  /* 0x0010680801007387 */ /* 0x0001e20000100800 */
[----:B-1----:R-:W4:Y:S02]  /*55b70*/  LDL.LU R9, [R1+0xa04] ;  /* 0x000a040001097983 */ /* 0x002f240000300800 */
[----:B------:R-:W-:Y:S02]  /*55b80*/  FADD R2, -R28, R29 ;  /* 0x0000001d1c027221 */ /* 0x000fe40000000100 */
[----:B------:R-:W-:Y:S01]  /*55b90*/  FMUL R5, R3, 1.4426950216293334961 ;  /* 0x3fb8aa3b03057820 */ /* 0x000fe20000400000 */
[----:B------:R-:W4:Y:S01]  /*55ba0*/  LDL.LU R15, [R1+0x360] ;  /* 0x00036000010f7983 */ /* 0x000f220000300800 */
[----:B------:R-:W4:Y:S02]  /*55bb0*/  LDL R14, [R1+0xdd0] ;  /* 0x000dd000010e7983 */ /* 0x000f240000100800 */
[----:B------:R-:W-:Y:S02]  /*55bc0*/  FMUL R4, R2, 1.4426950216293334961 ;  /* 0x3fb8aa3b02047820 */ /* 0x000fe40000400000 */
[----:B------:R-:W4:Y:S01]  /*55bd0*/  LDL.LU R29, [R1+0x364] ;  /* 0x00036400011d7983 */ /* 0x000f220000300800 */
[----:B------:R3:W1:Y:S01]  /*55be0*/  MUFU.EX2 R2, R5 ;  /* 0x0000000500027308 */ /* 0x0006620000000800 */
[----:B------:R-:W4:Y:S01]  /*55bf0*/  LDL R28, [R1+0xdcc] ;  /* 0x000dcc00011c7983 */ /* 0x000f220000100800 */
[----:B------:R-:W4:Y:S03]  /*55c00*/  LDL.LU R22, [R1+0x9f0] ;  /* 0x0009f00001167983 */ /* 0x000f260000300800 */
[----:B------:R-:W0:Y:S01]  /*55c10*/  LDS R3, [R21.X8+0x41100] ;  /* 0x0411000015037984 */ /* 0x000e220000008800 */
[----:B--2---:R-:W-:-:S05]  /*55c20*/  FMUL R7, R0, R7 ;  /* 0x0000000700077220 */ /* 0x004fca0000400000 */
[----:B------:R2:W-:Y:S01]  /*55c30*/  STL [R1+0x2d0], R7 ;  /* 0x0002d00701007387 */ /* 0x0005e20000100800 */
[----:B------:R-:W4:Y:S02]  /*55c40*/  LDL.LU R20, [R1+0x9f4] ;  /* 0x0009f40001147983 */ /* 0x000f240000300800 */
[----:B---3--:R-:W-:-:S05]  /*55c50*/  FMUL R5, R0, R6 ;  /* 0x0000000600057220 */ /* 0x008fca0000400000 */
[----:B------:R3:W-:Y:S01]  /*55c60*/  STL [R1+0x2d4], R5 ;  /* 0x0002d40501007387 */ /* 0x0007e20000100800 */
[----:B------:R-:W4:Y:S02]  /*55c70*/  LDL.LU R19, [R1+0x9e0] ;  /* 0x0009e00001137983 */ /* 0x000f240000300800 */
[----:B0-----:R-:W4:Y:S02]  /*55c80*/  LDL.LU R8, [R1+0x9e4] ;  /* 0x0009e40001087983 */ /* 0x001f240000300800 */
[----:B------:R-:W4:Y:S01]  /*55c90*/  LDL.LU R18, [R1+0x320] ;  /* 0x0003200001127983 */ /* 0x000f220000300800 */
[----:B------:R-:W4:Y:S01]  /*55ca0*/  LDL.LU R17, [R1+0x324] ;  /* 0x0003240001117983 */ /* 0x000f220000300800 */
[----:B------:R-:W4:Y:S02]  /*55cb0*/  LDL.LU R16, [R1+0x9d0] ;  /* 0x0009d00001107983 */ /* 0x000f240000300800 */
[----:B------:R-:W4:Y:S02]  /*55cc0*/  LDL.LU R12, [R1+0x9d4] ;  /* 0x0009d400010c7983 */ /* 0x000f240000300800 */
[----:B------:R-:W4:Y:S01]  /*55cd0*/  LDL.LU R11, [R1+0x9c0] ;  /* 0x0009c000010b7983 */ /* 0x000f220000300800 */
[----:B------:R-:W4:Y:S01]  /*55ce0*/  LDL.LU R10, [R1+0x9c4] ;  /* 0x0009c400010a7983 */ /* 0x000f220000300800 */
[----:B--2---:R-:W2:Y:S02]  /*55cf0*/  LDL.64 R6, [R1+0x12e0] ;  /* 0x0012e00001067983 */ /* 0x004ea40000100a00 */
[----:B------:R-:W-:-:S02]  /*55d00*/  FMUL R25, R0, R25 ;  /* 0x0000001900197220 */ /* 0x000fc40000400000 */
[C---:B------:R-:W-:Y:S02]  /*55d10*/  FMUL R24, R0.reuse, R24 ;  /* 0x0000001800187220 */ /* 0x040fe40000400000 */
[C---:B---3--:R-:W-:Y:S01]  /*55d20*/  FMUL R5, R0.reuse, R23 ;  /* 0x0000001700057220 */ /* 0x048fe20000400000 */
[----:B------:R-:W-:Y:S02]  /*55d30*/  STL [R1+0x2c0], R25 ;  /* 0x0002c01901007387 */ /* 0x000fe40000100800 */
[----:B------:R-:W-:Y:S02]  /*55d40*/  STL [R1+0x2c4], R24 ;  /* 0x0002c41801007387 */ /* 0x000fe40000100800 */
[C---:B----4-:R-:W-:Y:S02]  /*55d50*/  FMUL R23, R0.reuse, R9 ;  /* 0x0000000900177220 */ /* 0x050fe40000400000 */
[----:B------:R-:W1:Y:S01]  /*55d60*/  LDL.LU R9, [R1+0xa28] ;  /* 0x000a280001097983 */ /* 0x000e620000300800 */
[----:B------:R0:W-:Y:S03]  /*55d70*/  STL [R1+0x2b0], R5 ;  /* 0x0002b00501007387 */ /* 0x0001e60000100800 */
[----:B0-----:R-:W3:Y:S01]  /*55d80*/  LDL.LU R5, [R1+0xa2c] ;  /* 0x000a2c0001057983 */ /* 0x001ee20000300800 */
[----:B------:R0:W-:Y:S02]  /*55d90*/  STL [R1+0x2b4], R23 ;  /* 0x0002b41701007387 */ /* 0x0001e40000100800 */
[----:B0-----:R-:W-:-:S02]  /*55da0*/  FMUL R23, R0, R22 ;  /* 0x0000001600177220 */ /* 0x001fc40000400000 */
[----:B------:R-:W-:-:S03]  /*55db0*/  FMUL R22, R0, R20 ;  /* 0x0000001400167220 */ /* 0x000fc60000400000 */
[----:B------:R-:W-:Y:S04]  /*55dc0*/  STL [R1+0x2a0], R23 ;  /* 0x0002a01701007387 */ /* 0x000fe80000100800 */
[----:B------:R-:W-:Y:S01]  /*55dd0*/  STL [R1+0x2a4], R22 ;  /* 0x0002a41601007387 */ /* 0x000fe20000100800 */
[C---:B------:R-:W-:Y:S02]  /*55de0*/  FMUL R20, R0.reuse, R19 ;  /* 0x0000001300147220 */ /* 0x040fe40000400000 */
        /* <DEDUP_REMOVED lines=9> */
[----:B------:R0:W-:Y:S02]  /*55e80*/  STL [R1+0x324], R17 ;  /* 0x0003241101007387 */ /* 0x0001e40000100800 */
[----:B------:R4:W-:Y:S02]  /*55e90*/  STL [R1+0x440], R16 ;  /* 0x0004401001007387 */ /* 0x0009e40000100800 */
[----:B------:R-:W-:Y:S01]  /*55ea0*/  STL [R1+0x444], R12 ;  /* 0x0004440c01007387 */ /* 0x000fe20000100800 */
[----:B------:R-:W-:Y:S01]  /*55eb0*/  STL [R1+0x430], R11 ;  /* 0x0004300b01007387 */ /* 0x000fe20000100800 */
[----:B------:R-:W-:-:S02]  /*55ec0*/  FMUL R0, R0, R10 ;  /* 0x0000000a00007220 */ /* 0x000fc40000400000 */
[----:B--2---:R-:W-:Y:S01]  /*55ed0*/  IMAD.WIDE R6, R13, 0x2, R6 ;  /* 0x000000020d067825 */ /* 0x004fe200078e0206 */
[----:B------:R-:W2:Y:S04]  /*55ee0*/  LDS R8, [R21.X8+0x41200] ;  /* 0x0412000015087984 */ /* 0x000ea80000008800 */
[----:B0-----:R-:W2:Y:S01]  /*55ef0*/  LDL.LU R17, [R1+0xa18] ;  /* 0x000a180001117983 */ /* 0x001ea20000300800 */
[----:B------:R0:W-:Y:S02]  /*55f00*/  STL [R1+0x434], R0 ;  /* 0x0004340001007387 */ /* 0x0001e40000100800 */
[----:B----4-:R-:W2:Y:S02]  /*55f10*/  LDL.LU R16, [R1+0xa1c] ;  /* 0x000a1c0001107983 */ /* 0x010ea40000300800 */
[----:B------:R-:W2:Y:S01]  /*55f20*/  LDL.LU R27, [R1+0xa08] ;  /* 0x000a0800011b7983 */ /* 0x000ea20000300800 */
[----:B0-----:R3:W0:Y:S01]  /*55f30*/  MUFU.EX2 R0, R4 ;  /* 0x0000000400007308 */ /* 0x0016220000000800 */
[----:B-1----:R-:W-:-:S05]  /*55f40*/  FMUL R9, R2, R9 ;  /* 0x0000000902097220 */ /* 0x002fca0000400000 */
[----:B------:R1:W-:Y:S01]  /*55f50*/  STL [R1+0x2d8], R9 ;  /* 0x0002d80901007387 */ /* 0x0003e20000100800 */
[----:B------:R-:W4:Y:S02]  /*55f60*/  LDL.LU R26, [R1+0xa0c] ;  /* 0x000a0c00011a7983 */ /* 0x000f240000300800 */
[----:B---3--:R-:W-:-:S05]  /*55f70*/  FMUL R4, R2, R5 ;  /* 0x0000000502047220 */ /* 0x008fca0000400000 */
        /* <DEDUP_REMOVED lines=8> */
[----:B------:R-:W4:Y:S01]  /*56000*/  LDL.LU R18, [R1+0x9dc] ;  /* 0x0009dc0001127983 */ /* 0x000f220000300800 */
[----:B------:R-:W4:Y:S02]  /*56010*/  LDL.LU R12, [R1+0x9c8] ;  /* 0x0009c800010c7983 */ /* 0x000f240000300800 */
[----:B------:R-:W4:Y:S02]  /*56020*/  LDL.LU R11, [R1+0x9cc] ;  /* 0x0009cc00010b7983 */ /* 0x000f240000300800 */
[----:B-1----:R-:W4:Y:S01]  /*56030*/  LDL.LU R9, [R1+0x106c] ;  /* 0x00106c0001097983 */ /* 0x002f220000300800 */
[----:B---3--:R-:W3:Y:S01]  /*56040*/  LDL.64 R4, [R1+0x12d8] ;  /* 0x0012d80001047983 */ /* 0x008ee20000100a00 */
[----:B--2---:R-:W-:-:S05]  /*56050*/  FMUL R17, R2, R17 ;  /* 0x0000001102117220 */ /* 0x004fca0000400000 */
[----:B------:R1:W-:Y:S01]  /*56060*/  STL [R1+0x2c8], R17 ;  /* 0x0002c81101007387 */ /* 0x0003e20000100800 */
[C---:B------:R-:W-:Y:S02]  /*56070*/  FMUL R27, R2.reuse, R27 ;  /* 0x0000001b021b7220 */ /* 0x040fe40000400000 */
[----:B-1----:R-:W-:-:S05]  /*56080*/  FMUL R17, R2, R16 ;  /* 0x0000001002117220 */ /* 0x002fca0000400000 */
[----:B------:R1:W-:Y:S04]  /*56090*/  STL [R1+0x2cc], R17 ;  /* 0x0002cc1101007387 */ /* 0x0003e80000100800 */
[----:B-1----:R-:W3:Y:S01]  /*560a0*/  LDL.64 R16, [R1+0x12d0] ;  /* 0x0012d00001107983 */ /* 0x002ee20000100a00 */
[----:B------:R4:W-:Y:S02]  /*560b0*/  STL [R1+0x2b8], R27 ;  /* 0x0002b81b01007387 */ /* 0x0009e40000100800 */
[----:B----4-:R-:W-:-:S05]  /*560c0*/  FMUL R27, R2, R26 ;  /* 0x0000001a021b7220 */ /* 0x010fca0000400000 */
[----:B------:R-:W-:Y:S01]  /*560d0*/  STL [R1+0x2bc], R27 ;  /* 0x0002bc1b01007387 */ /* 0x000fe20000100800 */
[C---:B------:R-:W-:Y:S02]  /*560e0*/  FMUL R26, R2.reuse, R25 ;  /* 0x00000019021a7220 */ /* 0x040fe40000400000 */
[C---:B------:R-:W-:Y:S02]  /*560f0*/  FMUL R25, R2.reuse, R24 ;  /* 0x0000001802197220 */ /* 0x040fe40000400000 */
[C---:B------:R-:W-:Y:S02]  /*56100*/  FMUL R24, R2.reuse, R23 ;  /* 0x0000001702187220 */ /* 0x040fe40000400000 */
[C---:B------:R-:W-:Y:S01]  /*56110*/  FMUL R23, R2.reuse, R10 ;  /* 0x0000000a02177220 */ /* 0x040fe20000400000 */
[----:B------:R-:W-:Y:S01]  /*56120*/  STL [R1+0x2a8], R26 ;  /* 0x0002a81a01007387 */ /* 0x000fe20000100800 */
[----:B------:R1:W-:Y:S02]  /*56130*/  STL [R1+0x2ac], R25 ;  /* 0x0002ac1901007387 */ /* 0x0003e40000100800 */
[----:B------:R-:W0:Y:S02]  /*56140*/  LDL.LU R10, [R1+0x10b8] ;  /* 0x0010b800010a7983 */ /* 0x000e240000300800 */
        /* <DEDUP_REMOVED lines=15> */
[----:B------:R4:W-:Y:S04]  /*56240*/  STL [R1+0x106c], R9 ;  /* 0x00106c0901007387 */ /* 0x0009e80000100800 */
[----:B-1----:R1:W2:Y:S04]  /*56250*/  LDG.E.U16 R25, [R6.64] ;  /* 0x0000000406197981 */ /* 0x0022a8000c1e1500 */
[----:B----4-:R-:W4:Y:S01]  /*56260*/  LDL.LU R9, [R1+0xaa0] ;  /* 0x000aa00001097983 */ /* 0x010f220000300800 */
[----:B---3--:R-:W-:-:S03]  /*56270*/  IMAD.WIDE R4, R13, 0x2, R4 ;  /* 0x000000020d047825 */ /* 0x008fc600078e0204 */
[----:B-1----:R-:W4:Y:S01]  /*56280*/  LDL.LU R7, [R1+0xaa4] ;  /* 0x000aa40001077983 */ /* 0x002f220000300800 */
[----:B------:R-:W4:Y:S03]  /*56290*/  LDL.LU R6, [R1+0xa90] ;  /* 0x000a900001067983 */ /* 0x000f260000300800 */
[----:B------:R1:W4:Y:S02]  /*562a0*/  LDG.E.U16 R24, [R4.64] ;  /* 0x0000000404187981 */ /* 0x000324000c1e1500 */
[----:B-1----:R-:W-:Y:S02]  /*562b0*/  FADD R4, -R14, R15 ;  /* 0x0000000f0e047221 */ /* 0x002fe40000000100 */
[----:B------:R-:W1:Y:S01]  /*562c0*/  LDS R5, [R21.X8+0x41300] ;  /* 0x0413000015057984 */ /* 0x000e620000008800 */
[----:B------:R-:W-:-:S05]  /*562d0*/  IMAD.WIDE R2, R13, 0x2, R16 ;  /* 0x000000020d027825 */ /* 0x000fca00078e0210 */
[----:B------:R1:W4:Y:S02]  /*562e0*/  LDG.E.U16 R23, [R2.64] ;  /* 0x0000000402177981 */ /* 0x000324000c1e1500 */
[----:B-1----:R-:W-:Y:S02]  /*562f0*/  FMUL R2, R4, 1.4426950216293334961 ;  /* 0x3fb8aa3b04027820 */ /* 0x002fe40000400000 */
[----:B------:R-:W-:Y:S02]  /*56300*/  FADD R3, -R28, R29 ;  /* 0x0000001d1c037221 */ /* 0x000fe40000000100 */
[----:B0-----:R-:W-:-:S05]  /*56310*/  FFMA R10, R0, R10, R8 ;  /* 0x0000000a000a7223 */ /* 0x001fca0000000008 */
[----:B------:R0:W-:Y:S01]  /*56320*/  STL [R1+0x10b8], R10 ;  /* 0x0010b80a01007387 */ /* 0x0001e20000100800 */
        /* <DEDUP_REMOVED lines=11> */
[----:B------:R-:W3:Y:S01]  /*563e0*/  LDL R14, [R1+0xdc8] ;  /* 0x000dc800010e7983 */ /* 0x000ee20000100800 */
[----:B------:R-:W3:Y:S02]  /*563f0*/  LDL.LU R29, [R1+0x36c] ;  /* 0x00036c00011d7983 */ /* 0x000ee40000300800 */
[----:B------:R-:W3:Y:S02]  /*56400*/  LDL R28, [R1+0xdc4] ;  /* 0x000dc400011c7983 */ /* 0x000ee40000100800 */
[----:B0-----:R-:W3:Y:S01]  /*56410*/  LDL.LU R10, [R1+0xa44] ;  /* 0x000a4400010a7983 */ /* 0x001ee20000300800 */
[----:B--2---:R-:W-:Y:S01]  /*56420*/  STL [R1+0x894], R25 ;  /* 0x0008941901007387 */ /* 0x004fe20000100800 */
[----:B----4-:R-:W-:-:S05]  /*56430*/  FMUL R9, R0, R9 ;  /* 0x0000000900097220 */ /* 0x010fca0000400000 */
[----:B------:R0:W-:Y:S04]  /*56440*/  STL [R1+0x420], R9 ;  /* 0x0004200901007387 */ /* 0x0001e80000100800 */
[----:B0-----:R-:W2:Y:S01]  /*56450*/  LDL.LU R9, [R1+0xa30] ;  /* 0x000a300001097983 */ /* 0x001ea20000300800 */
[C---:B------:R-:W-:Y:S02]  /*56460*/  FMUL R7, R0.reuse, R7 ;  /* 0x0000000700077220 */ /* 0x040fe40000400000 */
[----:B------:R0:W-:Y:S03]  /*56470*/  STL [R1+0x890], R24 ;  /* 0x0008901801007387 */ /* 0x0001e60000100800 */
[----:B------:R1:W-:Y:S01]  /*56480*/  STL [R1+0x424], R7 ;  /* 0x0004240701007387 */ /* 0x0003e20000100800 */
[----:B0-----:R-:W-:-:S03]  /*56490*/  FMUL R24, R0, R6 ;  /* 0x0000000600187220 */ /* 0x001fc60000400000 */
[----:B-1----:R-:W4:Y:S04]  /*564a0*/  LDL.LU R7, [R1+0xa34] ;  /* 0x000a340001077983 */ /* 0x002f280000300800 */
[----:B------:R3:W-:Y:S01]  /*564b0*/  STL [R1+0x88c], R23 ;  /* 0x00088c1701007387 */ /* 0x0007e20000100800 */
[----:B------:R-:W4:Y:S02]  /*564c0*/  LDL.LU R6, [R1+0xaa8] ;  /* 0x000aa80001067983 */ /* 0x000f240000300800 */
[----:B------:R-:W-:Y:S02]  /*564d0*/  STL [R1+0x410], R24 ;  /* 0x0004101801007387 */ /* 0x000fe40000100800 */
[C---:B---3--:R-:W-:Y:S02]  /*564e0*/  FMUL R23, R0.reuse, R4 ;  /* 0x0000000400177220 */ /* 0x048fe40000400000 */
[----:B------:R-:W3:Y:S03]  /*564f0*/  LDL.LU R4, [R1+0xaac] ;  /* 0x000aac0001047983 */ /* 0x000ee60000300800 */
[----:B------:R0:W-:Y:S02]  /*56500*/  STL [R1+0x414], R23 ;  /* 0x0004141701007387 */ /* 0x0001e40000100800 */
[----:B0-----:R-:W-:-:S02]  /*56510*/  FMUL R23, R0, R22 ;  /* 0x0000001600177220 */ /* 0x001fc40000400000 */
        /* <DEDUP_REMOVED lines=11> */
[C---:B------:R-:W-:Y:S01]  /*565d0*/  FMUL R11, R0.reuse, R8 ;  /* 0x00000008000b7220 */ /* 0x040fe20000400000 */
[----:B------:R-:W-:Y:S01]  /*565e0*/  STL [R1+0x3e0], R18 ;  /* 0x0003e01201007387 */ /* 0x000fe20000100800 */
[C---:B------:R-:W-:Y:S02]  /*565f0*/  FMUL R10, R0.reuse, R10 ;  /* 0x0000000a000a7220 */ /* 0x040fe40000400000 */
[----:B------:R-:W-:Y:S02]  /*56600*/  STL [R1+0x3e4], R17 ;  /* 0x0003e41101007387 */ /* 0x000fe40000100800 */
[----:B------:R-:W-:Y:S01]  /*56610*/  STL [R1+0x3d0], R16 ;  /* 0x0003d01001007387 */ /* 0x000fe20000100800 */
[----:B------:R-:W-:Y:S01]  /*56620*/  STL [R1+0x3d4], R12 ;  /* 0x0003d40c01007387 */ /* 0x000fe20000100800 */
[----:B------:R0:W-:Y:S02]  /*56630*/  STL [R1+0x3b0], R11 ;  /* 0x0003b00b01007387 */ /* 0x0001e40000100800 */
[----:B------:R1:W-:Y:S01]  /*56640*/  STL [R1+0x3b4], R10 ;  /* 0x0003b40a01007387 */ /* 0x0003e20000100800 */
[----:B------:R-:W4:Y:S01]  /*56650*/  MUFU.EX2 R2, R2 ;  /* 0x0000000200027308 */ /* 0x000f220000000800 */
[----:B------:R-:W3:Y:S01]  /*56660*/  LDS R8, [R21.X8+0x41400] ;  /* 0x0414000015087984 */ /* 0x000ee20000008800 */
[----:B--2---:R-:W-:-:S03]  /*56670*/  FMUL R9, R0, R9 ;  /* 0x0000000900097220 */ /* 0x004fc60000400000 */
[----:B0-----:R-:W2:Y:S04]  /*56680*/  LDL.LU R11, [R1+0xa98] ;  /* 0x000a9800010b7983 */ /* 0x001ea80000300800 */
[----:B------:R-:W-:Y:S01]  /*56690*/  STL [R1+0x3a0], R9 ;  /* 0x0003a00901007387 */ /* 0x000fe20000100800 */
[----:B-1----:R-:W2:Y:S02]  /*566a0*/  LDL.LU R10, [R1+0xa9c] ;  /* 0x000a9c00010a7983 */ /* 0x002ea40000300800 */
[----:B----4-:R-:W-:-:S05]  /*566b0*/  FMUL R0, R0, R7 ;  /* 0x0000000700007220 */ /* 0x010fca0000400000 */
[----:B------:R0:W-:Y:S01]  /*566c0*/  STL [R1+0x3a4], R0 ;  /* 0x0003a40001007387 */ /* 0x0001e20000100800 */
[----:B------:R-:W4:Y:S02]  /*566d0*/  LDL.LU R27, [R1+0xa88] ;  /* 0x000a8800011b7983 */ /* 0x000f240000300800 */
[----:B0-----:R-:W-:Y:S02]  /*566e0*/  FMUL R0, R3, 1.4426950216293334961 ;  /* 0x3fb8aa3b03007820 */ /* 0x001fe40000400000 */
[----:B------:R-:W-:-:S05]  /*566f0*/  FMUL R6, R2, R6 ;  /* 0x0000000602067220 */ /* 0x000fca0000400000 */
[----:B------:R-:W-:Y:S01]  /*56700*/  STL [R1+0x428], R6 ;  /* 0x0004280601007387 */ /* 0x000fe20000100800 */
[----:B------:R-:W4:Y:S02]  /*56710*/  LDL.LU R26, [R1+0xa8c] ;  /* 0x000a8c00011a7983 */ /* 0x000f240000300800 */
[----:B---3--:R-:W-:-:S05]  /*56720*/  FMUL R3, R2, R4 ;  /* 0x0000000402037220 */ /* 0x008fca0000400000 */
        /* <DEDUP_REMOVED lines=11> */
[----:B0-----:R-:W3:Y:S01]  /*567e0*/  LDL.LU R3, [R1+0x10bc] ;  /* 0x0010bc0001037983 */ /* 0x001ee20000300800 */
[----:B------:R-:W3:Y:S01]  /*567f0*/  LDL.64 R6, [R1+0x12c8] ;  /* 0x0012c80001067983 */ /* 0x000ee20000100a00 */
[----:B--2---:R-:W-:-:S02]  /*56800*/  FMUL R17, R2, R11 ;  /* 0x0000000b02117220 */ /* 0x004fc40000400000 */
[----:B------:R-:W-:-:S03]  /*56810*/  FMUL R11, R2, R10 ;  /* 0x0000000a020b7220 */ /* 0x000fc60000400000 */
[----:B------:R0:W-:Y:S04]  /*56820*/  STL [R1+0x418], R17 ;  /* 0x0004181101007387 */ /* 0x0001e80000100800 */
[----:B0-----:R-:W4:Y:S01]  /*56830*/  LDL.64 R16, [R1+0x12c0] ;  /* 0x0012c00001107983 */ /* 0x001f220000100a00 */
[----:B------:R0:W-:Y:S03]  /*56840*/  STL [R1+0x41c], R11 ;  /* 0x00041c0b01007387 */ /* 0x0001e60000100800 */
[----:B0-----:R-:W4:Y:S02]  /*56850*/  LDL.64 R10, [R1+0x12b8] ;  /* 0x0012b800010a7983 */ /* 0x001f240000100a00 */
[----:B----4-:R-:W-:-:S05]  /*56860*/  FMUL R27, R2, R27 ;  /* 0x0000001b021b7220 */ /* 0x010fca0000400000 */
[----:B------:R-:W-:Y:S01]  /*56870*/  STL [R1+0x408], R27 ;  /* 0x0004081b01007387 */ /* 0x000fe20000100800 */
[----:B------:R-:W-:-:S05]  /*56880*/  FMUL R26, R2, R26 ;  /* 0x0000001a021a7220 */ /* 0x000fca0000400000 */
[----:B------:R0:W-:Y:S01]  /*56890*/  STL [R1+0x40c], R26 ;  /* 0x00040c1a01007387 */ /* 0x0001e20000100800 */
[C---:B---3--:R-:W-:Y:S02]  /*568a0*/  FMUL R25, R2.reuse, R25 ;  /* 0x0000001902197220 */ /* 0x048fe40000400000 */
        /* <DEDUP_REMOVED lines=15> */
[----:B------:R-:W-:Y:S02]  /*569a0*/  FFMA R3, R2, R3, R5 ;  /* 0x0000000302037223 */ /* 0x000fe40000000005 */
[C---:B------:R-:W-:Y:S01]  /*569b0*/  IMAD.WIDE R6, R13.reuse, 0x2, R6 ;  /* 0x000000020d067825 */ /* 0x040fe200078e0206 */
[----:B------:R-:W-:Y:S03]  /*569c0*/  STL [R1+0x3b8], R18 ;  /* 0x0003b81201007387 */ /* 0x000fe60000100800 */
[----:B------:R-:W-:Y:S02]  /*569d0*/  STL [R1+0x3bc], R12 ;  /* 0x0003bc0c01007387 */ /* 0x000fe40000100800 */
[----:B------:R-:W-:Y:S02]  /*569e0*/  STL [R1+0x3a8], R9 ;  /* 0x0003a80901007387 */ /* 0x000fe40000100800 */
[----:B------:R4:W-:Y:S01]  /*569f0*/  STL [R1+0x3ac], R4 ;  /* 0x0003ac0401007387 */ /* 0x0009e20000100800 */
[----:B------:R4:W-:Y:S04]  /*56a00*/  STL [R1+0x10bc], R3 ;  /* 0x0010bc0301007387 */ /* 0x0009e80000100800 */
[----:B0-----:R0:W2:Y:S04]  /*56a10*/  LDG.E.U16 R26, [R6.64] ;  /* 0x00000004061a7981 */ /* 0x0010a8000c1e1500 */
[----:B0-----:R-:W2:Y:S01]  /*56a20*/  LDL.LU R6, [R1+0x10f0] ;  /* 0x0010f00001067983 */ /* 0x001ea20000300800 */
[----:B-1----:R-:W2:Y:S02]  /*56a30*/  LDL.LU R23, [R1+0xb10] ;  /* 0x000b100001177983 */ /* 0x002ea40000300800 */
[----:B---3--:R-:W3:Y:S02]  /*56a40*/  LDL.LU R22, [R1+0xb14] ;  /* 0x000b140001167983 */ /* 0x008ee40000300800 */
[----:B----4-:R-:W-:-:S05]  /*56a50*/  IMAD.WIDE R4, R13, 0x2, R16 ;  /* 0x000000020d047825 */ /* 0x010fca00078e0210 */
[----:B------:R0:W4:Y:S01]  /*56a60*/  LDG.E.U16 R25, [R4.64] ;  /* 0x0000000404197981 */ /* 0x000122000c1e1500 */
[----:B------:R-:W-:-:S03]  /*56a70*/  IMAD.WIDE R2, R13, 0x2, R10 ;  /* 0x000000020d027825 */ /* 0x000fc600078e020a */
[----:B------:R-:W4:Y:S04]  /*56a80*/  LDL.LU R10, [R1+0xb00] ;  /* 0x000b0000010a7983 */ /* 0x000f280000300800 */
[----:B------:R1:W4:Y:S04]  /*56a90*/  LDG.E.U16 R24, [R2.64] ;  /* 0x0000000402187981 */ /* 0x000328000c1e1500 */
[----:B0-----:R-:W4:Y:S01]  /*56aa0*/  LDL.LU R5, [R1+0xb04] ;  /* 0x000b040001057983 */ /* 0x001f220000300800 */
[----:B------:R-:W4:Y:S02]  /*56ab0*/  LDL.LU R20, [R1+0xaf0] ;  /* 0x000af00001147983 */ /* 0x000f240000300800 */
[----:B------:R-:W4:Y:S01]  /*56ac0*/  LDL.LU R19, [R1+0xaf4] ;  /* 0x000af40001137983 */ /* 0x000f220000300800 */
[----:B------:R-:W4:Y:S01]  /*56ad0*/  LDL.LU R18, [R1+0xae0] ;  /* 0x000ae00001127983 */ /* 0x000f220000300800 */
[----:B------:R-:W4:Y:S02]  /*56ae0*/  LDL.LU R17, [R1+0xae4] ;  /* 0x000ae40001117983 */ /* 0x000f240000300800 */
[----:B------:R-:W4:Y:S01]  /*56af0*/  LDL.LU R16, [R1+0xad0] ;  /* 0x000ad00001107983 */ /* 0x000f220000300800 */
[----:B------:R-:W2:Y:S01]  /*56b00*/  MUFU.EX2 R0, R0 ;  /* 0x0000000000007308 */ /* 0x000ea20000000800 */
[----:B------:R-:W0:Y:S01]  /*56b10*/  LDS R4, [R21.X8+0x41500] ;  /* 0x0415000015047984 */ /* 0x000e220000008800 */
[----:B-1----:R-:W-:-:S03]  /*56b20*/  FADD R3, -R14, R15 ;  /* 0x0000000f0e037221 */ /* 0x002fc60000000100 */
[----:B------:R-:W4:Y:S01]  /*56b30*/  LDL.LU R15, [R1+0xad4] ;  /* 0x000ad400010f7983 */ /* 0x000f220000300800 */
[----:B------:R-:W4:Y:S02]  /*56b40*/  LDL.LU R14, [R1+0xac0] ;  /* 0x000ac000010e7983 */ /* 0x000f240000300800 */
[----:B------:R-:W4:Y:S02]  /*56b50*/  LDL.LU R12, [R1+0xac4] ;  /* 0x000ac400010c7983 */ /* 0x000f240000300800 */
[----:B------:R-:W4:Y:S01]  /*56b60*/  LDL.LU R11, [R1+0xab0] ;  /* 0x000ab000010b7983 */ /* 0x000f220000300800 */
[----:B------:R-:W4:Y:S01]  /*56b70*/  LDL.LU R7, [R1+0xab4] ;  /* 0x000ab40001077983 */ /* 0x000f220000300800 */
[----:B------:R-:W-:Y:S02]  /*56b80*/  FADD R2, -R28, R29 ;  /* 0x0000001d1c027221 */ /* 0x000fe40000000100 */
[----:B------:R-:W4:Y:S02]  /*56b90*/  LDL.LU R9, [R1+0x50c] ;  /* 0x00050c0001097983 */ /* 0x000f240000300800 */
[----:B------:R-:W-:Y:S01]  /*56ba0*/  FMUL R3, R3, 1.4426950216293334961 ;  /* 0x3fb8aa3b03037820 */ /* 0x000fe20000400000 */
[----:B------:R-:W4:Y:S01]  /*56bb0*/  LDL.LU R29, [R1+0xf48] ;  /* 0x000f4800011d7983 */ /* 0x000f220000300800 */
[----:B------:R-:W4:Y:S02]  /*56bc0*/  LDL R28, [R1+0xdc0] ;  /* 0x000dc000011c7983 */ /* 0x000f240000100800 */
[----:B--2---:R-:W-:-:S05]  /*56bd0*/  FFMA R6, R0, R6, R8 ;  /* 0x0000000600067223 */ /* 0x004fca0000000008 */
[----:B------:R1:W-:Y:S01]  /*56be0*/  STL [R1+0x10f0], R6 ;  /* 0x0010f00601007387 */ /* 0x0003e20000100800 */
[----:B---3--:R-:W-:Y:S02]  /*56bf0*/  FMUL R22, R0, R22 ;  /* 0x0000001600167220 */ /* 0x008fe40000400000 */
[----:B------:R-:W-:Y:S02]  /*56c00*/  STL [R1+0x888], R26 ;  /* 0x0008881a01007387 */ /* 0x000fe40000100800 */
[----:B-1----:R-:W-:Y:S02]  /*56c10*/  FMUL R6, R2, 1.4426950216293334961 ;  /* 0x3fb8aa3b02067820 */ /* 0x002fe40000400000 */
[----:B------:R1:W2:Y:S01]  /*56c20*/  MUFU.EX2 R2, R3 ;  /* 0x0000000300027308 */ /* 0x0002a20000000800 */
[----:B----4-:R-:W-:Y:S01]  /*56c30*/  STL [R1+0x884], R25 ;  /* 0x0008841901007387 */ /* 0x010fe20000100800 */
[C---:B-1----:R-:W-:Y:S02]  /*56c40*/  FMUL R3, R0.reuse, R23 ;  /* 0x0000001700037220 */ /* 0x042fe40000400000 */
[----:B------:R-:W-:-:S03]  /*56c50*/  FMUL R8, R0, R10 ;  /* 0x0000000a00087220 */ /* 0x000fc60000400000 */
[----:B------:R-:W-:Y:S01]  /*56c60*/  STL [R1+0x390], R3 ;  /* 0x0003900301007387 */ /* 0x000fe20000100800 */
[----:B------:R-:W-:Y:S02]  /*56c70*/  STL [R1+0x880], R24 ;  /* 0x0008801801007387 */ /* 0x000fe40000100800 */
[----:B------:R-:W-:Y:S02]  /*56c80*/  STL [R1+0x394], R22 ;  /* 0x0003941601007387 */ /* 0x000fe40000100800 */
[----:B------:R-:W3:Y:S01]  /*56c90*/  LDL.LU R10, [R1+0x500] ;  /* 0x00050000010a7983 */ /* 0x000ee20000300800 */
[----:B------:R1:W-:Y:S04]  /*56ca0*/  STL [R1+0x380], R8 ;  /* 0x0003800801007387 */ /* 0x0003e80000100800 */
[----:B-1----:R-:W4:Y:S01]  /*56cb0*/  LDL.LU R8, [R1+0x504] ;  /* 0x0005040001087983 */ /* 0x002f220000300800 */
[----:B------:R-:W-:-:S02]  /*56cc0*/  FMUL R3, R0, R5 ;  /* 0x0000000500037220 */ /* 0x000fc40000400000 */
[C---:B------:R-:W-:Y:S02]  /*56cd0*/  FMUL R19, R0.reuse, R19 ;  /* 0x0000001300137220 */ /* 0x040fe40000400000 */
[C---:B------:R-:W-:Y:S02]  /*56ce0*/  FMUL R18, R0.reuse, R18 ;  /* 0x0000001200127220 */ /* 0x040fe40000400000 */
[C---:B------:R-:W-:Y:S02]  /*56cf0*/  FMUL R16, R0.reuse, R16 ;  /* 0x0000001000107220 */ /* 0x040fe40000400000 */
[C---:B------:R-:W-:Y:S01]  /*56d00*/  FMUL R15, R0.reuse, R15 ;  /* 0x0000000f000f7220 */ /* 0x040fe20000400000 */
[----:B------:R1:W-:Y:S01]  /*56d10*/  STL [R1+0x384], R3 ;  /* 0x0003840301007387 */ /* 0x0003e20000100800 */
[C---:B------:R-:W-:Y:S02]  /*56d20*/  FMUL R12, R0.reuse, R12 ;  /* 0x0000000c000c7220 */ /* 0x040fe40000400000 */
[C---:B------:R-:W-:Y:S01]  /*56d30*/  FMUL R11, R0.reuse, R11 ;  /* 0x0000000b000b7220 */ /* 0x040fe20000400000 */
[----:B------:R-:W0:Y:S01]  /*56d40*/  LDS R5, [R21.X8+0x41600] ;  /* 0x0416000015057984 */ /* 0x000e220000008800 */
[----:B-1----:R-:W-:-:S05]  /*56d50*/  FMUL R3, R0, R20 ;  /* 0x0000001400037220 */ /* 0x002fca0000400000 */
[----:B------:R1:W-:Y:S01]  /*56d60*/  STL [R1+0x370], R3 ;  /* 0x0003700301007387 */ /* 0x0003e20000100800 */
[----:B------:R-:W-:Y:S02]  /*56d70*/  STL [R1+0x374], R19 ;  /* 0x0003741301007387 */ /* 0x000fe40000100800 */
[----:B------:R-:W-:Y:S02]  /*56d80*/  STL [R1+0x360], R18 ;  /* 0x0003601201007387 */ /* 0x000fe40000100800 */
[----:B-1----:R-:W-:-:S05]  /*56d90*/  FMUL R3, R0, R17 ;  /* 0x0000001100037220 */ /* 0x002fca0000400000 */
[----:B------:R1:W-:Y:S01]  /*56da0*/  STL [R1+0x364], R3 ;  /* 0x0003640301007387 */ /* 0x0003e20000100800 */
[----:B------:R-:W-:Y:S02]  /*56db0*/  STL [R1+0x350], R16 ;  /* 0x0003501001007387 */ /* 0x000fe40000100800 */
[----:B------:R-:W-:Y:S02]  /*56dc0*/  STL [R1+0x354], R15 ;  /* 0x0003540f01007387 */ /* 0x000fe40000100800 */
[----:B-1----:R-:W-:-:S05]  /*56dd0*/  FMUL R3, R0, R14 ;  /* 0x0000000e00037220 */ /* 0x002fca0000400000 */
[----:B------:R1:W-:Y:S01]  /*56de0*/  STL [R1+0x550], R3 ;  /* 0x0005500301007387 */ /* 0x0003e20000100800 */
[----:B------:R-:W-:Y:S02]  /*56df0*/  STL [R1+0x554], R12 ;  /* 0x0005540c01007387 */ /* 0x000fe40000100800 */
[----:B------:R-:W2:Y:S02]  /*56e00*/  LDL.LU R23, [R1+0xb18] ;  /* 0x000b180001177983 */ /* 0x000ea40000300800 */
[----:B------:R-:W-:Y:S01]  /*56e10*/  STL [R1+0x540], R11 ;  /* 0x0005400b01007387 */ /* 0x000fe20000100800 */
[----:B------:R-:W2:Y:S01]  /*56e20*/  LDL.LU R22, [R1+0xb1c] ;  /* 0x000b1c0001167983 */ /* 0x000ea20000300800 */
[----:B-1----:R-:W-:-:S05]  /*56e30*/  FMUL R3, R0, R7 ;  /* 0x0000000700037220 */ /* 0x002fca0000400000 */
[----:B------:R1:W-:Y:S01]  /*56e40*/  STL [R1+0x544], R3 ;  /* 0x0005440301007387 */ /* 0x0003e20000100800 */
[----:B------:R-:W2:Y:S03]  /*56e50*/  LDL.LU R7, [R1+0xb08] ;  /* 0x000b080001077983 */ /* 0x000ea60000300800 */
[----:B-1----:R-:W2:Y:S01]  /*56e60*/  LDL.LU R3, [R1+0xb0c] ;  /* 0x000b0c0001037983 */ /* 0x002ea20000300800 */
[----:B------:R-:W2:Y:S02]  /*56e70*/  LDL.LU R20, [R1+0xaf8] ;  /* 0x000af80001147983 */ /* 0x000ea40000300800 */
[----:B---3--:R-:W-:-:S05]  /*56e80*/  FMUL R10, R0, R10 ;  /* 0x0000000a000a7220 */ /* 0x008fca0000400000 */
[----:B------:R1:W-:Y:S01]  /*56e90*/  STL [R1+0x530], R10 ;  /* 0x0005300a01007387 */ /* 0x0003e20000100800 */
[----:B------:R-:W3:Y:S02]  /*56ea0*/  LDL.LU R19, [R1+0xafc] ;  /* 0x000afc0001137983 */ /* 0x000ee40000300800 */
[----:B----4-:R-:W-:-:S05]  /*56eb0*/  FMUL R0, R0, R8 ;  /* 0x0000000800007220 */ /* 0x010fca0000400000 */
        /* <DEDUP_REMOVED lines=8> */
[----:B-1----:R-:W3:Y:S01]  /*56f40*/  LDL.LU R10, [R1+0xabc] ;  /* 0x000abc00010a7983 */ /* 0x002ee20000300800 */
[----:B------:R-:W3:Y:S02]  /*56f50*/  LDL.LU R8, [R1+0x508] ;  /* 0x0005080001087983 */ /* 0x000ee40000300800 */
[----:B--2---:R-:W-:-:S02]  /*56f60*/  FMUL R24, R2, R23 ;  /* 0x0000001702187220 */ /* 0x004fc40000400000 */
[----:B------:R-:W-:-:S03]  /*56f70*/  FMUL R23, R2, R22 ;  /* 0x0000001602177220 */ /* 0x000fc60000400000 */
[----:B------:R-:W-:Y:S02]  /*56f80*/  STL [R1+0x398], R24 ;  /* 0x0003981801007387 */ /* 0x000fe40000100800 */
[----:B------:R-:W-:Y:S02]  /*56f90*/  STL [R1+0x39c], R23 ;  /* 0x00039c1701007387 */ /* 0x000fe40000100800 */
[C---:B------:R-:W-:Y:S02]  /*56fa0*/  FMUL R22, R2.reuse, R3 ;  /* 0x0000000302167220 */ /* 0x040fe40000400000 */
[----:B------:R-:W0:Y:S01]  /*56fb0*/  LDL.LU R3, [R1+0x10f4] ;  /* 0x0010f40001037983 */ /* 0x000e220000300800 */
[----:B----4-:R1:W2:Y:S02]  /*56fc0*/  MUFU.EX2 R0, R6 ;  /* 0x0000000600007308 */ /* 0x0102a40000000800 */
[----:B-1----:R-:W-:-:S05]  /*56fd0*/  FMUL R6, R2, R7 ;  /* 0x0000000702067220 */ /* 0x002fca0000400000 */
[----:B------:R1:W-:Y:S04]  /*56fe0*/  STL [R1+0x388], R6 ;  /* 0x0003880601007387 */ /* 0x0003e80000100800 */
[----:B-1----:R-:W4:Y:S01]  /*56ff0*/  LDL.64 R6, [R1+0x12b0] ;  /* 0x0012b00001067983 */ /* 0x002f220000100a00 */
[----:B------:R1:W-:Y:S02]  /*57000*/  STL [R1+0x38c], R22 ;  /* 0x00038c1601007387 */ /* 0x0003e40000100800 */
[----:B-1----:R-:W-:-:S05]  /*57010*/  FMUL R22, R2, R20 ;  /* 0x0000001402167220 */ /* 0x002fca0000400000 */
[----:B------:R-:W-:Y:S01]  /*57020*/  STL [R1+0x378], R22 ;  /* 0x0003781601007387 */ /* 0x000fe20000100800 */
[----:B---3--:R-:W-:-:S05]  /*57030*/  FMUL R20, R2, R19 ;  /* 0x0000001302147220 */ /* 0x008fca0000400000 */
        /* <DEDUP_REMOVED lines=16> */
[----:B------:R-:W-:-:S02]  /*57140*/  FMUL R10, R2, R8 ;  /* 0x00000008020a7220 */ /* 0x000fc40000400000 */
[----:B------:R3:W-:Y:S01]  /*57150*/  STL [R1+0x54c], R11 ;  /* 0x00054c0b01007387 */ /* 0x0007e20000100800 */
[----:B-1----:R-:W2:Y:S02]  /*57160*/  LDL.LU R12, [R1+0x1158] ;  /* 0x00115800010c7983 */ /* 0x002ea40000300800 */
[----:B------:R1:W-:Y:S02]  /*57170*/  STL [R1+0x538], R10 ;  /* 0x0005380a01007387 */ /* 0x0003e40000100800 */
[----:B---3--:R-:W3:Y:S02]  /*57180*/  LDL.LU R11, [R1+0xb20] ;  /* 0x000b2000010b7983 */ /* 0x008ee40000300800 */
[----:B------:R-:W-:-:S05]  /*57190*/  FMUL R8, R2, R9 ;  /* 0x0000000902087220 */ /* 0x000fca0000400000 */
[----:B------:R0:W-:Y:S01]  /*571a0*/  STL [R1+0x53c], R8 ;  /* 0x00053c0801007387 */ /* 0x0001e20000100800 */
[----:B-1----:R-:W3:Y:S02]  /*571b0*/  LDL.LU R10, [R1+0xb24] ;  /* 0x000b2400010a7983 */ /* 0x002ee40000300800 */
[----:B------:R-:W3:Y:S02]  /*571c0*/  LDL.LU R9, [R1+0x4f0] ;  /* 0x0004f00001097983 */ /* 0x000ee40000300800 */
[----:B0-----:R-:W-:-:S05]  /*571d0*/  FFMA R3, R2, R3, R4 ;  /* 0x0000000302037223 */ /* 0x001fca0000000004 */
[----:B------:R4:W-:Y:S01]  /*571e0*/  STL [R1+0x10f4], R3 ;  /* 0x0010f40301007387 */ /* 0x0009e20000100800 */
[----:B------:R-:W3:Y:S02]  /*571f0*/  LDL.LU R8, [R1+0x4f4] ;  /* 0x0004f40001087983 */ /* 0x000ee40000300800 */
[----:B------:R-:W3:Y:S02]  /*57200*/  LDL.LU R19, [R1+0x4e0] ;  /* 0x0004e00001137983 */ /* 0x000ee40000300800 */
[----:B------:R-:W3:Y:S02]  /*57210*/  LDL.LU R18, [R1+0x4e4] ;  /* 0x0004e40001127983 */ /* 0x000ee40000300800 */
[----:B------:R-:W-:Y:S01]  /*57220*/  FADD R4, -R28, R29 ;  /* 0x0000001d1c047221 */ /* 0x000fe20000000100 */
[----:B------:R-:W3:Y:S01]  /*57230*/  LDL.LU R17, [R1+0x4d0] ;  /* 0x0004d00001117983 */ /* 0x000ee20000300800 */
[----:B------:R-:W3:Y:S02]  /*57240*/  LDL.LU R16, [R1+0x4d4] ;  /* 0x0004d40001107983 */ /* 0x000ee40000300800 */
[----:B------:R-:W3:Y:S02]  /*57250*/  LDL.LU R15, [R1+0x4c0] ;  /* 0x0004c000010f7983 */ /* 0x000ee40000300800 */
[----:B------:R-:W-:-:S02]  /*57260*/  FMUL R4, R4, 1.4426950216293334961 ;  /* 0x3fb8aa3b04047820 */ /* 0x000fc40000400000 */
[----:B----4-:R-:W-:Y:S02]  /*57270*/  IMAD.WIDE R2, R13, 0x2, R6 ;  /* 0x000000020d027825 */ /* 0x010fe400078e0206 */
[----:B------:R-:W4:Y:S04]  /*57280*/  LDL.LU R7, [R1+0x4c4] ;  /* 0x0004c40001077983 */ /* 0x000f280000300800 */
[----:B------:R0:W4:Y:S04]  /*57290*/  LDG.E.U16 R20, [R2.64] ;  /* 0x0000000402147981 */ /* 0x000128000c1e1500 */
[----:B------:R-:W1:Y:S01]  /*572a0*/  LDS R6, [R21.X8+0x41700] ;  /* 0x0417000015067984 */ /* 0x000e620000008800 */
[----:B0-----:R0:W0:Y:S01]  /*572b0*/  MUFU.EX2 R2, R4 ;  /* 0x0000000400027308 */ /* 0x0010220000000800 */
[----:B--2---:R-:W-:-:S02]  /*572c0*/  FFMA R12, R0, R12, R5 ;  /* 0x0000000c000c7223 */ /* 0x004fc40000000005 */
[----:B---3--:R-:W-:-:S03]  /*572d0*/  FMUL R3, R0, R11 ;  /* 0x0000000b00037220 */ /* 0x008fc60000400000 */
[----:B------:R-:W-:Y:S01]  /*572e0*/  STL [R1+0x1158], R12 ;  /* 0x0011580c01007387 */ /* 0x000fe20000100800 */
[----:B0-----:R-:W2:Y:S03]  /*572f0*/  LDL.LU R4, [R1+0x4b0] ;  /* 0x0004b00001047983 */ /* 0x001ea60000300800 */
[----:B------:R0:W-:Y:S04]  /*57300*/  STL [R1+0x520], R3 ;  /* 0x0005200301007387 */ /* 0x0001e80000100800 */
[----:B0-----:R-:W3:Y:S01]  /*57310*/  LDL.LU R3, [R1+0x4b4] ;  /* 0x0004b40001037983 */ /* 0x001ee20000300800 */
[C---:B------:R-:W-:Y:S02]  /*57320*/  FMUL R5, R0.reuse, R10 ;  /* 0x0000000a00057220 */ /* 0x040fe40000400000 */
[----:B------:R-:W-:-:S03]  /*57330*/  FMUL R9, R0, R9 ;  /* 0x0000000900097220 */ /* 0x000fc60000400000 */
[----:B------:R0:W-:Y:S01]  /*57340*/  STL [R1+0x524], R5 ;  /* 0x0005240501007387 */ /* 0x0001e20000100800 */
[----:B------:R-:W3:Y:S02]  /*57350*/  LDL.LU R14, [R1+0x4a0] ;  /* 0x0004a000010e7983 */ /* 0x000ee40000300800 */
[----:B------:R0:W-:Y:S02]  /*57360*/  STL [R1+0x510], R9 ;  /* 0x0005100901007387 */ /* 0x0001e40000100800 */
[----:B------:R-:W3:Y:S02]  /*57370*/  LDL.LU R12, [R1+0x4a4] ;  /* 0x0004a400010c7983 */ /* 0x000ee40000300800 */
[----:B0-----:R-:W-:-:S05]  /*57380*/  FMUL R5, R0, R8 ;  /* 0x0000000800057220 */ /* 0x001fca0000400000 */
[----:B------:R0:W-:Y:S01]  /*57390*/  STL [R1+0x514], R5 ;  /* 0x0005140501007387 */ /* 0x0001e20000100800 */
[----:B------:R-:W3:Y:S02]  /*573a0*/  LDL.LU R11, [R1+0x490] ;  /* 0x00049000010b7983 */ /* 0x000ee40000300800 */
[----:B------:R-:W3:Y:S02]  /*573b0*/  LDL.LU R10, [R1+0x494] ;  /* 0x00049400010a7983 */ /* 0x000ee40000300800 */
[----:B------:R-:W3:Y:S01]  /*573c0*/  LDL.LU R9, [R1+0xb28] ;  /* 0x000b280001097983 */ /* 0x000ee20000300800 */
[----:B------:R-:W3:Y:S01]  /*573d0*/  LDL.LU R8, [R1+0xb2c] ;  /* 0x000b2c0001087983 */ /* 0x000ee20000300800 */
[C---:B------:R-:W-:Y:S02]  /*573e0*/  FMUL R19, R0.reuse, R19 ;  /* 0x0000001300137220 */ /* 0x040fe40000400000 */
[C---:B------:R-:W-:Y:S02]  /*573f0*/  FMUL R17, R0.reuse, R17 ;  /* 0x0000001100117220 */ /* 0x040fe40000400000 */
[----:B------:R-:W-:-:S02]  /*57400*/  FMUL R16, R0, R16 ;  /* 0x0000001000107220 */ /* 0x000fc40000400000 */
[C---:B0-----:R-:W-:Y:S01]  /*57410*/  FMUL R5, R0.reuse, R18 ;  /* 0x0000001200057220 */ /* 0x041fe20000400000 */
[----:B------:R-:W-:Y:S04]  /*57420*/  STL [R1+0x500], R19 ;  /* 0x0005001301007387 */ /* 0x000fe80000100800 */
[----:B------:R0:W-:Y:S01]  /*57430*/  STL [R1+0x504], R5 ;  /* 0x0005040501007387 */ /* 0x0001e20000100800 */
[----:B------:R-:W-:Y:S02]  /*57440*/  STL [R1+0x4f0], R17 ;  /* 0x0004f01101007387 */ /* 0x000fe40000100800 */
[----:B------:R-:W-:Y:S02]  /*57450*/  STL [R1+0x4f4], R16 ;  /* 0x0004f41001007387 */ /* 0x000fe40000100800 */
[----:B0-----:R-:W-:-:S02]  /*57460*/  FMUL R5, R0, R15 ;  /* 0x0000000f00057220 */ /* 0x001fc40000400000 */
[C---:B----4-:R-:W-:Y:S02]  /*57470*/  FMUL R15, R0.reuse, R7 ;  /* 0x00000007000f7220 */ /* 0x050fe40000400000 */
[----:B------:R-:W4:Y:S01]  /*57480*/  LDL.LU R7, [R1+0x4f8] ;  /* 0x0004f80001077983 */ /* 0x000f220000300800 */
[----:B------:R-:W-:Y:S02]  /*57490*/  STL [R1+0x87c], R20 ;  /* 0x00087c1401007387 */ /* 0x000fe40000100800 */
[----:B------:R0:W-:Y:S02]  /*574a0*/  STL [R1+0x4e0], R5 ;  /* 0x0004e00501007387 */ /* 0x0001e40000100800 */
[----:B0-----:R-:W4:Y:S01]  /*574b0*/  LDL.LU R5, [R1+0x4fc] ;  /* 0x0004fc0001057983 */ /* 0x001f220000300800 */
[----:B------:R3:W-:Y:S02]  /*574c0*/  STL [R1+0x4e4], R15 ;  /* 0x0004e40f01007387 */ /* 0x0007e40000100800 */
[----:B--2---:R-:W-:-:S02]  /*574d0*/  FMUL R16, R0, R4 ;  /* 0x0000000400107220 */ /* 0x004fc40000400000 */
[----:B------:R-:W2:Y:S03]  /*574e0*/  LDL.LU R4, [R1+0x4e8] ;  /* 0x0004e80001047983 */ /* 0x000ea60000300800 */
[----:B------:R0:W-:Y:S02]  /*574f0*/  STL [R1+0x4d0], R16 ;  /* 0x0004d01001007387 */ /* 0x0001e40000100800 */
[C---:B---3--:R-:W-:Y:S02]  /*57500*/  FMUL R15, R0.reuse, R3 ;  /* 0x00000003000f7220 */ /* 0x048fe40000400000 */
[----:B------:R-:W3:Y:S03]  /*57510*/  LDL.LU R3, [R1+0x4ec] ;  /* 0x0004ec0001037983 */ /* 0x000ee60000300800 */
[----:B------:R0:W-:Y:S02]  /*57520*/  STL [R1+0x4d4], R15 ;  /* 0x0004d40f01007387 */ /* 0x0001e40000100800 */
[----:B------:R-:W-:-:S02]  /*57530*/  FMUL R14, R0, R14 ;  /* 0x0000000e000e7220 */ /* 0x000fc40000400000 */
[----:B------:R-:W-:-:S03]  /*57540*/  FMUL R12, R0, R12 ;  /* 0x0000000c000c7220 */ /* 0x000fc60000400000 */
[----:B------:R-:W-:Y:S02]  /*57550*/  STL [R1+0x4c0], R14 ;  /* 0x0004c00e01007387 */ /* 0x000fe40000100800 */
[----:B------:R-:W-:Y:S02]  /*57560*/  STL [R1+0x4c4], R12 ;  /* 0x0004c40c01007387 */ /* 0x000fe40000100800 */
[C---:B------:R-:W-:Y:S02]  /*57570*/  FMUL R11, R0.reuse, R11 ;  /* 0x0000000b000b7220 */ /* 0x040fe40000400000 */
[----:B------:R-:W-:Y:S02]  /*57580*/  FMUL R10, R0, R10 ;  /* 0x0000000a000a7220 */ /* 0x000fe40000400000 */
[C---:B------:R-:W-:Y:S01]  /*57590*/  FMUL R9, R2.reuse, R9 ;  /* 0x0000000902097220 */ /* 0x040fe20000400000 */
[----:B------:R-:W-:Y:S02]  /*575a0*/  STL [R1+0x4b0], R11 ;  /* 0x0004b00b01007387 */ /* 0x000fe40000100800 */
[----:B------:R-:W-:Y:S02]  /*575b0*/  STL [R1+0x4b4], R10 ;  /* 0x0004b40a01007387 */ /* 0x000fe40000100800 */
[----:B------:R-:W3:Y:S02]  /*575c0*/  LDL.LU R18, [R1+0x4d8] ;  /* 0x0004d80001127983 */ /* 0x000ee40000300800 */
[C---:B------:R-:W-:Y:S01]  /*575d0*/  FMUL R0, R2.reuse, R8 ;  /* 0x0000000802007220 */ /* 0x040fe20000400000 */
[----:B------:R1:W-:Y:S01]  /*575e0*/  STL [R1+0x528], R9 ;  /* 0x0005280901007387 */ /* 0x0003e20000100800 */
[----:B------:R-:W3:Y:S03]  /*575f0*/  LDL.LU R17, [R1+0x4dc] ;  /* 0x0004dc0001117983 */ /* 0x000ee60000300800 */
[----:B------:R4:W-:Y:S01]  /*57600*/  STL [R1+0x52c], R0 ;  /* 0x00052c0001007387 */ /* 0x0009e20000100800 */
[----:B0-----:R-:W3:Y:S02]  /*57610*/  LDL.LU R16, [R1+0x4c8] ;  /* 0x0004c80001107983 */ /* 0x001ee40000300800 */
[----:B------:R-:W3:Y:S01]  /*57620*/  LDL.LU R15, [R1+0x4cc] ;  /* 0x0004cc00010f7983 */ /* 0x000ee20000300800 */
[----:B-1----:R-:W3:Y:S01]  /*57630*/  LDL.LU R9, [R1+0x4b8] ;  /* 0x0004b80001097983 */ /* 0x002ee20000300800 */
[----:B------:R-:W3:Y:S02]  /*57640*/  LDL.LU R8, [R1+0x4bc] ;  /* 0x0004bc0001087983 */ /* 0x000ee40000300800 */
[----:B------:R-:W3:Y:S02]  /*57650*/  LDL.LU R14, [R1+0x4a8] ;  /* 0x0004a800010e7983 */ /* 0x000ee40000300800 */
[----:B----4-:R-:W-:-:S05]  /*57660*/  FMUL R7, R2, R7 ;  /* 0x0000000702077220 */ /* 0x010fca0000400000 */
[----:B------:R0:W-:Y:S01]  /*57670*/  STL [R1+0x518], R7 ;  /* 0x0005180701007387 */ /* 0x0001e20000100800 */
[----:B------:R-:W4:Y:S02]  /*57680*/  LDL.LU R12, [R1+0x4ac] ;  /* 0x0004ac00010c7983 */ /* 0x000f240000300800 */
[----:B------:R-:W-:-:S05]  /*57690*/  FMUL R0, R2, R5 ;  /* 0x0000000502007220 */ /* 0x000fca0000400000 */
[----:B------:R3:W-:Y:S01]  /*576a0*/  STL [R1+0x51c], R0 ;  /* 0x00051c0001007387 */ /* 0x0007e20000100800 */
[----:B0-----:R-:W4:Y:S02]  /*576b0*/  LDL.LU R7, [R1+0x498] ;  /* 0x0004980001077983 */ /* 0x001f240000300800 */
        /* <DEDUP_REMOVED lines=8> */
[C---:B------:R-:W-:Y:S02]  /*57740*/  FMUL R20, R2.reuse, R18 ;  /* 0x0000001202147220 */ /* 0x040fe40000400000 */
[----:B------:R-:W3:Y:S01]  /*57750*/  LDL.64 R18, [R1+0x1298] ;  /* 0x0012980001127983 */ /* 0x000ee20000100a00 */
[----:B------:R-:W-:-:S02]  /*57760*/  FMUL R17, R2, R17 ;  /* 0x0000001102117220 */ /* 0x000fc40000400000 */
[----:B------:R0:W-:Y:S03]  /*57770*/  STL [R1+0x4f8], R20 ;  /* 0x0004f81401007387 */ /* 0x0001e60000100800 */
[----:B------:R1:W-:Y:S01]  /*57780*/  STL [R1+0x4fc], R17 ;  /* 0x0004fc1101007387 */ /* 0x0003e20000100800 */
[C---:B0-----:R-:W-:Y:S02]  /*57790*/  FMUL R20, R2.reuse, R16 ;  /* 0x0000001002147220 */ /* 0x041fe40000400000 */
[----:B-1----:R-:W-:-:S03]  /*577a0*/  FMUL R17, R2, R15 ;  /* 0x0000000f02117220 */ /* 0x002fc60000400000 */
[----:B------:R-:W-:Y:S01]  /*577b0*/  STL [R1+0x4e8], R20 ;  /* 0x0004e81401007387 */ /* 0x000fe20000100800 */
[C---:B------:R-:W-:Y:S02]  /*577c0*/  FMUL R16, R2.reuse, R9 ;  /* 0x0000000902107220 */ /* 0x040fe40000400000 */
[C---:B------:R-:W-:Y:S01]  /*577d0*/  FMUL R15, R2.reuse, R8 ;  /* 0x00000008020f7220 */ /* 0x040fe20000400000 */
[----:B------:R-:W-:Y:S01]  /*577e0*/  STL [R1+0x4ec], R17 ;  /* 0x0004ec1101007387 */ /* 0x000fe20000100800 */
[----:B------:R-:W3:Y:S02]  /*577f0*/  LDL.64 R8, [R1+0x1290] ;  /* 0x0012900001087983 */ /* 0x000ee40000100a00 */
[----:B------:R0:W-:Y:S02]  /*57800*/  STL [R1+0x4d8], R16 ;  /* 0x0004d81001007387 */ /* 0x0001e40000100800 */
[----:B0-----:R-:W3:Y:S01]  /*57810*/  LDL.64 R16, [R1+0x1288] ;  /* 0x0012880001107983 */ /* 0x001ee20000100a00 */
[----:B------:R-:W-:-:S02]  /*57820*/  FMUL R14, R2, R14 ;  /* 0x0000000e020e7220 */ /* 0x000fc40000400000 */
[C---:B----4-:R-:W-:Y:S02]  /*57830*/  FMUL R12, R2.reuse, R12 ;  /* 0x0000000c020c7220 */ /* 0x050fe40000400000 */
[C---:B------:R-:W-:Y:S01]  /*57840*/  FMUL R7, R2.reuse, R7 ;  /* 0x0000000702077220 */ /* 0x040fe20000400000 */
[----:B------:R-:W-:Y:S01]  /*57850*/  STL [R1+0x4dc], R15 ;  /* 0x0004dc0f01007387 */ /* 0x000fe20000100800 */
[----:B------:R-:W4:Y:S02]  /*57860*/  LDL.64 R22, [R1+0x1278] ;  /* 0x0012780001167983 */ /* 0x000f240000100a00 */
[----:B------:R-:W-:Y:S02]  /*57870*/  STL [R1+0x4c8], R14 ;  /* 0x0004c80e01007387 */ /* 0x000fe40000100800 */
[----:B------:R-:W-:Y:S01]  /*57880*/  STL [R1+0x4cc], R12 ;  /* 0x0004cc0c01007387 */ /* 0x000fe20000100800 */
[----:B------:R0:W-:Y:S01]  /*57890*/  STL [R1+0x4b8], R7 ;  /* 0x0004b80701007387 */ /* 0x0001e20000100800 */
[----:B--2---:R-:W-:-:S05]  /*578a0*/  FMUL R3, R2, R3 ;  /* 0x0000000302037220 */ /* 0x004fca0000400000 */
[----:B------:R1:W-:Y:S01]  /*578b0*/  STL [R1+0x4bc], R3 ;  /* 0x0004bc0301007387 */ /* 0x0003e20000100800 */
[----:B---3--:R-:W-:Y:S02]  /*578c0*/  FFMA R0, R2, R0, R6 ;  /* 0x0000000002007223 */ /* 0x008fe40000000006 */
[C---:B0-----:R-:W-:Y:S02]  /*578d0*/  IMAD.WIDE R6, R13.reuse, 0x2, R10 ;  /* 0x000000020d067825 */ /* 0x041fe400078e020a */
[----:B------:R-:W2:Y:S02]  /*578e0*/  LDL.64 R10, [R1+0x1270] ;  /* 0x00127000010a7983 */ /* 0x000ea40000100a00 */
[----:B------:R0:W-:Y:S02]  /*578f0*/  STL [R1+0x115c], R0 ;  /* 0x00115c0001007387 */ /* 0x0001e40000100800 */
[----:B------:R-:W3:Y:S01]  /*57900*/  LDL.64 R14, [R1+0x1268] ;  /* 0x00126800010e7983 */ /* 0x000ee20000100a00 */
[----:B------:R0:W3:Y:S01]  /*57910*/  LDG.E.U16 R20, [R6.64] ;  /* 0x0000000406147981 */ /* 0x0000e2000c1e1500 */
[----:B------:R-:W-:-:S05]  /*57920*/  IMAD.WIDE R4, R13, 0x2, R4 ;  /* 0x000000020d047825 */ /* 0x000fca00078e0204 */
[----:B------:R0:W3:Y:S01]  /*57930*/  LDG.E.U16 R12, [R4.64] ;  /* 0x00000004040c7981 */ /* 0x0000e2000c1e1500 */
[----:B-1----:R-:W-:-:S03]  /*57940*/  IMAD.WIDE R2, R13, 0x2, R18 ;  /* 0x000000020d027825 */ /* 0x002fc600078e0212 */
[----:B------:R-:W3:Y:S04]  /*57950*/  LDL.64 R18, [R1+0x1260] ;  /* 0x0012600001127983 */ /* 0x000ee80000100a00 */
[----:B0-----:R4:W3:Y:S01]  /*57960*/  LDG.E.U16 R0, [R2.64] ;  /* 0x0000000402007981 */ /* 0x0018e2000c1e1500 */
[----:B------:R-:W-:-:S03]  /*57970*/  IMAD.WIDE R6, R13, 0x2, R8 ;  /* 0x000000020d067825 */ /* 0x000fc600078e0208 */
[----:B------:R-:W3:Y:S04]  /*57980*/  LDL.64 R8, [R1+0x1258] ;  /* 0x0012580001087983 */ /* 0x000ee80000100a00 */
[----:B------:R2:W3:Y:S01]  /*57990*/  LDG.E.U16 R26, [R6.64] ;  /* 0x00000004061a7981 */ /* 0x0004e2000c1e1500 */
[----:B------:R-:W-:-:S03]  /*579a0*/  IMAD.WIDE R4, R13, 0x2, R16 ;  /* 0x000000020d047825 */ /* 0x000fc600078e0210 */
[----:B------:R-:W3:Y:S04]  /*579b0*/  LDL.64 R16, [R1+0x1250] ;  /* 0x0012500001107983 */ /* 0x000ee80000100a00 */
[----:B------:R3:W3:Y:S01]  /*579c0*/  LDG.E.U16 R27, [R4.64] ;  /* 0x00000004041b7981 */ /* 0x0006e2000c1e1500 */
[----:B----4-:R-:W-:-:S03]  /*579d0*/  IMAD.WIDE R2, R13, 0x2, R22 ;  /* 0x000000020d027825 */ /* 0x010fc600078e0216 */
[----:B------:R-:W4:Y:S04]  /*579e0*/  LDL.64 R22, [R1+0x1248] ;  /* 0x0012480001167983 */ /* 0x000f280000100a00 */
[----:B------:R0:W4:Y:S01]  /*579f0*/  LDG.E.U16 R29, [R2.64] ;  /* 0x00000004021d7981 */ /* 0x000122000c1e1500 */
[----:B--2---:R-:W-:-:S03]  /*57a00*/  IMAD.WIDE R6, R13, 0x2, R10 ;  /* 0x000000020d067825 */ /* 0x004fc600078e020a */
[----:B------:R-:W2:Y:S01]  /*57a10*/  LDL.64 R10, [R1+0x1240] ;  /* 0x00124000010a7983 */ /* 0x000ea20000100a00 */
[----:B---3--:R-:W-:-:S03]  /*57a20*/  IMAD.WIDE R4, R13, 0x2, R14 ;  /* 0x000000020d047825 */ /* 0x008fc600078e020e */
[----:B------:R-:W3:Y:S04]  /*57a30*/  LDL.64 R14, [R1+0x1238] ;  /* 0x00123800010e7983 */ /* 0x000ee80000100a00 */
[----:B------:R1:W3:Y:S04]  /*57a40*/  LDG.E.U16 R28, [R6.64] ;  /* 0x00000004061c7981 */ /* 0x0002e8000c1e1500 */
[----:B------:R0:W3:Y:S02]  /*57a50*/  LDG.E.U16 R24, [R4.64] ;  /* 0x0000000404187981 */ /* 0x0000e4000c1e1500 */
[----:B0-----:R-:W-:-:S02]  /*57a60*/  IMAD.WIDE R2, R13, 0x2, R18 ;  /* 0x000000020d027825 */ /* 0x001fc400078e0212 */
[----:B------:R-:W3:Y:S04]  /*57a70*/  LDL.64 R18, [R1+0x1230] ;  /* 0x0012300001127983 */ /* 0x000ee80000100a00 */
[----:B------:R4:W3:Y:S01]  /*57a80*/  LDG.E.U16 R25, [R2.64] ;  /* 0x0000000402197981 */ /* 0x0008e2000c1e1500 */
[----:B-1----:R-:W-:-:S03]  /*57a90*/  IMAD.WIDE R6, R13, 0x2, R8 ;  /* 0x000000020d067825 */ /* 0x002fc600078e0208 */
[----:B------:R-:W3:Y:S01]  /*57aa0*/  LDL.64 R8, [R1+0x1228] ;  /* 0x0012280001087983 */ /* 0x000ee20000100a00 */
[----:B------:R-:W-:-:S03]  /*57ab0*/  IMAD.WIDE R4, R13, 0x2, R16 ;  /* 0x000000020d047825 */ /* 0x000fc600078e0210 */
[----:B------:R-:W3:Y:S01]  /*57ac0*/  LDL.64 R16, [R1+0x1220] ;  /* 0x0012200001107983 */ /* 0x000ee20000100a00 */
[----:B----4-:R-:W-:-:S03]  /*57ad0*/  IMAD.WIDE R2, R13, 0x2, R22 ;  /* 0x000000020d027825 */ /* 0x010fc600078e0216 */
[----:B------:R-:W4:Y:S01]  /*57ae0*/  LDL.64 R22, [R1+0x1210] ;  /* 0x0012100001167983 */ /* 0x000f220000100a00 */
[----:B------:R0:W-:Y:S02]  /*57af0*/  STL [R1+0x878], R20 ;  /* 0x0008781401007387 */ /* 0x0001e40000100800 */
[----:B------:R1:W-:Y:S02]  /*57b00*/  STL [R1+0x874], R12 ;  /* 0x0008740c01007387 */ /* 0x0003e40000100800 */
[----:B------:R1:W-:Y:S01]  /*57b10*/  STL [R1+0x870], R0 ;  /* 0x0008700001007387 */ /* 0x0003e20000100800 */
[----:B0-----:R2:W4:Y:S04]  /*57b20*/  LDG.E.U16 R20, [R6.64] ;  /* 0x0000000406147981 */ /* 0x001528000c1e1500 */
[----:B-1----:R3:W4:Y:S04]  /*57b30*/  LDG.E.U16 R12, [R4.64] ;  /* 0x00000004040c7981 */ /* 0x002728000c1e1500 */
[----:B------:R0:W4:Y:S01]  /*57b40*/  LDG.E.U16 R0, [R2.64] ;  /* 0x0000000402007981 */ /* 0x000122000c1e1500 */
[----:B--2---:R-:W-:-:S03]  /*57b50*/  IMAD.WIDE R6, R13, 0x2, R10 ;  /* 0x000000020d067825 */ /* 0x004fc600078e020a */
[----:B------:R-:W2:Y:S01]  /*57b60*/  LDL.64 R10, [R1+0x1208] ;  /* 0x00120800010a7983 */ /* 0x000ea20000100a00 */
[----:B---3--:R-:W-:-:S03]  /*57b70*/  IMAD.WIDE R4, R13, 0x2, R14 ;  /* 0x000000020d047825 */ /* 0x008fc600078e020e */
[----:B------:R-:W3:Y:S01]  /*57b80*/  LDL.64 R14, [R1+0x1200] ;  /* 0x00120000010e7983 */ /* 0x000ee20000100a00 */
[----:B0-----:R-:W-:-:S03]  /*57b90*/  IMAD.WIDE R2, R13, 0x2, R18 ;  /* 0x000000020d027825 */ /* 0x001fc600078e0212 */
[----:B------:R-:W3:Y:S01]  /*57ba0*/  LDL.64 R18, [R1+0x11f8] ;  /* 0x0011f80001127983 */ /* 0x000ee20000100a00 */
[----:B------:R0:W-:Y:S02]  /*57bb0*/  STL [R1+0x86c], R26 ;  /* 0x00086c1a01007387 */ /* 0x0001e40000100800 */
[----:B------:R1:W-:Y:S02]  /*57bc0*/  STL [R1+0x868], R27 ;  /* 0x0008681b01007387 */ /* 0x0003e40000100800 */
[----:B------:R1:W-:Y:S01]  /*57bd0*/  STL [R1+0x864], R29 ;  /* 0x0008641d01007387 */ /* 0x0003e20000100800 */
[----:B0-----:R0:W3:Y:S04]  /*57be0*/  LDG.E.U16 R26, [R6.64] ;  /* 0x00000004061a7981 */ /* 0x0010e8000c1e1500 */
[----:B-1----:R1:W3:Y:S04]  /*57bf0*/  LDG.E.U16 R27, [R4.64] ;  /* 0x00000004041b7981 */ /* 0x0022e8000c1e1500 */
[----:B------:R4:W3:Y:S01]  /*57c00*/  LDG.E.U16 R29, [R2.64] ;  /* 0x00000004021d7981 */ /* 0x0008e2000c1e1500 */
[----:B0-----:R-:W-:-:S03]  /*57c10*/  IMAD.WIDE R6, R13, 0x2, R8 ;  /* 0x000000020d067825 */ /* 0x001fc600078e0208 */
[----:B------:R-:W3:Y:S01]  /*57c20*/  LDL.64 R8, [R1+0x11f0] ;  /* 0x0011f00001087983 */ /* 0x000ee20000100a00 */
[----:B-1----:R-:W-:-:S03]  /*57c30*/  IMAD.WIDE R4, R13, 0x2, R16 ;  /* 0x000000020d047825 */ /* 0x002fc600078e0210 */
        /* <DEDUP_REMOVED lines=97> */
[----:B------:R0:W-:Y:S02]  /*58250*/  STL [R1+0x800], R26 ;  /* 0x0008001a01007387 */ /* 0x0001e40000100800 */
[C---:B----4-:R-:W-:Y:S02]  /*58260*/  IMAD.WIDE R2, R13.reuse, 0x2, R22 ;  /* 0x000000020d027825 */ /* 0x050fe400078e0216 */
[----:B------:R-:W4:Y:S02]  /*58270*/  LDL.64 R22, [R1+0x1108] ;  /* 0x0011080001167983 */ /* 0x000f240000100a00 */
        /* <DEDUP_REMOVED lines=9> */
[----:B------:R1:W-:Y:S03]  /*58310*/  STL [R1+0x7f4], R28 ;  /* 0x0007f41c01007387 */ /* 0x0003e60000100800 */
[----:B------:R-:W-:Y:S01]  /*58320*/  STL [R1+0x7ec], R25 ;  /* 0x0007ec1901007387 */ /* 0x000fe20000100800 */
[----:B------:R0:W-:Y:S03]  /*58330*/  STL [R1+0x7f0], R24 ;  /* 0x0007f01801007387 */ /* 0x0001e60000100800 */
[----:B-1----:R1:W3:Y:S04]  /*58340*/  LDG.E.U16 R28, [R6.64] ;  /* 0x00000004061c7981 */ /* 0x0022e8000c1e1500 */
[----:B0-----:R-:W3:Y:S01]  /*58350*/  LDL.64 R24, [R1+0x10e8] ;  /* 0x0010e80001187983 */ /* 0x001ee20000100a00 */
[----:B------:R-:W-:-:S03]  /*58360*/  IMAD.WIDE R2, R13, 0x2, R18 ;  /* 0x000000020d027825 */ /* 0x000fc600078e0212 */
[----:B------:R0:W-:Y:S01]  /*58370*/  STL [R1+0x7e8], R20 ;  /* 0x0007e81401007387 */ /* 0x0001e20000100800 */
[----:B------:R1:W-:Y:S02]  /*58380*/  STL [R1+0x7e4], R12 ;  /* 0x0007e40c01007387 */ /* 0x0003e40000100800 */
[----:B------:R-:W3:Y:S01]  /*58390*/  LDL.64 R18, [R1+0x10d8] ;  /* 0x0010d80001127983 */ /* 0x000ee20000100a00 */
[----:B0-----:R0:W3:Y:S04]  /*583a0*/  LDG.E.U16 R20, [R4.64] ;  /* 0x0000000404147981 */ /* 0x0010e8000c1e1500 */
[----:B-1----:R1:W3:Y:S01]  /*583b0*/  LDG.E.U16 R12, [R2.64] ;  /* 0x00000004020c7981 */ /* 0x0022e2000c1e1500 */
[----:B------:R-:W-:-:S04]  /*583c0*/  IMAD.WIDE R6, R13, 0x2, R8 ;  /* 0x000000020d067825 */ /* 0x000fc800078e0208 */
[----:B------:R-:W3:Y:S02]  /*583d0*/  LDL.64 R8, [R1+0x10e0] ;  /* 0x0010e00001087983 */ /* 0x000ee40000100a00 */
[C---:B0-----:R-:W-:Y:S02]  /*583e0*/  IMAD.WIDE R4, R13.reuse, 0x2, R16 ;  /* 0x000000020d047825 */ /* 0x041fe400078e0210 */
[----:B------:R-:W3:Y:S02]  /*583f0*/  LDL.64 R16, [R1+0x10d0] ;  /* 0x0010d00001107983 */ /* 0x000ee40000100a00 */
[----:B------:R0:W-:Y:S02]  /*58400*/  STL [R1+0x7e0], R0 ;  /* 0x0007e00001007387 */ /* 0x0001e40000100800 */
[----:B----4-:R4:W-:Y:S04]  /*58410*/  STL [R1+0x7dc], R26 ;  /* 0x0007dc1a01007387 */ /* 0x0109e80000100800 */
[----:B0-----:R2:W3:Y:S04]  /*58420*/  LDG.E.U16 R0, [R6.64] ;  /* 0x0000000406007981 */ /* 0x0014e8000c1e1500 */
[----:B------:R0:W-:Y:S01]  /*58430*/  STL [R1+0x7d8], R27 ;  /* 0x0007d81b01007387 */ /* 0x0001e20000100800 */
[----:B-1----:R-:W-:-:S04]  /*58440*/  IMAD.WIDE R2, R13, 0x2, R22 ;  /* 0x000000020d027825 */ /* 0x002fc800078e0216 */
[----:B------:R-:W3:Y:S01]  /*58450*/  LDL.64 R22, [R1+0x10c0] ;  /* 0x0010c00001167983 */ /* 0x000ee20000100a00 */
[----:B----4-:R3:W4:Y:S04]  /*58460*/  LDG.E.U16 R26, [R4.64] ;  /* 0x00000004041a7981 */ /* 0x010728000c1e1500 */
[----:B0-----:R0:W4:Y:S01]  /*58470*/  LDG.E.U16 R27, [R2.64] ;  /* 0x00000004021b7981 */ /* 0x001122000c1e1500 */
[----:B--2---:R-:W-:-:S03]  /*58480*/  IMAD.WIDE R6, R13, 0x2, R10 ;  /* 0x000000020d067825 */ /* 0x004fc600078e020a */
[----:B------:R-:W2:Y:S01]  /*58490*/  LDL.64 R10, [R1+0x10c8] ;  /* 0x0010c800010a7983 */ /* 0x000ea20000100a00 */
[----:B---3--:R-:W-:-:S03]  /*584a0*/  IMAD.WIDE R4, R13, 0x2, R14 ;  /* 0x000000020d047825 */ /* 0x008fc600078e020e */
[----:B------:R-:W3:Y:S01]  /*584b0*/  LDL.64 R14, [R1+0x10b0] ;  /* 0x0010b000010e7983 */ /* 0x000ee20000100a00 */
[----:B------:R1:W-:Y:S02]  /*584c0*/  STL [R1+0x7d4], R29 ;  /* 0x0007d41d01007387 */ /* 0x0003e40000100800 */
[C---:B0-----:R-:W-:Y:S02]  /*584d0*/  IMAD.WIDE R2, R13.reuse, 0x2, R24 ;  /* 0x000000020d027825 */ /* 0x041fe400078e0218 */
[----:B------:R0:W3:Y:S04]  /*584e0*/  LDG.E.U16 R24, [R6.64] ;  /* 0x0000000406187981 */ /* 0x0000e8000c1e1500 */
[----:B------:R0:W3:Y:S04]  /*584f0*/  LDG.E.U16 R25, [R4.64] ;  /* 0x0000000404197981 */ /* 0x0000e8000c1e1500 */
[----:B-1----:R1:W3:Y:S01]  /*58500*/  LDG.E.U16 R29, [R2.64] ;  /* 0x00000004021d7981 */ /* 0x0022e2000c1e1500 */
[----:B0-----:R-:W-:-:S04]  /*58510*/  IMAD.WIDE R4, R13, 0x2, R18 ;  /* 0x000000020d047825 */ /* 0x001fc800078e0212 */
[C---:B------:R-:W-:Y:S02]  /*58520*/  IMAD.WIDE R6, R13.reuse, 0x2, R8 ;  /* 0x000000020d067825 */ /* 0x040fe400078e0208 */
[----:B------:R-:W3:Y:S02]  /*58530*/  LDL.64 R8, [R1+0x10a8] ;  /* 0x0010a80001087983 */ /* 0x000ee40000100a00 */
[----:B------:R0:W-:Y:S02]  /*58540*/  STL [R1+0x7d0], R28 ;  /* 0x0007d01c01007387 */ /* 0x0001e40000100800 */
[----:B------:R-:W3:Y:S02]  /*58550*/  LDL.64 R18, [R1+0x10a0] ;  /* 0x0010a00001127983 */ /* 0x000ee40000100a00 */
[C---:B-1----:R-:W-:Y:S01]  /*58560*/  IMAD.WIDE R2, R13.reuse, 0x2, R16 ;  /* 0x000000020d027825 */ /* 0x042fe200078e0210 */
[----:B0-----:R2:W3:Y:S04]  /*58570*/  LDG.E.U16 R28, [R6.64] ;  /* 0x00000004061c7981 */ /* 0x0014e8000c1e1500 */
[----:B------:R-:W3:Y:S01]  /*58580*/  LDL.64 R16, [R1+0x1098] ;  /* 0x0010980001107983 */ /* 0x000ee20000100a00 */
[----:B------:R0:W-:Y:S03]  /*58590*/  STL [R1+0x7cc], R20 ;  /* 0x0007cc1401007387 */ /* 0x0001e60000100800 */
[----:B0-----:R0:W3:Y:S01]  /*585a0*/  LDG.E.U16 R20, [R4.64] ;  /* 0x0000000404147981 */ /* 0x0010e2000c1e1500 */
[----:B------:R1:W-:Y:S03]  /*585b0*/  STL [R1+0x7c8], R12 ;  /* 0x0007c80c01007387 */ /* 0x0003e60000100800 */
[----:B-1----:R1:W3:Y:S01]  /*585c0*/  LDG.E.U16 R12, [R2.64] ;  /* 0x00000004020c7981 */ /* 0x0022e2000c1e1500 */
[----:B0-----:R-:W-:-:S04]  /*585d0*/  IMAD.WIDE R4, R13, 0x2, R22 ;  /* 0x000000020d047825 */ /* 0x001fc800078e0216 */
[C---:B--2---:R-:W-:Y:S02]  /*585e0*/  IMAD.WIDE R6, R13.reuse, 0x2, R10 ;  /* 0x000000020d067825 */ /* 0x044fe400078e020a */
[----:B------:R-:W2:Y:S02]  /*585f0*/  LDL.64 R10, [R1+0x1090] ;  /* 0x00109000010a7983 */ /* 0x000ea40000100a00 */
[----:B------:R0:W-:Y:S02]  /*58600*/  STL [R1+0x7c4], R0 ;  /* 0x0007c40001007387 */ /* 0x0001e40000100800 */
[----:B0-----:R0:W2:Y:S01]  /*58610*/  LDG.E.U16 R0, [R6.64] ;  /* 0x0000000406007981 */ /* 0x0010a2000c1e1500 */
[----:B----4-:R-:W-:Y:S02]  /*58620*/  STL [R1+0x7bc], R27 ;  /* 0x0007bc1b01007387 */ /* 0x010fe40000100800 */
[----:B------:R4:W-:Y:S02]  /*58630*/  STL [R1+0x7c0], R26 ;  /* 0x0007c01a01007387 */ /* 0x0009e40000100800 */
[----:B----4-:R-:W4:Y:S04]  /*58640*/  LDL.64 R26, [R1+0x1088] ;  /* 0x00108800011a7983 */ /* 0x010f280000100a00 */
[----:B---3--:R-:W-:Y:S01]  /*58650*/  STL [R1+0x7b4], R25 ;  /* 0x0007b41901007387 */ /* 0x008fe20000100800 */
[----:B------:R3:W-:Y:S02]  /*58660*/  STL [R1+0x7b8], R24 ;  /* 0x0007b81801007387 */ /* 0x0007e40000100800 */
[C---:B-1----:R-:W-:Y:S01]  /*58670*/  IMAD.WIDE R2, R13.reuse, 0x2, R14 ;  /* 0x000000020d027825 */ /* 0x042fe200078e020e */
[----:B---3--:R-:W3:Y:S03]  /*58680*/  LDL.64 R24, [R1+0x1080] ;  /* 0x0010800001187983 */ /* 0x008ee60000100a00 */
[----:B------:R1:W-:Y:S02]  /*58690*/  STL [R1+0x7b0], R29 ;  /* 0x0007b01d01007387 */ /* 0x0003e40000100800 */
[----:B-1----:R1:W3:Y:S01]  /*586a0*/  LDG.E.U16 R29, [R4.64] ;  /* 0x00000004041d7981 */ /* 0x0022e2000c1e1500 */
[----:B0-----:R-:W-:-:S03]  /*586b0*/  IMAD.WIDE R6, R13, 0x2, R8 ;  /* 0x000000020d067825 */ /* 0x001fc600078e0208 */
[----:B------:R0:W-:Y:S01]  /*586c0*/  STL [R1+0x7ac], R28 ;  /* 0x0007ac1c01007387 */ /* 0x0001e20000100800 */
[----:B------:R-:W3:Y:S02]  /*586d0*/  LDL.64 R22, [R1+0x1078] ;  /* 0x0010780001167983 */ /* 0x000ee40000100a00 */
[----:B------:R-:W3:Y:S02]  /*586e0*/  LDL.64 R14, [R1+0x1070] ;  /* 0x00107000010e7983 */ /* 0x000ee40000100a00 */
[----:B------:R-:W3:Y:S01]  /*586f0*/  LDL.64 R8, [R1+0x1060] ;  /* 0x0010600001087983 */ /* 0x000ee20000100a00 */
[----:B0-----:R0:W3:Y:S04]  /*58700*/  LDG.E.U16 R28, [R2.64] ;  /* 0x00000004021c7981 */ /* 0x0010e8000c1e1500 */
[----:B------:R0:W-:Y:S04]  /*58710*/  STL [R1+0x7a8], R20 ;  /* 0x0007a81401007387 */ /* 0x0001e80000100800 */
[----:B0-----:R2:W3:Y:S01]  /*58720*/  LDG.E.U16 R20, [R6.64] ;  /* 0x0000000406147981 */ /* 0x0014e2000c1e1500 */
[----:B-1----:R-:W-:-:S04]  /*58730*/  IMAD.WIDE R4, R13, 0x2, R18 ;  /* 0x000000020d047825 */ /* 0x002fc800078e0212 */
[C---:B------:R-:W-:Y:S01]  /*58740*/  IMAD.WIDE R2, R13.reuse, 0x2, R16 ;  /* 0x000000020d027825 */ /* 0x040fe200078e0210 */
[----:B------:R0:W-:Y:S04]  /*58750*/  STL [R1+0x7a4], R12 ;  /* 0x0007a40c01007387 */ /* 0x0001e80000100800 */
[----:B0-----:R4:W3:Y:S01]  /*58760*/  LDG.E.U16 R12, [R4.64] ;  /* 0x00000004040c7981 */ /* 0x0018e2000c1e1500 */
[----:B--2---:R-:W-:-:S03]  /*58770*/  IMAD.WIDE R6, R13, 0x2, R10 ;  /* 0x000000020d067825 */ /* 0x004fc600078e020a */
[----:B------:R0:W-:Y:S01]  /*58780*/  STL [R1+0x7a0], R0 ;  /* 0x0007a00001007387 */ /* 0x0001e20000100800 */
[----:B------:R-:W2:Y:S02]  /*58790*/  LDL.64 R18, [R1+0x1058] ;  /* 0x0010580001127983 */ /* 0x000ea40000100a00 */
[----:B------:R-:W2:Y:S02]  /*587a0*/  LDL.64 R16, [R1+0x1050] ;  /* 0x0010500001107983 */ /* 0x000ea40000100a00 */
[----:B------:R-:W2:Y:S01]  /*587b0*/  LDL.64 R10, [R1+0x1048] ;  /* 0x00104800010a7983 */ /* 0x000ea20000100a00 */
[----:B0-----:R3:W2:Y:S01]  /*587c0*/  LDG.E.U16 R0, [R2.64] ;  /* 0x0000000402007981 */ /* 0x0016a2000c1e1500 */
[----:B----4-:R-:W-:-:S03]  /*587d0*/  IMAD.WIDE R4, R13, 0x2, R26 ;  /* 0x000000020d047825 */ /* 0x010fc600078e021a */
[----:B------:R0:W4:Y:S01]  /*587e0*/  LDG.E.U16 R26, [R6.64] ;  /* 0x00000004061a7981 */ /* 0x000122000c1e1500 */
[----:B---3--:R-:W-:-:S03]  /*587f0*/  IMAD.WIDE R2, R13, 0x2, R24 ;  /* 0x000000020d027825 */ /* 0x008fc600078e0218 */
[----:B------:R1:W-:Y:S04]  /*58800*/  STL [R1+0x79c], R29 ;  /* 0x00079c1d01007387 */ /* 0x0003e80000100800 */
[----:B-1----:R1:W3:Y:S01]  /*58810*/  LDG.E.U16 R29, [R4.64] ;  /* 0x00000004041d7981 */ /* 0x0022e2000c1e1500 */
[----:B0-----:R-:W-:-:S04]  /*58820*/  IMAD.WIDE R6, R13, 0x2, R22 ;  /* 0x000000020d067825 */ /* 0x001fc800078e0216 */
[C---:B-1----:R-:W-:Y:S01]  /*58830*/  IMAD.WIDE R4, R13.reuse, 0x2, R14 ;  /* 0x000000020d047825 */ /* 0x042fe200078e020e */
[----:B------:R0:W-:Y:S03]  /*58840*/  STL [R1+0x798], R28 ;  /* 0x0007981c01007387 */ /* 0x0001e60000100800 */
[----:B------:R-:W3:Y:S01]  /*58850*/  LDL.64 R14, [R1+0x1040] ;  /* 0x00104000010e7983 */ /* 0x000ee20000100a00 */
[----:B0-----:R0:W3:Y:S04]  /*58860*/  LDG.E.U16 R28, [R2.64] ;  /* 0x00000004021c7981 */ /* 0x0010e8000c1e1500 */
[----:B------:R1:W-:Y:S04]  /*58870*/  STL [R1+0x794], R20 ;  /* 0x0007941401007387 */ /* 0x0003e80000100800 */
[----:B-1----:R2:W3:Y:S01]  /*58880*/  LDG.E.U16 R20, [R6.64] ;  /* 0x0000000406147981 */ /* 0x0024e2000c1e1500 */
[----:B0-----:R-:W-:-:S03]  /*58890*/  IMAD.WIDE R2, R13, 0x2, R8 ;  /* 0x000000020d027825 */ /* 0x001fc600078e0208 */
[----:B------:R0:W-:Y:S01]  /*588a0*/  STL [R1+0x790], R12 ;  /* 0x0007900c01007387 */ /* 0x0001e20000100800 */
[----:B------:R-:W3:Y:S03]  /*588b0*/  LDL.64 R8, [R1+0x1038] ;  /* 0x0010380001087983 */ /* 0x000ee60000100a00 */
[----:B0-----:R0:W3:Y:S01]  /*588c0*/  LDG.E.U16 R12, [R4.64] ;  /* 0x00000004040c7981 */ /* 0x0010e2000c1e1500 */
[----:B--2---:R-:W-:-:S03]  /*588d0*/  IMAD.WIDE R6, R13, 0x2, R18 ;  /* 0x000000020d067825 */ /* 0x004fc600078e0212 */
[----:B------:R1:W-:Y:S01]  /*588e0*/  STL [R1+0x78c], R0 ;  /* 0x00078c0001007387 */ /* 0x0003e20000100800 */
[----:B------:R-:W2:Y:S02]  /*588f0*/  LDL.64 R24, [R1+0x1028] ;  /* 0x0010280001187983 */ /* 0x000ea40000100a00 */
[C---:B0-----:R-:W-:Y:S01]  /*58900*/  IMAD.WIDE R4, R13.reuse, 0x2, R16 ;  /* 0x000000020d047825 */ /* 0x041fe200078e0210 */
[----:B------:R-:W2:Y:S04]  /*58910*/  LDL.64 R22, [R1+0x1020] ;  /* 0x0010200001167983 */ /* 0x000ea80000100a00 */
[----:B------:R0:W2:Y:S04]  /*58920*/  LDG.E.U16 R27, [R6.64] ;  /* 0x00000004061b7981 */ /* 0x0000a8000c1e1500 */
[----:B-1----:R1:W2:Y:S02]  /*58930*/  LDG.E.U16 R0, [R2.64] ;  /* 0x0000000402007981 */ /* 0x0022a4000c1e1500 */
[----:B-1----:R-:W-:-:S02]  /*58940*/  IMAD.WIDE R2, R13, 0x2, R10 ;  /* 0x000000020d027825 */ /* 0x002fc400078e020a */
[----:B------:R-:W2:Y:S02]  /*58950*/  LDL.64 R10, [R1+0x1018] ;  /* 0x00101800010a7983 */ /* 0x000ea40000100a00 */
[----:B----4-:R1:W-:Y:S02]  /*58960*/  STL [R1+0x788], R26 ;  /* 0x0007881a01007387 */ /* 0x0103e40000100800 */
[----:B------:R-:W4:Y:S01]  /*58970*/  LDL.64 R18, [R1+0x1010] ;  /* 0x0010100001127983 */ /* 0x000f220000100a00 */
[----:B-1----:R1:W4:Y:S04]  /*58980*/  LDG.E.U16 R26, [R4.64] ;  /* 0x00000004041a7981 */ /* 0x002328000c1e1500 */
[----:B---3--:R3:W-:Y:S04]  /*58990*/  STL [R1+0x784], R29 ;  /* 0x0007841d01007387 */ /* 0x0087e80000100800 */
[----:B---3--:R-:W3:Y:S04]  /*589a0*/  LDL.LU R29, [R1+0xf50] ;  /* 0x000f5000011d7983 */ /* 0x008ee80000300800 */
[----:B------:R0:W-:Y:S04]  /*589b0*/  STL [R1+0x780], R28 ;  /* 0x0007801c01007387 */ /* 0x0001e80000100800 */
[----:B0-----:R-:W3:Y:S01]  /*589c0*/  LDL R28, [R1+0xdbc] ;  /* 0x000dbc00011c7983 */ /* 0x001ee20000100800 */
[----:B------:R0:W-:Y:S02]  /*589d0*/  STL [R1+0x77c], R20 ;  /* 0x00077c1401007387 */ /* 0x0001e40000100800 */
[----:B------:R-:W-:-:S04]  /*589e0*/  IMAD.WIDE R6, R13, 0x2, R14 ;  /* 0x000000020d067825 */ /* 0x000fc800078e020e */
[C---:B-1----:R-:W-:Y:S01]  /*589f0*/  IMAD.WIDE R4, R13.reuse, 0x2, R8 ;  /* 0x000000020d047825 */ /* 0x042fe200078e0208 */
[----:B------:R-:W3:Y:S04]  /*58a00*/  LDL.64 R16, [R1+0x1008] ;  /* 0x0010080001107983 */ /* 0x000ee80000100a00 */
[----:B------:R-:W3:Y:S04]  /*58a10*/  LDL.64 R14, [R1+0x1000] ;  /* 0x00100000010e7983 */ /* 0x000ee80000100a00 */
[----:B------:R-:W3:Y:S04]  /*58a20*/  LDL.64 R8, [R1+0xff0] ;  /* 0x000ff00001087983 */ /* 0x000ee80000100a00 */
[----:B0-----:R2:W3:Y:S04]  /*58a30*/  LDG.E.U16 R20, [R2.64] ;  /* 0x0000000402147981 */ /* 0x0014e8000c1e1500 */
[----:B------:R0:W-:Y:S04]  /*58a40*/  STL [R1+0x778], R12 ;  /* 0x0007780c01007387 */ /* 0x0001e80000100800 */
[----:B0-----:R0:W3:Y:S01]  /*58a50*/  LDG.E.U16 R12, [R6.64] ;  /* 0x00000004060c7981 */ /* 0x0010e2000c1e1500 */
[----:B--2---:R-:W-:-:S03]  /*58a60*/  IMAD.WIDE R2, R13, 0x2, R24 ;  /* 0x000000020d027825 */ /* 0x004fc600078e0218 */
[----:B------:R1:W-:Y:S01]  /*58a70*/  STL [R1+0x774], R0 ;  /* 0x0007740001007387 */ /* 0x0003e20000100800 */
[----:B0-----:R-:W-:-:S03]  /*58a80*/  IMAD.WIDE R6, R13, 0x2, R22 ;  /* 0x000000020d067825 */ /* 0x001fc600078e0216 */
[----:B-1----:R0:W2:Y:S01]  /*58a90*/  LDG.E.U16 R0, [R4.64] ;  /* 0x0000000404007981 */ /* 0x0020a2000c1e1500 */
[----:B------:R1:W-:Y:S02]  /*58aa0*/  STL [R1+0x770], R27 ;  /* 0x0007701b01007387 */ /* 0x0003e40000100800 */
[----:B------:R-:W2:Y:S02]  /*58ab0*/  LDL.64 R24, [R1+0xfe8] ;  /* 0x000fe80001187983 */ /* 0x000ea40000100a00 */
[----:B------:R-:W2:Y:S02]  /*58ac0*/  LDL.64 R22, [R1+0xfe0] ;  /* 0x000fe00001167983 */ /* 0x000ea40000100a00 */
[C---:B0-----:R-:W-:Y:S01]  /*58ad0*/  IMAD.WIDE R4, R13.reuse, 0x2, R10 ;  /* 0x000000020d047825 */ /* 0x041fe200078e020a */
[----:B-1----:R0:W2:Y:S04]  /*58ae0*/  LDG.E.U16 R27, [R2.64] ;  /* 0x00000004021b7981 */ /* 0x0020a8000c1e1500 */
[----:B------:R-:W2:Y:S01]  /*58af0*/  LDL.64 R10, [R1+0xfd8] ;  /* 0x000fd800010a7983 */ /* 0x000ea20000100a00 */
[----:B----4-:R1:W-:Y:S03]  /*58b00*/  STL [R1+0x76c], R26 ;  /* 0x00076c1a01007387 */ /* 0x0103e60000100800 */
[----:B-1----:R1:W4:Y:S04]  /*58b10*/  LDG.E.U16 R26, [R6.64] ;  /* 0x00000004061a7981 */ /* 0x002328000c1e1500 */
[----:B---3--:R3:W-:Y:S04]  /*58b20*/  STL [R1+0x768], R20 ;  /* 0x0007681401007387 */ /* 0x0087e80000100800 */
[----:B---3--:R3:W4:Y:S01]  /*58b30*/  LDG.E.U16 R20, [R4.64] ;  /* 0x0000000404147981 */ /* 0x008722000c1e1500 */
[----:B0-----:R-:W-:-:S04]  /*58b40*/  IMAD.WIDE R2, R13, 0x2, R18 ;  /* 0x000000020d027825 */ /* 0x001fc800078e0212 */
[C---:B-1----:R-:W-:Y:S01]  /*58b50*/  IMAD.WIDE R6, R13.reuse, 0x2, R16 ;  /* 0x000000020d067825 */ /* 0x042fe200078e0210 */
[----:B------:R0:W-:Y:S03]  /*58b60*/  STL [R1+0x764], R12 ;  /* 0x0007640c01007387 */ /* 0x0001e60000100800 */
[----:B------:R-:W4:Y:S01]  /*58b70*/  LDL.64 R18, [R1+0xfd0] ;  /* 0x000fd00001127983 */ /* 0x000f220000100a00 */
[----:B0-----:R0:W4:Y:S01]  /*58b80*/  LDG.E.U16 R12, [R2.64] ;  /* 0x00000004020c7981 */ /* 0x001122000c1e1500 */
[----:B---3--:R-:W-:-:S04]  /*58b90*/  IMAD.WIDE R4, R13, 0x2, R14 ;  /* 0x000000020d047825 */ /* 0x008fc800078e020e */
[C---:B0-----:R-:W-:Y:S02]  /*58ba0*/  IMAD.WIDE R2, R13.reuse, 0x2, R8 ;  /* 0x000000020d027825 */ /* 0x041fe400078e0208 */
[----:B------:R-:W0:Y:S04]  /*58bb0*/  LDS R8, [R21.X8+0x41800] ;  /* 0x0418000015087984 */ /* 0x000e280000008800 */
[----:B--2---:R1:W-:Y:S04]  /*58bc0*/  STL [R1+0x760], R0 ;  /* 0x0007600001007387 */ /* 0x0043e80000100800 */
[----:B-1----:R1:W2:Y:S04]  /*58bd0*/  LDG.E.U16 R0, [R6.64] ;  /* 0x0000000406007981 */ /* 0x0022a8000c1e1500 */
[----:B------:R3:W-:Y:S01]  /*58be0*/  STL [R1+0x7c], R27 ;  /* 0x00007c1b01007387 */ /* 0x0007e20000100800 */
[----:B-1----:R-:W-:-:S03]  /*58bf0*/  IMAD.WIDE R6, R13, 0x2, R24 ;  /* 0x000000020d067825 */ /* 0x002fc600078e0218 */
[----:B---3--:R1:W3:Y:S04]  /*58c00*/  LDG.E.U16 R27, [R4.64] ;  /* 0x00000004041b7981 */ /* 0x0082e8000c1e1500 */
[----:B----4-:R4:W-:Y:S01]  /*58c10*/  STL [R1+0x78], R26 ;  /* 0x0000781a01007387 */ /* 0x0109e20000100800 */
[----:B------:R-:W3:Y:S02]  /*58c20*/  LDL.64 R16, [R1+0xfc8] ;  /* 0x000fc80001107983 */ /* 0x000ee40000100a00 */
[----:B------:R-:W3:Y:S01]  /*58c30*/  LDL.64 R14, [R1+0xfc0] ;  /* 0x000fc000010e7983 */ /* 0x000ee20000100a00 */
[----:B----4-:R4:W3:Y:S02]  /*58c40*/  LDG.E.U16 R26, [R2.64] ;  /* 0x00000004021a7981 */ /* 0x0108e4000c1e1500 */
[----:B----4-:R-:W-:-:S02]  /*58c50*/  IMAD.WIDE R2, R13, 0x2, R10 ;  /* 0x000000020d027825 */ /* 0x010fc400078e020a */
[----:B------:R-:W4:Y:S02]  /*58c60*/  LDL.64 R10, [R1+0xfb8] ;  /* 0x000fb800010a7983 */ /* 0x000f240000100a00 */
[C---:B-1----:R-:W-:Y:S02]  /*58c70*/  IMAD.WIDE R4, R13.reuse, 0x2, R22 ;  /* 0x000000020d047825 */ /* 0x042fe400078e0216 */
[----:B------:R1:W4:Y:S04]  /*58c80*/  LDG.E.U16 R9, [R2.64] ;  /* 0x0000000402097981 */ /* 0x000328000c1e1500 */
[----:B------:R0:W-:Y:S04]  /*58c90*/  STL [R1+0x74], R20 ;  /* 0x0000741401007387 */ /* 0x0001e80000100800 */
[----:B0-----:R0:W4:Y:S04]  /*58ca0*/  LDG.E.U16 R20, [R6.64] ;  /* 0x0000000406147981 */ /* 0x001128000c1e1500 */
[----:B------:R0:W-:Y:S01]  /*58cb0*/  STL [R1+0x70], R12 ;  /* 0x0000700c01007387 */ /* 0x0001e20000100800 */
[----:B-1----:R-:W-:-:S05]  /*58cc0*/  IMAD.WIDE R2, R13, 0x2, R18 ;  /* 0x000000020d027825 */ /* 0x002fca00078e0212 */
[----:B0-----:R0:W4:Y:S04]  /*58cd0*/  LDG.E.U16 R7, [R2.64] ;  /* 0x0000000402077981 */ /* 0x001128000c1e1500 */
[----:B------:R3:W4:Y:S04]  /*58ce0*/  LDG.E.U16 R12, [R4.64] ;  /* 0x00000004040c7981 */ /* 0x000728000c1e1500 */
[----:B--2---:R1:W-:Y:S01]  /*58cf0*/  STL [R1+0x6c], R0 ;  /* 0x00006c0001007387 */ /* 0x0043e20000100800 */
[----:B------:R-:W2:Y:S02]  /*58d00*/  LDL.LU R6, [R1+0x1178] ;  /* 0x0011780001067983 */ /* 0x000ea40000300800 */
[----:B-1----:R-:W-:-:S02]  /*58d10*/  FADD R0, -R28, R29 ;  /* 0x0000001d1c007221 */ /* 0x002fc40000000100 */
[----:B------:R-:W2:Y:S01]  /*58d20*/  LDL.LU R29, [R1+0xf54] ;  /* 0x000f5400011d7983 */ /* 0x000ea20000300800 */
[----:B---3--:R-:W-:-:S03]  /*58d30*/  IMAD.WIDE R4, R13, 0x2, R16 ;  /* 0x000000020d047825 */ /* 0x008fc600078e0210 */
[----:B------:R-:W3:Y:S01]  /*58d40*/  LDL.64 R24, [R1+0xfb0] ;  /* 0x000fb00001187983 */ /* 0x000ee20000100a00 */
[----:B------:R-:W3:Y:S03]  /*58d50*/  LDL R28, [R1+0xe38] ;  /* 0x000e3800011c7983 */ /* 0x000ee60000100800 */
[----:B------:R1:W3:Y:S04]  /*58d60*/  LDG.E.U16 R23, [R4.64] ;  /* 0x0000000404177981 */ /* 0x0002e8000c1e1500 */
[----:B------:R1:W-:Y:S01]  /*58d70*/  STL [R1+0x68], R27 ;  /* 0x0000681b01007387 */ /* 0x0003e20000100800 */
[----:B------:R-:W3:Y:S02]  /*58d80*/  LDL.LU R22, [R1+0xba0] ;  /* 0x000ba00001167983 */ /* 0x000ee40000300800 */
[----:B------:R-:W3:Y:S02]  /*58d90*/  LDL.LU R19, [R1+0xb90] ;  /* 0x000b900001137983 */ /* 0x000ee40000300800 */
[----:B0-----:R-:W-:Y:S01]  /*58da0*/  IMAD.WIDE R2, R13, 0x2, R14 ;  /* 0x000000020d027825 */ /* 0x001fe200078e020e */
[----:B-1----:R-:W3:Y:S03]  /*58db0*/  LDL.LU R5, [R1+0xb80] ;  /* 0x000b800001057983 */ /* 0x002ee60000300800 */
[----:B------:R-:W-:Y:S01]  /*58dc0*/  STL [R1+0x64], R26 ;  /* 0x0000641a01007387 */ /* 0x000fe20000100800 */
[----:B------:R0:W3:Y:S04]  /*58dd0*/  LDG.E.U16 R27, [R2.64] ;  /* 0x00000004021b7981 */ /* 0x0000e8000c1e1500 */
[----:B----4-:R1:W-:Y:S04]  /*58de0*/  STL [R1+0x60], R20 ;  /* 0x0000601401007387 */ /* 0x0103e80000100800 */
[----:B-1----:R-:W4:Y:S01]  /*58df0*/  LDL.LU R20, [R1+0xba4] ;  /* 0x000ba40001147983 */ /* 0x002f220000300800 */
[----:B------:R-:W4:Y:S02]  /*58e00*/  LDL.LU R18, [R1+0xb94] ;  /* 0x000b940001127983 */ /* 0x000f240000300800 */
[----:B------:R-:W-:-:S02]  /*58e10*/  FMUL R0, R0, 1.4426950216293334961 ;  /* 0x3fb8aa3b00007820 */ /* 0x000fc40000400000 */
[----:B0-----:R-:W-:Y:S01]  /*58e20*/  IMAD.WIDE R2, R13, 0x2, R10 ;  /* 0x000000020d027825 */ /* 0x001fe200078e020a */
[----:B------:R-:W4:Y:S03]  /*58e30*/  LDL.LU R4, [R1+0xb84] ;  /* 0x000b840001047983 */ /* 0x000f260000300800 */
[----:B------:R-:W4:Y:S02]  /*58e40*/  LDL.LU R17, [R1+0xb70] ;  /* 0x000b700001117983 */ /* 0x000f240000300800 */
[----:B------:R-:W4:Y:S02]  /*58e50*/  LDL.LU R16, [R1+0xb74] ;  /* 0x000b740001107983 */ /* 0x000f240000300800 */
[----:B------:R-:W4:Y:S01]  /*58e60*/  LDL.LU R15, [R1+0xb60] ;  /* 0x000b6000010f7983 */ /* 0x000f220000300800 */
[----:B------:R-:W2:Y:S01]  /*58e70*/  MUFU.EX2 R0, R0 ;  /* 0x0000000000007308 */ /* 0x000ea20000000800 */
[----:B------:R3:W4:Y:S01]  /*58e80*/  LDG.E.U16 R26, [R2.64] ;  /* 0x00000004021a7981 */ /* 0x000722000c1e1500 */
[----:B--2---:R-:W-:-:S05]  /*58e90*/  FFMA R6, R0, R6, R8 ;  /* 0x0000000600067223 */ /* 0x004fca0000000008 */
[----:B------:R-:W-:Y:S01]  /*58ea0*/  STL [R1+0x1178], R6 ;  /* 0x0011780601007387 */ /* 0x000fe20000100800 */
[----:B------:R-:W2:Y:S02]  /*58eb0*/  LDL.LU R14, [R1+0xb64] ;  /* 0x000b6400010e7983 */ /* 0x000ea40000300800 */
[----:B------:R0:W-:Y:S02]  /*58ec0*/  STL [R1+0x5c], R12 ;  /* 0x00005c0c01007387 */ /* 0x0001e40000100800 */
[----:B0-----:R-:W2:Y:S01]  /*58ed0*/  LDL.LU R12, [R1+0xb50] ;  /* 0x000b5000010c7983 */ /* 0x001ea20000300800 */
[----:B------:R-:W2:Y:S02]  /*58ee0*/  LDL.LU R11, [R1+0xb54] ;  /* 0x000b5400010b7983 */ /* 0x000ea40000300800 */
[----:B------:R-:W2:Y:S02]  /*58ef0*/  LDL.LU R10, [R1+0xb40] ;  /* 0x000b4000010a7983 */ /* 0x000ea40000300800 */
[----:B------:R0:W-:Y:S02]  /*58f00*/  STL [R1+0x58], R9 ;  /* 0x0000580901007387 */ /* 0x0001e40000100800 */
[----:B---3--:R-:W-:Y:S01]  /*58f10*/  IMAD.WIDE R2, R13, 0x2, R24 ;  /* 0x000000020d027825 */ /* 0x008fe200078e0218 */
[----:B0-----:R-:W3:Y:S03]  /*58f20*/  LDL.LU R9, [R1+0xb44] ;  /* 0x000b440001097983 */ /* 0x001ee60000300800 */
[----:B------:R0:W-:Y:S02]  /*58f30*/  STL [R1+0x54], R7 ;  /* 0x0000540701007387 */ /* 0x0001e40000100800 */
[----:B0-----:R-:W3:Y:S01]  /*58f40*/  LDL.LU R7, [R1+0xb30] ;  /* 0x000b300001077983 */ /* 0x001ee20000300800 */
[----:B------:R-:W3:Y:S02]  /*58f50*/  LDL.LU R6, [R1+0xb34] ;  /* 0x000b340001067983 */ /* 0x000ee40000300800 */
[----:B------:R0:W-:Y:S02]  /*58f60*/  STL [R1+0x50], R23 ;  /* 0x0000501701007387 */ /* 0x0001e40000100800 */
[----:B0-----:R0:W3:Y:S02]  /*58f70*/  LDG.E.U16 R23, [R2.64] ;  /* 0x0000000402177981 */ /* 0x0010e4000c1e1500 */
[----:B0-----:R-:W-:-:S02]  /*58f80*/  FMUL R3, R0, R22 ;  /* 0x0000001600037220 */ /* 0x001fc40000400000 */
[----:B------:R-:W-:-:S03]  /*58f90*/  FMUL R2, R0, R19 ;  /* 0x0000001300027220 */ /* 0x000fc60000400000 */
[----:B------:R0:W-:Y:S01]  /*58fa0*/  STL [R1+0x4a0], R3 ;  /* 0x0004a00301007387 */ /* 0x0001e20000100800 */
[C---:B----4-:R-:W-:Y:S02]  /*58fb0*/  FMUL R8, R0.reuse, R20 ;  /* 0x0000001400087220 */ /* 0x050fe40000400000 */
[----:B0-----:R-:W-:-:S03]  /*58fc0*/  FMUL R3, R0, R18 ;  /* 0x0000001200037220 */ /* 0x001fc60000400000 */
[----:B------:R-:W-:Y:S01]  /*58fd0*/  STL [R1+0x4a4], R8 ;  /* 0x0004a40801007387 */ /* 0x000fe20000100800 */
[----:B------:R-:W-:Y:S02]  /*58fe0*/  STL [R1+0x490], R2 ;  /* 0x0004900201007387 */ /* 0x000fe40000100800 */
[----:B------:R-:W-:Y:S01]  /*58ff0*/  STL [R1+0x4c], R27 ;  /* 0x00004c1b01007387 */ /* 0x000fe20000100800 */
[----:B------:R0:W-:Y:S04]  /*59000*/  STL [R1+0x494], R3 ;  /* 0x0004940301007387 */ /* 0x0001e80000100800 */
[----:B0-----:R-:W4:Y:S01]  /*59010*/  LDL.LU R3, [R1+0x117c] ;  /* 0x00117c0001037983 */ /* 0x001f220000300800 */
[C---:B------:R-:W-:Y:S02]  /*59020*/  FMUL R5, R0.reuse, R5 ;  /* 0x0000000500057220 */ /* 0x040fe40000400000 */
[----:B------:R-:W-:-:S02]  /*59030*/  FMUL R2, R0, R4 ;  /* 0x0000000400027220 */ /* 0x000fc40000400000 */
[C---:B------:R-:W-:Y:S01]  /*59040*/  FMUL R8, R0.reuse, R17 ;  /* 0x0000001100087220 */ /* 0x040fe20000400000 */
[----:B------:R0:W-:Y:S01]  /*59050*/  STL [R1+0x480], R5 ;  /* 0x0004800501007387 */ /* 0x0001e20000100800 */
[----:B------:R-:W-:-:S03]  /*59060*/  FMUL R15, R0, R15 ;  /* 0x0000000f000f7220 */ /* 0x000fc60000400000 */
[----:B0-----:R-:W4:Y:S01]  /*59070*/  LDL.64 R4, [R1+0xfa8] ;  /* 0x000fa80001047983 */ /* 0x001f220000100a00 */
[----:B------:R-:W-:Y:S02]  /*59080*/  STL [R1+0x48], R26 ;  /* 0x0000481a01007387 */ /* 0x000fe40000100800 */
[----:B------:R0:W-:Y:S02]  /*59090*/  STL [R1+0x484], R2 ;  /* 0x0004840201007387 */ /* 0x0001e40000100800 */
[----:B------:R2:W-:Y:S02]  /*590a0*/  STL [R1+0x470], R8 ;  /* 0x0004700801007387 */ /* 0x0005e40000100800 */
[----:B0-----:R-:W-:-:S05]  /*590b0*/  FMUL R2, R0, R16 ;  /* 0x0000001000027220 */ /* 0x001fca0000400000 */
[----:B------:R0:W-:Y:S01]  /*590c0*/  STL [R1+0x474], R2 ;  /* 0x0004740201007387 */ /* 0x0001e20000100800 */
[----:B------:R-:W-:Y:S02]  /*590d0*/  STL [R1+0x5a0], R15 ;  /* 0x0005a00f01007387 */ /* 0x000fe40000100800 */
[----:B--2---:R-:W-:-:S05]  /*590e0*/  FMUL R8, R0, R14 ;  /* 0x0000000e00087220 */ /* 0x004fca0000400000 */
[----:B------:R1:W-:Y:S01]  /*590f0*/  STL [R1+0x5a4], R8 ;  /* 0x0005a40801007387 */ /* 0x0003e20000100800 */
[C---:B0-----:R-:W-:Y:S02]  /*59100*/  FMUL R2, R0.reuse, R12 ;  /* 0x0000000c00027220 */ /* 0x041fe40000400000 */
[C---:B------:R-:W-:Y:S02]  /*59110*/  FMUL R11, R0.reuse, R11 ;  /* 0x0000000b000b7220 */ /* 0x040fe40000400000 */
[C---:B-1----:R-:W-:Y:S01]  /*59120*/  FMUL R8, R0.reuse, R10 ;  /* 0x0000000a00087220 */ /* 0x042fe20000400000 */
[----:B------:R3:W-:Y:S02]  /*59130*/  STL [R1+0x600], R2 ;  /* 0x0006000201007387 */ /* 0x0007e40000100800 */
[----:B------:R-:W-:Y:S02]  /*59140*/  STL [R1+0x604], R11 ;  /* 0x0006040b01007387 */ /* 0x000fe40000100800 */
[----:B------:R-:W-:Y:S01]  /*59150*/  STL [R1+0x640], R8 ;  /* 0x0006400801007387 */ /* 0x000fe20000100800 */
[----:B---3--:R-:W-:-:S02]  /*59160*/  FMUL R2, R0, R9 ;  /* 0x0000000900027220 */ /* 0x008fc40000400000 */
[C---:B------:R-:W-:Y:S02]  /*59170*/  FMUL R7, R0.reuse, R7 ;  /* 0x0000000700077220 */ /* 0x040fe40000400000 */
[----:B------:R-:W-:Y:S01]  /*59180*/  FMUL R0, R0, R6 ;  /* 0x0000000600007220 */ /* 0x000fe20000400000 */
[----:B------:R-:W-:Y:S01]  /*59190*/  STL [R1+0x44], R23 ;  /* 0x0000441701007387 */ /* 0x000fe20000100800 */
[----:B------:R-:W-:Y:S02]  /*591a0*/  STL [R1+0x644], R2 ;  /* 0x0006440201007387 */ /* 0x000fe40000100800 */
[----:B------:R-:W4:Y:S04]  /*591b0*/  LDS R2, [R21.X8+0x41900] ;  /* 0x0419000015027984 */ /* 0x000f280000008800 */
[----:B------:R-:W-:Y:S01]  /*591c0*/  STL [R1+0x690], R7 ;  /* 0x0006900701007387 */ /* 0x000fe20000100800 */
[----:B------:R-:W-:Y:S01]  /*591d0*/  STL [R1+0x3734], R21 ;  /* 0x0037341501007387 */ /* 0x000fe20000100800 */
[----:B------:R0:W-:Y:S02]  /*591e0*/  STL [R1+0x694], R0 ;  /* 0x0006940001007387 */ /* 0x0001e40000100800 */
[----:B0-----:R-:W-:-:S04]  /*591f0*/  FADD R0, -R28, R29 ;  /* 0x0000001d1c007221 */ /* 0x001fc80000000100 */
[----:B------:R-:W-:-:S06]  /*59200*/  FMUL R0, R0, 1.4426950216293334961 ;  /* 0x3fb8aa3b00007820 */ /* 0x000fcc0000400000 */
[----:B------:R-:W4:Y:S02]  /*59210*/  MUFU.EX2 R0, R0 ;  /* 0x0000000000007308 */ /* 0x000f240000000800 */
[----:B----4-:R-:W-:-:S05]  /*59220*/  FFMA R3, R0, R3, R2 ;  /* 0x0000000300037223 */ /* 0x010fca0000000002 */
[----:B------:R0:W-:Y:S01]  /*59230*/  STL [R1+0x117c], R3 ;  /* 0x00117c0301007387 */ /* 0x0001e20000100800 */
[----:B------:R-:W2:Y:S03]  /*59240*/  LDL.LU R22, [R1+0xf30] ;  /* 0x000f300001167983 */ /* 0x000ea60000300800 */
[----:B--2---:R-:W-:Y:S01]  /*59250*/  STL [R1+0x3738], R22 ;  /* 0x0037381601007387 */ /* 0x004fe20000100800 */
[----:B------:R-:W2:Y:S03]  /*59260*/  LDL.LU R23, [R1+0xf34] ;  /* 0x000f340001177983 */ /* 0x000ea60000300800 */
[----:B--2---:R-:W-:Y:S01]  /*59270*/  STL [R1+0x373c], R23 ;  /* 0x00373c1701007387 */ /* 0x004fe20000100800 */
[----:B------:R-:W2:Y:S03]  /*59280*/  LDL.LU R24, [R1+0xf28] ;  /* 0x000f280001187983 */ /* 0x000ea60000300800 */
[----:B--2---:R-:W-:Y:S01]  /*59290*/  STL [R1+0x3740], R24 ;  /* 0x0037401801007387 */ /* 0x004fe20000100800 */
[----:B------:R-:W2:Y:S02]  /*592a0*/  LDL.LU R25, [R1+0xf2c] ;  /* 0x000f2c0001197983 */ /* 0x000ea40000300800 */
[----:B0-----:R-:W-:-:S05]  /*592b0*/  IMAD.WIDE R2, R13, 0x2, R4 ;  /* 0x000000020d027825 */ /* 0x001fca00078e0204 */
[----:B------:R0:W3:Y:S04]  /*592c0*/  LDG.E.U16 R28, [R2.64] ;  /* 0x00000004021c7981 */ /* 0x0000e8000c1e1500 */
[----:B--2---:R1:W-:Y:S01]  /*592d0*/  STL [R1+0x3744], R25 ;  /* 0x0037441901007387 */ /* 0x0043e20000100800 */
[----:B------:R-:W2:Y:S02]  /*592e0*/  LDL.LU R26, [R1+0xf20] ;  /* 0x000f2000011a7983 */ /* 0x000ea40000300800 */
[----:B------:R-:W2:Y:S02]  /*592f0*/  LDL.LU R27, [R1+0xf24] ;  /* 0x000f2400011b7983 */ /* 0x000ea40000300800 */
[----:B------:R-:W4:Y:S01]  /*59300*/  LDL.LU R12, [R1+0xf18] ;  /* 0x000f1800010c7983 */ /* 0x000f220000300800 */
[----:B------:R-:W4:Y:S01]  /*59310*/  LDL.LU R10, [R1+0xf1c] ;  /* 0x000f1c00010a7983 */ /* 0x000f220000300800 */
[----:B------:R-:W2:Y:S02]  /*59320*/  LDL.LU R11, [R1+0xf10] ;  /* 0x000f1000010b7983 */ /* 0x000ea40000300800 */
[----:B------:R-:W2:Y:S02]  /*59330*/  LDL.LU R19, [R1+0xf14] ;  /* 0x000f140001137983 */ /* 0x000ea40000300800 */
[----:B------:R-:W2:Y:S01]  /*59340*/  LDL.LU R18, [R1+0xf08] ;  /* 0x000f080001127983 */ /* 0x000ea20000300800 */
[----:B------:R-:W2:Y:S01]  /*59350*/  LDL.LU R17, [R1+0xf0c] ;  /* 0x000f0c0001117983 */ /* 0x000ea20000300800 */
[----:B-1----:R-:W2:Y:S02]  /*59360*/  LDL.LU R25, [R1+0xba8] ;  /* 0x000ba80001197983 */ /* 0x002ea40000300800 */
[----:B------:R-:W4:Y:S01]  /*59370*/  LDL.LU R24, [R1+0xbac] ;  /* 0x000bac0001187983 */ /* 0x000f220000300800 */
[----:B------:R-:W4:Y:S04]  /*59380*/  LDL.LU R23, [R1+0xb98] ;  /* 0x000b980001177983 */ /* 0x000f280000300800 */
[----:B------:R-:W4:Y:S01]  /*59390*/  LDL.LU R22, [R1+0xb9c] ;  /* 0x000b9c0001167983 */ /* 0x000f220000300800 */
        /* <DEDUP_REMOVED lines=13> */
[----:B------:R-:W4:Y:S02]  /*59470*/  LDL R15, [R1+0xe34] ;  /* 0x000e3400010f7983 */ /* 0x000f240000100800 */
[----:B------:R-:W4:Y:S01]  /*59480*/  LDL.LU R29, [R1+0xf00] ;  /* 0x000f0000011d7983 */ /* 0x000f220000300800 */
[----:B---3--:R0:W-:Y:S04]  /*59490*/  STL [R1+0x40], R28 ;  /* 0x0000401c01007387 */ /* 0x0081e80000100800 */
[----:B0-----:R-:W3:Y:S01]  /*594a0*/  LDL.LU R28, [R1+0xf04] ;  /* 0x000f0400011c7983 */ /* 0x001ee20000300800 */
[----:B--2---:R-:W-:-:S02]  /*594b0*/  FMUL R25, R0, R25 ;  /* 0x0000001900197220 */ /* 0x004fc40000400000 */
[C---:B----4-:R-:W-:Y:S02]  /*594c0*/  FMUL R24, R0.reuse, R24 ;  /* 0x0000001800187220 */ /* 0x050fe40000400000 */
[C---:B------:R-:W-:Y:S02]  /*594d0*/  FMUL R23, R0.reuse, R23 ;  /* 0x0000001700177220 */ /* 0x040fe40000400000 */
[C---:B------:R-:W-:Y:S01]  /*594e0*/  FMUL R22, R0.reuse, R22 ;  /* 0x0000001600167220 */ /* 0x040fe20000400000 */
[----:B------:R0:W-:Y:S01]  /*594f0*/  STL [R1+0x4a8], R25 ;  /* 0x0004a81901007387 */ /* 0x0001e20000100800 */
[C---:B------:R-:W-:Y:S02]  /*59500*/  FMUL R21, R0.reuse, R21 ;  /* 0x0000001500157220 */ /* 0x040fe40000400000 */
[C---:B------:R-:W-:Y:S01]  /*59510*/  FMUL R2, R0.reuse, R2 ;  /* 0x0000000200027220 */ /* 0x040fe20000400000 */
[----:B0-----:R-:W2:Y:S01]  /*59520*/  LDL.LU R25, [R1+0x3744] ;  /* 0x0037440001197983 */ /* 0x001ea20000300800 */
[----:B------:R0:W-:Y:S03]  /*59530*/  STL [R1+0x4ac], R24 ;  /* 0x0004ac1801007387 */ /* 0x0001e60000100800 */
[----:B0-----:R-:W2:Y:S01]  /*59540*/  LDL.LU R24, [R1+0x3740] ;  /* 0x0037400001187983 */ /* 0x001ea20000300800 */
[----:B------:R0:W-:Y:S03]  /*59550*/  STL [R1+0x498], R23 ;  /* 0x0004981701007387 */ /* 0x0001e60000100800 */
[----:B0-----:R-:W4:Y:S01]  /*59560*/  LDL.LU R23, [R1+0x373c] ;  /* 0x00373c0001177983 */ /* 0x001f220000300800 */
[----:B------:R0:W-:Y:S03]  /*59570*/  STL [R1+0x49c], R22 ;  /* 0x00049c1601007387 */ /* 0x0001e60000100800 */
[----:B0-----:R-:W4:Y:S01]  /*59580*/  LDL.LU R22, [R1+0x3738] ;  /* 0x0037380001167983 */ /* 0x001f220000300800 */
[----:B------:R0:W-:Y:S03]  /*59590*/  STL [R1+0x488], R21 ;  /* 0x0004881501007387 */ /* 0x0001e60000100800 */
[----:B0-----:R-:W4:Y:S01]  /*595a0*/  LDL.LU R21, [R1+0x3734] ;  /* 0x0037340001157983 */ /* 0x001f220000300800 */
[----:B------:R0:W-:Y:S02]  /*595b0*/  STL [R1+0x48c], R2 ;  /* 0x00048c0201007387 */ /* 0x0001e40000100800 */
[----:B------:R-:W-:-:S02]  /*595c0*/  FMUL R13, R0, R13 ;  /* 0x0000000d000d7220 */ /* 0x000fc40000400000 */
[C---:B0-----:R-:W-:Y:S02]  /*595d0*/  FMUL R2, R0.reuse, R3 ;  /* 0x0000000300027220 */ /* 0x041fe40000400000 */
[----:B------:R-:W-:-:S03]  /*595e0*/  FMUL R3, R0, R20 ;  /* 0x0000001400037220 */ /* 0x000fc60000400000 */
[----:B------:R0:W-:Y:S02]  /*595f0*/  STL [R1+0x478], R2 ;  /* 0x0004780201007387 */ /* 0x0001e40000100800 */
[----:B------:R1:W-:Y:S02]  /*59600*/  STL [R1+0x47c], R3 ;  /* 0x00047c0301007387 */ /* 0x0003e40000100800 */
[C---:B0-----:R-:W-:Y:S02]  /*59610*/  FMUL R2, R0.reuse, R14 ;  /* 0x0000000e00027220 */ /* 0x041fe40000400000 */
[----:B-1----:R-:W-:-:S03]  /*59620*/  FMUL R3, R0, R9 ;  /* 0x0000000900037220 */ /* 0x002fc60000400000 */
[----:B------:R0:W-:Y:S01]  /*59630*/  STL [R1+0x5a8], R2 ;  /* 0x0005a80201007387 */ /* 0x0001e20000100800 */
[----:B------:R-:W-:Y:S02]  /*59640*/  STL [R1+0x5ac], R13 ;  /* 0x0005ac0d01007387 */ /* 0x000fe40000100800 */
[C---:B------:R-:W-:Y:S02]  /*59650*/  FMUL R7, R0.reuse, R7 ;  /* 0x0000000700077220 */ /* 0x040fe40000400000 */
[----:B------:R1:W-:Y:S02]  /*59660*/  STL [R1+0x608], R3 ;  /* 0x0006080301007387 */ /* 0x0003e40000100800 */
[C---:B0-----:R-:W-:Y:S02]  /*59670*/  FMUL R2, R0.reuse, R8 ;  /* 0x0000000800027220 */ /* 0x041fe40000400000 */
[----:B-1----:R-:W-:-:S03]  /*59680*/  FMUL R3, R0, R6 ;  /* 0x0000000600037220 */ /* 0x002fc60000400000 */
[----:B------:R0:W-:Y:S01]  /*59690*/  STL [R1+0x60c], R2 ;  /* 0x00060c0201007387 */ /* 0x0001e20000100800 */
[----:B------:R-:W-:Y:S02]  /*596a0*/  STL [R1+0x648], R7 ;  /* 0x0006480701007387 */ /* 0x000fe40000100800 */
[----:B------:R1:W-:Y:S02]  /*596b0*/  STL [R1+0x64c], R3 ;  /* 0x00064c0301007387 */ /* 0x0003e40000100800 */
[----:B------:R-:W4:Y:S02]  /*596c0*/  LDL.LU R14, [R1+0xef8] ;  /* 0x000ef800010e7983 */ /* 0x000f240000300800 */
[----:B0-----:R-:W-:-:S05]  /*596d0*/  FMUL R2, R0, R5 ;  /* 0x0000000500027220 */ /* 0x001fca0000400000 */
[----:B------:R-:W-:Y:S01]  /*596e0*/  STL [R1+0x698], R2 ;  /* 0x0006980201007387 */ /* 0x000fe20000100800 */
[----:B------:R-:W4:Y:S02]  /*596f0*/  LDL.LU R13, [R1+0xefc] ;  /* 0x000efc00010d7983 */ /* 0x000f240000300800 */
[----:B------:R-:W-:-:S05]  /*59700*/  FMUL R0, R0, R4 ;  /* 0x0000000400007220 */ /* 0x000fca0000400000 */
[----:B------:R4:W-:Y:S01]  /*59710*/  STL [R1+0x69c], R0 ;  /* 0x00069c0001007387 */ /* 0x0009e20000100800 */
[----:B-1----:R-:W-:Y:S01]  /*59720*/  F2FP.BF16.PACK_AB R3, R26, R27 ;  /* 0x0000001b1a03723e */ /* 0x002fe200000010ff */
[----:B------:R-:W-:Y:S01]  /*59730*/  F2FP.BF16.PACK_AB R27, R11, R19 ;  /* 0x000000130b1b723e */ /* 0x000fe200000010ff */
[----:B------:R-:W-:Y:S02]  /*59740*/  F2FP.BF16.PACK_AB R26, R18, R17 ;  /* 0x00000011121a723e */ /* 0x000fe400000010ff */
[----:B--2---:R-:W-:Y:S01]  /*59750*/  F2FP.BF16.PACK_AB R4, R24, R25 ;  /* 0x000000191804723e */ /* 0x004fe200000010ff */
[----:B---3--:R-:W-:Y:S01]  /*59760*/  F2FP.BF16.PACK_AB R25, R29, R28 ;  /* 0x0000001c1d19723e */ /* 0x008fe200000010ff */
[----:B----4-:R-:W-:-:S05]  /*59770*/  F2FP.BF16.PACK_AB R0, R22, R23 ;  /* 0x000000171600723e */ /* 0x010fca00000010ff */
[----:B------:R0:W-:Y:S01]  /*59780*/  STL [R1+0x38], R0 ;  /* 0x0000380001007387 */ /* 0x0001e20000100800 */
[----:B------:R-:W-:Y:S02]  /*59790*/  STL [R1+0x34], R4 ;  /* 0x0000340401007387 */ /* 0x000fe40000100800 */
[----:B------:R-:W-:Y:S02]  /*597a0*/  STL [R1+0x30], R3 ;  /* 0x0000300301007387 */ /* 0x000fe40000100800 */
[----:B------:R-:W-:Y:S01]  /*597b0*/  STL [R1+0x36b8], R27 ;  /* 0x0036b81b01007387 */ /* 0x000fe20000100800 */
[----:B------:R1:W2:Y:S01]  /*597c0*/  LDS R2, [R21.X8+0x41a00] ;  /* 0x041a000015027984 */ /* 0x0002a20000008800 */
[----:B0-----:R-:W-:-:S05]  /*597d0*/  F2FP.BF16.PACK_AB R0, R12, R10 ;  /* 0x0000000a0c00723e */ /* 0x001fca00000010ff */
[----:B------:R-:W-:Y:S01]  /*597e0*/  STL [R1+0x2c], R0 ;  /* 0x00002c0001007387 */ /* 0x000fe20000100800 */
[----:B------:R-:W3:Y:S02]  /*597f0*/  LDL.LU R10, [R1+0xef0] ;  /* 0x000ef000010a7983 */ /* 0x000ee40000300800 */
[----:B------:R-:W3:Y:S02]  /*59800*/  LDL.LU R11, [R1+0xef4] ;  /* 0x000ef400010b7983 */ /* 0x000ee40000300800 */
[----:B------:R0:W-:Y:S01]  /*59810*/  STL [R1+0x36bc], R26 ;  /* 0x0036bc1a01007387 */ /* 0x0001e20000100800 */
[----:B------:R-:W4:Y:S01]  /*59820*/  LDL.LU R22, [R1+0xeec] ;  /* 0x000eec0001167983 */ /* 0x000f220000300800 */
[----:B-1----:R-:W2:Y:S03]  /*59830*/  LDL.LU R21, [R1+0xee4] ;  /* 0x000ee40001157983 */ /* 0x002ea60000300800 */
[----:B0-----:R-:W2:Y:S01]  /*59840*/  LDL.LU R26, [R1+0xed8] ;  /* 0x000ed800011a7983 */ /* 0x001ea20000300800 */
[----:B------:R-:W2:Y:S02]  /*59850*/  LDL.LU R29, [R1+0xedc] ;  /* 0x000edc00011d7983 */ /* 0x000ea40000300800 */
        /* <DEDUP_REMOVED lines=8> */
[----:B------:R-:W-:-:S02]  /*598e0*/  FADD R0, -R15, R16 ;  /* 0x000000100f007221 */ /* 0x000fc40000000100 */
[----:B------:R-:W4:Y:S01]  /*598f0*/  LDL.LU R20, [R1+0xeb0] ;  /* 0x000eb00001147983 */ /* 0x000f220000300800 */
[----:B------:R-:W4:Y:S01]  /*59900*/  LDL.LU R16, [R1+0xeb4] ;  /* 0x000eb40001107983 */ /* 0x000f220000300800 */
[----:B------:R0:W-:Y:S03]  /*59910*/  STL [R1+0x36c0], R25 ;  /* 0x0036c01901007387 */ /* 0x0001e60000100800 */
[----:B0-----:R-:W4:Y:S01]  /*59920*/  LDL.LU R25, [R1+0xee0] ;  /* 0x000ee00001197983 */ /* 0x001f220000300800 */
[----:B------:R-:W4:Y:S02]  /*59930*/  LDL.LU R5, [R1+0xea4] ;  /* 0x000ea40001057983 */ /* 0x000f240000300800 */
[----:B------:R-:W4:Y:S02]  /*59940*/  LDL.LU R15, [R1+0xeac] ;  /* 0x000eac00010f7983 */ /* 0x000f240000300800 */
[----:B------:R-:W4:Y:S01]  /*59950*/  LDL.LU R6, [R1+0xe98] ;  /* 0x000e980001067983 */ /* 0x000f220000300800 */
[----:B------:R-:W-:-:S02]  /*59960*/  F2FP.BF16.PACK_AB R24, R14, R13 ;  /* 0x0000000d0e18723e */ /* 0x000fc400000010ff */
[----:B------:R-:W4:Y:S01]  /*59970*/  LDL.LU R14, [R1+0xea0] ;  /* 0x000ea000010e7983 */ /* 0x000f220000300800 */
[----:B------:R-:W4:Y:S02]  /*59980*/  LDL.LU R7, [R1+0xe84] ;  /* 0x000e840001077983 */ /* 0x000f240000300800 */
[----:B------:R-:W4:Y:S02]  /*59990*/  LDL.LU R13, [R1+0xe90] ;  /* 0x000e9000010d7983 */ /* 0x000f240000300800 */
[----:B------:R0:W-:Y:S02]  /*599a0*/  STL [R1+0x36c4], R24 ;  /* 0x0036c41801007387 */ /* 0x0001e40000100800 */
[----:B0-----:R-:W4:Y:S01]  /*599b0*/  LDL.LU R24, [R1+0xee8] ;  /* 0x000ee80001187983 */ /* 0x001f220000300800 */
[----:B------:R-:W4:Y:S02]  /*599c0*/  LDL.LU R9, [R1+0x3c] ;  /* 0x00003c0001097983 */ /* 0x000f240000300800 */
[----:B------:R-:W4:Y:S01]  /*599d0*/  LDL.LU R12, [R1+0xe80] ;  /* 0x000e8000010c7983 */ /* 0x000f220000300800 */
[----:B---3--:R-:W-:-:S02]  /*599e0*/  F2FP.BF16.PACK_AB R23, R10, R11 ;  /* 0x0000000b0a17723e */ /* 0x008fc400000010ff */
[----:B------:R-:W3:Y:S01]  /*599f0*/  LDL.LU R10, [R1+0xf5c] ;  /* 0x000f5c00010a7983 */ /* 0x000ee20000300800 */
[----:B------:R-:W3:Y:S02]  /*59a00*/  LDL R11, [R1+0xe30] ;  /* 0x000e3000010b7983 */ /* 0x000ee40000100800 */
[----:B------:R-:W-:Y:S01]  /*59a10*/  STL [R1+0x36c8], R23 ;  /* 0x0036c81701007387 */ /* 0x000fe20000100800 */
[----:B--2---:R-:W-:Y:S02]  /*59a20*/  F2FP.BF16.PACK_AB R29, R26, R29 ;  /* 0x0000001d1a1d723e */ /* 0x004fe400000010ff */
[----:B----4-:R-:W-:Y:S02]  /*59a30*/  F2FP.BF16.PACK_AB R28, R27, R28 ;  /* 0x0000001c1b1c723e */ /* 0x010fe400000010ff */
[----:B------:R-:W-:Y:S02]  /*59a40*/  F2FP.BF16.PACK_AB R16, R20, R16 ;  /* 0x000000101410723e */ /* 0x000fe400000010ff */
[----:B------:R-:W0:Y:S01]  /*59a50*/  S2R R20, SR_TID.X ;  /* 0x0000000000147919 */ /* 0x000e220000002100 */
[----:B------:R-:W-:-:S02]  /*59a60*/  F2FP.BF16.PACK_AB R19, R3, R19 ;  /* 0x000000130313723e */ /* 0x000fc400000010ff */
[----:B------:R-:W-:Y:S02]  /*59a70*/  F2FP.BF16.PACK_AB R18, R8, R18 ;  /* 0x000000120812723e */ /* 0x000fe400000010ff */
[----:B------:R-:W-:Y:S02]  /*59a80*/  F2FP.BF16.PACK_AB R17, R4, R17 ;  /* 0x000000110411723e */ /* 0x000fe400000010ff */
[----:B------:R-:W-:Y:S02]  /*59a90*/  F2FP.BF16.PACK_AB R21, R25, R21 ;  /* 0x000000151915723e */ /* 0x000fe400000010ff */
[----:B------:R-:W-:Y:S02]  /*59aa0*/  F2FP.BF16.PACK_AB R15, R5, R15 ;  /* 0x0000000f050f723e */ /* 0x000fe400000010ff */
[----:B------:R-:W-:Y:S02]  /*59ab0*/  F2FP.BF16.PACK_AB R14, R6, R14 ;  /* 0x0000000e060e723e */ /* 0x000fe400000010ff */
[----:B------:R-:W-:-:S05]  /*59ac0*/  F2FP.BF16.PACK_AB R22, R24, R22 ;  /* 0x000000161816723e */ /* 0x000fca00000010ff */
[----:B------:R1:W-:Y:S01]  /*59ad0*/  STL [R1+0x36cc], R22 ;  /* 0x0036cc1601007387 */ /* 0x0003e20000100800 */
[----:B------:R-:W-:Y:S02]  /*59ae0*/  STL [R1+0x36d0], R21 ;  /* 0x0036d01501007387 */ /* 0x000fe40000100800 */
[----:B------:R-:W-:Y:S02]  /*59af0*/  STL [R1+0x36d4], R29 ;  /* 0x0036d41d01007387 */ /* 0x000fe40000100800 */
[----:B------:R-:W-:Y:S01]  /*59b00*/  STL [R1+0x36d8], R28 ;  /* 0x0036d81c01007387 */ /* 0x000fe20000100800 */
[----:B------:R-:W-:Y:S01]  /*59b10*/  STL [R1+0x36dc], R19 ;  /* 0x0036dc1301007387 */ /* 0x000fe20000100800 */
[----:B------:R-:W-:Y:S02]  /*59b20*/  STL [R1+0x36e0], R18 ;  /* 0x0036e01201007387 */ /* 0x000fe40000100800 */
[----:B------:R-:W2:Y:S02]  /*59b30*/  LDL.LU R3, [R1+0x11c8] ;  /* 0x0011c80001037983 */ /* 0x000ea40000300800 */
[----:B------:R-:W-:Y:S01]  /*59b40*/  STL [R1+0x36e4], R17 ;  /* 0x0036e41101007387 */ /* 0x000fe20000100800 */
[----:B------:R-:W-:Y:S01]  /*59b50*/  STL [R1+0x36e8], R16 ;  /* 0x0036e81001007387 */ /* 0x000fe20000100800 */
[----:B------:R-:W-:Y:S01]  /*59b60*/  F2FP.BF16.PACK_AB R13, R7, R13 ;  /* 0x0000000d070d723e */ /* 0x000fe200000010ff */
[----:B------:R-:W-:Y:S02]  /*59b70*/  STL [R1+0x36ec], R15 ;  /* 0x0036ec0f01007387 */ /* 0x000fe40000100800 */
[----:B------:R-:W4:Y:S01]  /*59b80*/  LDL.LU R6, [R1+0xc20] ;  /* 0x000c200001067983 */ /* 0x000f220000300800 */
[----:B------:R-:W-:Y:S01]  /*59b90*/  F2FP.BF16.PACK_AB R12, R9, R12 ;  /* 0x0000000c090c723e */ /* 0x000fe200000010ff */
[----:B------:R-:W4:Y:S01]  /*59ba0*/  LDL.LU R5, [R1+0xc24] ;  /* 0x000c240001057983 */ /* 0x000f220000300800 */
[----:B------:R-:W-:Y:S02]  /*59bb0*/  STL [R1+0x36f0], R14 ;  /* 0x0036f00e01007387 */ /* 0x000fe40000100800 */
[----:B------:R-:W-:Y:S02]  /*59bc0*/  STL [R1+0x36f4], R13 ;  /* 0x0036f40d01007387 */ /* 0x000fe40000100800 */
[----:B0-----:R-:W-:Y:S01]  /*59bd0*/  STL [R1+0x36f8], R20 ;  /* 0x0036f81401007387 */ /* 0x001fe20000100800 */
[----:B------:R-:W-:Y:S01]  /*59be0*/  STL [R1+0x36fc], R12 ;  /* 0x0036fc0c01007387 */ /* 0x000fe20000100800 */
[----:B-1----:R-:W4:Y:S02]  /*59bf0*/  LDL.LU R22, [R1+0xe9c] ;  /* 0x000e9c0001167983 */ /* 0x002f240000300800 */
[----:B------:R-:W-:-:S06]  /*59c00*/  FMUL R0, R0, 1.4426950216293334961 ;  /* 0x3fb8aa3b00007820 */ /* 0x000fcc0000400000 */
[----:B------:R-:W2:Y:S02]  /*59c10*/  MUFU.EX2 R0, R0 ;  /* 0x0000000000007308 */ /* 0x000ea40000000800 */
[C---:B--2---:R-:W-:Y:S02]  /*59c20*/  FFMA R3, R0.reuse, R3, R2 ;  /* 0x0000000300037223 */ /* 0x044fe40000000002 */
[----:B---3--:R-:W-:Y:S02]  /*59c30*/  FADD R2, -R11, R10 ;  /* 0x0000000a0b027221 */ /* 0x008fe40000000100 */
[C---:B----4-:R-:W-:Y:S02]  /*59c40*/  FMUL R6, R0.reuse, R6 ;  /* 0x0000000600067220 */ /* 0x050fe40000400000 */
[----:B------:R-:W-:Y:S01]  /*59c50*/  FMUL R5, R0, R5 ;  /* 0x0000000500057220 */ /* 0x000fe20000400000 */
[----:B------:R-:W-:Y:S01]  /*59c60*/  STL [R1+0x3730], R22 ;  /* 0x0037301601007387 */ /* 0x000fe20000100800 */
[----:B------:R-:W-:Y:S02]  /*59c70*/  STL [R1+0x11c8], R3 ;  /* 0x0011c80301007387 */ /* 0x000fe40000100800 */
[----:B------:R-:W2:Y:S02]  /*59c80*/  LDL.LU R11, [R1+0xea8] ;  /* 0x000ea800010b7983 */ /* 0x000ea40000300800 */
[----:B------:R-:W3:Y:S01]  /*59c90*/  LDL.LU R4, [R1+0xe8c] ;  /* 0x000e8c0001047983 */ /* 0x000ee20000300800 */
[----:B------:R-:W3:Y:S01]  /*59ca0*/  LDL.LU R10, [R1+0xe94] ;  /* 0x000e9400010a7983 */ /* 0x000ee20000300800 */
[----:B------:R-:W4:Y:S02]  /*59cb0*/  LDL.LU R27, [R1+0xc10] ;  /* 0x000c1000011b7983 */ /* 0x000f240000300800 */
[----:B------:R0:W-:Y:S02]  /*59cc0*/  STL [R1+0x710], R6 ;  /* 0x0007100601007387 */ /* 0x0001e40000100800 */
[----:B0-----:R-:W2:Y:S01]  /*59cd0*/  LDL.LU R6, [R1+0xc14] ;  /* 0x000c140001067983 */ /* 0x001ea20000300800 */
[----:B------:R0:W-:Y:S02]  /*59ce0*/  STL [R1+0x714], R5 ;  /* 0x0007140501007387 */ /* 0x0001e40000100800 */
[----:B------:R-:W3:Y:S02]  /*59cf0*/  LDL.LU R22, [R1+0xc00] ;  /* 0x000c000001167983 */ /* 0x000ee40000300800 */
[----:B------:R-:W3:Y:S01]  /*59d00*/  LDL.LU R29, [R1+0xc04] ;  /* 0x000c0400011d7983 */ /* 0x000ee20000300800 */
[----:B------:R-:W3:Y:S01]  /*59d10*/  LDL.LU R28, [R1+0xbf0] ;  /* 0x000bf000011c7983 */ /* 0x000ee20000300800 */
[----:B------:R-:W-:Y:S01]  /*59d20*/  LOP3.LUT R19, R20, 0x1c, RZ, 0xc0, !PT ;  /* 0x0000001c14137812 */ /* 0x000fe200078ec0ff */
        /* <DEDUP_REMOVED lines=16> */
[----:B0-----:R-:W3:Y:S01]  /*59e30*/  LDL R5, [R1+0xe2c] ;  /* 0x000e2c0001057983 */ /* 0x001ee20000100800 */
[----:B------:R-:W0:Y:S01]  /*59e40*/  LDS R3, [R19.X8+0x41b00] ;  /* 0x041b000013037984 */ /* 0x000e220000008800 */
[----:B----4-:R-:W-:-:S05]  /*59e50*/  FMUL R27, R0, R27 ;  /* 0x0000001b001b7220 */ /* 0x010fca0000400000 */
[----:B------:R1:W-:Y:S01]  /*59e60*/  STL [R1+0x700], R27 ;  /* 0x0007001b01007387 */ /* 0x0003e20000100800 */
[C---:B--2---:R-:W-:Y:S02]  /*59e70*/  FMUL R6, R0.reuse, R6 ;  /* 0x0000000600067220 */ /* 0x044fe40000400000 */
[C---:B---3--:R-:W-:Y:S01]  /*59e80*/  FMUL R22, R0.reuse, R22 ;  /* 0x0000001600167220 */ /* 0x048fe20000400000 */
[----:B-1----:R-:W2:Y:S02]  /*59e90*/  LDL.LU R27, [R1+0xe60] ;  /* 0x000e6000011b7983 */ /* 0x002ea40000300800 */
[----:B------:R1:W-:Y:S02]  /*59ea0*/  STL [R1+0x704], R6 ;  /* 0x0007040601007387 */ /* 0x0003e40000100800 */
[----:B-1----:R-:W2:Y:S01]  /*59eb0*/  LDL.LU R6, [R1+0xe68] ;  /* 0x000e680001067983 */ /* 0x002ea20000300800 */
[----:B------:R1:W-:Y:S03]  /*59ec0*/  STL [R1+0x6f0], R22 ;  /* 0x0006f01601007387 */ /* 0x0003e60000100800 */
[----:B-1----:R-:W3:Y:S01]  /*59ed0*/  LDL.LU R22, [R1+0x3730] ;  /* 0x0037300001167983 */ /* 0x002ee20000300800 */
[----:B------:R-:W-:-:S05]  /*59ee0*/  FMUL R29, R0, R29 ;  /* 0x0000001d001d7220 */ /* 0x000fca0000400000 */
[----:B------:R1:W-:Y:S02]  /*59ef0*/  STL [R1+0x6f4], R29 ;  /* 0x0006f41d01007387 */ /* 0x0003e40000100800 */
[C---:B-1----:R-:W-:Y:S02]  /*59f00*/  FMUL R29, R0.reuse, R28 ;  /* 0x0000001c001d7220 */ /* 0x042fe40000400000 */
        /* <DEDUP_REMOVED lines=15> */
[----:B------:R-:W-:Y:S01]  /*5a000*/  STL [R1+0x6b0], R16 ;  /* 0x0006b01001007387 */ /* 0x000fe20000100800 */
[----:B------:R-:W-:Y:S01]  /*5a010*/  STL [R1+0x6b4], R15 ;  /* 0x0006b40f01007387 */ /* 0x000fe20000100800 */
[----:B------:R-:W-:Y:S02]  /*5a020*/  STL [R1+0x6a0], R14 ;  /* 0x0006a00e01007387 */ /* 0x000fe40000100800 */
[----:B------:R1:W-:Y:S01]  /*5a030*/  STL [R1+0x6a4], R13 ;  /* 0x0006a40d01007387 */ /* 0x0003e20000100800 */
[----:B------:R-:W-:Y:S01]  /*5a040*/  F2FP.BF16.PACK_AB R10, R4, R10 ;  /* 0x0000000a040a723e */ /* 0x000fe200000010ff */
[----:B------:R-:W-:Y:S01]  /*5a050*/  FMUL R2, R2, 1.4426950216293334961 ;  /* 0x3fb8aa3b02027820 */ /* 0x000fe20000400000 */
[----:B------:R-:W-:Y:S02]  /*5a060*/  F2FP.BF16.PACK_AB R9, R23, R9 ;  /* 0x000000091709723e */ /* 0x000fe400000010ff */
[----:B------:R-:W-:-:S02]  /*5a070*/  F2FP.BF16.PACK_AB R8, R24, R8 ;  /* 0x000000081808723e */ /* 0x000fc400000010ff */
[----:B------:R-:W-:Y:S02]  /*5a080*/  F2FP.BF16.PACK_AB R7, R25, R7 ;  /* 0x000000071907723e */ /* 0x000fe400000010ff */
[----:B---3--:R-:W-:Y:S02]  /*5a090*/  F2FP.BF16.PACK_AB R11, R22, R11 ;  /* 0x0000000b160b723e */ /* 0x008fe400000010ff */
[----:B--2---:R-:W-:Y:S01]  /*5a0a0*/  F2FP.BF16.PACK_AB R6, R27, R6 ;  /* 0x000000061b06723e */ /* 0x004fe200000010ff */
[----:B------:R-:W4:Y:S04]  /*5a0b0*/  LDS R12, [R19.X8+0x41c00] ;  /* 0x041c0000130c7984 */ /* 0x000f280000008800 */
[----:B------:R3:W-:Y:S01]  /*5a0c0*/  STL [R1+0x3700], R11 ;  /* 0x0037000b01007387 */ /* 0x0007e20000100800 */
[----:B-1----:R-:W0:Y:S03]  /*5a0d0*/  LDL.LU R13, [R1+0x11cc] ;  /* 0x0011cc00010d7983 */ /* 0x002e260000300800 */
[----:B---3--:R-:W3:Y:S01]  /*5a0e0*/  LDL.LU R11, [R1+0xc28] ;  /* 0x000c2800010b7983 */ /* 0x008ee20000300800 */
[----:B------:R-:W4:Y:S01]  /*5a0f0*/  LDL.LU R4, [R1+0xc2c] ;  /* 0x000c2c0001047983 */ /* 0x000f220000300800 */
[----:B------:R1:W0:Y:S01]  /*5a100*/  MUFU.EX2 R0, R2 ;  /* 0x0000000200007308 */ /* 0x0002220000000800 */
[----:B------:R-:W-:Y:S01]  /*5a110*/  STL [R1+0x3704], R10 ;  /* 0x0037040a01007387 */ /* 0x000fe20000100800 */
[----:B------:R-:W-:Y:S01]  /*5a120*/  STL [R1+0x3708], R9 ;  /* 0x0037080901007387 */ /* 0x000fe20000100800 */
[----:B------:R-:W-:Y:S02]  /*5a130*/  STL [R1+0x370c], R8 ;  /* 0x00370c0801007387 */ /* 0x000fe40000100800 */
[----:B------:R1:W-:Y:S02]  /*5a140*/  STL [R1+0x3710], R7 ;  /* 0x0037100701007387 */ /* 0x0003e40000100800 */
[----:B------:R-:W4:Y:S02]  /*5a150*/  LDL.LU R24, [R1+0xe5c] ;  /* 0x000e5c0001187983 */ /* 0x000f240000300800 */
[----:B-1----:R-:W-:-:S02]  /*5a160*/  FADD R2, -R5, R26 ;  /* 0x0000001a05027221 */ /* 0x002fc40000000100 */
[----:B------:R-:W4:Y:S01]  /*5a170*/  LDL.LU R5, [R1+0xe64] ;  /* 0x000e640001057983 */ /* 0x000f220000300800 */
[----:B------:R-:W4:Y:S02]  /*5a180*/  LDL.LU R22, [R1+0xc18] ;  /* 0x000c180001167983 */ /* 0x000f240000300800 */
[----:B------:R1:W-:Y:S02]  /*5a190*/  STL [R1+0x3714], R6 ;  /* 0x0037140601007387 */ /* 0x0003e40000100800 */
[----:B------:R-:W-:-:S04]  /*5a1a0*/  FMUL R2, R2, 1.4426950216293334961 ;  /* 0x3fb8aa3b02027820 */ /* 0x000fc80000400000 */
[----:B------:R4:W0:Y:S02]  /*5a1b0*/  MUFU.EX2 R7, R2 ;  /* 0x0000000200077308 */ /* 0x0008240000000800 */
[----:B0-----:R-:W-:-:S05]  /*5a1c0*/  FFMA R13, R0, R13, R3 ;  /* 0x0000000d000d7223 */ /* 0x001fca0000000003 */
[----:B------:R-:W-:Y:S01]  /*5a1d0*/  STL [R1+0x11cc], R13 ;  /* 0x0011cc0d01007387 */ /* 0x000fe20000100800 */
[----:B------:R-:W2:Y:S02]  /*5a1e0*/  LDL.LU R18, [R1+0xc1c] ;  /* 0x000c1c0001127983 */ /* 0x000ea40000300800 */
[C---:B---3--:R-:W-:Y:S02]  /*5a1f0*/  FMUL R3, R0.reuse, R11 ;  /* 0x0000000b00037220 */ /* 0x048fe40000400000 */
[----:B----4-:R-:W-:-:S03]  /*5a200*/  FMUL R2, R0, R4 ;  /* 0x0000000400027220 */ /* 0x010fc60000400000 */
[----:B------:R0:W-:Y:S01]  /*5a210*/  STL [R1+0x718], R3 ;  /* 0x0007180301007387 */ /* 0x0001e20000100800 */
[----:B------:R-:W3:Y:S03]  /*5a220*/  LDL.LU R21, [R1+0xc08] ;  /* 0x000c080001157983 */ /* 0x000ee60000300800 */
[----:B------:R4:W-:Y:S01]  /*5a230*/  STL [R1+0x71c], R2 ;  /* 0x00071c0201007387 */ /* 0x0009e20000100800 */
[----:B------:R-:W3:Y:S03]  /*5a240*/  LDL.LU R20, [R1+0xc0c] ;  /* 0x000c0c0001147983 */ /* 0x000ee60000300800 */
[----:B------:R-:W3:Y:S01]  /*5a250*/  LDL.LU R16, [R1+0xbf8] ;  /* 0x000bf80001107983 */ /* 0x000ee20000300800 */
[----:B------:R-:W3:Y:S02]  /*5a260*/  LDL.LU R15, [R1+0xbfc] ;  /* 0x000bfc00010f7983 */ /* 0x000ee40000300800 */
[----:B------:R-:W3:Y:S02]  /*5a270*/  LDL.LU R14, [R1+0xbe8] ;  /* 0x000be800010e7983 */ /* 0x000ee40000300800 */
[----:B------:R-:W3:Y:S01]  /*5a280*/  LDL.LU R11, [R1+0xbec] ;  /* 0x000bec00010b7983 */ /* 0x000ee20000300800 */
[----:B------:R-:W3:Y:S01]  /*5a290*/  LDL.LU R10, [R1+0xbd8] ;  /* 0x000bd800010a7983 */ /* 0x000ee20000300800 */
[----:B------:R-:W3:Y:S02]  /*5a2a0*/  LDL.LU R9, [R1+0xbdc] ;  /* 0x000bdc0001097983 */ /* 0x000ee40000300800 */
[----:B------:R-:W3:Y:S02]  /*5a2b0*/  LDL.LU R8, [R1+0xbc8] ;  /* 0x000bc80001087983 */ /* 0x000ee40000300800 */
[----:B-1----:R-:W3:Y:S01]  /*5a2c0*/  LDL.LU R6, [R1+0xbcc] ;  /* 0x000bcc0001067983 */ /* 0x002ee20000300800 */
[----:B0-----:R-:W3:Y:S01]  /*5a2d0*/  LDL.LU R3, [R1+0xbb8] ;  /* 0x000bb80001037983 */ /* 0x001ee20000300800 */
[----:B----4-:R-:W4:Y:S02]  /*5a2e0*/  LDL.LU R2, [R1+0xbbc] ;  /* 0x000bbc0001027983 */ /* 0x010f240000300800 */
[----:B------:R-:W4:Y:S02]  /*5a2f0*/  LDL.LU R13, [R1+0xe54] ;  /* 0x000e5400010d7983 */ /* 0x000f240000300800 */
[C---:B------:R-:W-:Y:S01]  /*5a300*/  FMUL R23, R0.reuse, R22 ;  /* 0x0000001600177220 */ /* 0x040fe20000400000 */
[----:B------:R-:W4:Y:S01]  /*5a310*/  LDL.LU R4, [R1+0xe58] ;  /* 0x000e580001047983 */ /* 0x000f220000300800 */
[----:B------:R-:W4:Y:S02]  /*5a320*/  LDL.LU R17, [R1+0xe4c] ;  /* 0x000e4c0001117983 */ /* 0x000f240000300800 */
[----:B------:R-:W4:Y:S02]  /*5a330*/  LDL.LU R27, [R1+0xe50] ;  /* 0x000e5000011b7983 */ /* 0x000f240000300800 */
[----:B------:R-:W-:Y:S01]  /*5a340*/  STL [R1+0xbd0], R7 ;  /* 0x000bd00701007387 */ /* 0x000fe20000100800 */
[----:B------:R-:W-:Y:S01]  /*5a350*/  STL [R1+0x708], R23 ;  /* 0x0007081701007387 */ /* 0x000fe20000100800 */
[----:B--2---:R-:W-:-:S03]  /*5a360*/  FMUL R22, R0, R18 ;  /* 0x0000001200167220 */ /* 0x004fc60000400000 */
[----:B------:R-:W2:Y:S01]  /*5a370*/  LDL.LU R18, [R1+0xe44] ;  /* 0x000e440001127983 */ /* 0x000ea20000300800 */
[----:B------:R-:W2:Y:S02]  /*5a380*/  LDL.LU R25, [R1+0xe48] ;  /* 0x000e480001197983 */ /* 0x000ea40000300800 */
[----:B------:R-:W-:Y:S02]  /*5a390*/  STL [R1+0x70c], R22 ;  /* 0x00070c1601007387 */ /* 0x000fe40000100800 */
[----:B------:R-:W2:Y:S01]  /*5a3a0*/  LDL.LU R28, [R1+0xe3c] ;  /* 0x000e3c00011c7983 */ /* 0x000ea20000300800 */
[----:B------:R-:W2:Y:S01]  /*5a3b0*/  LDL.LU R26, [R1+0xe40] ;  /* 0x000e4000011a7983 */ /* 0x000ea20000300800 */
[C---:B---3--:R-:W-:Y:S02]  /*5a3c0*/  FMUL R21, R0.reuse, R21 ;  /* 0x0000001500157220 */ /* 0x048fe40000400000 */
[C---:B------:R-:W-:Y:S02]  /*5a3d0*/  FMUL R20, R0.reuse, R20 ;  /* 0x0000001400147220 */ /* 0x040fe40000400000 */
        /* <DEDUP_REMOVED lines=18> */
[----:B------:R0:W-:Y:S01]  /*5a500*/  STL [R1+0x6bc], R6 ;  /* 0x0006bc0601007387 */ /* 0x0001e20000100800 */
[----:B------:R1:W-:Y:S04]  /*5a510*/  STL [R1+0x6a8], R3 ;  /* 0x0006a80301007387 */ /* 0x0003e80000100800 */
[----:B0-----:R-:W3:Y:S01]  /*5a520*/  LDL.LU R6, [R1+0x1218] ;  /* 0x0012180001067983 */ /* 0x001ee20000300800 */
[----:B----4-:R-:W-:-:S05]  /*5a530*/  FMUL R0, R0, R2 ;  /* 0x0000000200007220 */ /* 0x010fca0000400000 */
[----:B------:R0:W-:Y:S01]  /*5a540*/  STL [R1+0x6ac], R0 ;  /* 0x0006ac0001007387 */ /* 0x0001e20000100800 */
[----:B------:R-:W4:Y:S02]  /*5a550*/  LDL.LU R22, [R1+0xdb0] ;  /* 0x000db00001167983 */ /* 0x000f240000300800 */
[----:B------:R-:W4:Y:S02]  /*5a560*/  LDL.LU R14, [R1+0xda8] ;  /* 0x000da800010e7983 */ /* 0x000f240000300800 */
[----:B------:R-:W4:Y:S01]  /*5a570*/  LDL.LU R15, [R1+0xda0] ;  /* 0x000da000010f7983 */ /* 0x000f220000300800 */
[----:B------:R-:W-:Y:S01]  /*5a580*/  F2FP.BF16.PACK_AB R5, R24, R5 ;  /* 0x000000051805723e */ /* 0x000fe200000010ff */
[----:B------:R-:W4:Y:S01]  /*5a590*/  LDL.LU R16, [R1+0xd98] ;  /* 0x000d980001107983 */ /* 0x000f220000300800 */
[----:B------:R-:W4:Y:S01]  /*5a5a0*/  LDL.LU R29, [R1+0xd90] ;  /* 0x000d9000011d7983 */ /* 0x000f220000300800 */
[----:B------:R-:W-:Y:S01]  /*5a5b0*/  F2FP.BF16.PACK_AB R4, R13, R4 ;  /* 0x000000040d04723e */ /* 0x000fe200000010ff */
[----:B------:R-:W4:Y:S01]  /*5a5c0*/  LDL.LU R21, [R1+0xd88] ;  /* 0x000d880001157983 */ /* 0x000f220000300800 */
[----:B-1----:R-:W-:Y:S01]  /*5a5d0*/  F2FP.BF16.PACK_AB R3, R17, R27 ;  /* 0x0000001b1103723e */ /* 0x002fe200000010ff */
[----:B------:R-:W4:Y:S01]  /*5a5e0*/  LDL.LU R23, [R1+0xd80] ;  /* 0x000d800001177983 */ /* 0x000f220000300800 */
[----:B------:R-:W4:Y:S02]  /*5a5f0*/  LDL.LU R24, [R1+0xd78] ;  /* 0x000d780001187983 */ /* 0x000f240000300800 */
[----:B------:R-:W-:Y:S02]  /*5a600*/  STL [R1+0x3718], R5 ;  /* 0x0037180501007387 */ /* 0x000fe40000100800 */
[----:B------:R-:W-:Y:S01]  /*5a610*/  STL [R1+0x371c], R4 ;  /* 0x00371c0401007387 */ /* 0x000fe20000100800 */
[----:B------:R-:W-:Y:S04]  /*5a620*/  STL [R1+0x3720], R3 ;  /* 0x0037200301007387 */ /* 0x000fe80000100800 */
[----:B------:R-:W1:Y:S02]  /*5a630*/  S2R R27, SR_TID.X ;  /* 0x00000000001b7919 */ /* 0x000e640000002100 */
[----:B-1----:R-:W-:-:S04]  /*5a640*/  LOP3.LUT R27, R27, 0xff, RZ, 0xc0, !PT ;  /* 0x000000ff1b1b7812 */ /* 0x002fc800078ec0ff */
[----:B------:R-:W-:Y:S02]  /*5a650*/  SHF.L.U32 R27, R27, 0x1, RZ ;  /* 0x000000011b1b7819 */ /* 0x000fe400000006ff */
[----:B--2---:R-:W-:Y:S02]  /*5a660*/  F2FP.BF16.PACK_AB R2, R18, R25 ;  /* 0x000000191202723e */ /* 0x004fe400000010ff */
[----:B0-----:R-:W-:-:S03]  /*5a670*/  F2FP.BF16.PACK_AB R0, R28, R26 ;  /* 0x0000001a1c00723e */ /* 0x001fc600000010ff */
[----:B------:R-:W-:Y:S02]  /*5a680*/  STL [R1+0x3724], R2 ;  /* 0x0037240201007387 */ /* 0x000fe40000100800 */
[----:B------:R-:W-:Y:S02]  /*5a690*/  STL [R1+0x3728], R0 ;  /* 0x0037280001007387 */ /* 0x000fe40000100800 */
[----:B------:R-:W0:Y:S04]  /*5a6a0*/  LDS R0, [R19.X8+0x41d00] ;  /* 0x041d000013007984 */ /* 0x000e280000008800 */
[----:B------:R-:W1:Y:S01]  /*5a6b0*/  S2R R25, SR_TID.X ;  /* 0x0000000000197919 */ /* 0x000e620000002100 */
[----:B---3--:R-:W-:-:S05]  /*5a6c0*/  FFMA R6, R7, R6, R12 ;  /* 0x0000000607067223 */ /* 0x008fca000000000c */
[----:B------:R-:W-:Y:S04]  /*5a6d0*/  STL [R1+0x1218], R6 ;  /* 0x0012180601007387 */ /* 0x000fe80000100800 */
[----:B0-----:R-:W-:Y:S02]  /*5a6e0*/  STL [R1+0xe44], R0 ;  /* 0x000e440001007387 */ /* 0x001fe40000100800 */
[----:B------:R-:W0:Y:S01]  /*5a6f0*/  LDS R0, [R19.X8+0x41e00] ;  /* 0x041e000013007984 */ /* 0x000e220000008800 */
[----:B-1----:R-:W-:-:S03]  /*5a700*/  LOP3.LUT R26, R25, 0xc0, RZ, 0xc0, !PT ;  /* 0x000000c0191a7812 */ /* 0x002fc600078ec0ff */
[----:B------:R-:W-:Y:S01]  /*5a710*/  IMAD.SHL.U32 R25, R25, 0x8, RZ ;  /* 0x0000000819197824 */ /* 0x000fe200078e00ff */
[----:B------:R-:W-:Y:S04]  /*5a720*/  STL [R1+0x372c], R19 ;  /* 0x00372c1301007387 */ /* 0x000fe80000100800 */
[----:B------:R-:W-:Y:S01]  /*5a730*/  LOP3.LUT R25, R25, 0xe0, RZ, 0xc0, !PT ;  /* 0x000000e019197812 */ /* 0x000fe200078ec0ff */
[----:B0-----:R-:W-:Y:S04]  /*5a740*/  STL [R1+0xe40], R0 ;  /* 0x000e400001007387 */ /* 0x001fe80000100800 */
[----:B------:R-:W0:Y:S04]  /*5a750*/  LDS R0, [R25+0x41f00] ;  /* 0x041f000019007984 */ /* 0x000e280000000800 */
[----:B------:R-:W-:Y:S06]  /*5a760*/  BAR.SYNC.DEFER_BLOCKING 0x0 ;  /* 0x0000000000007b1d */ /* 0x000fec0000010000 */
[----:B------:R-:W2:Y:S01]  /*5a770*/  LDL.LU R17, [R1+0xd70] ;  /* 0x000d700001117983 */ /* 0x000ea20000300800 */
[----:B------:R-:W3:Y:S01]  /*5a780*/  LDL.LU R18, [R1+0xd68] ;  /* 0x000d680001127983 */ /* 0x000ee20000300800 */
[----:B------:R-:W-:-:S04]  /*5a790*/  SHF.R.U32.HI R26, RZ, 0x2, R26 ;  /* 0x00000002ff1a7819 */ /* 0x000fc8000001161a */
[CC--:B------:R-:W-:Y:S01]  /*5a7a0*/  LOP3.LUT R6, R27.reuse, R26.reuse, RZ, 0x3c, !PT ;  /* 0x0000001a1b067212 */ /* 0x0c0fe200078e3cff */
[----:B0-----:R-:W-:Y:S01]  /*5a7b0*/  STL [R1+0xe3c], R0 ;  /* 0x000e3c0001007387 */ /* 0x001fe20000100800 */
[----:B------:R-:W3:Y:S02]  /*5a7c0*/  LDL.LU R28, [R1+0xd60] ;  /* 0x000d6000011c7983 */ /* 0x000ee40000300800 */
[----:B------:R-:W3:Y:S01]  /*5a7d0*/  LDL.LU R25, [R1+0xd58] ;  /* 0x000d580001197983 */ /* 0x000ee20000300800 */
[----:B----4-:R0:W-:Y:S04]  /*5a7e0*/  STS.U16 [R6+0x40000], R22 ;  /* 0x0400001606007388 */ /* 0x0101e80000000400 */
[----:B0-----:R-:W4:Y:S01]  /*5a7f0*/  LDL.LU R22, [R1+0xd50] ;  /* 0x000d500001167983 */ /* 0x001f220000300800 */
[----:B------:R-:W4:Y:S02]  /*5a800*/  LDL.LU R19, [R1+0x8b4] ;  /* 0x0008b40001137983 */ /* 0x000f240000300800 */
[----:B------:R-:W4:Y:S02]  /*5a810*/  LDL.LU R0, [R1+0x8ac] ;  /* 0x0008ac0001007983 */ /* 0x000f240000300800 */
[----:B------:R-:W4:Y:S01]  /*5a820*/  LDL.LU R2, [R1+0x8a4] ;  /* 0x0008a40001027983 */ /* 0x000f220000300800 */
[----:B------:R-:W4:Y:S01]  /*5a830*/  LDL.LU R3, [R1+0x89c] ;  /* 0x00089c0001037983 */ /* 0x000f220000300800 */
[----:B------:R-:W4:Y:S02]  /*5a840*/  LDL.LU R4, [R1+0x894] ;  /* 0x0008940001047983 */ /* 0x000f240000300800 */
[----:B------:R-:W4:Y:S02]  /*5a850*/  LDL.LU R5, [R1+0x88c] ;  /* 0x00088c0001057983 */ /* 0x000f240000300800 */
[----:B------:R-:W4:Y:S01]  /*5a860*/  LDL.LU R7, [R1+0x884] ;  /* 0x0008840001077983 */ /* 0x000f220000300800 */
[----:B------:R-:W-:Y:S04]  /*5a870*/  STS.U16 [R6+0x40400], R14 ;  /* 0x0404000e06007388 */ /* 0x000fe80000000400 */
[----:B------:R-:W4:Y:S01]  /*5a880*/  LDL.LU R8, [R1+0x87c] ;  /* 0x00087c0001087983 */ /* 0x000f220000300800 */
[----:B------:R-:W-:Y:S02]  /*5a890*/  STS.U16 [R6+0x40800], R15 ;  /* 0x0408000f06007388 */ /* 0x000fe40000000400 */
[----:B------:R-:W4:Y:S02]  /*5a8a0*/  LDL.LU R9, [R1+0x874] ;  /* 0x0008740001097983 */ /* 0x000f240000300800 */
[----:B------:R-:W-:Y:S01]  /*5a8b0*/  STS.U16 [R6+0x40c00], R16 ;  /* 0x040c001006007388 */ /* 0x000fe20000000400 */
[----:B------:R-:W4:Y:S04]  /*5a8c0*/  LDL.LU R10, [R1+0x86c] ;  /* 0x00086c00010a7983 */ /* 0x000f280000300800 */
[----:B------:R0:W-:Y:S01]  /*5a8d0*/  STS.U16 [R6+0x41000], R29 ;  /* 0x0410001d06007388 */ /* 0x0001e20000000400 */
[----:B------:R-:W4:Y:S02]  /*5a8e0*/  LDL.LU R11, [R1+0x864] ;  /* 0x00086400010b7983 */ /* 0x000f240000300800 */
[----:B------:R1:W-:Y:S02]  /*5a8f0*/  STS.U16 [R6+0x41400], R21 ;  /* 0x0414001506007388 */ /* 0x0003e40000000400 */
[----:B------:R-:W4:Y:S01]  /*5a900*/  LDL.LU R12, [R1+0x85c] ;  /* 0x00085c00010c7983 */ /* 0x000f220000300800 */
[----:B------:R1:W-:Y:S04]  /*5a910*/  STS.U16 [R6+0x41800], R23 ;  /* 0x0418001706007388 */ /* 0x0003e80000000400 */
[----:B------:R-:W4:Y:S01]  /*5a920*/  LDL.LU R20, [R1+0x854] ;  /* 0x0008540001147983 */ /* 0x000f220000300800 */
[----:B------:R1:W-:Y:S03]  /*5a930*/  STS.U16 [R6+0x41c00], R24 ;  /* 0x041c001806007388 */ /* 0x0003e60000000400 */
[----:B0-----:R-:W4:Y:S01]  /*5a940*/  LDL.LU R29, [R1+0x84c] ;  /* 0x00084c00011d7983 */ /* 0x001f220000300800 */
[----:B-1----:R-:W4:Y:S03]  /*5a950*/  LDL.LU R21, [R1+0x844] ;  /* 0x0008440001157983 */ /* 0x002f260000300800 */
[----:B------:R-:W4:Y:S01]  /*5a960*/  LDL.LU R23, [R1+0x83c] ;  /* 0x00083c0001177983 */ /* 0x000f220000300800 */
[----:B------:R-:W4:Y:S02]  /*5a970*/  LDL.LU R24, [R1+0x834] ;  /* 0x0008340001187983 */ /* 0x000f240000300800 */
[----:B------:R-:W4:Y:S01]  /*5a980*/  LDL.LU R13, [R1+0x82c] ;  /* 0x00082c00010d7983 */ /* 0x000f220000300800 */
[----:B--2---:R-:W-:Y:S01]  /*5a990*/  STS.U16 [R6+0x42000], R17 ;  /* 0x0420001106007388 */ /* 0x004fe20000000400 */
[----:B---3--:R-:W-:Y:S03]  /*5a9a0*/  STS.U16 [R6+0x42400], R18 ;  /* 0x0424001206007388 */ /* 0x008fe60000000400 */
[----:B------:R-:W-:Y:S01]  /*5a9b0*/  STS.U16 [R6+0x42800], R28 ;  /* 0x0428001c06007388 */ /* 0x000fe20000000400 */
[----:B------:R0:W-:Y:S03]  /*5a9c0*/  STS.U16 [R6+0x42c00], R25 ;  /* 0x042c001906007388 */ /* 0x0001e60000000400 */
[----:B0-----:R-:W2:Y:S01]  /*5a9d0*/  LDL.LU R25, [R1+0x824] ;  /* 0x0008240001197983 */ /* 0x001ea20000300800 */
[----:B------:R-:W3:Y:S02]  /*5a9e0*/  LDL.LU R14, [R1+0x81c] ;  /* 0x00081c00010e7983 */ /* 0x000ee40000300800 */
[----:B------:R-:W3:Y:S02]  /*5a9f0*/  LDL.LU R15, [R1+0x814] ;  /* 0x00081400010f7983 */ /* 0x000ee40000300800 */
[----:B------:R-:W3:Y:S01]  /*5aa00*/  LDL.LU R16, [R1+0x80c] ;  /* 0x00080c0001107983 */ /* 0x000ee20000300800 */
[----:B------:R-:W3:Y:S01]  /*5aa10*/  LDL.LU R17, [R1+0x804] ;  /* 0x0008040001117983 */ /* 0x000ee20000300800 */
[----:B------:R-:W3:Y:S03]  /*5aa20*/  LDL.LU R18, [R1+0x7fc] ;  /* 0x0007fc0001127983 */ /* 0x000ee60000300800 */
[----:B----4-:R0:W-:Y:S01]  /*5aa30*/  STS.U16 [R6+0x43000], R22 ;  /* 0x0430001606007388 */ /* 0x0101e20000000400 */
[----:B------:R-:W4:Y:S03]  /*5aa40*/  LDL.LU R28, [R1+0x7f4] ;  /* 0x0007f400011c7983 */ /* 0x000f260000300800 */
        /* <DEDUP_REMOVED lines=14> */
[----:B------:R0:W-:Y:S02]  /*5ab30*/  STS.U16 [R6+0x46800], R29 ;  /* 0x0468001d06007388 */ /* 0x0001e40000000400 */
[----:B------:R1:W-:Y:S01]  /*5ab40*/  STS.U16 [R6+0x46c00], R21 ;  /* 0x046c001506007388 */ /* 0x0003e20000000400 */
[----:B------:R1:W-:Y:S01]  /*5ab50*/  STS.U16 [R6+0x47000], R23 ;  /* 0x0470001706007388 */ /* 0x0003e20000000400 */
[----:B------:R1:W-:Y:S02]  /*5ab60*/  STS.U16 [R6+0x47400], R24 ;  /* 0x0474001806007388 */ /* 0x0003e40000000400 */
[----:B------:R-:W-:Y:S01]  /*5ab70*/  STS.U16 [R6+0x47800], R13 ;  /* 0x0478000d06007388 */ /* 0x000fe20000000400 */
[----:B0-----:R-:W4:Y:S01]  /*5ab80*/  LDL.LU R29, [R1+0x7e4] ;  /* 0x0007e400011d7983 */ /* 0x001f220000300800 */
[----:B-1----:R-:W4:Y:S02]  /*5ab90*/  LDL.LU R21, [R1+0x7dc] ;  /* 0x0007dc0001157983 */ /* 0x002f240000300800 */
[----:B------:R-:W4:Y:S01]  /*5aba0*/  LDL.LU R23, [R1+0x7d4] ;  /* 0x0007d40001177983 */ /* 0x000f220000300800 */
[----:B------:R-:W4:Y:S04]  /*5abb0*/  LDL.LU R24, [R1+0x7cc] ;  /* 0x0007cc0001187983 */ /* 0x000f280000300800 */
[----:B--2---:R0:W-:Y:S04]  /*5abc0*/  STS.U16 [R6+0x47c00], R25 ;  /* 0x047c001906007388 */ /* 0x0041e80000000400 */
        /* <DEDUP_REMOVED lines=9> */
[----:B------:R-:W2:Y:S03]  /*5ac60*/  LDL.LU R9, [R1+0x77c] ;  /* 0x00077c0001097983 */ /* 0x000ea60000300800 */
[----:B---3--:R0:W-:Y:S01]  /*5ac70*/  STS.U16 [R6+0x48000], R14 ;  /* 0x0480000e06007388 */ /* 0x0081e20000000400 */
[----:B------:R-:W3:Y:S02]  /*5ac80*/  LDL.LU R10, [R1+0x774] ;  /* 0x00077400010a7983 */ /* 0x000ee40000300800 */
[----:B------:R1:W-:Y:S02]  /*5ac90*/  STS.U16 [R6+0x48400], R15 ;  /* 0x0484000f06007388 */ /* 0x0003e40000000400 */
[----:B------:R-:W3:Y:S01]  /*5aca0*/  LDL.LU R11, [R1+0x76c] ;  /* 0x00076c00010b7983 */ /* 0x000ee20000300800 */
[----:B------:R-:W-:Y:S04]  /*5acb0*/  STS.U16 [R6+0x48800], R16 ;  /* 0x0488001006007388 */ /* 0x000fe80000000400 */
[----:B------:R-:W3:Y:S01]  /*5acc0*/  LDL.LU R12, [R1+0x764] ;  /* 0x00076400010c7983 */ /* 0x000ee20000300800 */
[----:B------:R-:W-:Y:S02]  /*5acd0*/  STS.U16 [R6+0x48c00], R17 ;  /* 0x048c001106007388 */ /* 0x000fe40000000400 */
[----:B------:R-:W3:Y:S02]  /*5ace0*/  LDL.LU R20, [R1+0x7c] ;  /* 0x00007c0001147983 */ /* 0x000ee40000300800 */
[----:B------:R-:W-:Y:S01]  /*5acf0*/  STS.U16 [R6+0x49000], R18 ;  /* 0x0490001206007388 */ /* 0x000fe20000000400 */
[----:B------:R-:W3:Y:S04]  /*5ad00*/  LDL.LU R13, [R1+0x74] ;  /* 0x00007400010d7983 */ /* 0x000ee80000300800 */
[----:B----4-:R-:W-:Y:S01]  /*5ad10*/  STS.U16 [R6+0x49400], R28 ;  /* 0x0494001c06007388 */ /* 0x010fe20000000400 */
[----:B0-----:R-:W4:Y:S02]  /*5ad20*/  LDL.LU R14, [R1+0x6c] ;  /* 0x00006c00010e7983 */ /* 0x001f240000300800 */
[----:B------:R0:W-:Y:S02]  /*5ad30*/  STS.U16 [R6+0x49800], R22 ;  /* 0x0498001606007388 */ /* 0x0001e40000000400 */
[----:B-1----:R-:W4:Y:S01]  /*5ad40*/  LDL.LU R15, [R1+0x64] ;  /* 0x00006400010f7983 */ /* 0x002f220000300800 */
[----:B0-----:R-:W4:Y:S04]  /*5ad50*/  LDL.LU R22, [R1+0x5c] ;  /* 0x00005c0001167983 */ /* 0x001f280000300800 */
[----:B------:R-:W-:Y:S01]  /*5ad60*/  STS.U16 [R6+0x49c00], R29 ;  /* 0x049c001d06007388 */ /* 0x000fe20000000400 */
[----:B------:R-:W-:Y:S02]  /*5ad70*/  STS.U16 [R6+0x4a000], R21 ;  /* 0x04a0001506007388 */ /* 0x000fe40000000400 */
[----:B------:R-:W-:Y:S02]  /*5ad80*/  STS.U16 [R6+0x4a400], R23 ;  /* 0x04a4001706007388 */ /* 0x000fe40000000400 */
[----:B------:R0:W-:Y:S01]  /*5ad90*/  STS.U16 [R6+0x4a800], R24 ;  /* 0x04a8001806007388 */ /* 0x0001e20000000400 */
[----:B------:R-:W4:Y:S04]  /*5ada0*/  LDL.LU R16, [R1+0x54] ;  /* 0x0000540001107983 */ /* 0x000f280000300800 */
[----:B0-----:R-:W4:Y:S01]  /*5adb0*/  LDL.LU R24, [R1+0x4c] ;  /* 0x00004c0001187983 */ /* 0x001f220000300800 */
[----:B------:R-:W4:Y:S02]  /*5adc0*/  LDL.LU R17, [R1+0x44] ;  /* 0x0000440001117983 */ /* 0x000f240000300800 */
[----:B------:R-:W4:Y:S02]  /*5add0*/  LDL.LU R18, [R1+0xdac] ;  /* 0x000dac0001127983 */ /* 0x000f240000300800 */
[----:B------:R-:W4:Y:S01]  /*5ade0*/  LDL.LU R28, [R1+0xda4] ;  /* 0x000da400011c7983 */ /* 0x000f220000300800 */
[----:B------:R-:W4:Y:S01]  /*5adf0*/  LDL.LU R29, [R1+0xd9c] ;  /* 0x000d9c00011d7983 */ /* 0x000f220000300800 */
[----:B------:R-:W4:Y:S02]  /*5ae00*/  LDL.LU R21, [R1+0xd94] ;  /* 0x000d940001157983 */ /* 0x000f240000300800 */
[----:B------:R-:W4:Y:S01]  /*5ae10*/  LDL.LU R23, [R1+0xd8c] ;  /* 0x000d8c0001177983 */ /* 0x000f220000300800 */
[----:B--2---:R0:W-:Y:S01]  /*5ae20*/  STS.U16 [R6+0x4ac00], R25 ;  /* 0x04ac001906007388 */ /* 0x0041e20000000400 */
        /* <DEDUP_REMOVED lines=9> */
[----:B---3--:R-:W-:Y:S04]  /*5aec0*/  STS.U16 [R6+0x4d400], R10 ;  /* 0x04d4000a06007388 */ /* 0x008fe80000000400 */
[----:B0-----:R-:W2:Y:S04]  /*5aed0*/  LDL.LU R25, [R1+0xd84] ;  /* 0x000d840001197983 */ /* 0x001ea80000300800 */
[----:B------:R-:W-:Y:S01]  /*5aee0*/  STS.U16 [R6+0x4d800], R11 ;  /* 0x04d8000b06007388 */ /* 0x000fe20000000400 */
[----:B------:R-:W-:Y:S03]  /*5aef0*/  STS.U16 [R6+0x4dc00], R12 ;  /* 0x04dc000c06007388 */ /* 0x000fe60000000400 */
[----:B------:R-:W-:Y:S01]  /*5af00*/  STS.U16 [R6+0x4e000], R20 ;  /* 0x04e0001406007388 */ /* 0x000fe20000000400 */
[----:B------:R-:W-:Y:S03]  /*5af10*/  STS.U16 [R6+0x4e400], R13 ;  /* 0x04e4000d06007388 */ /* 0x000fe60000000400 */
[----:B----4-:R-:W-:Y:S01]  /*5af20*/  STS.U16 [R6+0x4e800], R14 ;  /* 0x04e8000e06007388 */ /* 0x010fe20000000400 */
[----:B------:R-:W-:Y:S03]  /*5af30*/  STS.U16 [R6+0x4ec00], R15 ;  /* 0x04ec000f06007388 */ /* 0x000fe60000000400 */
[----:B------:R0:W-:Y:S02]  /*5af40*/  STS.U16 [R6+0x4f000], R22 ;  /* 0x04f0001606007388 */ /* 0x0001e40000000400 */
[----:B0-----:R-:W-:-:S02]  /*5af50*/  LOP3.LUT R22, R27, R26, RZ, 0x3c, !PT ;  /* 0x0000001a1b167212 */ /* 0x001fc400078e3cff */
[----:B------:R-:W3:Y:S01]  /*5af60*/  LDL.LU R26, [R1+0xd7c] ;  /* 0x000d7c00011a7983 */ /* 0x000ee20000300800 */
[----:B------:R-:W4:Y:S03]  /*5af70*/  LDL.LU R27, [R1+0xd74] ;  /* 0x000d7400011b7983 */ /* 0x000f260000300800 */
[----:B------:R-:W-:Y:S01]  /*5af80*/  STS.U16 [R6+0x4f400], R16 ;  /* 0x04f4001006007388 */ /* 0x000fe20000000400 */
[----:B------:R0:W-:Y:S02]  /*5af90*/  STS.U16 [R6+0x4f800], R24 ;  /* 0x04f8001806007388 */ /* 0x0001e40000000400 */
[----:B------:R1:W-:Y:S01]  /*5afa0*/  STS.U16 [R6+0x4fc00], R17 ;  /* 0x04fc001106007388 */ /* 0x0003e20000000400 */
[----:B------:R-:W-:Y:S01]  /*5afb0*/  LOP3.LUT R22, R22, 0x40, RZ, 0x3c, !PT ;  /* 0x0000004016167812 */ /* 0x000fe200078e3cff */
[----:B0-----:R-:W4:Y:S01]  /*5afc0*/  LDL.LU R24, [R1+0xd6c] ;  /* 0x000d6c0001187983 */ /* 0x001f220000300800 */
[----:B------:R-:W4:Y:S02]  /*5afd0*/  LDL.LU R19, [R1+0xd64] ;  /* 0x000d640001137983 */ /* 0x000f240000300800 */
[----:B------:R-:W4:Y:S02]  /*5afe0*/  LDL.LU R0, [R1+0xd5c] ;  /* 0x000d5c0001007983 */ /* 0x000f240000300800 */
[----:B------:R-:W4:Y:S01]  /*5aff0*/  LDL.LU R2, [R1+0xd54] ;  /* 0x000d540001027983 */ /* 0x000f220000300800 */
[----:B------:R-:W4:Y:S01]  /*5b000*/  LDL.LU R3, [R1+0x8b8] ;  /* 0x0008b80001037983 */ /* 0x000f220000300800 */
[----:B------:R-:W4:Y:S02]  /*5b010*/  LDL.LU R4, [R1+0x8b0] ;  /* 0x0008b00001047983 */ /* 0x000f240000300800 */
[----:B------:R-:W4:Y:S02]  /*5b020*/  LDL.LU R5, [R1+0x8a8] ;  /* 0x0008a80001057983 */ /* 0x000f240000300800 */
[----:B-1----:R-:W4:Y:S01]  /*5b030*/  LDL.LU R6, [R1+0x8a0] ;  /* 0x0008a00001067983 */ /* 0x002f220000300800 */
        /* <DEDUP_REMOVED lines=10> */
[----:B------:R-:W-:Y:S01]  /*5b0e0*/  STS.U16 [R22+0x40e00], R21 ;  /* 0x040e001516007388 */ /* 0x000fe20000000400 */
[----:B------:R-:W4:Y:S02]  /*5b0f0*/  LDL.LU R13, [R1+0x860] ;  /* 0x00086000010d7983 */ /* 0x000f240000300800 */
[----:B------:R-:W-:Y:S02]  /*5b100*/  STS.U16 [R22+0x41200], R23 ;  /* 0x0412001716007388 */ /* 0x000fe40000000400 */
[----:B------:R-:W4:Y:S01]  /*5b110*/  LDL.LU R14, [R1+0x858] ;  /* 0x00085800010e7983 */ /* 0x000f220000300800 */
[----:B------:R-:W4:Y:S04]  /*5b120*/  LDL.LU R15, [R1+0x850] ;  /* 0x00085000010f7983 */ /* 0x000f280000300800 */
[----:B--2---:R0:W-:Y:S04]  /*5b130*/  STS.U16 [R22+0x41600], R25 ;  /* 0x0416001916007388 */ /* 0x0041e80000000400 */
[----:B0-----:R-:W2:Y:S04]  /*5b140*/  LDL.LU R25, [R1+0x848] ;  /* 0x0008480001197983 */ /* 0x001ea80000300800 */
[----:B---3--:R0:W-:Y:S01]  /*5b150*/  STS.U16 [R22+0x41a00], R26 ;  /* 0x041a001a16007388 */ /* 0x0081e20000000400 */
[----:B----4-:R1:W-:Y:S03]  /*5b160*/  STS.U16 [R22+0x41e00], R27 ;  /* 0x041e001b16007388 */ /* 0x0103e60000000400 */
[----:B0-----:R-:W3:Y:S01]  /*5b170*/  LDL.LU R26, [R1+0x840] ;  /* 0x00084000011a7983 */ /* 0x001ee20000300800 */
[----:B------:R-:W4:Y:S03]  /*5b180*/  LDL.LU R16, [R1+0x838] ;  /* 0x0008380001107983 */ /* 0x000f260000300800 */
[----:B-1----:R-:W4:Y:S04]  /*5b190*/  LDL.LU R27, [R1+0x830] ;  /* 0x00083000011b7983 */ /* 0x002f280000300800 */
[----:B------:R0:W-:Y:S01]  /*5b1a0*/  STS.U16 [R22+0x42200], R24 ;  /* 0x0422001816007388 */ /* 0x0001e20000000400 */
        /* <DEDUP_REMOVED lines=9> */
[----:B------:R-:W4:Y:S01]  /*5b240*/  LDL.LU R17, [R1+0x828] ;  /* 0x0008280001117983 */ /* 0x000f220000300800 */
[----:B------:R-:W-:Y:S02]  /*5b250*/  STS.U16 [R22+0x44a00], R9 ;  /* 0x044a000916007388 */ /* 0x000fe40000000400 */
[----:B------:R-:W4:Y:S02]  /*5b260*/  LDL.LU R18, [R1+0x820] ;  /* 0x0008200001127983 */ /* 0x000f240000300800 */
[----:B------:R-:W-:Y:S01]  /*5b270*/  STS.U16 [R22+0x44e00], R10 ;  /* 0x044e000a16007388 */ /* 0x000fe20000000400 */
[----:B------:R-:W4:Y:S04]  /*5b280*/  LDL.LU R28, [R1+0x818] ;  /* 0x00081800011c7983 */ /* 0x000f280000300800 */
[----:B------:R-:W-:Y:S01]  /*5b290*/  STS.U16 [R22+0x45200], R11 ;  /* 0x0452000b16007388 */ /* 0x000fe20000000400 */
[----:B------:R-:W-:Y:S02]  /*5b2a0*/  STS.U16 [R22+0x45600], R12 ;  /* 0x0456000c16007388 */ /* 0x000fe40000000400 */
[----:B------:R-:W-:Y:S02]  /*5b2b0*/  STS.U16 [R22+0x45a00], R20 ;  /* 0x045a001416007388 */ /* 0x000fe40000000400 */
[----:B------:R-:W4:Y:S01]  /*5b2c0*/  LDL.LU R29, [R1+0x810] ;  /* 0x00081000011d7983 */ /* 0x000f220000300800 */
[----:B------:R-:W-:Y:S01]  /*5b2d0*/  STS.U16 [R22+0x45e00], R13 ;  /* 0x045e000d16007388 */ /* 0x000fe20000000400 */
[----:B------:R-:W-:Y:S03]  /*5b2e0*/  STS.U16 [R22+0x46200], R14 ;  /* 0x0462000e16007388 */ /* 0x000fe60000000400 */
[----:B------:R-:W4:Y:S01]  /*5b2f0*/  LDL.LU R21, [R1+0x808] ;  /* 0x0008080001157983 */ /* 0x000f220000300800 */
[----:B------:R-:W-:Y:S02]  /*5b300*/  STS.U16 [R22+0x46600], R15 ;  /* 0x0466000f16007388 */ /* 0x000fe40000000400 */
[----:B------:R-:W4:Y:S02]  /*5b310*/  LDL.LU R23, [R1+0x800] ;  /* 0x0008000001177983 */ /* 0x000f240000300800 */
[----:B0-----:R-:W4:Y:S01]  /*5b320*/  LDL.LU R24, [R1+0x7f8] ;  /* 0x0007f80001187983 */ /* 0x001f220000300800 */
[----:B--2---:R0:W-:Y:S04]  /*5b330*/  STS.U16 [R22+0x46a00], R25 ;  /* 0x046a001916007388 */ /* 0x0041e80000000400 */
[----:B0-----:R-:W2:Y:S04]  /*5b340*/  LDL.LU R25, [R1+0x7f0] ;  /* 0x0007f00001197983 */ /* 0x001ea80000300800 */
[----:B---3--:R0:W-:Y:S01]  /*5b350*/  STS.U16 [R22+0x46e00], R26 ;  /* 0x046e001a16007388 */ /* 0x0081e20000000400 */
[----:B----4-:R-:W-:Y:S03]  /*5b360*/  STS.U16 [R22+0x47200], R16 ;  /* 0x0472001016007388 */ /* 0x010fe60000000400 */
[----:B------:R1:W-:Y:S04]  /*5b370*/  STS.U16 [R22+0x47600], R27 ;  /* 0x0476001b16007388 */ /* 0x0003e80000000400 */
[----:B0-----:R-:W3:Y:S04]  /*5b380*/  LDL.LU R26, [R1+0x7e8] ;  /* 0x0007e800011a7983 */ /* 0x001ee80000300800 */
[----:B-1----:R-:W4:Y:S01]  /*5b390*/  LDL.LU R27, [R1+0x7e0] ;  /* 0x0007e000011b7983 */ /* 0x002f220000300800 */
        /* <DEDUP_REMOVED lines=18> */
[----:B------:R0:W-:Y:S01]  /*5b4c0*/  STS.U16 [R22+0x48200], R28 ;  /* 0x0482001c16007388 */ /* 0x0001e20000000400 */
[----:B------:R-:W4:Y:S04]  /*5b4d0*/  LDL.LU R15, [R1+0x78] ;  /* 0x00007800010f7983 */ /* 0x000f280000300800 */
[----:B------:R1:W-:Y:S01]  /*5b4e0*/  STS.U16 [R22+0x48600], R29 ;  /* 0x0486001d16007388 */ /* 0x0003e20000000400 */
[----:B------:R1:W-:Y:S02]  /*5b4f0*/  STS.U16 [R22+0x48a00], R21 ;  /* 0x048a001516007388 */ /* 0x0003e40000000400 */
[----:B------:R1:W-:Y:S01]  /*5b500*/  STS.U16 [R22+0x48e00], R23 ;  /* 0x048e001716007388 */ /* 0x0003e20000000400 */
[----:B0-----:R-:W4:Y:S01]  /*5b510*/  LDL.LU R28, [R1+0x70] ;  /* 0x00007000011c7983 */ /* 0x001f220000300800 */
[----:B------:R-:W4:Y:S02]  /*5b520*/  LDL.LU R16, [R1+0x68] ;  /* 0x0000680001107983 */ /* 0x000f240000300800 */
[----:B------:R-:W4:Y:S02]  /*5b530*/  LDL.LU R17, [R1+0x60] ;  /* 0x0000600001117983 */ /* 0x000f240000300800 */
[----:B------:R-:W4:Y:S01]  /*5b540*/  LDL.LU R18, [R1+0x58] ;  /* 0x0000580001127983 */ /* 0x000f220000300800 */
[----:B-1----:R-:W4:Y:S01]  /*5b550*/  LDL.LU R29, [R1+0x50] ;  /* 0x00005000011d7983 */ /* 0x002f220000300800 */
[----:B------:R-:W4:Y:S03]  /*5b560*/  LDL.LU R21, [R1+0x48] ;  /* 0x0000480001157983 */ /* 0x000f260000300800 */
[----:B------:R0:W-:Y:S01]  /*5b570*/  STS.U16 [R22+0x49200], R24 ;  /* 0x0492001816007388 */ /* 0x0001e20000000400 */
[----:B------:R-:W4:Y:S03]  /*5b580*/  LDL.LU R23, [R1+0x40] ;  /* 0x0000400001177983 */ /* 0x000f260000300800 */
[----:B0-----:R-:W4:Y:S04]  /*5b590*/  LDL.LU R24, [R1+0x38] ;  /* 0x0000380001187983 */ /* 0x001f280000300800 */
[----:B--2---:R0:W-:Y:S04]  /*5b5a0*/  STS.U16 [R22+0x49600], R25 ;  /* 0x0496001916007388 */ /* 0x0041e80000000400 */
[----:B0-----:R-:W2:Y:S04]  /*5b5b0*/  LDL.LU R25, [R1+0x34] ;  /* 0x0000340001197983 */ /* 0x001ea80000300800 */
[----:B---3--:R0:W-:Y:S04]  /*5b5c0*/  STS.U16 [R22+0x49a00], R26 ;  /* 0x049a001a16007388 */ /* 0x0081e80000000400 */
[----:B----4-:R1:W-:Y:S01]  /*5b5d0*/  STS.U16 [R22+0x49e00], R27 ;  /* 0x049e001b16007388 */ /* 0x0103e20000000400 */
[----:B------:R3:W-:Y:S02]  /*5b5e0*/  STS.U16 [R22+0x4a200], R19 ;  /* 0x04a2001316007388 */ /* 0x0007e40000000400 */
[----:B------:R4:W-:Y:S01]  /*5b5f0*/  STS.U16 [R22+0x4a600], R0 ;  /* 0x04a6000016007388 */ /* 0x0009e20000000400 */
[----:B------:R4:W-:Y:S01]  /*5b600*/  STS.U16 [R22+0x4aa00], R2 ;  /* 0x04aa000216007388 */ /* 0x0009e20000000400 */
[----:B------:R4:W-:Y:S03]  /*5b610*/  STS.U16 [R22+0x4ae00], R3 ;  /* 0x04ae000316007388 */ /* 0x0009e60000000400 */
[----:B0-----:R-:W2:Y:S04]  /*5b620*/  LDL.LU R26, [R1+0x30] ;  /* 0x00003000011a7983 */ /* 0x001ea80000300800 */
[----:B-1----:R-:W2:Y:S01]  /*5b630*/  LDL.LU R27, [R1+0x2c] ;  /* 0x00002c00011b7983 */ /* 0x002ea20000300800 */
[----:B---3--:R-:W3:Y:S02]  /*5b640*/  LDL.LU R19, [R1+0x372c] ;  /* 0x00372c0001137983 */ /* 0x008ee40000300800 */
[----:B----4-:R-:W4:Y:S01]  /*5b650*/  LDL.LU R0, [R1+0x3728] ;  /* 0x0037280001007983 */ /* 0x010f220000300800 */
[----:B------:R-:W2:Y:S01]  /*5b660*/  LDL.LU R2, [R1+0x3724] ;  /* 0x0037240001027983 */ /* 0x000ea20000300800 */
        /* <DEDUP_REMOVED lines=21> */
[----:B------:R0:W-:Y:S01]  /*5b7c0*/  STS.U16 [R22+0x4da00], R13 ;  /* 0x04da000d16007388 */ /* 0x0001e20000000400 */
[----:B------:R1:W-:Y:S02]  /*5b7d0*/  STS.U16 [R22+0x4de00], R14 ;  /* 0x04de000e16007388 */ /* 0x0003e40000000400 */
[----:B------:R1:W-:Y:S02]  /*5b7e0*/  STS.U16 [R22+0x4e200], R15 ;  /* 0x04e2000f16007388 */ /* 0x0003e40000000400 */
[----:B------:R-:W-:Y:S01]  /*5b7f0*/  STS.U16 [R22+0x4e600], R28 ;  /* 0x04e6001c16007388 */ /* 0x000fe20000000400 */
[----:B------:R1:W-:Y:S01]  /*5b800*/  STS.U16 [R22+0x4ea00], R16 ;  /* 0x04ea001016007388 */ /* 0x0003e20000000400 */
[----:B------:R1:W-:Y:S02]  /*5b810*/  STS.U16 [R22+0x4ee00], R17 ;  /* 0x04ee001116007388 */ /* 0x0003e40000000400 */
[----:B------:R1:W-:Y:S01]  /*5b820*/  STS.U16 [R22+0x4f200], R18 ;  /* 0x04f2001216007388 */ /* 0x0003e20000000400 */
[----:B0-----:R-:W4:Y:S01]  /*5b830*/  LDL.LU R13, [R1+0x36f4] ;  /* 0x0036f400010d7983 */ /* 0x001f220000300800 */
[----:B-1----:R-:W4:Y:S03]  /*5b840*/  LDL.LU R14, [R1+0x36f0] ;  /* 0x0036f000010e7983 */ /* 0x002f260000300800 */
[----:B------:R-:W4:Y:S04]  /*5b850*/  LDL.LU R15, [R1+0x36ec] ;  /* 0x0036ec00010f7983 */ /* 0x000f280000300800 */
[----:B------:R-:W4:Y:S01]  /*5b860*/  LDL.LU R16, [R1+0x36e8] ;  /* 0x0036e80001107983 */ /* 0x000f220000300800 */
[----:B------:R-:W4:Y:S02]  /*5b870*/  LDL.LU R17, [R1+0x36e4] ;  /* 0x0036e40001117983 */ /* 0x000f240000300800 */
[----:B------:R-:W4:Y:S02]  /*5b880*/  LDL.LU R18, [R1+0x36e0] ;  /* 0x0036e00001127983 */ /* 0x000f240000300800 */
[----:B------:R0:W-:Y:S01]  /*5b890*/  STS.U16 [R22+0x4f600], R29 ;  /* 0x04f6001d16007388 */ /* 0x0001e20000000400 */
[----:B------:R1:W-:Y:S01]  /*5b8a0*/  STS.U16 [R22+0x4fa00], R21 ;  /* 0x04fa001516007388 */ /* 0x0003e20000000400 */
[----:B------:R0:W-:Y:S01]  /*5b8b0*/  STS.U16 [R22+0x4fe00], R23 ;  /* 0x04fe001716007388 */ /* 0x0001e20000000400 */
[C---:B--2---:R-:W-:Y:S01]  /*5b8c0*/  LOP3.LUT R28, R20.reuse, 0xe0, RZ, 0xc0, !PT ;  /* 0x000000e0141c7812 */ /* 0x044fe200078ec0ff */
[----:B------:R-:W-:-:S04]  /*5b8d0*/  SHF.L.U32 R20, R20, 0x2, RZ ;  /* 0x0000000214147819 */ /* 0x000fc800000006ff */
[----:B------:R-:W-:Y:S02]  /*5b8e0*/  LOP3.LUT R20, R20, 0x7c, RZ, 0xc0, !PT ;  /* 0x0000007c14147812 */ /* 0x000fe400078ec0ff */
[----:B------:R-:W-:Y:S02]  /*5b8f0*/  SHF.R.U32.HI R28, RZ, 0x1, R28 ;  /* 0x00000001ff1c7819 */ /* 0x000fe4000001161c */
[----:B---3--:R-:W-:Y:S02]  /*5b900*/  LEA R20, R19, R20, 0x5 ;  /* 0x0000001413147211 */ /* 0x008fe400078e28ff */
[----:B------:R-:W2:Y:S02]  /*5b910*/  LDL.LU R19, [R1+0x36dc] ;  /* 0x0036dc0001137983 */ /* 0x000ea40000300800 */
[----:B------:R-:W-:Y:S02]  /*5b920*/  LOP3.LUT R20, R20, R28, RZ, 0x3c, !PT ;  /* 0x0000001c14147212 */ /* 0x000fe400078e3cff */
[----:B------:R-:W3:Y:S01]  /*5b930*/  LDL.LU R28, [R1+0x36d8] ;  /* 0x0036d800011c7983 */ /* 0x000ee20000300800 */
[----:B0-----:R-:W2:Y:S02]  /*5b940*/  LDL.LU R29, [R1+0x36d4] ;  /* 0x0036d400011d7983 */ /* 0x001ea40000300800 */
[----:B-1----:R-:W2:Y:S02]  /*5b950*/  LDL.LU R21, [R1+0x36d0] ;  /* 0x0036d00001157983 */ /* 0x002ea40000300800 */
[----:B------:R-:W2:Y:S01]  /*5b960*/  LDL.LU R22, [R1+0x36cc] ;  /* 0x0036cc0001167983 */ /* 0x000ea20000300800 */
[----:B------:R-:W2:Y:S04]  /*5b970*/  LDL.LU R23, [R1+0x36c8] ;  /* 0x0036c80001177983 */ /* 0x000ea80000300800 */
[----:B------:R0:W-:Y:S01]  /*5b980*/  STS [R20+0x50000], R24 ;  /* 0x0500001814007388 */ /* 0x0001e20000000800 */
[----:B------:R1:W-:Y:S02]  /*5b990*/  STS [R20+0x50400], R25 ;  /* 0x0504001914007388 */ /* 0x0003e40000000800 */
[----:B------:R4:W-:Y:S02]  /*5b9a0*/  STS [R20+0x50800], R26 ;  /* 0x0508001a14007388 */ /* 0x0009e40000000800 */
[----:B------:R4:W-:Y:S01]  /*5b9b0*/  STS [R20+0x50c00], R27 ;  /* 0x050c001b14007388 */ /* 0x0009e20000000800 */
[----:B0-----:R-:W2:Y:S01]  /*5b9c0*/  LDL.LU R24, [R1+0x36c4] ;  /* 0x0036c40001187983 */ /* 0x001ea20000300800 */
[----:B-1----:R-:W2:Y:S02]  /*5b9d0*/  LDL.LU R25, [R1+0x36c0] ;  /* 0x0036c00001197983 */ /* 0x002ea40000300800 */
[----:B----4-:R-:W4:Y:S02]  /*5b9e0*/  LDL.LU R26, [R1+0x36bc] ;  /* 0x0036bc00011a7983 */ /* 0x010f240000300800 */
[----:B------:R-:W2:Y:S02]  /*5b9f0*/  LDL.LU R27, [R1+0x36b8] ;  /* 0x0036b800011b7983 */ /* 0x000ea40000300800 */
[----:B--2---:R-:W-:Y:S01]  /*5ba00*/  STS [R20+0x51000], R27 ;  /* 0x0510001b14007388 */ /* 0x004fe20000000800 */
[----:B----4-:R-:W-:Y:S02]  /*5ba10*/  STS [R20+0x51400], R26 ;  /* 0x0514001a14007388 */ /* 0x010fe40000000800 */
[----:B------:R-:W-:Y:S02]  /*5ba20*/  STS [R20+0x51800], R25 ;  /* 0x0518001914007388 */ /* 0x000fe40000000800 */
[----:B------:R-:W-:Y:S01]  /*5ba30*/  STS [R20+0x51c00], R24 ;  /* 0x051c001814007388 */ /* 0x000fe20000000800 */
[----:B------:R-:W-:Y:S01]  /*5ba40*/  STS [R20+0x52000], R23 ;  /* 0x0520001714007388 */ /* 0x000fe20000000800 */
[----:B------:R-:W-:Y:S02]  /*5ba50*/  STS [R20+0x52400], R22 ;  /* 0x0524001614007388 */ /* 0x000fe40000000800 */
[----:B------:R-:W-:Y:S02]  /*5ba60*/  STS [R20+0x52800], R21 ;  /* 0x0528001514007388 */ /* 0x000fe40000000800 */
[----:B------:R-:W-:Y:S01]  /*5ba70*/  STS [R20+0x52c00], R29 ;  /* 0x052c001d14007388 */ /* 0x000fe20000000800 */
[----:B---3--:R-:W-:Y:S01]  /*5ba80*/  STS [R20+0x53000], R28 ;  /* 0x0530001c14007388 */ /* 0x008fe20000000800 */
[----:B------:R0:W-:Y:S03]  /*5ba90*/  STS [R20+0x53400], R19 ;  /* 0x0534001314007388 */ /* 0x0001e60000000800 */
[----:B0-----:R-:W2:Y:S01]  /*5baa0*/  LDL R19, [R1+0xdb8] ;  /* 0x000db80001137983 */ /* 0x001ea20000100800 */
[----:B------:R-:W-:Y:S02]  /*5bab0*/  STS [R20+0x53800], R18 ;  /* 0x0538001214007388 */ /* 0x000fe40000000800 */
[----:B------:R-:W-:Y:S02]  /*5bac0*/  STS [R20+0x53c00], R17 ;  /* 0x053c001114007388 */ /* 0x000fe40000000800 */
[----:B------:R-:W-:Y:S01]  /*5bad0*/  STS [R20+0x54000], R16 ;  /* 0x0540001014007388 */ /* 0x000fe20000000800 */
[----:B------:R-:W-:Y:S01]  /*5bae0*/  STS [R20+0x54400], R15 ;  /* 0x0544000f14007388 */ /* 0x000fe20000000800 */
        /* <DEDUP_REMOVED lines=11> */
[----:B------:R0:W-:Y:S01]  /*5bba0*/  STS [R20+0x57400], R3 ;  /* 0x0574000314007388 */ /* 0x0001e20000000800 */
[----:B------:R-:W-:Y:S02]  /*5bbb0*/  STS [R20+0x57800], R2 ;  /* 0x0578000214007388 */ /* 0x000fe40000000800 */
[----:B------:R-:W-:Y:S02]  /*5bbc0*/  STS [R20+0x57c00], R0 ;  /* 0x057c000014007388 */ /* 0x000fe40000000800 */
[----:B------:R-:W-:Y:S06]  /*5bbd0*/  BAR.SYNC.DEFER_BLOCKING 0x0 ;  /* 0x0000000000007b1d */ /* 0x000fec0000010000 */
[----:B------:R-:W1:Y:S02]  /*5bbe0*/  S2R R27, SR_TID.X ;  /* 0x00000000001b7919 */ /* 0x000e640000002100 */
[C---:B-1----:R-:W-:Y:S01]  /*5bbf0*/  LOP3.LUT R26, R27.reuse, 0x7, RZ, 0xc0, !PT ;  /* 0x000000071b1a7812 */ /* 0x042fe200078ec0ff */
[----:B------:R-:W-:-:S03]  /*5bc00*/  IMAD.SHL.U32 R25, R27, 0x80, RZ ;  /* 0x000000801b197824 */ /* 0x000fc600078e00ff */
[----:B------:R-:W-:-:S04]  /*5bc10*/  SHF.L.U32 R26, R26, 0x4, RZ ;  /* 0x000000041a1a7819 */ /* 0x000fc800000006ff */
[----:B0-----:R-:W-:-:S04]  /*5bc20*/  LOP3.LUT R3, R26, 0x780, R25, 0xf8, !PT ;  /* 0x000007801a037812 */ /* 0x001fc800078ef819 */
[----:B------:R-:W-:-:S05]  /*5bc30*/  LOP3.LUT R3, R3, 0x10, R27, 0x78, !PT ;  /* 0x0000001003037812 */ /* 0x000fca00078e781b */
[----:B------:R-:W-:Y:S04]  /*5bc40*/  LDSM.16.M88.4 R12, [R3+0x50000] ;  /* 0x05000000030c783b */ /* 0x000fe80000000200 */
[----:B--2---:R-:W0:Y:S04]  /*5bc50*/  LDSM.16.M88.4 R20, [R19+0x40000] ;  /* 0x040000001314783b */ /* 0x004e280000000200 */
[----:B------:R-:W1:Y:S04]  /*5bc60*/  LDSM.16.M88.4 R8, [R19+0x42000] ;  /* 0x042000001308783b */ /* 0x000e680000000200 */
[----:B------:R-:W-:Y:S04]  /*5bc70*/  LDSM.16.M88.4 R24, [R19+0x44000] ;  /* 0x044000001318783b */ /* 0x000fe80000000200 */
[----:B0-----:R-:W-:Y:S01]  /*5bc80*/  STL.64 [R1+0x70], R20 ;  /* 0x0000701401007387 */ /* 0x001fe20000100a00 */
[----:B------:R-:W-:Y:S02]  /*5bc90*/  STL.64 [R1+0x78], R22 ;  /* 0x0000781601007387 */ /* 0x000fe40000100a00 */
[----:B-1----:R-:W-:Y:S01]  /*5bca0*/  STL.64 [R1+0x60], R8 ;  /* 0x0000600801007387 */ /* 0x002fe20000100a00 */
[----:B------:R-:W-:Y:S01]  /*5bcb0*/  MOV R5, R8 ;  /* 0x0000000800057202 */ /* 0x000fe20000000f00 */
[----:B------:R-:W-:Y:S01]  /*5bcc0*/  STL.64 [R1+0x68], R10 ;  /* 0x0000680a01007387 */ /* 0x000fe20000100a00 */
[----:B------:R-:W-:-:S02]  /*5bcd0*/  MOV R4, R9 ;  /* 0x0000000900047202 */ /* 0x000fc40000000f00 */
[----:B------:R-:W0:Y:S01]  /*5bce0*/  LDSM.16.M88.4 R8, [R19+0x48000] ;  /* 0x048000001308783b */ /* 0x000e220000000200 */
[----:B------:R-:W-:Y:S04]  /*5bcf0*/  LDSM.16.M88.4 R20, [R19+0x46000] ;  /* 0x046000001314783b */ /* 0x000fe80000000200 */
[----:B0-----:R-:W-:Y:S01]  /*5bd00*/  STL.64 [R1+0x30], R8 ;  /* 0x0000300801007387 */ /* 0x001fe20000100a00 */
[----:B------:R-:W-:Y:S01]  /*5bd10*/  MOV R2, R8 ;  /* 0x0000000800027202 */ /* 0x000fe20000000f00 */
[----:B------:R-:W-:Y:S02]  /*5bd20*/  STL.64 [R1+0x38], R10 ;  /* 0x0000380a01007387 */ /* 0x000fe40000100a00 */
[----:B------:R-:W-:Y:S02]  /*5bd30*/  IMAD.MOV.U32 R0, RZ, RZ, R9 ;  /* 0x000000ffff007224 */ /* 0x000fe400078e0009 */
[----:B------:R-:W0:Y:S04]  /*5bd40*/  LDSM.16.M88.4 R8, [R19+0x4a000] ;  /* 0x04a000001308783b */ /* 0x000e280000000200 */
[----:B0-----:R-:W-:Y:S01]  /*5bd50*/  STL.64 [R1+0x20], R8 ;  /* 0x0000200801007387 */ /* 0x001fe20000100a00 */
[----:B------:R-:W-:Y:S02]  /*5bd60*/  STL.64 [R1+0x28], R10 ;  /* 0x0000280a01007387 */ /* 0x000fe40000100a00 */
[----:B------:R-:W-:Y:S02]  /*5bd70*/  STL.64 [R1+0x50], R24 ;  /* 0x0000501801007387 */ /* 0x000fe40000100a00 */
[----:B------:R-:W-:Y:S01]  /*5bd80*/  STL.64 [R1+0x58], R26 ;  /* 0x0000581a01007387 */ /* 0x000fe20000100a00 */
[----:B------:R0:W-:Y:S02]  /*5bd90*/  STL.64 [R1+0x3688], R24 ;  /* 0x0036881801007387 */ /* 0x0001e40000100a00 */
[----:B0-----:R-:W-:Y:S01]  /*5bda0*/  MOV R24, R5 ;  /* 0x0000000500187202 */ /* 0x001fe20000000f00 */
[----:B------:R-:W-:Y:S01]  /*5bdb0*/  IMAD.MOV.U32 R25, RZ, RZ, R4 ;  /* 0x000000ffff197224 */ /* 0x000fe200078e0004 */
[----:B------:R-:W-:-:S02]  /*5bdc0*/  MOV R29, R8 ;  /* 0x00000008001d7202 */ /* 0x000fc40000000f00 */
[----:B------:R-:W-:Y:S01]  /*5bdd0*/  MOV R28, R9 ;  /* 0x00000009001c7202 */ /* 0x000fe20000000f00 */
[----:B------:R-:W0:Y:S04]  /*5bde0*/  LDSM.16.M88.4 R4, [R19+0x4e000] ;  /* 0x04e000001304783b */ /* 0x000e280000000200 */
[----:B------:R1:W-:Y:S04]  /*5bdf0*/  STL.64 [R1+0x36a0], R24 ;  /* 0x0036a01801007387 */ /* 0x0003e80000100a00 */
[----:B------:R-:W2:Y:S02]  /*5be00*/  LDSM.16.M88.4 R8, [R19+0x4c000] ;  /* 0x04c000001308783b */ /* 0x000ea40000000200 */
[----:B------:R-:W-:Y:S02]  /*5be10*/  LDSM.16.M88.4 R16, [R3+0x50800] ;  /* 0x050800000310783b */ /* 0x000fe40000000200 */
[----:B-1----:R-:W3:Y:S02]  /*5be20*/  LDL.64 R24, [R1+0x70] ;  /* 0x0000700001187983 */ /* 0x002ee40000100a00 */
[----:B------:R-:W-:Y:S02]  /*5be30*/  STL.64 [R1+0x40], R20 ;  /* 0x0000401401007387 */ /* 0x000fe40000100a00 */
[----:B------:R-:W-:Y:S02]  /*5be40*/  STL.64 [R1+0x48], R22 ;  /* 0x0000481601007387 */ /* 0x000fe40000100a00 */
[----:B------:R1:W-:Y:S02]  /*5be50*/  STL.64 [R1+0x3680], R20 ;  /* 0x0036801401007387 */ /* 0x0003e40000100a00 */
[----:B-1----:R-:W4:Y:S01]  /*5be60*/  LDL.LU R20, [R1] ;  /* 0x0000000001147983 */ /* 0x002f220000300800 */
[----:B------:R-:W4:Y:S02]  /*5be70*/  LDL.LU R21, [R1+0x4] ;  /* 0x0000040001157983 */ /* 0x000f240000300800 */
[----:B------:R-:W2:Y:S02]  /*5be80*/  LDL.LU R22, [R1+0x8] ;  /* 0x0000080001167983 */ /* 0x000ea40000300800 */
[----:B------:R-:W2:Y:S02]  /*5be90*/  LDL.LU R23, [R1+0xc] ;  /* 0x00000c0001177983 */ /* 0x000ea40000300800 */
[----:B--2---:R-:W-:Y:S01]  /*5bea0*/  STL.64 [R1+0x3698], R22 ;  /* 0x0036981601007387 */ /* 0x004fe20000100a00 */
[----:B----4-:R1:W-:Y:S03]  /*5beb0*/  STL.64 [R1+0x3690], R20 ;  /* 0x0036901401007387 */ /* 0x0103e60000100a00 */
[----:B-1----:R-:W2:Y:S01]  /*5bec0*/  LDL.LU R20, [R1+0x80] ;  /* 0x0000800001147983 */ /* 0x002ea20000300800 */
[----:B------:R-:W2:Y:S02]  /*5bed0*/  LDL.LU R21, [R1+0x84] ;  /* 0x0000840001157983 */ /* 0x000ea40000300800 */
[----:B------:R-:W4:Y:S02]  /*5bee0*/  LDL.LU R22, [R1+0x88] ;  /* 0x0000880001167983 */ /* 0x000f240000300800 */
[----:B------:R-:W4:Y:S02]  /*5bef0*/  LDL.LU R23, [R1+0x8c] ;  /* 0x00008c0001177983 */ /* 0x000f240000300800 */
[----:B----4-:R-:W-:Y:S01]  /*5bf00*/  STL.64 [R1+0x36b0], R22 ;  /* 0x0036b01601007387 */ /* 0x010fe20000100a00 */
[----:B--2---:R1:W-:Y:S03]  /*5bf10*/  STL.64 [R1+0x36a8], R20 ;  /* 0x0036a81401007387 */ /* 0x0043e60000100a00 */
[----:B-1----:R-:W3:Y:S01]  /*5bf20*/  LDL.LU R20, [R1+0x720] ;  /* 0x0007200001147983 */ /* 0x002ee20000300800 */
[----:B------:R-:W3:Y:S02]  /*5bf30*/  LDL.LU R21, [R1+0x724] ;  /* 0x0007240001157983 */ /* 0x000ee40000300800 */
[----:B------:R-:W3:Y:S02]  /*5bf40*/  LDL.LU R22, [R1+0x728] ;  /* 0x0007280001167983 */ /* 0x000ee40000300800 */
[----:B------:R-:W3:Y:S01]  /*5bf50*/  LDL.LU R23, [R1+0x72c] ;  /* 0x00072c0001177983 */ /* 0x000ee20000300800 */
[----:B0-----:R-:W-:Y:S01]  /*5bf60*/  STL [R1+0x2fc4], R6 ;  /* 0x002fc40601007387 */ /* 0x001fe20000100800 */
[----:B------:R-:W-:Y:S02]  /*5bf70*/  STL.64 [R1+0x10], R8 ;  /* 0x0000100801007387 */ /* 0x000fe40000100a00 */
[----:B------:R-:W-:Y:S02]  /*5bf80*/  STL.64 [R1+0x18], R10 ;  /* 0x0000180a01007387 */ /* 0x000fe40000100a00 */
[----:B------:R-:W-:Y:S01]  /*5bf90*/  STL [R1+0x2fc0], R7 ;  /* 0x002fc00701007387 */ /* 0x000fe20000100800 */
[----:B------:R0:W-:Y:S04]  /*5bfa0*/  STL.64 [R1+0x3648], R4 ;  /* 0x0036480401007387 */ /* 0x0001e80000100a00 */
[----:B------:R-:W1:Y:S04]  /*5bfb0*/  LDSM.16.M88.4 R8, [R3+0x51000] ;  /* 0x051000000308783b */ /* 0x000e680000000200 */
[----:B0-----:R-:W2:Y:S01]  /*5bfc0*/  LDL.LU R4, [R1+0x750] ;  /* 0x0007500001047983 */ /* 0x001ea20000300800 */
[----:B------:R-:W2:Y:S02]  /*5bfd0*/  LDL.LU R5, [R1+0x754] ;  /* 0x0007540001057983 */ /* 0x000ea40000300800 */
[----:B------:R-:W4:Y:S02]  /*5bfe0*/  LDL.LU R6, [R1+0x758] ;  /* 0x0007580001067983 */ /* 0x000f240000300800 */
[----:B------:R-:W4:Y:S01]  /*5bff0*/  LDL.LU R7, [R1+0x75c] ;  /* 0x00075c0001077983 */ /* 0x000f220000300800 */
[----:B---3--:R-:W-:Y:S01]  /*5c000*/  HMMA.16816.F32.BF16 R20, R12, R24, R20 ;  /* 0x000000180c14723c */ /* 0x008fe20000041814 */
[----:B----4-:R-:W-:Y:S01]  /*5c010*/  STL.64 [R1+0x3658], R6 ;  /* 0x0036580601007387 */ /* 0x010fe20000100a00 */
[----:B--2---:R-:W-:Y:S02]  /*5c020*/  STL.64 [R1+0x3650], R4 ;  /* 0x0036500401007387 */ /* 0x004fe40000100a00 */
[----:B-1----:R-:W-:Y:S02]  /*5c030*/  STL.64 [R1+0x35d0], R10 ;  /* 0x0035d00a01007387 */ /* 0x002fe40000100a00 */
[----:B------:R0:W-:Y:S02]  /*5c040*/  STL.64 [R1+0x35c8], R8 ;  /* 0x0035c80801007387 */ /* 0x0001e40000100a00 */
[----:B0-----:R-:W2:Y:S01]  /*5c050*/  LDL.LU R8, [R1+0x740] ;  /* 0x0007400001087983 */ /* 0x001ea20000300800 */
[----:B------:R-:W2:Y:S02]  /*5c060*/  LDL.LU R9, [R1+0x744] ;  /* 0x0007440001097983 */ /* 0x000ea40000300800 */
[----:B------:R-:W2:Y:S02]  /*5c070*/  LDL.LU R10, [R1+0x748] ;  /* 0x00074800010a7983 */ /* 0x000ea40000300800 */
[----:B------:R-:W2:Y:S10]  /*5c080*/  LDL.LU R11, [R1+0x74c] ;  /* 0x00074c00010b7983 */ /* 0x000eb40000300800 */
[----:B------:R-:W-:Y:S01]  /*5c090*/  STL.64 [R1+0xa30], R20 ;  /* 0x000a301401007387 */ /* 0x000fe20000100a00 */
[----:B------:R0:W-:Y:S01]  /*5c0a0*/  STL.64 [R1+0xa38], R22 ;  /* 0x000a381601007387 */ /* 0x0001e20000100a00 */
[----:B------:R-:W-:-:S02]  /*5c0b0*/  MOV R4, R2 ;  /* 0x0000000200047202 */ /* 0x000fc40000000f00 */
[----:B------:R-:W-:Y:S01]  /*5c0c0*/  MOV R5, R0 ;  /* 0x0000000000057202 */ /* 0x000fe20000000f00 */
[----:B------:R-:W-:Y:S02]  /*5c0d0*/  MOV R2, R24 ;  /* 0x0000001800027202 */ /* 0x000fe40000000f00 */
[----:B------:R-:W-:Y:S01]  /*5c0e0*/  IMAD.MOV.U32 R0, RZ, RZ, R25 ;  /* 0x000000ffff007224 */ /* 0x000fe200078e0019 */
[----:B0-----:R-:W3:Y:S01]  /*5c0f0*/  LDL.LU.64 R22, [R1+0x36b0] ;  /* 0x0036b00001167983 */ /* 0x001ee20000300a00 */
[----:B------:R-:W3:Y:S02]  /*5c100*/  LDL.LU.64 R20, [R1+0x36a8] ;  /* 0x0036a80001147983 */ /* 0x000ee40000300a00 */
[----:B------:R-:W3:Y:S02]  /*5c110*/  LDL.LU.64 R24, [R1+0x36a0] ;  /* 0x0036a00001187983 */ /* 0x000ee40000300a00 */
[C---:B---3--:R-:W-:Y:S01]  /*5c120*/  HMMA.16816.F32.BF16 R24, R12.reuse, R24, R20 ;  /* 0x000000180c18723c */ /* 0x048fe20000041814 */
[----:B------:R-:W3:Y:S01]  /*5c130*/  LDL.LU.64 R22, [R1+0x3698] ;  /* 0x0036980001167983 */ /* 0x000ee20000300a00 */
[----:B------:R-:W3:Y:S11]  /*5c140*/  LDL.LU.64 R20, [R1+0x3690] ;  /* 0x0036900001147983 */ /* 0x000ef60000300a00 */
[----:B------:R-:W-:Y:S10]  /*5c150*/  @!UPT UIADD3 URZ, URZ, URZ, URZ ;  /* 0x0000003f3f3ff290 */ /* 0x000ff4000fffe03f */
[----:B------:R0:W-:Y:S01]  /*5c160*/  STL.64 [R1+0xa20], R24 ;  /* 0x000a201801007387 */ /* 0x0001e20000100a00 */
[----:B------:R3:W-:Y:S03]  /*5c170*/  STL.64 [R1+0xa28], R26 ;  /* 0x000a281a01007387 */ /* 0x0007e60000100a00 */
[----:B0-----:R-:W3:Y:S02]  /*5c180*/  LDL.LU.64 R24, [R1+0x3688] ;  /* 0x0036880001187983 */ /* 0x001ee40000300a00 */
[C---:B---3--:R-:W-:Y:S02]  /*5c190*/  HMMA.16816.F32.BF16 R24, R12.reuse, R24, R20 ;  /* 0x000000180c18723c */ /* 0x048fe40000041814 */
[----:B------:R-:W3:Y:S11]  /*5c1a0*/  LDL.LU.64 R20, [R1+0x3680] ;  /* 0x0036800001147983 */ /* 0x000ef60000300a00 */
[----:B------:R-:W-:Y:S10]  /*5c1b0*/  @!UPT UIADD3 URZ, URZ, URZ, URZ ;  /* 0x0000003f3f3ff290 */ /* 0x000ff4000fffe03f */
[----:B------:R-:W-:Y:S01]  /*5c1c0*/  STL.64 [R1+0xa10], R24 ;  /* 0x000a101801007387 */ /* 0x000fe20000100a00 */
[----:B------:R0:W-:Y:S03]  /*5c1d0*/  STL.64 [R1+0xa18], R26 ;  /* 0x000a181a01007387 */ /* 0x0001e60000100a00 */
[----:B0-----:R-:W4:Y:S01]  /*5c1e0*/  LDL.LU.64 R26, [R1+0x3678] ;  /* 0x00367800011a7983 */ /* 0x001f220000300a00 */
[----:B------:R-:W4:Y:S01]  /*5c1f0*/  LDL.LU.64 R24, [R1+0x3670] ;  /* 0x0036700001187983 */ /* 0x000f220000300a00 */
[----:B---3--:R-:W-:Y:S02]  /*5c200*/  MOV R7, R20 ;  /* 0x0000001400077202 */ /* 0x008fe40000000f00 */
[----:B------:R-:W-:Y:S01]  /*5c210*/  MOV R6, R21 ;  /* 0x0000001500067202 */ /* 0x000fe20000000f00 */
[----:B----4-:R-:W-:Y:S11]  /*5c220*/  HMMA.16816.F32.BF16 R24, R12, R20, R24 ;  /* 0x000000140c18723c */ /* 0x010ff60000041818 */
[----:B------:R-:W-:Y:S11]  /*5c230*/  @!UPT UIADD3 URZ, URZ, URZ, URZ ;  /* 0x0000003f3f3ff290 */ /* 0x000ff6000fffe03f */
[----:B------:R-:W-:Y:S01]  /*5c240*/  @!UPT UIADD3 URZ, URZ, URZ, URZ ;  /* 0x0000003f3f3ff290 */ /* 0x000fe2000fffe03f */
[----:B------:R0:W-:Y:S01]  /*5c250*/  STL.64 [R1+0xa00], R24 ;  /* 0x000a001801007387 */ /* 0x0001e20000100a00 */
[----:B------:R-:W-:Y:S02]  /*5c260*/  STL.64 [R1+0xa08], R26 ;  /* 0x000a081a01007387 */ /* 0x000fe40000100a00 */
[----:B------:R-:W3:Y:S02]  /*5c270*/  LDL.LU.64 R22, [R1+0x3668] ;  /* 0x0036680001167983 */ /* 0x000ee40000300a00 */
[----:B------:R-:W3:Y:S01]  /*5c280*/  LDL.LU.64 R20, [R1+0x3660] ;  /* 0x0036600001147983 */ /* 0x000ee20000300a00 */
[----:B0-----:R-:W-:Y:S01]  /*5c290*/  MOV R24, R7 ;  /* 0x0000000700187202 */ /* 0x001fe20000000f00 */
[----:B------:R-:W-:-:S05]  /*5c2a0*/  IMAD.MOV.U32 R25, RZ, RZ, R6 ;  /* 0x000000ffff197224 */ /* 0x000fca00078e0006 */
[----:B------:R0:W-:Y:S04]  /*5c2b0*/  STL.64 [R1+0x3610], R24 ;  /* 0x0036101801007387 */ /* 0x0001e80000100a00 */
[----:B0-----:R-:W4:Y:S01]  /*5c2c0*/  LDL.LU R24, [R1+0x730] ;  /* 0x0007300001187983 */ /* 0x001f220000300800 */
[----:B------:R-:W4:Y:S02]  /*5c2d0*/  LDL.LU R25, [R1+0x734] ;  /* 0x0007340001197983 */ /* 0x000f240000300800 */
[----:B------:R-:W4:Y:S02]  /*5c2e0*/  LDL.LU R26, [R1+0x738] ;  /* 0x00073800011a7983 */ /* 0x000f240000300800 */
[----:B------:R-:W4:Y:S01]  /*5c2f0*/  LDL.LU R27, [R1+0x73c] ;  /* 0x00073c00011b7983 */ /* 0x000f220000300800 */
[----:B------:R-:W2:Y:S01]  /*5c300*/  LDL.LU.64 R6, [R1+0x3658] ;  /* 0x0036580001067983 */ /* 0x000ea20000300a00 */
[----:B---3--:R-:W-:Y:S03]  /*5c310*/  HMMA.16816.F32.BF16 R20, R12, R4, R20 ;  /* 0x000000040c14723c */ /* 0x008fe60000041814 */
[----:B------:R-:W2:Y:S11]  /*5c320*/  LDL.LU.64 R4, [R1+0x3650] ;  /* 0x0036500001047983 */ /* 0x000eb60000300a00 */
[----:B------:R-:W-:Y:S09]  /*5c330*/  @!UPT UIADD3 URZ, URZ, URZ, URZ ;  /* 0x0000003f3f3ff290 */ /* 0x000ff2000fffe03f */
[----:B------:R-:W-:Y:S01]  /*5c340*/  STL.64 [R1+0x9f0], R20 ;  /* 0x0009f01401007387 */ /* 0x000fe20000100a00 */
[----:B------:R-:W-:Y:S02]  /*5c350*/  STL.64 [R1+0x9f8], R22 ;  /* 0x0009f81601007387 */ /* 0x000fe40000100a00 */
[----:B------:R-:W0:Y:S02]  /*5c360*/  LDSM.16.M88.4 R20, [R3+0x51800] ;  /* 0x051800000314783b */ /* 0x000e240000000200 */
[----:B0-----:R-:W-:Y:S02]  /*5c370*/  STL.64 [R1+0x3578], R22 ;  /* 0x0035781601007387 */ /* 0x001fe40000100a00 */
[----:B------:R0:W-:Y:S02]  /*5c380*/  STL.64 [R1+0x3570], R20 ;  /* 0x0035701401007387 */ /* 0x0001e40000100a00 */
[----:B0-----:R-:W-:Y:S02]  /*5c390*/  MOV R20, R29 ;  /* 0x0000001d00147202 */ /* 0x001fe40000000f00 */
[----:B------:R-:W-:-:S07]  /*5c3a0*/  MOV R21, R28 ;  /* 0x0000001c00157202 */ /* 0x000fce0000000f00 */
[C---:B--2---:R-:W-:Y:S11]  /*5c3b0*/  HMMA.16816.F32.BF16 R4, R12.reuse, R20, R4 ;  /* 0x000000140c04723c */ /* 0x044ff60000041804 */
[----:B------:R-:W-:Y:S11]  /*5c3c0*/  @!UPT UIADD3 URZ, URZ, URZ, URZ ;  /* 0x0000003f3f3ff290 */ /* 0x000ff6000fffe03f */
[----:B------:R-:W-:Y:S01]  /*5c3d0*/  @!UPT UIADD3 URZ, URZ, URZ, URZ ;  /* 0x0000003f3f3ff290 */ /* 0x000fe2000fffe03f */
[----:B------:R0:W-:Y:S01]  /*5c3e0*/  STL.64 [R1+0x9e0], R4 ;  /* 0x0009e00401007387 */ /* 0x0001e20000100a00 */
[----:B------:R-:W-:Y:S03]  /*5c3f0*/  STL.64 [R1+0x9e8], R6 ;  /* 0x0009e80601007387 */ /* 0x000fe60000100a00 */
[----:B0-----:R-:W4:Y:S01]  /*5c400*/  LDL.LU.64 R4, [R1+0x3648] ;  /* 0x0036480001047983 */ /* 0x001f220000300a00 */
[----:B------:R0:W-:Y:S03]  /*5c410*/  STL.64 [R1+0x35f8], R20 ;  /* 0x0035f81401007387 */ /* 0x0001e60000100a00 */
[----:B0-----:R-:W2:Y:S02]  /*5c420*/  LDL.64 R20, [R1+0x10] ;  /* 0x0000100001147983 */ /* 0x001ea40000100a00 */
[----:B--2---:R-:W-:Y:S11]  /*5c430*/  HMMA.16816.F32.BF16 R8, R12, R20, R8 ;  /* 0x000000140c08723c */ /* 0x004ff60000041808 */
[----:B------:R-:W-:Y:S11]  /*5c440*/  @!UPT UIADD3 URZ, URZ, URZ, URZ ;  /* 0x0000003f3f3ff290 */ /* 0x000ff6000fffe03f */
[----:B------:R-:W-:Y:S01]  /*5c450*/  @!UPT UIADD3 URZ, URZ, URZ, URZ ;  /* 0x0000003f3f3ff290 */ /* 0x000fe2000fffe03f */
[----:B------:R0:W-:Y:S01]  /*5c460*/  STL.64 [R1+0x9d0], R8 ;  /* 0x0009d00801007387 */ /* 0x0001e20000100a00 */
[----:B------:R-:W-:Y:S01]  /*5c470*/  STL.64 [R1+0x9d8], R10 ;  /* 0x0009d80a01007387 */ /* 0x000fe20000100a00 */
[----:B0-----:R-:W-:Y:S01]  /*5c480*/  MOV R9, R20 ;  /* 0x0000001400097202 */ /* 0x001fe20000000f00 */
[----:B------:R-:W-:-:S05]  /*5c490*/  IMAD.MOV.U32 R8, RZ, RZ, R21 ;  /* 0x000000ffff087224 */ /* 0x000fca00078e0015 */
[----:B------:R0:W-:Y:S04]  /*5c4a0*/  STL.64 [R1+0x3628], R8 ;  /* 0x0036280801007387 */ /* 0x0001e80000100a00 */
[----:B0-----:R-:W2:Y:S01]  /*5c4b0*/  LDL.LU R8, [R1+0x670] ;  /* 0x0006700001087983 */ /* 0x001ea20000300800 */
[----:B------:R-:W2:Y:S02]  /*5c4c0*/  LDL.LU R9, [R1+0x674] ;  /* 0x0006740001097983 */ /* 0x000ea40000300800 */
[----:B------:R-:W3:Y:S02]  /*5c4d0*/  LDL.LU R10, [R1+0x678] ;  /* 0x00067800010a7983 */ /* 0x000ee40000300800 */
[----:B------:R-:W3:Y:S01]  /*5c4e0*/  LDL.LU R11, [R1+0x67c] ;  /* 0x00067c00010b7983 */ /* 0x000ee20000300800 */
[----:B----4-:R-:W-:Y:S01]  /*5c4f0*/  HMMA.16816.F32.BF16 R12, R12, R4, R24 ;  /* 0x000000040c0c723c */ /* 0x010fe20000041818 */
[----:B---3--:R-:W-:Y:S01]  /*5c500*/  STL.64 [R1+0x3638], R10 ;  /* 0x0036380a01007387 */ /* 0x008fe20000100a00 */
[----:B--2---:R-:W-:Y:S11]  /*5c510*/  STL.64 [R1+0x3630], R8 ;  /* 0x0036300801007387 */ /* 0x004ff60000100a00 */
[----:B------:R-:W-:Y:S10]  /*5c520*/  @!UPT UIADD3 URZ, URZ, URZ, URZ ;  /* 0x0000003f3f3ff290 */ /* 0x000ff4000fffe03f */
[----:B------:R-:W-:Y:S02]  /*5c530*/  STL.64 [R1+0x920], R12 ;  /* 0x0009200c01007387 */ /* 0x000fe40000100a00 */
[----:B------:R-:W2:Y:S01]  /*5c540*/  LDL.LU R20, [R1+0x630] ;  /* 0x0006300001147983 */ /* 0x000ea20000300800 */
[----:B------:R-:W2:Y:S01]  /*5c550*/  LDL.LU R21, [R1+0x634] ;  /* 0x0006340001157983 */ /* 0x000ea20000300800 */
[----:B------:R-:W3:Y:S02]  /*5c560*/  LDL.LU R22, [R1+0x638] ;  /* 0x0006380001167983 */ /* 0x000ee40000300800 */
[----:B------:R-:W3:Y:S02]  /*5c570*/  LDL.LU R23, [R1+0x63c] ;  /* 0x00063c0001177983 */ /* 0x000ee40000300800 */
[----:B------:R-:W4:Y:S02]  /*5c580*/  LDL.64 R24, [R1+0x50] ;  /* 0x0000500001187983 */ /* 0x000f240000100a00 */
[----:B----4-:R0:W-:Y:S04]  /*5c590*/  STL.64 [R1+0x3640], R24 ;  /* 0x0036401801007387 */ /* 0x0101e80000100a00 */
[----:B0-----:R-:W4:Y:S01]  /*5c5a0*/  LDL.LU R24, [R1+0x680] ;  /* 0x0006800001187983 */ /* 0x001f220000300800 */
[----:B------:R-:W4:Y:S02]  /*5c5b0*/  LDL.LU R25, [R1+0x684] ;  /* 0x0006840001197983 */ /* 0x000f240000300800 */
[----:B------:R-:W4:Y:S02]  /*5c5c0*/  LDL.LU R26, [R1+0x688] ;  /* 0x00068800011a7983 */ /* 0x000f240000300800 */
[----:B------:R-:W4:Y:S01]  /*5c5d0*/  LDL.LU R27, [R1+0x68c] ;  /* 0x00068c00011b7983 */ /* 0x000f220000300800 */
        /* <DEDUP_REMOVED lines=9> */
[----:B------:R-:W-:-:S05]  /*5c670*/  MOV R6, R14 ;  /* 0x0000000e00067202 */ /* 0x000fca0000000f00 */
[C---:B----4-:R-:W-:Y:S01]  /*5c680*/  HMMA.16816.F32.BF16 R8, R16.reuse, R8, R24 ;  /* 0x000000081008723c */ /* 0x050fe20000041818 */
[----:B---3--:R-:W-:Y:S01]  /*5c690*/  STL.64 [R1+0x3620], R22 ;  /* 0x0036201601007387 */ /* 0x008fe20000100a00 */
[----:B--2---:R0:W-:Y:S03]  /*5c6a0*/  STL.64 [R1+0x3618], R20 ;  /* 0x0036181401007387 */ /* 0x0041e60000100a00 */
[----:B0-----:R-:W2:Y:S01]  /*5c6b0*/  LDL.LU R20, [R1+0x660] ;  /* 0x0006600001147983 */ /* 0x001ea20000300800 */
[----:B------:R-:W2:Y:S02]  /*5c6c0*/  LDL.LU R21, [R1+0x664] ;  /* 0x0006640001157983 */ /* 0x000ea40000300800 */
[----:B------:R-:W2:Y:S02]  /*5c6d0*/  LDL.LU R22, [R1+0x668] ;  /* 0x0006680001167983 */ /* 0x000ea40000300800 */
[----:B------:R-:W2:Y:S01]  /*5c6e0*/  LDL.LU R23, [R1+0x66c] ;  /* 0x00066c0001177983 */ /* 0x000ea20000300800 */
[----:B------:R-:W3:Y:S01]  /*5c6f0*/  LDL.64 R12, [R1+0x30] ;  /* 0x00003000010c7983 */ /* 0x000ee20000100a00 */
[----:B------:R-:W-:Y:S02]  /*5c700*/  STL [R1+0x300c], R7 ;  /* 0x00300c0701007387 */ /* 0x000fe40000100800 */
[----:B------:R-:W-:Y:S02]  /*5c710*/  STL [R1+0x3008], R6 ;  /* 0x0030080601007387 */ /* 0x000fe40000100800 */
[----:B------:R0:W-:Y:S02]  /*5c720*/  STL.64 [R1+0x35d8], R4 ;  /* 0x0035d80401007387 */ /* 0x0001e40000100a00 */
[----:B0-----:R-:W4:Y:S01]  /*5c730*/  LDL.64 R4, [R1+0x60] ;  /* 0x0000600001047983 */ /* 0x001f220000100a00 */
[----:B------:R-:W2:Y:S04]  /*5c740*/  LDL.LU.64 R24, [R1+0x3640] ;  /* 0x0036400001187983 */ /* 0x000ea80000300a00 */
[----:B------:R-:W-:Y:S02]  /*5c750*/  STL.64 [R1+0x910], R8 ;  /* 0x0009100801007387 */ /* 0x000fe40000100a00 */
[----:B------:R0:W-:Y:S02]  /*5c760*/  STL.64 [R1+0x918], R10 ;  /* 0x0009180a01007387 */ /* 0x0001e40000100a00 */
[----:B0-----:R-:W4:Y:S01]  /*5c770*/  LDL.LU.64 R10, [R1+0x3638] ;  /* 0x00363800010a7983 */ /* 0x001f220000300a00 */
[----:B------:R-:W4:Y:S02]  /*5c780*/  LDL.LU.64 R8, [R1+0x3630] ;  /* 0x0036300001087983 */ /* 0x000f240000300a00 */
[C---:B----4-:R-:W-:Y:S11]  /*5c790*/  HMMA.16816.F32.BF16 R8, R16.reuse, R4, R8 ;  /* 0x000000041008723c */ /* 0x050ff60000041808 */
[----:B------:R-:W-:Y:S11]  /*5c7a0*/  @!UPT UIADD3 URZ, URZ, URZ, URZ ;  /* 0x0000003f3f3ff290 */ /* 0x000ff6000fffe03f */
[----:B------:R-:W-:Y:S01]  /*5c7b0*/  @!UPT UIADD3 URZ, URZ, URZ, URZ ;  /* 0x0000003f3f3ff290 */ /* 0x000fe2000fffe03f */
[----:B------:R0:W-:Y:S01]  /*5c7c0*/  STL.64 [R1+0x900], R8 ;  /* 0x0009000801007387 */ /* 0x0001e20000100a00 */
[----:B------:R1:W-:Y:S03]  /*5c7d0*/  STL.64 [R1+0x908], R10 ;  /* 0x0009080a01007387 */ /* 0x0003e60000100a00 */
[----:B0-----:R-:W4:Y:S01]  /*5c7e0*/  LDL.LU.64 R8, [R1+0x3628] ;  /* 0x0036280001087983 */ /* 0x001f220000300a00 */
[----:B------:R-:W-:Y:S02]  /*5c7f0*/  MOV R2, R4 ;  /* 0x0000000400027202 */ /* 0x000fe40000000f00 */
[----:B------:R-:W-:Y:S01]  /*5c800*/  MOV R0, R5 ;  /* 0x0000000500007202 */ /* 0x000fe20000000f00 */
[----:B--2---:R-:W-:Y:S01]  /*5c810*/  HMMA.16816.F32.BF16 R20, R16, R24, R20 ;  /* 0x000000181014723c */ /* 0x004fe20000041814 */
[----:B----4-:R-:W-:Y:S01]  /*5c820*/  MOV R4, R9 ;  /* 0x0000000900047202 */ /* 0x010fe20000000f00 */
[----:B------:R-:W-:-:S05]  /*5c830*/  IMAD.MOV.U32 R5, RZ, RZ, R8 ;  /* 0x000000ffff057224 */ /* 0x000fca00078e0008 */
[----:B------:R0:W-:Y:S01]  /*5c840*/  STL.64 [R1+0x35f0], R4 ;  /* 0x0035f00401007387 */ /* 0x0001e20000100a00 */
[----:B------:R-:W2:Y:S02]  /*5c850*/  LDL.LU R8, [R1+0x5b0] ;  /* 0x0005b00001087983 */ /* 0x000ea40000300800 */
[----:B------:R-:W2:Y:S02]  /*5c860*/  LDL.LU R9, [R1+0x5b4] ;  /* 0x0005b40001097983 */ /* 0x000ea40000300800 */
[----:B-1----:R-:W4:Y:S01]  /*5c870*/  LDL.LU R10, [R1+0x5b8] ;  /* 0x0005b800010a7983 */ /* 0x002f220000300800 */
[----:B------:R-:W4:Y:S04]  /*5c880*/  LDL.LU R11, [R1+0x5bc] ;  /* 0x0005bc00010b7983 */ /* 0x000f280000300800 */
[----:B0-----:R-:W3:Y:S01]  /*5c890*/  LDL.LU R4, [R1+0x620] ;  /* 0x0006200001047983 */ /* 0x001ee20000300800 */
[----:B------:R-:W3:Y:S02]  /*5c8a0*/  LDL.LU R5, [R1+0x624] ;  /* 0x0006240001057983 */ /* 0x000ee40000300800 */
[----:B------:R-:W3:Y:S02]  /*5c8b0*/  LDL.LU R6, [R1+0x628] ;  /* 0x0006280001067983 */ /* 0x000ee40000300800 */
[----:B------:R-:W3:Y:S01]  /*5c8c0*/  LDL.LU R7, [R1+0x62c] ;  /* 0x00062c0001077983 */ /* 0x000ee20000300800 */
[----:B------:R-:W-:-:S02]  /*5c8d0*/  MOV R15, R24 ;  /* 0x00000018000f7202 */ /* 0x000fc40000000f00 */
[----:B------:R-:W-:Y:S01]  /*5c8e0*/  MOV R14, R25 ;  /* 0x00000019000e7202 */ /* 0x000fe20000000f00 */
[----:B----4-:R-:W-:Y:S01]  /*5c8f0*/  STL.64 [R1+0x35e8], R10 ;  /* 0x0035e80a01007387 */ /* 0x010fe20000100a00 */
[----:B--2---:R0:W-:Y:S03]  /*5c900*/  STL.64 [R1+0x35e0], R8 ;  /* 0x0035e00801007387 */ /* 0x0041e60000100a00 */
[----:B0-----:R-:W2:Y:S01]  /*5c910*/  LDL.LU R8, [R1+0x610] ;  /* 0x0006100001087983 */ /* 0x001ea20000300800 */
[----:B------:R-:W2:Y:S02]  /*5c920*/  LDL.LU R9, [R1+0x614] ;  /* 0x0006140001097983 */ /* 0x000ea40000300800 */
[----:B------:R-:W2:Y:S02]  /*5c930*/  LDL.LU R10, [R1+0x618] ;  /* 0x00061800010a7983 */ /* 0x000ea40000300800 */
[----:B------:R-:W2:Y:S01]  /*5c940*/  LDL.LU R11, [R1+0x61c] ;  /* 0x00061c00010b7983 */ /* 0x000ea20000300800 */
[----:B------:R-:W-:Y:S01]  /*5c950*/  STL.64 [R1+0x8f0], R20 ;  /* 0x0008f01401007387 */ /* 0x000fe20000100a00 */
[----:B------:R0:W-:Y:S03]  /*5c960*/  STL.64 [R1+0x8f8], R22 ;  /* 0x0008f81601007387 */ /* 0x0001e60000100a00 */
[----:B0-----:R-:W4:Y:S01]  /*5c970*/  LDL.LU.64 R22, [R1+0x3620] ;  /* 0x0036200001167983 */ /* 0x001f220000300a00 */
[----:B------:R-:W4:Y:S02]  /*5c980*/  LDL.LU.64 R20, [R1+0x3618] ;  /* 0x0036180001147983 */ /* 0x000f240000300a00 */
[----:B------:R-:W4:Y:S02]  /*5c990*/  LDL.LU.64 R24, [R1+0x3610] ;  /* 0x0036100001187983 */ /* 0x000f240000300a00 */
[----:B----4-:R-:W-:Y:S11]  /*5c9a0*/  HMMA.16816.F32.BF16 R20, R16, R24, R20 ;  /* 0x000000181014723c */ /* 0x010ff60000041814 */
[----:B------:R-:W-:Y:S11]  /*5c9b0*/  @!UPT UIADD3 URZ, URZ, URZ, URZ ;  /* 0x0000003f3f3ff290 */ /* 0x000ff6000fffe03f */
[----:B------:R-:W-:Y:S01]  /*5c9c0*/  @!UPT UIADD3 URZ, URZ, URZ, URZ ;  /* 0x0000003f3f3ff290 */ /* 0x000fe2000fffe03f */
[----:B------:R-:W-:Y:S01]  /*5c9d0*/  STL.64 [R1+0x8e0], R20 ;  /* 0x0008e01401007387 */ /* 0x000fe20000100a00 */
[----:B------:R0:W-:Y:S03]  /*5c9e0*/  STL.64 [R1+0x8e8], R22 ;  /* 0x0008e81601007387 */ /* 0x0001e60000100a00 */
[----:B0-----:R-:W3:Y:S01]  /*5c9f0*/  LDL.LU.64 R22, [R1+0x3608] ;  /* 0x0036080001167983 */ /* 0x001ee20000300a00 */
[----:B------:R-:W3:Y:S02]  /*5ca00*/  LDL.LU.64 R20, [R1+0x3600] ;  /* 0x0036000001147983 */ /* 0x000ee40000300a00 */
[----:B------:R0:W-:Y:S02]  /*5ca10*/  STL.64 [R1+0x3588], R24 ;  /* 0x0035881801007387 */ /* 0x0001e40000100a00 */
[----:B0-----:R-:W-:Y:S01]  /*5ca20*/  MOV R24, R15 ;  /* 0x0000000f00187202 */ /* 0x001fe20000000f00 */
[----:B------:R-:W-:-:S05]  /*5ca30*/  IMAD.MOV.U32 R25, RZ, RZ, R14 ;  /* 0x000000ffff197224 */ /* 0x000fca00078e000e */
[----:B------:R0:W-:Y:S02]  /*5ca40*/  STL.64 [R1+0x3598], R24 ;  /* 0x0035981801007387 */ /* 0x0001e40000100a00 */
[----:B0-----:R-:W-:Y:S02]  /*5ca50*/  MOV R24, R2 ;  /* 0x0000000200187202 */ /* 0x001fe40000000f00 */
[----:B------:R-:W-:-:S05]  /*5ca60*/  MOV R25, R0 ;  /* 0x0000000000197202 */ /* 0x000fca0000000f00 */
[----:B------:R0:W-:Y:S04]  /*5ca70*/  STL.64 [R1+0x35b0], R24 ;  /* 0x0035b01801007387 */ /* 0x0001e80000100a00 */
[----:B0-----:R-:W4:Y:S01]  /*5ca80*/  LDL.64 R24, [R1+0x70] ;  /* 0x0000700001187983 */ /* 0x001f220000100a00 */
[C---:B---3--:R-:W-:Y:S11]  /*5ca90*/  HMMA.16816.F32.BF16 R20, R16.reuse, R12, R20 ;  /* 0x0000000c1014723c */ /* 0x048ff60000041814 */
[----:B------:R-:W-:Y:S11]  /*5caa0*/  @!UPT UIADD3 URZ, URZ, URZ, URZ ;  /* 0x0000003f3f3ff290 */ /* 0x000ff6000fffe03f */
[----:B------:R-:W-:Y:S01]  /*5cab0*/  @!UPT UIADD3 URZ, URZ, URZ, URZ ;  /* 0x0000003f3f3ff290 */ /* 0x000fe2000fffe03f */
[----:B------:R0:W-:Y:S01]  /*5cac0*/  STL.64 [R1+0x8d0], R20 ;  /* 0x0008d01401007387 */ /* 0x0001e20000100a00 */
[----:B------:R-:W-:Y:S03]  /*5cad0*/  STL.64 [R1+0x8d8], R22 ;  /* 0x0008d81601007387 */ /* 0x000fe60000100a00 */
[----:B0-----:R-:W3:Y:S01]  /*5cae0*/  LDL.LU.64 R20, [R1+0x35f8] ;  /* 0x0035f80001147983 */ /* 0x001ee20000300a00 */
        /* <DEDUP_REMOVED lines=11> */
[C---:B---3--:R-:W-:Y:S01]  /*5cba0*/  HMMA.16816.F32.BF16 R4, R16.reuse, R20, R4 ;  /* 0x000000141004723c */ /* 0x048fe20000041804 */
[----:B--2---:R-:W-:Y:S01]  /*5cbb0*/  STL.64 [R1+0x35c0], R14 ;  /* 0x0035c00e01007387 */ /* 0x004fe20000100a00 */
[----:B------:R0:W-:Y:S03]  /*5cbc0*/  STL.64 [R1+0x35b8], R12 ;  /* 0x0035b80c01007387 */ /* 0x0001e60000100a00 */
[----:B0-----:R-:W2:Y:S01]  /*5cbd0*/  LDL.LU R12, [R1+0x590] ;  /* 0x00059000010c7983 */ /* 0x001ea20000300800 */
[----:B------:R-:W2:Y:S02]  /*5cbe0*/  LDL.LU R13, [R1+0x594] ;  /* 0x00059400010d7983 */ /* 0x000ea40000300800 */
[----:B------:R-:W2:Y:S02]  /*5cbf0*/  LDL.LU R14, [R1+0x598] ;  /* 0x00059800010e7983 */ /* 0x000ea40000300800 */
[----:B------:R-:W2:Y:S11]  /*5cc00*/  LDL.LU R15, [R1+0x59c] ;  /* 0x00059c00010f7983 */ /* 0x000eb60000300800 */
[----:B------:R-:W-:Y:S02]  /*5cc10*/  @!UPT UIADD3 URZ, URZ, URZ, URZ ;  /* 0x0000003f3f3ff290 */ /* 0x000fe4000fffe03f */
[----:B------:R0:W-:Y:S01]  /*5cc20*/  STL.64 [R1+0x8c0], R4 ;  /* 0x0008c00401007387 */ /* 0x0001e20000100a00 */
[----:B------:R1:W-:Y:S03]  /*5cc30*/  STL.64 [R1+0x8c8], R6 ;  /* 0x0008c80601007387 */ /* 0x0003e60000100a00 */
[----:B0-----:R-:W1:Y:S02]  /*5cc40*/  LDL.LU.64 R4, [R1+0x35f0] ;  /* 0x0035f00001047983 */ /* 0x001e640000300a00 */
[C---:B-1----:R-:W-:Y:S02]  /*5cc50*/  HMMA.16816.F32.BF16 R4, R16.reuse, R4, R8 ;  /* 0x000000041004723c */ /* 0x042fe40000041808 */
[----:B------:R-:W3:Y:S01]  /*5cc60*/  LDL.LU.64 R10, [R1+0x35e8] ;  /* 0x0035e800010a7983 */ /* 0x000ee20000300a00 */
[----:B------:R-:W3:Y:S11]  /*5cc70*/  LDL.LU.64 R8, [R1+0x35e0] ;  /* 0x0035e00001087983 */ /* 0x000ef60000300a00 */
[----:B------:R-:W-:Y:S09]  /*5cc80*/  @!UPT UIADD3 URZ, URZ, URZ, URZ ;  /* 0x0000003f3f3ff290 */ /* 0x000ff2000fffe03f */
[----:B------:R0:W-:Y:S01]  /*5cc90*/  STL.64 [R1+0x8b0], R4 ;  /* 0x0008b00401007387 */ /* 0x0001e20000100a00 */
[----:B------:R-:W-:Y:S03]  /*5cca0*/  STL.64 [R1+0x8b8], R6 ;  /* 0x0008b80601007387 */ /* 0x000fe60000100a00 */
[----:B0-----:R-:W3:Y:S02]  /*5ccb0*/  LDL.LU.64 R4, [R1+0x35d8] ;  /* 0x0035d80001047983 */ /* 0x001ee40000300a00 */
[----:B---3--:R-:W-:Y:S02]  /*5ccc0*/  HMMA.16816.F32.BF16 R16, R16, R4, R8 ;  /* 0x000000041010723c */ /* 0x008fe40000041808 */
[----:B------:R-:W2:Y:S01]  /*5ccd0*/  LDL.LU.64 R10, [R1+0x35d0] ;  /* 0x0035d000010a7983 */ /* 0x000ea20000300a00 */
[----:B------:R-:W2:Y:S01]  /*5cce0*/  LDL.LU.64 R8, [R1+0x35c8] ;  /* 0x0035c80001087983 */ /* 0x000ea20000300a00 */
[----:B----4-:R-:W-:Y:S01]  /*5ccf0*/  MOV R2, R24 ;  /* 0x0000001800027202 */ /* 0x010fe20000000f00 */
[----:B------:R-:W-:Y:S11]  /*5cd00*/  IMAD.MOV.U32 R0, RZ, RZ, R25 ;  /* 0x000000ffff007224 */ /* 0x000ff600078e0019 */
[----:B------:R-:W-:Y:S07]  /*5cd10*/  @!UPT UIADD3 URZ, URZ, URZ, URZ ;  /* 0x0000003f3f3ff290 */ /* 0x000fee000fffe03f */
[----:B------:R0:W-:Y:S01]  /*5cd20*/  STL.64 [R1+0x840], R16 ;  /* 0x0008401001007387 */ /* 0x0001e20000100a00 */
[----:B------:R1:W-:Y:S03]  /*5cd30*/  STL.64 [R1+0x848], R18 ;  /* 0x0008481201007387 */ /* 0x0003e60000100a00 */
[----:B0-----:R-:W3:Y:S01]  /*5cd40*/  LDL.LU R16, [R1+0x5c0] ;  /* 0x0005c00001107983 */ /* 0x001ee20000300800 */
[----:B------:R-:W3:Y:S02]  /*5cd50*/  LDL.LU R17, [R1+0x5c4] ;  /* 0x0005c40001117983 */ /* 0x000ee40000300800 */
[----:B-1----:R-:W3:Y:S02]  /*5cd60*/  LDL.LU R18, [R1+0x5c8] ;  /* 0x0005c80001127983 */ /* 0x002ee40000300800 */
[----:B------:R-:W3:Y:S01]  /*5cd70*/  LDL.LU R19, [R1+0x5cc] ;  /* 0x0005cc0001137983 */ /* 0x000ee20000300800 */
[----:B------:R0:W-:Y:S04]  /*5cd80*/  STL.64 [R1+0x3580], R4 ;  /* 0x0035800401007387 */ /* 0x0001e80000100a00 */
[----:B0-----:R-:W4:Y:S01]  /*5cd90*/  LDL.LU R4, [R1+0x90] ;  /* 0x0000900001047983 */ /* 0x001f220000300800 */
[----:B------:R-:W4:Y:S02]  /*5cda0*/  LDL.LU R5, [R1+0x94] ;  /* 0x0000940001057983 */ /* 0x000f240000300800 */
[----:B------:R-:W4:Y:S02]  /*5cdb0*/  LDL.LU R6, [R1+0x98] ;  /* 0x0000980001067983 */ /* 0x000f240000300800 */
[----:B------:R-:W4:Y:S01]  /*5cdc0*/  LDL.LU R7, [R1+0x9c] ;  /* 0x00009c0001077983 */ /* 0x000f220000300800 */
[C---:B--2---:R-:W-:Y:S11]  /*5cdd0*/  HMMA.16816.F32.BF16 R12, R8.reuse, R24, R12 ;  /* 0x00000018080c723c */ /* 0x044ff6000004180c */
[----:B------:R-:W-:Y:S11]  /*5cde0*/  @!UPT UIADD3 URZ, URZ, URZ, URZ ;  /* 0x0000003f3f3ff290 */ /* 0x000ff6000fffe03f */
[----:B------:R-:W-:Y:S01]  /*5cdf0*/  @!UPT UIADD3 URZ, URZ, URZ, URZ ;  /* 0x0000003f3f3ff290 */ /* 0x000fe2000fffe03f */
[----:B------:R-:W-:Y:S01]  /*5ce00*/  STL.64 [R1+0x830], R12 ;  /* 0x0008300c01007387 */ /* 0x000fe20000100a00 */
[----:B------:R0:W-:Y:S03]  /*5ce10*/  STL.64 [R1+0x838], R14 ;  /* 0x0008380e01007387 */ /* 0x0001e60000100a00 */
[----:B0-----:R-:W2:Y:S01]  /*5ce20*/  LDL.LU.64 R14, [R1+0x35c0] ;  /* 0x0035c000010e7983 */ /* 0x001ea20000300a00 */
[----:B------:R-:W2:Y:S02]  /*5ce30*/  LDL.LU.64 R12, [R1+0x35b8] ;  /* 0x0035b800010c7983 */ /* 0x000ea40000300a00 */
[----:B------:R-:W2:Y:S02]  /*5ce40*/  LDL.LU.64 R24, [R1+0x35b0] ;  /* 0x0035b00001187983 */ /* 0x000ea40000300a00 */
[C---:B--2---:R-:W-:Y:S01]  /*5ce50*/  HMMA.16816.F32.BF16 R24, R8.reuse, R24, R12 ;  /* 0x000000180818723c */ /* 0x044fe2000004180c */
[----:B------:R-:W2:Y:S01]  /*5ce60*/  LDL.LU.64 R14, [R1+0x35a8] ;  /* 0x0035a800010e7983 */ /* 0x000ea20000300a00 */
[----:B------:R-:W2:Y:S11]  /*5ce70*/  LDL.LU.64 R12, [R1+0x35a0] ;  /* 0x0035a000010c7983 */ /* 0x000eb60000300a00 */
[----:B------:R-:W-:Y:S10]  /*5ce80*/  @!UPT UIADD3 URZ, URZ, URZ, URZ ;  /* 0x0000003f3f3ff290 */ /* 0x000ff4000fffe03f */
[----:B------:R0:W-:Y:S01]  /*5ce90*/  STL.64 [R1+0x820], R24 ;  /* 0x0008201801007387 */ /* 0x0001e20000100a00 */
[----:B------:R2:W-:Y:S03]  /*5cea0*/  STL.64 [R1+0x828], R26 ;  /* 0x0008281a01007387 */ /* 0x0005e60000100a00 */
[----:B0-----:R-:W2:Y:S02]  /*5ceb0*/  LDL.LU.64 R24, [R1+0x3598] ;  /* 0x0035980001187983 */ /* 0x001ea40000300a00 */
[C---:B--2---:R-:W-:Y:S02]  /*5cec0*/  HMMA.16816.F32.BF16 R24, R8.reuse, R24, R12 ;  /* 0x000000180818723c */ /* 0x044fe4000004180c */
[----:B------:R-:W3:Y:S11]  /*5ced0*/  LDL.LU.64 R12, [R1+0x3590] ;  /* 0x00359000010c7983 */ /* 0x000ef60000300a00 */
[----:B------:R-:W-:Y:S10]  /*5cee0*/  @!UPT UIADD3 URZ, URZ, URZ, URZ ;  /* 0x0000003f3f3ff290 */ /* 0x000ff4000fffe03f */
[----:B------:R0:W-:Y:S01]  /*5cef0*/  STL.64 [R1+0x810], R24 ;  /* 0x0008101801007387 */ /* 0x0001e20000100a00 */
[----:B------:R-:W-:Y:S03]  /*5cf00*/  STL.64 [R1+0x818], R26 ;  /* 0x0008181a01007387 */ /* 0x000fe60000100a00 */
[----:B0-----:R-:W4:Y:S01]  /*5cf10*/  LDL.LU.64 R24, [R1+0x3588] ;  /* 0x0035880001187983 */ /* 0x001f220000300a00 */
[C---:B---3--:R-:W-:Y:S08]  /*5cf20*/  HMMA.16816.F32.BF16 R16, R8.reuse, R12, R16 ;  /* 0x0000000c0810723c */ /* 0x048ff00000041810 */
[C---:B----4-:R-:W-:Y:S01]  /*5cf30*/  HMMA.16816.F32.BF16 R4, R8.reuse, R24, R4 ;  /* 0x000000180804723c */ /* 0x050fe20000041804 */
[----:B------:R-:W0:Y:S04]  /*5cf40*/  LDSM.16.M88.4 R24, [R3+0x52000] ;  /* 0x052000000318783b */ /* 0x000e280000000200 */
[----:B0-----:R-:W-:Y:S11]  /*5cf50*/  STL.64 [R1+0x34f8], R26 ;  /* 0x0034f81a01007387 */ /* 0x001ff60000100a00 */
[----:B------:R-:W-:Y:S07]  /*5cf60*/  @!UPT UIADD3 URZ, URZ, URZ, URZ ;  /* 0x0000003f3f3ff290 */ /* 0x000fee000fffe03f */
[----:B------:R0:W-:Y:S02]  /*5cf70*/  STL.64 [R1+0x620], R4 ;  /* 0x0006200401007387 */ /* 0x0001e40000100a00 */
[----:B------:R1:W-:Y:S02]  /*5cf80*/  STL.64 [R1+0x628], R6 ;  /* 0x0006280601007387 */ /* 0x0003e40000100a00 */
[----:B------:R2:W-:Y:S01]  /*5cf90*/  STL.64 [R1+0x34f0], R24 ;  /* 0x0034f01801007387 */ /* 0x0005e20000100a00 */
[----:B0-----:R-:W3:Y:S01]  /*5cfa0*/  LDL.LU R4, [R1+0x5e0] ;  /* 0x0005e00001047983 */ /* 0x001ee20000300800 */
[----:B------:R-:W-:Y:S02]  /*5cfb0*/  STL.64 [R1+0x8a0], R16 ;  /* 0x0008a01001007387 */ /* 0x000fe40000100a00 */
[----:B------:R-:W-:Y:S02]  /*5cfc0*/  STL.64 [R1+0x8a8], R18 ;  /* 0x0008a81201007387 */ /* 0x000fe40000100a00 */
[----:B------:R-:W3:Y:S01]  /*5cfd0*/  LDL.LU R5, [R1+0x5e4] ;  /* 0x0005e40001057983 */ /* 0x000ee20000300800 */
[----:B-1----:R-:W3:Y:S01]  /*5cfe0*/  LDL.LU R6, [R1+0x5e8] ;  /* 0x0005e80001067983 */ /* 0x002ee20000300800 */
[----:B------:R-:W3:Y:S02]  /*5cff0*/  LDL.LU R7, [R1+0x5ec] ;  /* 0x0005ec0001077983 */ /* 0x000ee40000300800 */
[----:B--2---:R-:W3:Y:S02]  /*5d000*/  LDL.64 R24, [R1+0x10] ;  /* 0x0000100001187983 */ /* 0x004ee40000100a00 */
[----:B------:R0:W-:Y:S01]  /*5d010*/  STL.64 [R1+0x3520], R12 ;  /* 0x0035200c01007387 */ /* 0x0001e20000100a00 */
[----:B------:R-:W1:Y:S04]  /*5d020*/  LDSM.16.M88.4 R16, [R3+0x52800] ;  /* 0x052800000310783b */ /* 0x000e680000000200 */
[----:B0-----:R-:W2:Y:S04]  /*5d030*/  LDL.64 R12, [R1+0x40] ;  /* 0x00004000010c7983 */ /* 0x001ea80000100a00 */
[----:B--2---:R0:W-:Y:S04]  /*5d040*/  STL.64 [R1+0x3538], R12 ;  /* 0x0035380c01007387 */ /* 0x0041e80000100a00 */
[----:B0-----:R-:W2:Y:S01]  /*5d050*/  LDL.LU R12, [R1+0x5f0] ;  /* 0x0005f000010c7983 */ /* 0x001ea20000300800 */
[----:B------:R-:W2:Y:S02]  /*5d060*/  LDL.LU R13, [R1+0x5f4] ;  /* 0x0005f400010d7983 */ /* 0x000ea40000300800 */
[----:B------:R-:W2:Y:S02]  /*5d070*/  LDL.LU R14, [R1+0x5f8] ;  /* 0x0005f800010e7983 */ /* 0x000ea40000300800 */
[----:B------:R-:W2:Y:S01]  /*5d080*/  LDL.LU R15, [R1+0x5fc] ;  /* 0x0005fc00010f7983 */ /* 0x000ea20000300800 */
[----:B-1----:R-:W-:Y:S01]  /*5d090*/  STL.64 [R1+0x3468], R18 ;  /* 0x0034681201007387 */ /* 0x002fe20000100a00 */
[----:B------:R0:W-:Y:S03]  /*5d0a0*/  STL.64 [R1+0x3460], R16 ;  /* 0x0034601001007387 */ /* 0x0001e60000100a00 */
[----:B0-----:R-:W4:Y:S01]  /*5d0b0*/  LDL.LU R16, [R1+0x310] ;  /* 0x0003100001107983 */ /* 0x001f220000300800 */
[C---:B--2---:R-:W-:Y:S11]  /*5d0c0*/  HMMA.16816.F32.BF16 R12, R8.reuse, R20, R12 ;  /* 0x00000014080c723c */ /* 0x044ff6000004180c */
[----:B------:R-:W-:Y:S11]  /*5d0d0*/  @!UPT UIADD3 URZ, URZ, URZ, URZ ;  /* 0x0000003f3f3ff290 */ /* 0x000ff6000fffe03f */
[----:B------:R-:W-:Y:S01]  /*5d0e0*/  @!UPT UIADD3 URZ, URZ, URZ, URZ ;  /* 0x0000003f3f3ff290 */ /* 0x000fe2000fffe03f */
[----:B------:R-:W-:Y:S01]  /*5d0f0*/  STL.64 [R1+0x9c0], R12 ;  /* 0x0009c00c01007387 */ /* 0x000fe20000100a00 */
[----:B------:R-:W-:Y:S02]  /*5d100*/  STL.64 [R1+0x9c8], R14 ;  /* 0x0009c80e01007387 */ /* 0x000fe40000100a00 */
[----:B------:R-:W4:Y:S02]  /*5d110*/  LDL.LU R17, [R1+0x314] ;  /* 0x0003140001117983 */ /* 0x000f240000300800 */
[----:B------:R-:W2:Y:S01]  /*5d120*/  LDL.LU R18, [R1+0x318] ;  /* 0x0003180001127983 */ /* 0x000ea20000300800 */
[----:B------:R-:W2:Y:S04]  /*5d130*/  LDL.LU R19, [R1+0x31c] ;  /* 0x00031c0001137983 */ /* 0x000ea80000300800 */
[----:B--2---:R-:W-:Y:S01]  /*5d140*/  STL.64 [R1+0x3548], R18 ;  /* 0x0035481201007387 */ /* 0x004fe20000100a00 */
[----:B----4-:R0:W-:Y:S03]  /*5d150*/  STL.64 [R1+0x3540], R16 ;  /* 0x0035401001007387 */ /* 0x0101e60000100a00 */
[----:B0-----:R-:W2:Y:S04]  /*5d160*/  LDL.64 R16, [R1+0x60] ;  /* 0x0000600001107983 */ /* 0x001ea80000100a00 */
[----:B--2---:R-:W-:Y:S01]  /*5d170*/  STL.64 [R1+0x3558], R16 ;  /* 0x0035581001007387 */ /* 0x004fe20000100a00 */
[----:B------:R-:W2:Y:S01]  /*5d180*/  LDL.64 R12, [R1+0x50] ;  /* 0x00005000010c7983 */ /* 0x000ea20000100a00 */
[C---:B---3--:R-:W-:Y:S02]  /*5d190*/  HMMA.16816.F32.BF16 R4, R8.reuse, R24, R4 ;  /* 0x000000180804723c */ /* 0x048fe40000041804 */
[----:B--2---:R0:W-:Y:S04]  /*5d1a0*/  STL.64 [R1+0x3550], R12 ;  /* 0x0035500c01007387 */ /* 0x0041e80000100a00 */
        /* <DEDUP_REMOVED lines=16> */
[----:B------:R0:W-:Y:S01]  /*5d2b0*/  STL.64 [R1+0xad0], R4 ;  /* 0x000ad00401007387 */ /* 0x0001e20000100a00 */
[----:B------:R-:W-:Y:S03]  /*5d2c0*/  STL.64 [R1+0xad8], R6 ;  /* 0x000ad80601007387 */ /* 0x000fe60000100a00 */
[----:B0-----:R-:W4:Y:S01]  /*5d2d0*/  LDL.LU.64 R4, [R1+0x3580] ;  /* 0x0035800001047983 */ /* 0x001f220000300a00 */
[----:B------:R-:W3:Y:S02]  /*5d2e0*/  LDL.LU R24, [R1+0x570] ;  /* 0x0005700001187983 */ /* 0x000ee40000300800 */
[----:B------:R-:W3:Y:S02]  /*5d2f0*/  LDL.LU R25, [R1+0x574] ;  /* 0x0005740001197983 */ /* 0x000ee40000300800 */
[----:B------:R-:W2:Y:S01]  /*5d300*/  LDL.LU R26, [R1+0x578] ;  /* 0x00057800011a7983 */ /* 0x000ea20000300800 */
[----:B------:R-:W2:Y:S04]  /*5d310*/  LDL.LU R27, [R1+0x57c] ;  /* 0x00057c00011b7983 */ /* 0x000ea80000300800 */
[----:B--2---:R-:W-:Y:S01]  /*5d320*/  STL.64 [R1+0x3508], R26 ;  /* 0x0035081a01007387 */ /* 0x004fe20000100a00 */
[----:B---3--:R0:W-:Y:S03]  /*5d330*/  STL.64 [R1+0x3500], R24 ;  /* 0x0035001801007387 */ /* 0x0081e60000100a00 */
        /* <DEDUP_REMOVED lines=10> */
[----:B----4-:R-:W-:Y:S01]  /*5d3e0*/  HMMA.16816.F32.BF16 R8, R8, R4, R20 ;  /* 0x000000040808723c */ /* 0x010fe20000041814 */
[----:B---3--:R-:W-:Y:S01]  /*5d3f0*/  STL.64 [R1+0x3530], R26 ;  /* 0x0035301a01007387 */ /* 0x008fe20000100a00 */
[----:B--2---:R0:W-:Y:S03]  /*5d400*/  STL.64 [R1+0x3528], R24 ;  /* 0x0035281801007387 */ /* 0x0041e60000100a00 */
[----:B0-----:R-:W2:Y:S01]  /*5d410*/  LDL.LU R24, [R1+0x280] ;  /* 0x0002800001187983 */ /* 0x001ea20000300800 */
[----:B------:R-:W2:Y:S02]  /*5d420*/  LDL.LU R25, [R1+0x284] ;  /* 0x0002840001197983 */ /* 0x000ea40000300800 */
[----:B------:R-:W2:Y:S02]  /*5d430*/  LDL.LU R26, [R1+0x288] ;  /* 0x00028800011a7983 */ /* 0x000ea40000300800 */
[----:B------:R-:W2:Y:S01]  /*5d440*/  LDL.LU R27, [R1+0x28c] ;  /* 0x00028c00011b7983 */ /* 0x000ea20000300800 */
[----:B------:R-:W3:Y:S01]  /*5d450*/  LDL.LU.64 R22, [R1+0x3578] ;  /* 0x0035780001167983 */ /* 0x000ee20000300a00 */
[----:B------:R-:W3:Y:S01]  /*5d460*/  LDL.LU.64 R20, [R1+0x3570] ;  /* 0x0035700001147983 */ /* 0x000ee20000300a00 */
[----:B------:R-:W-:-:S02]  /*5d470*/  MOV R16, R2 ;  /* 0x0000000200107202 */ /* 0x000fc40000000f00 */
[----:B------:R-:W-:-:S08]  /*5d480*/  MOV R17, R0 ;  /* 0x0000000000117202 */ /* 0x000fd00000000f00 */
[----:B------:R0:W-:Y:S01]  /*5d490*/  STL.64 [R1+0xac0], R8 ;  /* 0x000ac00801007387 */ /* 0x0001e20000100a00 */
[----:B------:R-:W-:Y:S03]  /*5d4a0*/  STL.64 [R1+0xac8], R10 ;  /* 0x000ac80a01007387 */ /* 0x000fe60000100a00 */
[----:B0-----:R-:W4:Y:S01]  /*5d4b0*/  LDL.64 R8, [R1+0x20] ;  /* 0x0000200001087983 */ /* 0x001f220000100a00 */
[C---:B---3--:R-:W-:Y:S03]  /*5d4c0*/  HMMA.16816.F32.BF16 R16, R20.reuse, R16, R12 ;  /* 0x000000101410723c */ /* 0x048fe6000004180c */
[----:B------:R-:W3:Y:S01]  /*5d4d0*/  LDL.LU.64 R14, [R1+0x3568] ;  /* 0x00356800010e7983 */ /* 0x000ee20000300a00 */
[----:B------:R-:W3:Y:S11]  /*5d4e0*/  LDL.LU.64 R12, [R1+0x3560] ;  /* 0x00356000010c7983 */ /* 0x000ef60000300a00 */
[----:B------:R-:W-:Y:S08]  /*5d4f0*/  @!UPT UIADD3 URZ, URZ, URZ, URZ ;  /* 0x0000003f3f3ff290 */ /* 0x000ff0000fffe03f */
[----:B------:R0:W-:Y:S01]  /*5d500*/  STL.64 [R1+0xbb0], R16 ;  /* 0x000bb01001007387 */ /* 0x0001e20000100a00 */
[----:B------:R-:W-:Y:S03]  /*5d510*/  STL.64 [R1+0xbb8], R18 ;  /* 0x000bb81201007387 */ /* 0x000fe60000100a00 */
[----:B0-----:R-:W3:Y:S02]  /*5d520*/  LDL.LU.64 R16, [R1+0x3558] ;  /* 0x0035580001107983 */ /* 0x001ee40000300a00 */
[C---:B---3--:R-:W-:Y:S01]  /*5d530*/  HMMA.16816.F32.BF16 R12, R20.reuse, R16, R12 ;  /* 0x00000010140c723c */ /* 0x048fe2000004180c */
[----:B------:R-:W-:Y:S02]  /*5d540*/  MOV R7, R16 ;  /* 0x0000001000077202 */ /* 0x000fe40000000f00 */
[----:B------:R-:W-:Y:S11]  /*5d550*/  MOV R6, R17 ;  /* 0x0000001100067202 */ /* 0x000ff60000000f00 */
[----:B------:R-:W-:Y:S09]  /*5d560*/  @!UPT UIADD3 URZ, URZ, URZ, URZ ;  /* 0x0000003f3f3ff290 */ /* 0x000ff2000fffe03f */
[----:B------:R0:W-:Y:S01]  /*5d570*/  STL.64 [R1+0xba0], R12 ;  /* 0x000ba00c01007387 */ /* 0x0001e20000100a00 */
[----:B------:R-:W-:Y:S03]  /*5d580*/  STL.64 [R1+0xba8], R14 ;  /* 0x000ba80e01007387 */ /* 0x000fe60000100a00 */
[----:B0-----:R-:W3:Y:S01]  /*5d590*/  LDL.LU.64 R12, [R1+0x3550] ;  /* 0x00355000010c7983 */ /* 0x001ee20000300a00 */
[----:B------:R-:W3:Y:S02]  /*5d5a0*/  LDL.LU.64 R18, [R1+0x3548] ;  /* 0x0035480001127983 */ /* 0x000ee40000300a00 */
[----:B------:R-:W3:Y:S02]  /*5d5b0*/  LDL.LU.64 R16, [R1+0x3540] ;  /* 0x0035400001107983 */ /* 0x000ee40000300a00 */
[C---:B---3--:R-:W-:Y:S11]  /*5d5c0*/  HMMA.16816.F32.BF16 R16, R20.reuse, R12, R16 ;  /* 0x0000000c1410723c */ /* 0x048ff60000041810 */
[----:B------:R-:W-:Y:S11]  /*5d5d0*/  @!UPT UIADD3 URZ, URZ, URZ, URZ ;  /* 0x0000003f3f3ff290 */ /* 0x000ff6000fffe03f */
[----:B------:R-:W-:Y:S01]  /*5d5e0*/  @!UPT UIADD3 URZ, URZ, URZ, URZ ;  /* 0x0000003f3f3ff290 */ /* 0x000fe2000fffe03f */
[----:B------:R-:W-:Y:S01]  /*5d5f0*/  STL.64 [R1+0xb90], R16 ;  /* 0x000b901001007387 */ /* 0x000fe20000100a00 */
[----:B------:R0:W-:Y:S02]  /*5d600*/  STL.64 [R1+0xb98], R18 ;  /* 0x000b981201007387 */ /* 0x0001e40000100a00 */
[----:B0-----:R-:W-:Y:S01]  /*5d610*/  MOV R19, R12 ;  /* 0x0000000c00137202 */ /* 0x001fe20000000f00 */
[----:B------:R-:W-:Y:S02]  /*5d620*/  IMAD.MOV.U32 R18, RZ, RZ, R13 ;  /* 0x000000ffff127224 */ /* 0x000fe400078e000d */
[----:B------:R-:W2:Y:S02]  /*5d630*/  LDL.LU.64 R12, [R1+0x3538] ;  /* 0x00353800010c7983 */ /* 0x000ea40000300a00 */
[C---:B--2---:R-:W-:Y:S01]  /*5d640*/  HMMA.16816.F32.BF16 R24, R20.reuse, R12, R24 ;  /* 0x0000000c1418723c */ /* 0x044fe20000041818 */
[----:B------:R-:W-:Y:S02]  /*5d650*/  MOV R17, R12 ;  /* 0x0000000c00117202 */ /* 0x000fe40000000f00 */
[----:B------:R-:W-:Y:S11]  /*5d660*/  MOV R16, R13 ;  /* 0x0000000d00107202 */ /* 0x000ff60000000f00 */
[----:B------:R-:W-:Y:S09]  /*5d670*/  @!UPT UIADD3 URZ, URZ, URZ, URZ ;  /* 0x0000003f3f3ff290 */ /* 0x000ff2000fffe03f */
[----:B------:R-:W-:Y:S01]  /*5d680*/  STL.64 [R1+0xb80], R24 ;  /* 0x000b801801007387 */ /* 0x000fe20000100a00 */
[----:B------:R0:W-:Y:S03]  /*5d690*/  STL.64 [R1+0xb88], R26 ;  /* 0x000b881a01007387 */ /* 0x0001e60000100a00 */
[----:B0-----:R-:W2:Y:S01]  /*5d6a0*/  LDL.LU.64 R26, [R1+0x3530] ;  /* 0x00353000011a7983 */ /* 0x001ea20000300a00 */
[----:B------:R-:W2:Y:S02]  /*5d6b0*/  LDL.LU.64 R24, [R1+0x3528] ;  /* 0x0035280001187983 */ /* 0x000ea40000300a00 */
[----:B------:R-:W2:Y:S02]  /*5d6c0*/  LDL.LU.64 R12, [R1+0x3520] ;  /* 0x00352000010c7983 */ /* 0x000ea40000300a00 */
[C---:B--2---:R-:W-:Y:S11]  /*5d6d0*/  HMMA.16816.F32.BF16 R24, R20.reuse, R12, R24 ;  /* 0x0000000c1418723c */ /* 0x044ff60000041818 */
[----:B------:R-:W-:Y:S11]  /*5d6e0*/  @!UPT UIADD3 URZ, URZ, URZ, URZ ;  /* 0x0000003f3f3ff290 */ /* 0x000ff6000fffe03f */
[----:B------:R-:W-:Y:S01]  /*5d6f0*/  @!UPT UIADD3 URZ, URZ, URZ, URZ ;  /* 0x0000003f3f3ff290 */ /* 0x000fe2000fffe03f */
[----:B------:R-:W-:Y:S01]  /*5d700*/  STL.64 [R1+0xb70], R24 ;  /* 0x000b701801007387 */ /* 0x000fe20000100a00 */
[----:B------:R0:W-:Y:S03]  /*5d710*/  STL.64 [R1+0xb78], R26 ;  /* 0x000b781a01007387 */ /* 0x0001e60000100a00 */
[----:B0-----:R-:W2:Y:S01]  /*5d720*/  LDL.LU.64 R26, [R1+0x3518] ;  /* 0x00351800011a7983 */ /* 0x001ea20000300a00 */
[----:B------:R-:W2:Y:S01]  /*5d730*/  LDL.LU.64 R24, [R1+0x3510] ;  /* 0x0035100001187983 */ /* 0x000ea20000300a00 */
[----:B------:R-:W-:Y:S01]  /*5d740*/  MOV R2, R12 ;  /* 0x0000000c00027202 */ /* 0x000fe20000000f00 */
[----:B------:R-:W-:Y:S02]  /*5d750*/  IMAD.MOV.U32 R0, RZ, RZ, R13 ;  /* 0x000000ffff007224 */ /* 0x000fe400078e000d */
[----:B------:R-:W0:Y:S04]  /*5d760*/  LDSM.16.M88.4 R12, [R3+0x53000] ;  /* 0x05300000030c783b */ /* 0x000e280000000200 */
[----:B0-----:R4:W-:Y:S02]  /*5d770*/  STL.64 [R1+0x3418], R14 ;  /* 0x0034180e01007387 */ /* 0x0019e40000100a00 */
[----:B----4-:R-:W-:Y:S01]  /*5d780*/  MOV R15, R8 ;  /* 0x00000008000f7202 */ /* 0x010fe20000000f00 */
[----:B------:R-:W-:Y:S01]  /*5d790*/  IMAD.MOV.U32 R14, RZ, RZ, R9 ;  /* 0x000000ffff0e7224 */ /* 0x000fe200078e0009 */
[----:B------:R-:W-:Y:S01]  /*5d7a0*/  STL.64 [R1+0x3410], R12 ;  /* 0x0034100c01007387 */ /* 0x000fe20000100a00 */
[----:B--2---:R-:W-:Y:S03]  /*5d7b0*/  HMMA.16816.F32.BF16 R24, R20, R8, R24 ;  /* 0x000000081418723c */ /* 0x004fe60000041818 */
[----:B------:R-:W0:Y:S11]  /*5d7c0*/  LDSM.16.M88.4 R8, [R3+0x53800] ;  /* 0x053800000308783b */ /* 0x000e360000000200 */
[----:B------:R-:W-:Y:S09]  /*5d7d0*/  @!UPT UIADD3 URZ, URZ, URZ, URZ ;  /* 0x0000003f3f3ff290 */ /* 0x000ff2000fffe03f */
[----:B------:R-:W-:Y:S01]  /*5d7e0*/  STL.64 [R1+0xb60], R24 ;  /* 0x000b601801007387 */ /* 0x000fe20000100a00 */
[----:B------:R1:W-:Y:S03]  /*5d7f0*/  STL.64 [R1+0xb68], R26 ;  /* 0x000b681a01007387 */ /* 0x0003e60000100a00 */
[----:B-1----:R-:W2:Y:S01]  /*5d800*/  LDL.LU.64 R26, [R1+0x3508] ;  /* 0x00350800011a7983 */ /* 0x002ea20000300a00 */
[----:B------:R-:W2:Y:S03]  /*5d810*/  LDL.LU.64 R24, [R1+0x3500] ;  /* 0x0035000001187983 */ /* 0x000ea60000300a00 */
[----:B0-----:R-:W-:Y:S01]  /*5d820*/  STL.64 [R1+0x33a8], R10 ;  /* 0x0033a80a01007387 */ /* 0x001fe20000100a00 */
[----:B------:R0:W-:Y:S02]  /*5d830*/  STL.64 [R1+0x33a0], R8 ;  /* 0x0033a00801007387 */ /* 0x0001e40000100a00 */
[----:B0-----:R-:W-:-:S02]  /*5d840*/  MOV R8, R19 ;  /* 0x0000001300087202 */ /* 0x001fc40000000f00 */
[----:B------:R-:W-:-:S05]  /*5d850*/  MOV R9, R18 ;  /* 0x0000001200097202 */ /* 0x000fca0000000f00 */
[----:B------:R0:W-:Y:S04]  /*5d860*/  STL.64 [R1+0x34c0], R8 ;  /* 0x0034c00801007387 */ /* 0x0001e80000100a00 */
[----:B0-----:R-:W3:Y:S01]  /*5d870*/  LDL.LU R8, [R1+0x560] ;  /* 0x0005600001087983 */ /* 0x001ee20000300800 */
[----:B------:R-:W3:Y:S02]  /*5d880*/  LDL.LU R9, [R1+0x564] ;  /* 0x0005640001097983 */ /* 0x000ee40000300800 */
[----:B------:R-:W3:Y:S02]  /*5d890*/  LDL.LU R10, [R1+0x568] ;  /* 0x00056800010a7983 */ /* 0x000ee40000300800 */
[----:B------:R-:W3:Y:S01]  /*5d8a0*/  LDL.LU R11, [R1+0x56c] ;  /* 0x00056c00010b7983 */ /* 0x000ee20000300800 */
[----:B------:R-:W-:-:S02]  /*5d8b0*/  MOV R12, R29 ;  /* 0x0000001d000c7202 */ /* 0x000fc40000000f00 */
[----:B------:R-:W-:-:S07]  /*5d8c0*/  MOV R13, R28 ;  /* 0x0000001c000d7202 */ /* 0x000fce0000000f00 */
[C---:B--2---:R-:W-:Y:S11]  /*5d8d0*/  HMMA.16816.F32.BF16 R24, R20.reuse, R12, R24 ;  /* 0x0000000c1418723c */ /* 0x044ff60000041818 */
[----:B------:R-:W-:Y:S11]  /*5d8e0*/  @!UPT UIADD3 URZ, URZ, URZ, URZ ;  /* 0x0000003f3f3ff290 */ /* 0x000ff6000fffe03f */
[----:B------:R-:W-:Y:S01]  /*5d8f0*/  @!UPT UIADD3 URZ, URZ, URZ, URZ ;  /* 0x0000003f3f3ff290 */ /* 0x000fe2000fffe03f */
[----:B------:R-:W-:Y:S01]  /*5d900*/  STL.64 [R1+0xb50], R24 ;  /* 0x000b501801007387 */ /* 0x000fe20000100a00 */
[----:B---3--:R-:W-:Y:S03]  /*5d910*/  HMMA.16816.F32.BF16 R8, R20, R4, R8 ;  /* 0x000000041408723c */ /* 0x008fe60000041808 */
[----:B------:R0:W-:Y:S04]  /*5d920*/  STL.64 [R1+0xb58], R26 ;  /* 0x000b581a01007387 */ /* 0x0001e80000100a00 */
[----:B0-----:R-:W2:Y:S01]  /*5d930*/  LDL.LU.64 R26, [R1+0x34f8] ;  /* 0x0034f800011a7983 */ /* 0x001ea20000300a00 */
[----:B------:R-:W2:Y:S02]  /*5d940*/  LDL.LU.64 R24, [R1+0x34f0] ;  /* 0x0034f00001187983 */ /* 0x000ea40000300a00 */
[----:B------:R0:W-:Y:S11]  /*5d950*/  STL.64 [R1+0x3478], R12 ;  /* 0x0034780c01007387 */ /* 0x0001f60000100a00 */
[----:B------:R-:W-:Y:S02]  /*5d960*/  @!UPT UIADD3 URZ, URZ, URZ, URZ ;  /* 0x0000003f3f3ff290 */ /* 0x000fe4000fffe03f */
[----:B------:R-:W-:Y:S01]  /*5d970*/  STL.64 [R1+0x330], R8 ;  /* 0x0003300801007387 */ /* 0x000fe20000100a00 */
[----:B0-----:R-:W-:Y:S01]  /*5d980*/  MOV R12, R15 ;  /* 0x0000000f000c7202 */ /* 0x001fe20000000f00 */
[----:B------:R-:W-:Y:S02]  /*5d990*/  IMAD.MOV.U32 R13, RZ, RZ, R14 ;  /* 0x000000ffff0d7224 */ /* 0x000fe400078e000e */
[----:B------:R-:W-:Y:S04]  /*5d9a0*/  STL.64 [R1+0x338], R10 ;  /* 0x0003380a01007387 */ /* 0x000fe80000100a00 */
[----:B------:R0:W-:Y:S04]  /*5d9b0*/  STL.64 [R1+0x3490], R12 ;  /* 0x0034900c01007387 */ /* 0x0001e80000100a00 */
[----:B0-----:R-:W3:Y:S01]  /*5d9c0*/  LDL.LU R12, [R1+0x120] ;  /* 0x00012000010c7983 */ /* 0x001ee20000300800 */
[----:B------:R-:W3:Y:S02]  /*5d9d0*/  LDL.LU R13, [R1+0x124] ;  /* 0x00012400010d7983 */ /* 0x000ee40000300800 */
[----:B------:R-:W4:Y:S02]  /*5d9e0*/  LDL.LU R14, [R1+0x128] ;  /* 0x00012800010e7983 */ /* 0x000f240000300800 */
[----:B------:R-:W4:Y:S01]  /*5d9f0*/  LDL.LU R15, [R1+0x12c] ;  /* 0x00012c00010f7983 */ /* 0x000f220000300800 */
[----:B------:R-:W-:Y:S01]  /*5da00*/  MOV R8, R7 ;  /* 0x0000000700087202 */ /* 0x000fe20000000f00 */
[----:B------:R-:W-:Y:S01]  /*5da10*/  IMAD.MOV.U32 R9, RZ, RZ, R6 ;  /* 0x000000ffff097224 */ /* 0x000fe200078e0006 */
[----:B----4-:R-:W-:Y:S01]  /*5da20*/  STL.64 [R1+0x34a0], R14 ;  /* 0x0034a00e01007387 */ /* 0x010fe20000100a00 */
[----:B---3--:R0:W-:Y:S03]  /*5da30*/  STL.64 [R1+0x3498], R12 ;  /* 0x0034980c01007387 */ /* 0x0081e60000100a00 */
[----:B------:R1:W-:Y:S01]  /*5da40*/  STL.64 [R1+0x34d8], R8 ;  /* 0x0034d80801007387 */ /* 0x0003e20000100a00 */
[----:B0-----:R-:W-:-:S02]  /*5da50*/  MOV R12, R17 ;  /* 0x00000011000c7202 */ /* 0x001fc40000000f00 */
[----:B------:R-:W-:Y:S01]  /*5da60*/  MOV R13, R16 ;  /* 0x00000010000d7202 */ /* 0x000fe20000000f00 */
[----:B-1----:R-:W2:Y:S04]  /*5da70*/  LDL.64 R8, [R1+0x70] ;  /* 0x0000700001087983 */ /* 0x002ea80000100a00 */
        /* <DEDUP_REMOVED lines=9> */
[----:B------:R-:W4:Y:S02]  /*5db10*/  LDL.LU R14, [R1+0x248] ;  /* 0x00024800010e7983 */ /* 0x000f240000300800 */
[----:B------:R-:W4:Y:S02]  /*5db20*/  LDL.LU R15, [R1+0x24c] ;  /* 0x00024c00010f7983 */ /* 0x000f240000300800 */
[----:B----4-:R-:W-:Y:S01]  /*5db30*/  STL.64 [R1+0x34e8], R14 ;  /* 0x0034e80e01007387 */ /* 0x010fe20000100a00 */
[----:B---3--:R0:W-:Y:S03]  /*5db40*/  STL.64 [R1+0x34e0], R12 ;  /* 0x0034e00c01007387 */ /* 0x0081e60000100a00 */
[----:B0-----:R-:W2:Y:S01]  /*5db50*/  LDL.LU R12, [R1+0x250] ;  /* 0x00025000010c7983 */ /* 0x001ea20000300800 */
[----:B------:R-:W2:Y:S02]  /*5db60*/  LDL.LU R13, [R1+0x254] ;  /* 0x00025400010d7983 */ /* 0x000ea40000300800 */
[----:B------:R-:W2:Y:S02]  /*5db70*/  LDL.LU R14, [R1+0x258] ;  /* 0x00025800010e7983 */ /* 0x000ea40000300800 */
[----:B------:R-:W2:Y:S01]  /*5db80*/  LDL.LU R15, [R1+0x25c] ;  /* 0x00025c00010f7983 */ /* 0x000ea20000300800 */
        /* <DEDUP_REMOVED lines=10> */
[----:B------:R-:W4:Y:S01]  /*5dc30*/  LDL.LU R7, [R1+0x11c] ;  /* 0x00011c0001077983 */ /* 0x000f220000300800 */
[----:B--2---:R-:W-:Y:S01]  /*5dc40*/  HMMA.16816.F32.BF16 R12, R24, R8, R12 ;  /* 0x00000008180c723c */ /* 0x004fe2000004180c */
[----:B------:R-:W-:-:S02]  /*5dc50*/  MOV R20, R2 ;  /* 0x0000000200147202 */ /* 0x000fc40000000f00 */
[----:B------:R-:W-:Y:S01]  /*5dc60*/  MOV R21, R0 ;  /* 0x0000000000157202 */ /* 0x000fe20000000f00 */
[----:B------:R-:W-:Y:S02]  /*5dc70*/  MOV R2, R8 ;  /* 0x0000000800027202 */ /* 0x000fe40000000f00 */
[----:B------:R-:W-:Y:S01]  /*5dc80*/  IMAD.MOV.U32 R0, RZ, RZ, R9 ;  /* 0x000000ffff007224 */ /* 0x000fe200078e0009 */
[----:B----4-:R-:W-:Y:S01]  /*5dc90*/  STL.64 [R1+0x34b0], R6 ;  /* 0x0034b00601007387 */ /* 0x010fe20000100a00 */
[----:B---3--:R0:W-:Y:S03]  /*5dca0*/  STL.64 [R1+0x34a8], R4 ;  /* 0x0034a80401007387 */ /* 0x0081e60000100a00 */
        /* <DEDUP_REMOVED lines=8> */
[----:B------:R-:W-:Y:S01]  /*5dd30*/  STL.64 [R1+0xab0], R12 ;  /* 0x000ab00c01007387 */ /* 0x000fe20000100a00 */
[----:B------:R0:W-:Y:S03]  /*5dd40*/  STL.64 [R1+0xab8], R14 ;  /* 0x000ab80e01007387 */ /* 0x0001e60000100a00 */
[----:B0-----:R-:W4:Y:S01]  /*5dd50*/  LDL.LU.64 R14, [R1+0x34e8] ;  /* 0x0034e800010e7983 */ /* 0x001f220000300a00 */
[----:B------:R-:W4:Y:S02]  /*5dd60*/  LDL.LU.64 R12, [R1+0x34e0] ;  /* 0x0034e000010c7983 */ /* 0x000f240000300a00 */
[----:B------:R-:W4:Y:S02]  /*5dd70*/  LDL.LU.64 R8, [R1+0x34d8] ;  /* 0x0034d80001087983 */ /* 0x000f240000300a00 */
[C---:B----4-:R-:W-:Y:S01]  /*5dd80*/  HMMA.16816.F32.BF16 R8, R24.reuse, R8, R12 ;  /* 0x000000081808723c */ /* 0x050fe2000004180c */
[----:B------:R-:W4:Y:S01]  /*5dd90*/  LDL.LU.64 R14, [R1+0x34d0] ;  /* 0x0034d000010e7983 */ /* 0x000f220000300a00 */
[----:B------:R-:W4:Y:S11]  /*5dda0*/  LDL.LU.64 R12, [R1+0x34c8] ;  /* 0x0034c800010c7983 */ /* 0x000f360000300a00 */
[----:B------:R-:W-:Y:S10]  /*5ddb0*/  @!UPT UIADD3 URZ, URZ, URZ, URZ ;  /* 0x0000003f3f3ff290 */ /* 0x000ff4000fffe03f */
[----:B------:R0:W-:Y:S01]  /*5ddc0*/  STL.64 [R1+0x310], R8 ;  /* 0x0003100801007387 */ /* 0x0001e20000100a00 */
[----:B------:R-:W-:Y:S03]  /*5ddd0*/  STL.64 [R1+0x318], R10 ;  /* 0x0003180a01007387 */ /* 0x000fe60000100a00 */
[----:B0-----:R-:W4:Y:S02]  /*5dde0*/  LDL.LU.64 R8, [R1+0x34c0] ;  /* 0x0034c00001087983 */ /* 0x001f240000300a00 */
[C---:B----4-:R-:W-:Y:S11]  /*5ddf0*/  HMMA.16816.F32.BF16 R12, R24.reuse, R8, R12 ;  /* 0x00000008180c723c */ /* 0x050ff6000004180c */
[----:B------:R-:W-:Y:S11]  /*5de00*/  @!UPT UIADD3 URZ, URZ, URZ, URZ ;  /* 0x0000003f3f3ff290 */ /* 0x000ff6000fffe03f */
[----:B------:R-:W-:Y:S01]  /*5de10*/  @!UPT UIADD3 URZ, URZ, URZ, URZ ;  /* 0x0000003f3f3ff290 */ /* 0x000fe2000fffe03f */
[----:B------:R0:W-:Y:S01]  /*5de20*/  STL.64 [R1+0xaa0], R12 ;  /* 0x000aa00c01007387 */ /* 0x0001e20000100a00 */
[----:B------:R-:W-:Y:S03]  /*5de30*/  STL.64 [R1+0xaa8], R14 ;  /* 0x000aa80e01007387 */ /* 0x000fe60000100a00 */
[----:B0-----:R-:W2:Y:S01]  /*5de40*/  LDL.LU.64 R12, [R1+0x34b8] ;  /* 0x0034b800010c7983 */ /* 0x001ea20000300a00 */
[----:B------:R0:W-:Y:S03]  /*5de50*/  STL.64 [R1+0x3438], R8 ;  /* 0x0034380801007387 */ /* 0x0001e60000100a00 */
[----:B0-----:R-:W4:Y:S01]  /*5de60*/  LDL.64 R8, [R1+0x60] ;  /* 0x0000600001087983 */ /* 0x001f220000100a00 */
[C---:B--2---:R-:W-:Y:S03]  /*5de70*/  HMMA.16816.F32.BF16 R12, R24.reuse, R12, R4 ;  /* 0x0000000c180c723c */ /* 0x044fe60000041804 */
[----:B----4-:R-:W-:Y:S01]  /*5de80*/  STL.64 [R1+0x3448], R8 ;  /* 0x0034480801007387 */ /* 0x010fe20000100a00 */
[----:B------:R-:W2:Y:S02]  /*5de90*/  LDL.LU.64 R6, [R1+0x34b0] ;  /* 0x0034b00001067983 */ /* 0x000ea40000300a00 */
[----:B------:R-:W2:Y:S11]  /*5dea0*/  LDL.LU.64 R4, [R1+0x34a8] ;  /* 0x0034a80001047983 */ /* 0x000eb60000300a00 */
[----:B------:R-:W-:Y:S06]  /*5deb0*/  @!UPT UIADD3 URZ, URZ, URZ, URZ ;  /* 0x0000003f3f3ff290 */ /* 0x000fec000fffe03f */
[----:B------:R-:W-:Y:S01]  /*5dec0*/  STL.64 [R1+0xa90], R12 ;  /* 0x000a900c01007387 */ /* 0x000fe20000100a00 */
[----:B------:R0:W-:Y:S03]  /*5ded0*/  STL.64 [R1+0xa98], R14 ;  /* 0x000a980e01007387 */ /* 0x0001e60000100a00 */
[----:B0-----:R-:W4:Y:S01]  /*5dee0*/  LDL.LU.64 R14, [R1+0x34a0] ;  /* 0x0034a000010e7983 */ /* 0x001f220000300a00 */
[----:B------:R-:W4:Y:S02]  /*5def0*/  LDL.LU.64 R12, [R1+0x3498] ;  /* 0x00349800010c7983 */ /* 0x000f240000300a00 */
[C---:B----4-:R-:W-:Y:S11]  /*5df00*/  HMMA.16816.F32.BF16 R12, R24.reuse, R20, R12 ;  /* 0x00000014180c723c */ /* 0x050ff6000004180c */
[----:B------:R-:W-:Y:S11]  /*5df10*/  @!UPT UIADD3 URZ, URZ, URZ, URZ ;  /* 0x0000003f3f3ff290 */ /* 0x000ff6000fffe03f */
[----:B------:R-:W-:Y:S01]  /*5df20*/  @!UPT UIADD3 URZ, URZ, URZ, URZ ;  /* 0x0000003f3f3ff290 */ /* 0x000fe2000fffe03f */
[----:B------:R0:W-:Y:S01]  /*5df30*/  STL.64 [R1+0xa80], R12 ;  /* 0x000a800c01007387 */ /* 0x0001e20000100a00 */
[----:B------:R-:W-:Y:S03]  /*5df40*/  STL.64 [R1+0xa88], R14 ;  /* 0x000a880e01007387 */ /* 0x000fe60000100a00 */
[----:B0-----:R-:W2:Y:S01]  /*5df50*/  LDL.LU.64 R12, [R1+0x3490] ;  /* 0x00349000010c7983 */ /* 0x001ea20000300a00 */
[----:B------:R0:W-:Y:S03]  /*5df60*/  STL.64 [R1+0x3428], R20 ;  /* 0x0034281401007387 */ /* 0x0001e60000100a00 */
[----:B0-----:R-:W4:Y:S04]  /*5df70*/  LDL.64 R20, [R1+0x40] ;  /* 0x0000400001147983 */ /* 0x001f280000100a00 */
[----:B----4-:R0:W-:Y:S04]  /*5df80*/  STL.64 [R1+0x3440], R20 ;  /* 0x0034401401007387 */ /* 0x0101e80000100a00 */
[----:B0-----:R-:W4:Y:S01]  /*5df90*/  LDL.LU R20, [R1+0xd0] ;  /* 0x0000d00001147983 */ /* 0x001f220000300800 */
[----:B------:R-:W4:Y:S02]  /*5dfa0*/  LDL.LU R21, [R1+0xd4] ;  /* 0x0000d40001157983 */ /* 0x000f240000300800 */
[----:B------:R-:W3:Y:S02]  /*5dfb0*/  LDL.LU R22, [R1+0xd8] ;  /* 0x0000d80001167983 */ /* 0x000ee40000300800 */
[----:B------:R-:W3:Y:S01]  /*5dfc0*/  LDL.LU R23, [R1+0xdc] ;  /* 0x0000dc0001177983 */ /* 0x000ee20000300800 */
[C---:B--2---:R-:W-:Y:S01]  /*5dfd0*/  HMMA.16816.F32.BF16 R12, R24.reuse, R12, R4 ;  /* 0x0000000c180c723c */ /* 0x044fe20000041804 */
[----:B---3--:R-:W-:Y:S01]  /*5dfe0*/  STL.64 [R1+0x3458], R22 ;  /* 0x0034581601007387 */ /* 0x008fe20000100a00 */
[----:B----4-:R0:W-:Y:S03]  /*5dff0*/  STL.64 [R1+0x3450], R20 ;  /* 0x0034501401007387 */ /* 0x0101e60000100a00 */
[----:B0-----:R-:W2:Y:S01]  /*5e000*/  LDL.LU R20, [R1+0xe0] ;  /* 0x0000e00001147983 */ /* 0x001ea20000300800 */
[----:B------:R-:W2:Y:S02]  /*5e010*/  LDL.LU R21, [R1+0xe4] ;  /* 0x0000e40001157983 */ /* 0x000ea40000300800 */
[----:B------:R-:W2:Y:S02]  /*5e020*/  LDL.LU R22, [R1+0xe8] ;  /* 0x0000e80001167983 */ /* 0x000ea40000300800 */
[----:B------:R-:W2:Y:S01]  /*5e030*/  LDL.LU R23, [R1+0xec] ;  /* 0x0000ec0001177983 */ /* 0x000ea20000300800 */
[----:B------:R-:W3:Y:S01]  /*5e040*/  LDL.LU.64 R6, [R1+0x3488] ;  /* 0x0034880001067983 */ /* 0x000ee20000300a00 */
[----:B------:R-:W3:Y:S11]  /*5e050*/  LDL.LU.64 R4, [R1+0x3480] ;  /* 0x0034800001047983 */ /* 0x000ef60000300a00 */
[----:B------:R0:W-:Y:S02]  /*5e060*/  STL.64 [R1+0xa70], R12 ;  /* 0x000a700c01007387 */ /* 0x0001e40000100a00 */
[----:B------:R-:W-:Y:S01]  /*5e070*/  STL.64 [R1+0xa78], R14 ;  /* 0x000a780e01007387 */ /* 0x000fe20000100a00 */
[----:B0-----:R-:W3:Y:S02]  /*5e080*/  LDL.LU.64 R12, [R1+0x3478] ;  /* 0x00347800010c7983 */ /* 0x001ee40000300a00 */
[C---:B---3--:R-:W-:Y:S11]  /*5e090*/  HMMA.16816.F32.BF16 R4, R24.reuse, R12, R4 ;  /* 0x0000000c1804723c */ /* 0x048ff60000041804 */
[----:B------:R-:W-:Y:S11]  /*5e0a0*/  @!UPT UIADD3 URZ, URZ, URZ, URZ ;  /* 0x0000003f3f3ff290 */ /* 0x000ff6000fffe03f */
[----:B------:R-:W-:Y:S01]  /*5e0b0*/  @!UPT UIADD3 URZ, URZ, URZ, URZ ;  /* 0x0000003f3f3ff290 */ /* 0x000fe2000fffe03f */
[----:B------:R0:W-:Y:S01]  /*5e0c0*/  STL.64 [R1+0xa60], R4 ;  /* 0x000a600401007387 */ /* 0x0001e20000100a00 */
[----:B------:R-:W-:Y:S03]  /*5e0d0*/  STL.64 [R1+0xa68], R6 ;  /* 0x000a680601007387 */ /* 0x000fe60000100a00 */
[----:B0-----:R-:W3:Y:S01]  /*5e0e0*/  LDL.LU.64 R4, [R1+0x3470] ;  /* 0x0034700001047983 */ /* 0x001ee20000300a00 */
[----:B------:R0:W-:Y:S03]  /*5e0f0*/  STL.64 [R1+0x3430], R12 ;  /* 0x0034300c01007387 */ /* 0x0001e60000100a00 */
[----:B0-----:R-:W4:Y:S01]  /*5e100*/  LDL.LU R12, [R1+0xb0] ;  /* 0x0000b000010c7983 */ /* 0x001f220000300800 */
[----:B------:R-:W4:Y:S02]  /*5e110*/  LDL.LU R13, [R1+0xb4] ;  /* 0x0000b400010d7983 */ /* 0x000f240000300800 */
[----:B------:R-:W4:Y:S02]  /*5e120*/  LDL.LU R14, [R1+0xb8] ;  /* 0x0000b800010e7983 */ /* 0x000f240000300800 */
[----:B------:R-:W4:Y:S01]  /*5e130*/  LDL.LU R15, [R1+0xbc] ;  /* 0x0000bc00010f7983 */ /* 0x000f220000300800 */
[----:B---3--:R-:W-:Y:S01]  /*5e140*/  HMMA.16816.F32.BF16 R24, R24, R4, R16 ;  /* 0x000000041818723c */ /* 0x008fe20000041810 */
[----:B------:R-:W2:Y:S01]  /*5e150*/  LDL.LU.64 R18, [R1+0x3468] ;  /* 0x0034680001127983 */ /* 0x000ea20000300a00 */
[----:B------:R-:W2:Y:S01]  /*5e160*/  LDL.LU.64 R16, [R1+0x3460] ;  /* 0x0034600001107983 */ /* 0x000ea20000300a00 */
[----:B------:R-:W-:-:S02]  /*5e170*/  MOV R8, R2 ;  /* 0x0000000200087202 */ /* 0x000fc40000000f00 */
[----:B------:R-:W-:Y:S01]  /*5e180*/  MOV R9, R0 ;  /* 0x0000000000097202 */ /* 0x000fe20000000f00 */
[----:B------:R0:W-:Y:S04]  /*5e190*/  STL.64 [R1+0x3420], R4 ;  /* 0x0034200401007387 */ /* 0x0001e80000100a00 */
[----:B0-----:R-:W3:Y:S11]  /*5e1a0*/  LDL.LU R4, [R1+0xc0] ;  /* 0x0000c00001047983 */ /* 0x001ef60000300800 */
[----:B------:R-:W-:Y:S02]  /*5e1b0*/  @!UPT UIADD3 URZ, URZ, URZ, URZ ;  /* 0x0000003f3f3ff290 */ /* 0x000fe4000fffe03f */
[----:B------:R0:W-:Y:S01]  /*5e1c0*/  STL.64 [R1+0x9b0], R24 ;  /* 0x0009b01801007387 */ /* 0x0001e20000100a00 */
[----:B------:R-:W-:Y:S02]  /*5e1d0*/  STL.64 [R1+0x9b8], R26 ;  /* 0x0009b81a01007387 */ /* 0x000fe40000100a00 */
[----:B------:R-:W3:Y:S02]  /*5e1e0*/  LDL.LU R5, [R1+0xc4] ;  /* 0x0000c40001057983 */ /* 0x000ee40000300800 */
[----:B------:R-:W3:Y:S01]  /*5e1f0*/  LDL.LU R6, [R1+0xc8] ;  /* 0x0000c80001067983 */ /* 0x000ee20000300800 */
[----:B------:R-:W3:Y:S04]  /*5e200*/  LDL.LU R7, [R1+0xcc] ;  /* 0x0000cc0001077983 */ /* 0x000ee80000300800 */
[----:B0-----:R-:W3:Y:S01]  /*5e210*/  LDL.64 R24, [R1+0x20] ;  /* 0x0000200001187983 */ /* 0x001ee20000100a00 */
[C---:B--2---:R-:W-:Y:S03]  /*5e220*/  HMMA.16816.F32.BF16 R8, R16.reuse, R8, R20 ;  /* 0x000000081008723c */ /* 0x044fe60000041814 */
[----:B------:R-:W2:Y:S01]  /*5e230*/  LDL.LU.64 R22, [R1+0x3458] ;  /* 0x0034580001167983 */ /* 0x000ea20000300a00 */
[----:B------:R-:W2:Y:S11]  /*5e240*/  LDL.LU.64 R20, [R1+0x3450] ;  /* 0x0034500001147983 */ /* 0x000eb60000300a00 */
[----:B------:R-:W-:Y:S08]  /*5e250*/  @!UPT UIADD3 URZ, URZ, URZ, URZ ;  /* 0x0000003f3f3ff290 */ /* 0x000ff0000fffe03f */
[----:B------:R0:W-:Y:S01]  /*5e260*/  STL.64 [R1+0x9a0], R8 ;  /* 0x0009a00801007387 */ /* 0x0001e20000100a00 */
[----:B------:R-:W-:Y:S03]  /*5e270*/  STL.64 [R1+0x9a8], R10 ;  /* 0x0009a80a01007387 */ /* 0x000fe60000100a00 */
[----:B0-----:R-:W2:Y:S02]  /*5e280*/  LDL.LU.64 R8, [R1+0x3448] ;  /* 0x0034480001087983 */ /* 0x001ea40000300a00 */
[C---:B--2---:R-:W-:Y:S01]  /*5e290*/  HMMA.16816.F32.BF16 R20, R16.reuse, R8, R20 ;  /* 0x000000081014723c */ /* 0x044fe20000041814 */
[----:B------:R-:W-:Y:S01]  /*5e2a0*/  MOV R2, R8 ;  /* 0x0000000800027202 */ /* 0x000fe20000000f00 */
[----:B------:R-:W-:Y:S11]  /*5e2b0*/  IMAD.MOV.U32 R0, RZ, RZ, R9 ;  /* 0x000000ffff007224 */ /* 0x000ff600078e0009 */
[----:B------:R-:W-:Y:S10]  /*5e2c0*/  @!UPT UIADD3 URZ, URZ, URZ, URZ ;  /* 0x0000003f3f3ff290 */ /* 0x000ff4000fffe03f */
[----:B------:R0:W-:Y:S01]  /*5e2d0*/  STL.64 [R1+0x990], R20 ;  /* 0x0009901401007387 */ /* 0x0001e20000100a00 */
[----:B------:R-:W-:Y:S03]  /*5e2e0*/  STL.64 [R1+0x998], R22 ;  /* 0x0009981601007387 */ /* 0x000fe60000100a00 */
[----:B0-----:R-:W4:Y:S01]  /*5e2f0*/  LDL.LU.64 R20, [R1+0x3440] ;  /* 0x0034400001147983 */ /* 0x001f220000300a00 */
[----:B------:R-:W3:Y:S02]  /*5e300*/  LDL.LU.64 R8, [R1+0x3438] ;  /* 0x0034380001087983 */ /* 0x000ee40000300a00 */
[C---:B---3--:R-:W-:Y:S08]  /*5e310*/  HMMA.16816.F32.BF16 R4, R16.reuse, R8, R4 ;  /* 0x000000081004723c */ /* 0x048ff00000041804 */
[----:B----4-:R-:W-:Y:S01]  /*5e320*/  HMMA.16816.F32.BF16 R12, R16, R20, R12 ;  /* 0x00000014100c723c */ /* 0x010fe2000004180c */
[----:B------:R0:W-:Y:S02]  /*5e330*/  STL.64 [R1+0x33e0], R8 ;  /* 0x0033e00801007387 */ /* 0x0001e40000100a00 */
[----:B0-----:R-:W-:-:S02]  /*5e340*/  MOV R8, R2 ;  /* 0x0000000200087202 */ /* 0x001fc40000000f00 */
[----:B------:R-:W-:-:S10]  /*5e350*/  MOV R9, R0 ;  /* 0x0000000000097202 */ /* 0x000fd40000000f00 */
[----:B------:R0:W-:Y:S01]  /*5e360*/  STL.64 [R1+0x980], R4 ;  /* 0x0009800401007387 */ /* 0x0001e20000100a00 */
[----:B------:R1:W-:Y:S03]  /*5e370*/  STL.64 [R1+0x988], R6 ;  /* 0x0009880601007387 */ /* 0x0003e60000100a00 */
[----:B0-----:R-:W2:Y:S01]  /*5e380*/  LDL.LU R4, [R1+0x200] ;  /* 0x0002000001047983 */ /* 0x001ea20000300800 */
[----:B------:R-:W2:Y:S02]  /*5e390*/  LDL.LU R5, [R1+0x204] ;  /* 0x0002040001057983 */ /* 0x000ea40000300800 */
[----:B-1----:R-:W2:Y:S02]  /*5e3a0*/  LDL.LU R6, [R1+0x208] ;  /* 0x0002080001067983 */ /* 0x002ea40000300800 */
[----:B------:R-:W2:Y:S01]  /*5e3b0*/  LDL.LU R7, [R1+0x20c] ;  /* 0x00020c0001077983 */ /* 0x000ea20000300800 */
[----:B------:R0:W-:Y:S01]  /*5e3c0*/  STL.64 [R1+0x33f8], R8 ;  /* 0x0033f80801007387 */ /* 0x0001e20000100a00 */
[----:B------:R-:W-:Y:S01]  /*5e3d0*/  MOV R2, R20 ;  /* 0x0000001400027202 */ /* 0x000fe20000000f00 */
[----:B------:R-:W-:-:S02]  /*5e3e0*/  IMAD.MOV.U32 R0, RZ, RZ, R21 ;  /* 0x000000ffff007224 */ /* 0x000fc400078e0015 */
[----:B0-----:R-:W3:Y:S01]  /*5e3f0*/  LDL.LU R8, [R1+0xa0] ;  /* 0x0000a00001087983 */ /* 0x001ee20000300800 */
[----:B------:R-:W3:Y:S02]  /*5e400*/  LDL.LU R9, [R1+0xa4] ;  /* 0x0000a40001097983 */ /* 0x000ee40000300800 */
[----:B------:R-:W3:Y:S02]  /*5e410*/  LDL.LU R10, [R1+0xa8] ;  /* 0x0000a800010a7983 */ /* 0x000ee40000300800 */
[----:B------:R-:W3:Y:S01]  /*5e420*/  LDL.LU R11, [R1+0xac] ;  /* 0x0000ac00010b7983 */ /* 0x000ee20000300800 */
[----:B------:R0:W-:Y:S01]  /*5e430*/  STL.64 [R1+0x970], R12 ;  /* 0x0009700c01007387 */ /* 0x0001e20000100a00 */
[----:B------:R-:W-:Y:S03]  /*5e440*/  STL.64 [R1+0x978], R14 ;  /* 0x0009780e01007387 */ /* 0x000fe60000100a00 */
[----:B0-----:R-:W2:Y:S01]  /*5e450*/  LDL.LU.64 R12, [R1+0x3430] ;  /* 0x00343000010c7983 */ /* 0x001ea20000300a00 */
[----:B------:R-:W3:Y:S02]  /*5e460*/  LDL.LU.64 R20, [R1+0x3428] ;  /* 0x0034280001147983 */ /* 0x000ee40000300a00 */
[C---:B---3--:R-:W-:Y:S01]  /*5e470*/  HMMA.16816.F32.BF16 R20, R16.reuse, R20, R8 ;  /* 0x000000141014723c */ /* 0x048fe20000041808 */
[----:B------:R-:W3:Y:S11]  /*5e480*/  LDL.64 R8, [R1+0x70] ;  /* 0x0000700001087983 */ /* 0x000ef60000100a00 */
[----:B------:R-:W-:Y:S11]  /*5e490*/  @!UPT UIADD3 URZ, URZ, URZ, URZ ;  /* 0x0000003f3f3ff290 */ /* 0x000ff6000fffe03f */
[----:B------:R-:W-:Y:S01]  /*5e4a0*/  STL.64 [R1+0x960], R20 ;  /* 0x0009601401007387 */ /* 0x000fe20000100a00 */
[----:B------:R-:W-:Y:S02]  /*5e4b0*/  STL.64 [R1+0x968], R22 ;  /* 0x0009681601007387 */ /* 0x000fe40000100a00 */
[----:B------:R-:W0:Y:S02]  /*5e4c0*/  LDSM.16.M88.4 R20, [R3+0x54000] ;  /* 0x054000000314783b */ /* 0x000e240000000200 */
[----:B0-----:R-:W-:Y:S02]  /*5e4d0*/  STL.64 [R1+0x3348], R22 ;  /* 0x0033481601007387 */ /* 0x001fe40000100a00 */
[----:B------:R0:W-:Y:S02]  /*5e4e0*/  STL.64 [R1+0x3340], R20 ;  /* 0x0033401401007387 */ /* 0x0001e40000100a00 */
[----:B0-----:R-:W4:Y:S04]  /*5e4f0*/  LDL.64 R20, [R1+0x30] ;  /* 0x0000300001147983 */ /* 0x001f280000100a00 */
[----:B----4-:R0:W-:Y:S04]  /*5e500*/  STL.64 [R1+0x33d8], R20 ;  /* 0x0033d81401007387 */ /* 0x0101e80000100a00 */
[----:B0-----:R-:W4:Y:S01]  /*5e510*/  LDL.LU R20, [R1+0x210] ;  /* 0x0002100001147983 */ /* 0x001f220000300800 */
[----:B------:R-:W4:Y:S02]  /*5e520*/  LDL.LU R21, [R1+0x214] ;  /* 0x0002140001157983 */ /* 0x000f240000300800 */
[----:B------:R-:W4:Y:S02]  /*5e530*/  LDL.LU R22, [R1+0x218] ;  /* 0x0002180001167983 */ /* 0x000f240000300800 */
[----:B------:R-:W4:Y:S02]  /*5e540*/  LDL.LU R23, [R1+0x21c] ;  /* 0x00021c0001177983 */ /* 0x000f240000300800 */
[C---:B----4-:R-:W-:Y:S11]  /*5e550*/  HMMA.16816.F32.BF16 R20, R16.reuse, R24, R20 ;  /* 0x000000181014723c */ /* 0x050ff60000041814 */
[----:B------:R-:W-:Y:S11]  /*5e560*/  @!UPT UIADD3 URZ, URZ, URZ, URZ ;  /* 0x0000003f3f3ff290 */ /* 0x000ff6000fffe03f */
[----:B------:R-:W-:Y:S01]  /*5e570*/  @!UPT UIADD3 URZ, URZ, URZ, URZ ;  /* 0x0000003f3f3ff290 */ /* 0x000fe2000fffe03f */
[----:B------:R0:W-:Y:S01]  /*5e580*/  STL.64 [R1+0x950], R20 ;  /* 0x0009501401007387 */ /* 0x0001e20000100a00 */
[----:B------:R1:W-:Y:S03]  /*5e590*/  STL.64 [R1+0x958], R22 ;  /* 0x0009581601007387 */ /* 0x0003e60000100a00 */
[----:B0-----:R-:W4:Y:S01]  /*5e5a0*/  LDL.LU R20, [R1+0x1b0] ;  /* 0x0001b00001147983 */ /* 0x001f220000300800 */
[----:B------:R-:W4:Y:S02]  /*5e5b0*/  LDL.LU R21, [R1+0x1b4] ;  /* 0x0001b40001157983 */ /* 0x000f240000300800 */
[----:B-1----:R-:W2:Y:S02]  /*5e5c0*/  LDL.LU R22, [R1+0x1b8] ;  /* 0x0001b80001167983 */ /* 0x002ea40000300800 */
[----:B------:R-:W2:Y:S02]  /*5e5d0*/  LDL.LU R23, [R1+0x1bc] ;  /* 0x0001bc0001177983 */ /* 0x000ea40000300800 */
[----:B--2---:R-:W-:Y:S01]  /*5e5e0*/  STL.64 [R1+0x33f0], R22 ;  /* 0x0033f01601007387 */ /* 0x004fe20000100a00 */
[----:B----4-:R0:W-:Y:S03]  /*5e5f0*/  STL.64 [R1+0x33e8], R20 ;  /* 0x0033e81401007387 */ /* 0x0101e60000100a00 */
[----:B0-----:R-:W2:Y:S01]  /*5e600*/  LDL.LU R20, [R1+0x1d0] ;  /* 0x0001d00001147983 */ /* 0x001ea20000300800 */
[----:B------:R-:W2:Y:S02]  /*5e610*/  LDL.LU R21, [R1+0x1d4] ;  /* 0x0001d40001157983 */ /* 0x000ea40000300800 */
[----:B------:R-:W4:Y:S02]  /*5e620*/  LDL.LU R22, [R1+0x1d8] ;  /* 0x0001d80001167983 */ /* 0x000f240000300800 */
[----:B------:R-:W4:Y:S01]  /*5e630*/  LDL.LU R23, [R1+0x1dc] ;  /* 0x0001dc0001177983 */ /* 0x000f220000300800 */
[C---:B------:R-:W-:Y:S01]  /*5e640*/  HMMA.16816.F32.BF16 R12, R16.reuse, R12, R4 ;  /* 0x0000000c100c723c */ /* 0x040fe20000041804 */
[----:B----4-:R-:W-:Y:S01]  /*5e650*/  STL.64 [R1+0x3408], R22 ;  /* 0x0034081601007387 */ /* 0x010fe20000100a00 */
[----:B--2---:R0:W-:Y:S03]  /*5e660*/  STL.64 [R1+0x3400], R20 ;  /* 0x0034001401007387 */ /* 0x0041e60000100a00 */
[----:B0-----:R-:W3:Y:S01]  /*5e670*/  LDL.LU R20, [R1+0x1e0] ;  /* 0x0001e00001147983 */ /* 0x001ee20000300800 */
[----:B------:R-:W3:Y:S02]  /*5e680*/  LDL.LU R21, [R1+0x1e4] ;  /* 0x0001e40001157983 */ /* 0x000ee40000300800 */
[----:B------:R-:W3:Y:S02]  /*5e690*/  LDL.LU R22, [R1+0x1e8] ;  /* 0x0001e80001167983 */ /* 0x000ee40000300800 */
[----:B------:R-:W3:Y:S01]  /*5e6a0*/  LDL.LU R23, [R1+0x1ec] ;  /* 0x0001ec0001177983 */ /* 0x000ee20000300800 */
[----:B------:R0:W-:Y:S04]  /*5e6b0*/  STL.64 [R1+0x33d0], R24 ;  /* 0x0033d01801007387 */ /* 0x0001e80000100a00 */
[----:B0-----:R-:W2:Y:S01]  /*5e6c0*/  LDL.LU R24, [R1+0x1f0] ;  /* 0x0001f00001187983 */ /* 0x001ea20000300800 */
[----:B------:R-:W2:Y:S02]  /*5e6d0*/  LDL.LU R25, [R1+0x1f4] ;  /* 0x0001f40001197983 */ /* 0x000ea40000300800 */
[----:B------:R-:W2:Y:S02]  /*5e6e0*/  LDL.LU R26, [R1+0x1f8] ;  /* 0x0001f800011a7983 */ /* 0x000ea40000300800 */
[----:B------:R-:W2:Y:S01]  /*5e6f0*/  LDL.LU R27, [R1+0x1fc] ;  /* 0x0001fc00011b7983 */ /* 0x000ea20000300800 */
[----:B------:R-:W2:Y:S02]  /*5e700*/  LDL.LU.64 R4, [R1+0x3420] ;  /* 0x0034200001047983 */ /* 0x000ea40000300a00 */
[----:B------:R-:W-:Y:S02]  /*5e710*/  STL.64 [R1+0x940], R12 ;  /* 0x0009400c01007387 */ /* 0x000fe40000100a00 */
[----:B------:R0:W-:Y:S02]  /*5e720*/  STL.64 [R1+0x948], R14 ;  /* 0x0009480e01007387 */ /* 0x0001e40000100a00 */
[----:B0-----:R-:W3:Y:S01]  /*5e730*/  LDL.LU.64 R14, [R1+0x3418] ;  /* 0x00341800010e7983 */ /* 0x001ee20000300a00 */
[----:B------:R-:W3:Y:S01]  /*5e740*/  LDL.LU.64 R12, [R1+0x3410] ;  /* 0x00341000010c7983 */ /* 0x000ee20000300a00 */
[----:B--2---:R-:W-:Y:S02]  /*5e750*/  HMMA.16816.F32.BF16 R16, R16, R4, R24 ;  /* 0x000000041010723c */ /* 0x004fe40000041818 */
[----:B------:R-:W2:Y:S06]  /*5e760*/  LDL.LU R24, [R1+0x1a0] ;  /* 0x0001a00001187983 */ /* 0x000eac0000300800 */
[----:B---3--:R-:W-:Y:S11]  /*5e770*/  HMMA.16816.F32.BF16 R20, R12, R8, R20 ;  /* 0x000000080c14723c */ /* 0x008ff60000041814 */
[----:B------:R-:W-:Y:S04]  /*5e780*/  @!UPT UIADD3 URZ, URZ, URZ, URZ ;  /* 0x0000003f3f3ff290 */ /* 0x000fe8000fffe03f */
[----:B------:R-:W-:Y:S01]  /*5e790*/  STL.64 [R1+0x890], R16 ;  /* 0x0008901001007387 */ /* 0x000fe20000100a00 */
[----:B------:R-:W-:Y:S02]  /*5e7a0*/  STL.64 [R1+0x898], R18 ;  /* 0x0008981201007387 */ /* 0x000fe40000100a00 */
[----:B------:R-:W2:Y:S02]  /*5e7b0*/  LDL.LU R25, [R1+0x1a4] ;  /* 0x0001a40001197983 */ /* 0x000ea40000300800 */
[----:B------:R-:W2:Y:S01]  /*5e7c0*/  LDL.LU R26, [R1+0x1a8] ;  /* 0x0001a800011a7983 */ /* 0x000ea20000300800 */
[----:B------:R-:W2:Y:S01]  /*5e7d0*/  LDL.LU R27, [R1+0x1ac] ;  /* 0x0001ac00011b7983 */ /* 0x000ea20000300800 */
[----:B------:R0:W-:Y:S03]  /*5e7e0*/  STL.64 [R1+0x33b0], R4 ;  /* 0x0033b00401007387 */ /* 0x0001e60000100a00 */
[----:B0-----:R-:W3:Y:S01]  /*5e7f0*/  LDL.LU R4, [R1+0x1c0] ;  /* 0x0001c00001047983 */ /* 0x001ee20000300800 */
[----:B------:R-:W3:Y:S02]  /*5e800*/  LDL.LU R5, [R1+0x1c4] ;  /* 0x0001c40001057983 */ /* 0x000ee40000300800 */
[----:B------:R-:W3:Y:S02]  /*5e810*/  LDL.LU R6, [R1+0x1c8] ;  /* 0x0001c80001067983 */ /* 0x000ee40000300800 */
[----:B------:R-:W3:Y:S01]  /*5e820*/  LDL.LU R7, [R1+0x1cc] ;  /* 0x0001cc0001077983 */ /* 0x000ee20000300800 */
[----:B------:R-:W-:Y:S01]  /*5e830*/  STL.64 [R1+0x120], R20 ;  /* 0x0001201401007387 */ /* 0x000fe20000100a00 */
[----:B------:R0:W-:Y:S01]  /*5e840*/  STL.64 [R1+0x128], R22 ;  /* 0x0001281601007387 */ /* 0x0001e20000100a00 */
[----:B------:R-:W-:-:S02]  /*5e850*/  MOV R16, R2 ;  /* 0x0000000200107202 */ /* 0x000fc40000000f00 */
[----:B------:R-:W-:Y:S01]  /*5e860*/  MOV R17, R0 ;  /* 0x0000000000117202 */ /* 0x000fe20000000f00 */
[----:B------:R-:W-:Y:S02]  /*5e870*/  MOV R2, R8 ;  /* 0x0000000800027202 */ /* 0x000fe40000000f00 */
[----:B------:R-:W-:Y:S01]  /*5e880*/  IMAD.MOV.U32 R0, RZ, RZ, R9 ;  /* 0x000000ffff007224 */ /* 0x000fe200078e0009 */
        /* <DEDUP_REMOVED lines=8> */
[----:B------:R3:W-:Y:S03]  /*5e910*/  STL.64 [R1+0x118], R10 ;  /* 0x0001180a01007387 */ /* 0x0007e60000100a00 */
[----:B0-----:R-:W3:Y:S02]  /*5e920*/  LDL.LU.64 R8, [R1+0x33e0] ;  /* 0x0033e00001087983 */ /* 0x001ee40000300a00 */
[C---:B---3--:R-:W-:Y:S02]  /*5e930*/  HMMA.16816.F32.BF16 R8, R12.reuse, R8, R4 ;  /* 0x000000080c08723c */ /* 0x048fe40000041804 */
[----:B------:R-:W3:Y:S06]  /*5e940*/  LDL.64 R4, [R1+0x10] ;  /* 0x0000100001047983 */ /* 0x000eec0000100a00 */
[C---:B----4-:R-:W-:Y:S01]  /*5e950*/  HMMA.16816.F32.BF16 R20, R12.reuse, R16, R20 ;  /* 0x000000100c14723c */ /* 0x050fe20000041814 */
[----:B---3--:R-:W-:Y:S11]  /*5e960*/  STL.64 [R1+0x33c8], R4 ;  /* 0x0033c80401007387 */ /* 0x008ff60000100a00 */
[----:B------:R-:W-:Y:S03]  /*5e970*/  @!UPT UIADD3 URZ, URZ, URZ, URZ ;  /* 0x0000003f3f3ff290 */ /* 0x000fe6000fffe03f */
[----:B------:R0:W-:Y:S02]  /*5e980*/  STL.64 [R1+0x100], R8 ;  /* 0x0001000801007387 */ /* 0x0001e40000100a00 */
[----:B------:R1:W-:Y:S01]  /*5e990*/  STL.64 [R1+0x108], R10 ;  /* 0x0001080a01007387 */ /* 0x0003e20000100a00 */
[----:B0-----:R-:W3:Y:S01]  /*5e9a0*/  LDL.LU R8, [R1+0x170] ;  /* 0x0001700001087983 */ /* 0x001ee20000300800 */
[----:B------:R-:W3:Y:S02]  /*5e9b0*/  LDL.LU R9, [R1+0x174] ;  /* 0x0001740001097983 */ /* 0x000ee40000300800 */
[----:B-1----:R-:W4:Y:S02]  /*5e9c0*/  LDL.LU R10, [R1+0x178] ;  /* 0x00017800010a7983 */ /* 0x002f240000300800 */
[----:B------:R-:W4:Y:S01]  /*5e9d0*/  LDL.LU R11, [R1+0x17c] ;  /* 0x00017c00010b7983 */ /* 0x000f220000300800 */
[----:B------:R-:W2:Y:S01]  /*5e9e0*/  LDL.LU R4, [R1+0x190] ;  /* 0x0001900001047983 */ /* 0x000ea20000300800 */
[----:B------:R-:W2:Y:S02]  /*5e9f0*/  LDL.LU R5, [R1+0x194] ;  /* 0x0001940001057983 */ /* 0x000ea40000300800 */
[----:B------:R-:W2:Y:S02]  /*5ea00*/  LDL.LU R6, [R1+0x198] ;  /* 0x0001980001067983 */ /* 0x000ea40000300800 */
[----:B------:R-:W2:Y:S01]  /*5ea10*/  LDL.LU R7, [R1+0x19c] ;  /* 0x00019c0001077983 */ /* 0x000ea20000300800 */
[----:B----4-:R-:W-:Y:S01]  /*5ea20*/  STL.64 [R1+0x33c0], R10 ;  /* 0x0033c00a01007387 */ /* 0x010fe20000100a00 */
[----:B---3--:R0:W-:Y:S03]  /*5ea30*/  STL.64 [R1+0x33b8], R8 ;  /* 0x0033b80801007387 */ /* 0x0081e60000100a00 */
[----:B0-----:R-:W3:Y:S01]  /*5ea40*/  LDL.LU R8, [R1+0x180] ;  /* 0x0001800001087983 */ /* 0x001ee20000300800 */
[----:B------:R-:W3:Y:S02]  /*5ea50*/  LDL.LU R9, [R1+0x184] ;  /* 0x0001840001097983 */ /* 0x000ee40000300800 */
[----:B------:R-:W3:Y:S02]  /*5ea60*/  LDL.LU R10, [R1+0x188] ;  /* 0x00018800010a7983 */ /* 0x000ee40000300800 */
[----:B------:R-:W3:Y:S01]  /*5ea70*/  LDL.LU R11, [R1+0x18c] ;  /* 0x00018c00010b7983 */ /* 0x000ee20000300800 */
[----:B------:R0:W-:Y:S01]  /*5ea80*/  STL.64 [R1+0xf0], R20 ;  /* 0x0000f01401007387 */ /* 0x0001e20000100a00 */
[----:B------:R-:W-:Y:S03]  /*5ea90*/  STL.64 [R1+0xf8], R22 ;  /* 0x0000f81601007387 */ /* 0x000fe60000100a00 */
[----:B0-----:R-:W2:Y:S01]  /*5eaa0*/  LDL.LU.64 R20, [R1+0x33d8] ;  /* 0x0033d80001147983 */ /* 0x001ea20000300a00 */
[----:B------:R0:W-:Y:S03]  /*5eab0*/  STL.64 [R1+0x3360], R16 ;  /* 0x0033601001007387 */ /* 0x0001e60000100a00 */
[----:B0-----:R-:W4:Y:S04]  /*5eac0*/  LDL.64 R16, [R1+0x50] ;  /* 0x0000500001107983 */ /* 0x001f280000100a00 */
[----:B----4-:R0:W-:Y:S04]  /*5ead0*/  STL.64 [R1+0x3370], R16 ;  /* 0x0033701001007387 */ /* 0x0101e80000100a00 */
[----:B0-----:R-:W4:Y:S01]  /*5eae0*/  LDL.64 R16, [R1+0x60] ;  /* 0x0000600001107983 */ /* 0x001f220000100a00 */
[C---:B--2---:R-:W-:Y:S03]  /*5eaf0*/  HMMA.16816.F32.BF16 R24, R12.reuse, R20, R24 ;  /* 0x000000140c18723c */ /* 0x044fe60000041818 */
[----:B----4-:R-:W-:Y:S11]  /*5eb00*/  STL.64 [R1+0x3388], R16 ;  /* 0x0033881001007387 */ /* 0x010ff60000100a00 */
[----:B------:R-:W-:Y:S09]  /*5eb10*/  @!UPT UIADD3 URZ, URZ, URZ, URZ ;  /* 0x0000003f3f3ff290 */ /* 0x000ff2000fffe03f */
[----:B------:R0:W-:Y:S02]  /*5eb20*/  STL.64 [R1+0x880], R24 ;  /* 0x0008801801007387 */ /* 0x0001e40000100a00 */
[----:B------:R-:W-:Y:S01]  /*5eb30*/  STL.64 [R1+0x888], R26 ;  /* 0x0008881a01007387 */ /* 0x000fe20000100a00 */
[----:B0-----:R-:W2:Y:S01]  /*5eb40*/  LDL.LU.64 R24, [R1+0x33d0] ;  /* 0x0033d00001187983 */ /* 0x001ea20000300a00 */
        /* <DEDUP_REMOVED lines=14> */
[----:B0-----:R-:W2:Y:S01]  /*5ec30*/  LDL.LU R20, [R1+0x160] ;  /* 0x0001600001147983 */ /* 0x001ea20000300800 */
[----:B------:R-:W2:Y:S02]  /*5ec40*/  LDL.LU R21, [R1+0x164] ;  /* 0x0001640001157983 */ /* 0x000ea40000300800 */
[----:B------:R-:W2:Y:S02]  /*5ec50*/  LDL.LU R22, [R1+0x168] ;  /* 0x0001680001167983 */ /* 0x000ea40000300800 */
[----:B------:R-:W2:Y:S11]  /*5ec60*/  LDL.LU R23, [R1+0x16c] ;  /* 0x00016c0001177983 */ /* 0x000eb60000300800 */
[----:B------:R-:W-:Y:S02]  /*5ec70*/  @!UPT UIADD3 URZ, URZ, URZ, URZ ;  /* 0x0000003f3f3ff290 */ /* 0x000fe4000fffe03f */
[----:B------:R0:W-:Y:S01]  /*5ec80*/  STL.64 [R1+0x870], R4 ;  /* 0x0008700401007387 */ /* 0x0001e20000100a00 */
[----:B------:R-:W-:Y:S03]  /*5ec90*/  STL.64 [R1+0x878], R6 ;  /* 0x0008780601007387 */ /* 0x000fe60000100a00 */
[----:B0-----:R-:W3:Y:S02]  /*5eca0*/  LDL.LU.64 R4, [R1+0x33c8] ;  /* 0x0033c80001047983 */ /* 0x001ee40000300a00 */
[C---:B---3--:R-:W-:Y:S01]  /*5ecb0*/  HMMA.16816.F32.BF16 R8, R12.reuse, R4, R8 ;  /* 0x000000040c08723c */ /* 0x048fe20000041808 */
[----:B------:R-:W-:Y:S01]  /*5ecc0*/  MOV R29, R4 ;  /* 0x00000004001d7202 */ /* 0x000fe20000000f00 */
[----:B------:R-:W-:Y:S11]  /*5ecd0*/  IMAD.MOV.U32 R28, RZ, RZ, R5 ;  /* 0x000000ffff1c7224 */ /* 0x000ff600078e0005 */
[----:B------:R-:W-:Y:S10]  /*5ece0*/  @!UPT UIADD3 URZ, URZ, URZ, URZ ;  /* 0x0000003f3f3ff290 */ /* 0x000ff4000fffe03f */
[----:B------:R-:W-:Y:S01]  /*5ecf0*/  STL.64 [R1+0x860], R8 ;  /* 0x0008600801007387 */ /* 0x000fe20000100a00 */
[----:B------:R0:W-:Y:S03]  /*5ed00*/  STL.64 [R1+0x868], R10 ;  /* 0x0008680a01007387 */ /* 0x0001e60000100a00 */
[----:B0-----:R-:W3:Y:S01]  /*5ed10*/  LDL.LU.64 R10, [R1+0x33c0] ;  /* 0x0033c000010a7983 */ /* 0x001ee20000300a00 */
[----:B------:R-:W3:Y:S02]  /*5ed20*/  LDL.LU.64 R8, [R1+0x33b8] ;  /* 0x0033b80001087983 */ /* 0x000ee40000300a00 */
[----:B------:R-:W3:Y:S01]  /*5ed30*/  LDL.LU.64 R4, [R1+0x33b0] ;  /* 0x0033b00001047983 */ /* 0x000ee20000300a00 */
[----:B------:R-:W-:Y:S02]  /*5ed40*/  MOV R16, R2 ;  /* 0x0000000200107202 */ /* 0x000fe40000000f00 */
[----:B------:R-:W-:Y:S01]  /*5ed50*/  MOV R17, R0 ;  /* 0x0000000000117202 */ /* 0x000fe20000000f00 */
[----:B---3--:R-:W-:Y:S01]  /*5ed60*/  HMMA.16816.F32.BF16 R12, R12, R4, R8 ;  /* 0x000000040c0c723c */ /* 0x008fe20000041808 */
        /* <DEDUP_REMOVED lines=9> */
[C---:B--2---:R-:W-:Y:S01]  /*5ee00*/  HMMA.16816.F32.BF16 R16, R8.reuse, R16, R20 ;  /* 0x000000100810723c */ /* 0x044fe20000041814 */
[----:B------:R-:W2:Y:S01]  /*5ee10*/  LDL.LU.64 R22, [R1+0x3398] ;  /* 0x0033980001167983 */ /* 0x000ea20000300a00 */
[----:B------:R-:W2:Y:S11]  /*5ee20*/  LDL.LU.64 R20, [R1+0x3390] ;  /* 0x0033900001147983 */ /* 0x000eb60000300a00 */
[----:B------:R-:W-:Y:S10]  /*5ee30*/  @!UPT UIADD3 URZ, URZ, URZ, URZ ;  /* 0x0000003f3f3ff290 */ /* 0x000ff4000fffe03f */
[----:B------:R0:W-:Y:S01]  /*5ee40*/  STL.64 [R1+0x670], R16 ;  /* 0x0006701001007387 */ /* 0x0001e20000100a00 */
[----:B------:R-:W-:Y:S03]  /*5ee50*/  STL.64 [R1+0x678], R18 ;  /* 0x0006781201007387 */ /* 0x000fe60000100a00 */
[----:B0-----:R-:W2:Y:S02]  /*5ee60*/  LDL.LU.64 R16, [R1+0x3388] ;  /* 0x0033880001107983 */ /* 0x001ea40000300a00 */
        /* <DEDUP_REMOVED lines=9> */
[C---:B--2---:R-:W-:Y:S01]  /*5ef00*/  HMMA.16816.F32.BF16 R20, R8.reuse, R16, R20 ;  /* 0x000000100814723c */ /* 0x044fe20000041814 */
[----:B------:R-:W-:Y:S01]  /*5ef10*/  MOV R7, R16 ;  /* 0x0000001000077202 */ /* 0x000fe20000000f00 */
[----:B------:R-:W-:Y:S11]  /*5ef20*/  IMAD.MOV.U32 R6, RZ, RZ, R17 ;  /* 0x000000ffff067224 */ /* 0x000ff600078e0011 */
[----:B------:R-:W-:Y:S10]  /*5ef30*/  @!UPT UIADD3 URZ, URZ, URZ, URZ ;  /* 0x0000003f3f3ff290 */ /* 0x000ff4000fffe03f */
[----:B------:R0:W-:Y:S01]  /*5ef40*/  STL.64 [R1+0x790], R20 ;  /* 0x0007901401007387 */ /* 0x0001e20000100a00 */
[----:B------:R-:W-:Y:S03]  /*5ef50*/  STL.64 [R1+0x798], R22 ;  /* 0x0007981601007387 */ /* 0x000fe60000100a00 */
[----:B0-----:R-:W3:Y:S01]  /*5ef60*/  LDL.LU.64 R20, [R1+0x3368] ;  /* 0x0033680001147983 */ /* 0x001ee20000300a00 */
[----:B------:R-:W2:Y:S02]  /*5ef70*/  LDL.LU.64 R16, [R1+0x3360] ;  /* 0x0033600001107983 */ /* 0x000ea40000300a00 */
[----:B------:R-:W-:Y:S02]  /*5ef80*/  STL.64 [R1+0x3358], R6 ;  /* 0x0033580601007387 */ /* 0x000fe40000100a00 */
[----:B------:R0:W-:Y:S02]  /*5ef90*/  STL.64 [R1+0x3350], R4 ;  /* 0x0033500401007387 */ /* 0x0001e40000100a00 */
[----:B0-----:R-:W2:Y:S01]  /*5efa0*/  LDL.LU R4, [R1+0x130] ;  /* 0x0001300001047983 */ /* 0x001ea20000300800 */
[----:B------:R-:W2:Y:S02]  /*5efb0*/  LDL.LU R5, [R1+0x134] ;  /* 0x0001340001057983 */ /* 0x000ea40000300800 */
[----:B------:R-:W2:Y:S02]  /*5efc0*/  LDL.LU R6, [R1+0x138] ;  /* 0x0001380001067983 */ /* 0x000ea40000300800 */
[----:B------:R-:W2:Y:S02]  /*5efd0*/  LDL.LU R7, [R1+0x13c] ;  /* 0x00013c0001077983 */ /* 0x000ea40000300800 */
[C---:B--2---:R-:W-:Y:S01]  /*5efe0*/  HMMA.16816.F32.BF16 R4, R8.reuse, R16, R4 ;  /* 0x000000100804723c */ /* 0x044fe20000041804 */
[----:B------:R-:W0:Y:S04]  /*5eff0*/  LDSM.16.M88.4 R16, [R3+0x54800] ;  /* 0x054800000310783b */ /* 0x000e280000000200 */
[----:B0-----:R-:W-:Y:S11]  /*5f000*/  STL.64 [R1+0x32c8], R18 ;  /* 0x0032c81201007387 */ /* 0x001ff60000100a00 */
[----:B------:R-:W-:Y:S07]  /*5f010*/  @!UPT UIADD3 URZ, URZ, URZ, URZ ;  /* 0x0000003f3f3ff290 */ /* 0x000fee000fffe03f */
[----:B------:R-:W-:Y:S02]  /*5f020*/  STL.64 [R1+0x7e0], R4 ;  /* 0x0007e00401007387 */ /* 0x000fe40000100a00 */
[----:B------:R3:W-:Y:S02]  /*5f030*/  STL.64 [R1+0x7e8], R6 ;  /* 0x0007e80601007387 */ /* 0x0007e40000100a00 */
[----:B---3--:R-:W-:Y:S01]  /*5f040*/  HMMA.16816.F32.BF16 R4, R8, R20, R12 ;  /* 0x000000140804723c */ /* 0x008fe2000004180c */
[----:B------:R-:W0:Y:S04]  /*5f050*/  LDSM.16.M88.4 R12, [R3+0x55000] ;  /* 0x05500000030c783b */ /* 0x000e280000000200 */
[----:B------:R1:W-:Y:S04]  /*5f060*/  STL.64 [R1+0x32c0], R16 ;  /* 0x0032c01001007387 */ /* 0x0003e80000100a00 */
[----:B-1----:R-:W2:Y:S01]  /*5f070*/  LDL.LU R16, [R1+0x300] ;  /* 0x0003000001107983 */ /* 0x002ea20000300800 */
[----:B------:R-:W2:Y:S02]  /*5f080*/  LDL.LU R17, [R1+0x304] ;  /* 0x0003040001117983 */ /* 0x000ea40000300800 */
[----:B------:R-:W2:Y:S02]  /*5f090*/  LDL.LU R18, [R1+0x308] ;  /* 0x0003080001127983 */ /* 0x000ea40000300800 */
[----:B------:R-:W2:Y:S09]  /*5f0a0*/  LDL.LU R19, [R1+0x30c] ;  /* 0x00030c0001137983 */ /* 0x000eb20000300800 */
[----:B------:R-:W-:Y:S01]  /*5f0b0*/  STL.64 [R1+0x850], R4 ;  /* 0x0008500401007387 */ /* 0x000fe20000100a00 */
[----:B------:R-:W-:Y:S03]  /*5f0c0*/  STL.64 [R1+0x858], R6 ;  /* 0x0008580601007387 */ /* 0x000fe60000100a00 */
[----:B0-----:R-:W-:Y:S01]  /*5f0d0*/  STL.64 [R1+0x3240], R14 ;  /* 0x0032400e01007387 */ /* 0x001fe20000100a00 */
[----:B------:R0:W-:Y:S03]  /*5f0e0*/  STL.64 [R1+0x3238], R12 ;  /* 0x0032380c01007387 */ /* 0x0001e60000100a00 */
        /* <DEDUP_REMOVED lines=10> */
[----:B------:R-:W2:Y:S01]  /*5f190*/  LDL.LU R4, [R1+0x2f0] ;  /* 0x0002f00001047983 */ /* 0x000ea20000300800 */
[----:B------:R-:W2:Y:S02]  /*5f1a0*/  LDL.LU R5, [R1+0x2f4] ;  /* 0x0002f40001057983 */ /* 0x000ea40000300800 */
[----:B------:R-:W2:Y:S01]  /*5f1b0*/  LDL.LU R6, [R1+0x2f8] ;  /* 0x0002f80001067983 */ /* 0x000ea20000300800 */
[----:B------:R-:W-:Y:S01]  /*5f1c0*/  MOV R2, R20 ;  /* 0x0000001400027202 */ /* 0x000fe20000000f00 */
[----:B------:R-:W2:Y:S01]  /*5f1d0*/  LDL.LU R7, [R1+0x2fc] ;  /* 0x0002fc0001077983 */ /* 0x000ea20000300800 */
[----:B------:R-:W-:Y:S01]  /*5f1e0*/  MOV R0, R21 ;  /* 0x0000001500007202 */ /* 0x000fe20000000f00 */
[----:B------:R-:W2:Y:S02]  /*5f1f0*/  LDL.LU R20, [R1+0x2e0] ;  /* 0x0002e00001147983 */ /* 0x000ea40000300800 */
[----:B------:R-:W2:Y:S01]  /*5f200*/  LDL.LU R21, [R1+0x2e4] ;  /* 0x0002e40001157983 */ /* 0x000ea20000300800 */
[----:B------:R-:W2:Y:S01]  /*5f210*/  LDL.LU R22, [R1+0x2e8] ;  /* 0x0002e80001167983 */ /* 0x000ea20000300800 */
[----:B------:R-:W2:Y:S03]  /*5f220*/  LDL.LU R23, [R1+0x2ec] ;  /* 0x0002ec0001177983 */ /* 0x000ea60000300800 */
[----:B----4-:R-:W-:Y:S01]  /*5f230*/  STL.64 [R1+0x3298], R14 ;  /* 0x0032980e01007387 */ /* 0x010fe20000100a00 */
[----:B---3--:R0:W-:Y:S02]  /*5f240*/  STL.64 [R1+0x3290], R12 ;  /* 0x0032900c01007387 */ /* 0x0081e40000100a00 */
[----:B0-----:R-:W-:Y:S01]  /*5f250*/  MOV R12, R27 ;  /* 0x0000001b000c7202 */ /* 0x001fe20000000f00 */
[----:B------:R-:W-:-:S05]  /*5f260*/  IMAD.MOV.U32 R13, RZ, RZ, R26 ;  /* 0x000000ffff0d7224 */ /* 0x000fca00078e001a */
[----:B------:R2:W-:Y:S02]  /*5f270*/  STL.64 [R1+0x3328], R12 ;  /* 0x0033280c01007387 */ /* 0x0005e40000100a00 */
[----:B--2---:R-:W-:Y:S02]  /*5f280*/  HMMA.16816.F32.BF16 R12, R8, R24, R16 ;  /* 0x00000018080c723c */ /* 0x004fe40000041810 */
[----:B------:R0:W-:Y:S04]  /*5f290*/  STL.64 [R1+0x32f0], R24 ;  /* 0x0032f01801007387 */ /* 0x0001e80000100a00 */
[----:B0-----:R-:W2:Y:S11]  /*5f2a0*/  LDL.LU R24, [R1+0x290] ;  /* 0x0002900001187983 */ /* 0x001eb60000300800 */
[----:B------:R-:W-:Y:S06]  /*5f2b0*/  @!UPT UIADD3 URZ, URZ, URZ, URZ ;  /* 0x0000003f3f3ff290 */ /* 0x000fec000fffe03f */
[----:B------:R0:W-:Y:S01]  /*5f2c0*/  STL.64 [R1+0x930], R12 ;  /* 0x0009300c01007387 */ /* 0x0001e20000100a00 */
[----:B------:R-:W-:Y:S02]  /*5f2d0*/  STL.64 [R1+0x938], R14 ;  /* 0x0009380e01007387 */ /* 0x000fe40000100a00 */
[----:B------:R-:W2:Y:S02]  /*5f2e0*/  LDL.LU R25, [R1+0x294] ;  /* 0x0002940001197983 */ /* 0x000ea40000300800 */
[----:B------:R-:W3:Y:S01]  /*5f2f0*/  LDL.LU R26, [R1+0x298] ;  /* 0x00029800011a7983 */ /* 0x000ee20000300800 */
[----:B------:R-:W3:Y:S04]  /*5f300*/  LDL.LU R27, [R1+0x29c] ;  /* 0x00029c00011b7983 */ /* 0x000ee80000300800 */
[----:B0-----:R-:W4:Y:S01]  /*5f310*/  LDL.64 R12, [R1+0x70] ;  /* 0x00007000010c7983 */ /* 0x001f220000100a00 */
        /* <DEDUP_REMOVED lines=9> */
[----:B------:R-:W2:Y:S01]  /*5f3b0*/  LDL.LU R19, [R1+0x2dc] ;  /* 0x0002dc0001137983 */ /* 0x000ea20000300800 */
[----:B---3--:R-:W-:Y:S01]  /*5f3c0*/  STL.64 [R1+0x3300], R26 ;  /* 0x0033001a01007387 */ /* 0x008fe20000100a00 */
[----:B------:R0:W-:Y:S03]  /*5f3d0*/  STL.64 [R1+0x32f8], R24 ;  /* 0x0032f81801007387 */ /* 0x0001e60000100a00 */
[----:B0-----:R-:W3:Y:S04]  /*5f3e0*/  LDL R24, [R1+0x40] ;  /* 0x0000400001187983 */ /* 0x001ee80000100800 */
[----:B------:R-:W3:Y:S04]  /*5f3f0*/  LDL R25, [R1+0x44] ;  /* 0x0000440001197983 */ /* 0x000ee80000100800 */
[----:B---3--:R0:W-:Y:S02]  /*5f400*/  STL.64 [R1+0x3310], R24 ;  /* 0x0033101801007387 */ /* 0x0081e40000100a00 */
[----:B0-----:R-:W-:-:S02]  /*5f410*/  MOV R24, R29 ;  /* 0x0000001d00187202 */ /* 0x001fc40000000f00 */
[----:B------:R-:W-:-:S07]  /*5f420*/  MOV R25, R28 ;  /* 0x0000001c00197202 */ /* 0x000fce0000000f00 */
[C---:B------:R-:W-:Y:S01]  /*5f430*/  HMMA.16816.F32.BF16 R24, R8.reuse, R24, R4 ;  /* 0x000000180818723c */ /* 0x040fe20000041804 */
[----:B------:R-:W3:Y:S01]  /*5f440*/  LDL.LU.64 R6, [R1+0x3358] ;  /* 0x0033580001067983 */ /* 0x000ee20000300a00 */
[----:B------:R-:W2:Y:S11]  /*5f450*/  LDL.LU.64 R4, [R1+0x3350] ;  /* 0x0033500001047983 */ /* 0x000eb60000300a00 */
[----:B------:R-:W-:Y:S10]  /*5f460*/  @!UPT UIADD3 URZ, URZ, URZ, URZ ;  /* 0x0000003f3f3ff290 */ /* 0x000ff4000fffe03f */
[----:B------:R-:W-:Y:S01]  /*5f470*/  STL.64 [R1+0xa50], R24 ;  /* 0x000a501801007387 */ /* 0x000fe20000100a00 */
[----:B------:R-:W-:Y:S01]  /*5f480*/  STL.64 [R1+0xa58], R26 ;  /* 0x000a581a01007387 */ /* 0x000fe20000100a00 */
[----:B--2---:R-:W-:Y:S02]  /*5f490*/  HMMA.16816.F32.BF16 R8, R8, R4, R20 ;  /* 0x000000040808723c */ /* 0x004fe40000041814 */
[----:B------:R-:W2:Y:S01]  /*5f4a0*/  LDL.LU.64 R22, [R1+0x3348] ;  /* 0x0033480001167983 */ /* 0x000ea20000300a00 */
[----:B------:R-:W2:Y:S11]  /*5f4b0*/  LDL.LU.64 R20, [R1+0x3340] ;  /* 0x0033400001147983 */ /* 0x000eb60000300a00 */
[----:B------:R-:W-:Y:S09]  /*5f4c0*/  @!UPT UIADD3 URZ, URZ, URZ, URZ ;  /* 0x0000003f3f3ff290 */ /* 0x000ff2000fffe03f */
[----:B------:R0:W-:Y:S01]  /*5f4d0*/  STL.64 [R1+0xa40], R8 ;  /* 0x000a400801007387 */ /* 0x0001e20000100a00 */
[----:B------:R-:W-:Y:S01]  /*5f4e0*/  STL.64 [R1+0xa48], R10 ;  /* 0x000a480a01007387 */ /* 0x000fe20000100a00 */
[----:B0-----:R-:W-:Y:S02]  /*5f4f0*/  MOV R8, R2 ;  /* 0x0000000200087202 */ /* 0x001fe40000000f00 */
[----:B------:R-:W-:-:S05]  /*5f500*/  MOV R9, R0 ;  /* 0x0000000000097202 */ /* 0x000fca0000000f00 */
[----:B------:R0:W-:Y:S04]  /*5f510*/  STL.64 [R1+0x3308], R8 ;  /* 0x0033080801007387 */ /* 0x0001e80000100a00 */
[----:B0-----:R-:W2:Y:S01]  /*5f520*/  LDL.LU R8, [R1+0x2a0] ;  /* 0x0002a00001087983 */ /* 0x001ea20000300800 */
[----:B------:R-:W2:Y:S02]  /*5f530*/  LDL.LU R9, [R1+0x2a4] ;  /* 0x0002a40001097983 */ /* 0x000ea40000300800 */
[----:B------:R-:W2:Y:S02]  /*5f540*/  LDL.LU R10, [R1+0x2a8] ;  /* 0x0002a800010a7983 */ /* 0x000ea40000300800 */
[----:B------:R-:W2:Y:S02]  /*5f550*/  LDL.LU R11, [R1+0x2ac] ;  /* 0x0002ac00010b7983 */ /* 0x000ea40000300800 */
[----:B---3--:R-:W-:Y:S01]  /*5f560*/  IMAD.MOV.U32 R25, RZ, RZ, R6 ;  /* 0x000000ffff197224 */ /* 0x008fe200078e0006 */
[----:B------:R-:W-:-:S02]  /*5f570*/  MOV R24, R7 ;  /* 0x0000000700187202 */ /* 0x000fc40000000f00 */
[----:B----4-:R-:W-:Y:S01]  /*5f580*/  MOV R2, R12 ;  /* 0x0000000c00027202 */ /* 0x010fe20000000f00 */
[----:B------:R-:W-:Y:S01]  /*5f590*/  IMAD.MOV.U32 R0, RZ, RZ, R13 ;  /* 0x000000ffff007224 */ /* 0x000fe200078e000d */
[C---:B--2---:R-:W-:Y:S01]  /*5f5a0*/  HMMA.16816.F32.BF16 R16, R20.reuse, R12, R16 ;  /* 0x0000000c1410723c */ /* 0x044fe20000041810 */
[----:B------:R-:W-:Y:S01]  /*5f5b0*/  STL.64 [R1+0x3320], R10 ;  /* 0x0033200a01007387 */ /* 0x000fe20000100a00 */
[----:B------:R0:W-:Y:S03]  /*5f5c0*/  STL.64 [R1+0x3318], R8 ;  /* 0x0033180801007387 */ /* 0x0001e60000100a00 */
[----:B0-----:R-:W2:Y:S01]  /*5f5d0*/  LDL.LU R8, [R1+0x2b0] ;  /* 0x0002b00001087983 */ /* 0x001ea20000300800 */
[----:B------:R-:W2:Y:S02]  /*5f5e0*/  LDL.LU R9, [R1+0x2b4] ;  /* 0x0002b40001097983 */ /* 0x000ea40000300800 */
[----:B------:R-:W2:Y:S02]  /*5f5f0*/  LDL.LU R10, [R1+0x2b8] ;  /* 0x0002b800010a7983 */ /* 0x000ea40000300800 */
[----:B------:R-:W2:Y:S01]  /*5f600*/  LDL.LU R11, [R1+0x2bc] ;  /* 0x0002bc00010b7983 */ /* 0x000ea20000300800 */
[----:B------:R0:W-:Y:S04]  /*5f610*/  STL.64 [R1+0x32e8], R4 ;  /* 0x0032e80401007387 */ /* 0x0001e80000100a00 */
[----:B0-----:R-:W3:Y:S01]  /*5f620*/  LDL.LU R4, [R1+0x320] ;  /* 0x0003200001047983 */ /* 0x001ee20000300800 */
[----:B------:R-:W3:Y:S02]  /*5f630*/  LDL.LU R5, [R1+0x324] ;  /* 0x0003240001057983 */ /* 0x000ee40000300800 */
[----:B------:R-:W3:Y:S02]  /*5f640*/  LDL.LU R6, [R1+0x328] ;  /* 0x0003280001067983 */ /* 0x000ee40000300800 */
[----:B------:R-:W3:Y:S03]  /*5f650*/  LDL.LU R7, [R1+0x32c] ;  /* 0x00032c0001077983 */ /* 0x000ee60000300800 */
[----:B------:R-:W-:Y:S01]  /*5f660*/  STL.64 [R1+0xb40], R16 ;  /* 0x000b401001007387 */ /* 0x000fe20000100a00 */
[----:B------:R0:W-:Y:S03]  /*5f670*/  STL.64 [R1+0xb48], R18 ;  /* 0x000b481201007387 */ /* 0x0001e60000100a00 */
[----:B0-----:R-:W4:Y:S01]  /*5f680*/  LDL.LU.64 R18, [R1+0x3338] ;  /* 0x0033380001127983 */ /* 0x001f220000300a00 */
[----:B------:R-:W4:Y:S02]  /*5f690*/  LDL.LU.64 R16, [R1+0x3330] ;  /* 0x0033300001107983 */ /* 0x000f240000300a00 */
[----:B------:R-:W4:Y:S02]  /*5f6a0*/  LDL.LU.64 R12, [R1+0x3328] ;  /* 0x00332800010c7983 */ /* 0x000f240000300a00 */
[C---:B----4-:R-:W-:Y:S11]  /*5f6b0*/  HMMA.16816.F32.BF16 R16, R20.reuse, R12, R16 ;  /* 0x0000000c1410723c */ /* 0x050ff60000041810 */
[----:B------:R-:W-:Y:S11]  /*5f6c0*/  @!UPT UIADD3 URZ, URZ, URZ, URZ ;  /* 0x0000003f3f3ff290 */ /* 0x000ff6000fffe03f */
[----:B------:R-:W-:Y:S01]  /*5f6d0*/  @!UPT UIADD3 URZ, URZ, URZ, URZ ;  /* 0x0000003f3f3ff290 */ /* 0x000fe2000fffe03f */
[----:B------:R0:W-:Y:S01]  /*5f6e0*/  STL.64 [R1+0xb30], R16 ;  /* 0x000b301001007387 */ /* 0x0001e20000100a00 */
[----:B------:R1:W-:Y:S03]  /*5f6f0*/  STL.64 [R1+0xb38], R18 ;  /* 0x000b381201007387 */ /* 0x0003e60000100a00 */
[----:B0-----:R-:W4:Y:S01]  /*5f700*/  LDL.LU R16, [R1+0x430] ;  /* 0x0004300001107983 */ /* 0x001f220000300800 */
[----:B------:R-:W4:Y:S02]  /*5f710*/  LDL.LU R17, [R1+0x434] ;  /* 0x0004340001117983 */ /* 0x000f240000300800 */
[----:B-1----:R-:W3:Y:S02]  /*5f720*/  LDL.LU R18, [R1+0x438] ;  /* 0x0004380001127983 */ /* 0x002ee40000300800 */
[----:B------:R-:W3:Y:S01]  /*5f730*/  LDL.LU R19, [R1+0x43c] ;  /* 0x00043c0001137983 */ /* 0x000ee20000300800 */
[----:B--2---:R-:W-:Y:S01]  /*5f740*/  HMMA.16816.F32.BF16 R24, R20, R24, R8 ;  /* 0x000000181418723c */ /* 0x004fe20000041808 */
[----:B---3--:R-:W-:Y:S01]  /*5f750*/  STL.64 [R1+0x32d8], R18 ;  /* 0x0032d81201007387 */ /* 0x008fe20000100a00 */
[----:B----4-:R0:W-:Y:S03]  /*5f760*/  STL.64 [R1+0x32d0], R16 ;  /* 0x0032d01001007387 */ /* 0x0101e60000100a00 */
[----:B0-----:R-:W2:Y:S01]  /*5f770*/  LDL.64 R16, [R1+0x10] ;  /* 0x0000100001107983 */ /* 0x001ea20000100a00 */
[----:B------:R0:W-:Y:S02]  /*5f780*/  STL.64 [R1+0x32a8], R12 ;  /* 0x0032a80c01007387 */ /* 0x0001e40000100a00 */
[----:B0-----:R-:W-:-:S02]  /*5f790*/  MOV R12, R2 ;  /* 0x00000002000c7202 */ /* 0x001fc40000000f00 */
[----:B------:R-:W-:-:S05]  /*5f7a0*/  MOV R13, R0 ;  /* 0x00000000000d7202 */ /* 0x000fca0000000f00 */
[----:B------:R0:W-:Y:S04]  /*5f7b0*/  STL.64 [R1+0x32e0], R12 ;  /* 0x0032e00c01007387 */ /* 0x0001e80000100a00 */
[----:B0-----:R-:W2:Y:S01]  /*5f7c0*/  LDL.LU R12, [R1+0x440] ;  /* 0x00044000010c7983 */ /* 0x001ea20000300800 */
[----:B------:R-:W2:Y:S02]  /*5f7d0*/  LDL.LU R13, [R1+0x444] ;  /* 0x00044400010d7983 */ /* 0x000ea40000300800 */
[----:B------:R-:W2:Y:S02]  /*5f7e0*/  LDL.LU R14, [R1+0x448] ;  /* 0x00044800010e7983 */ /* 0x000ea40000300800 */
[----:B------:R-:W2:Y:S01]  /*5f7f0*/  LDL.LU R15, [R1+0x44c] ;  /* 0x00044c00010f7983 */ /* 0x000ea20000300800 */
[----:B------:R-:W3:Y:S01]  /*5f800*/  LDL.LU.64 R10, [R1+0x3320] ;  /* 0x00332000010a7983 */ /* 0x000ee20000300a00 */
[----:B------:R-:W3:Y:S02]  /*5f810*/  LDL.LU.64 R8, [R1+0x3318] ;  /* 0x0033180001087983 */ /* 0x000ee40000300a00 */
[----:B------:R0:W-:Y:S02]  /*5f820*/  STL.64 [R1+0xb20], R24 ;  /* 0x000b201801007387 */ /* 0x0001e40000100a00 */
[----:B------:R3:W-:Y:S01]  /*5f830*/  STL.64 [R1+0xb28], R26 ;  /* 0x000b281a01007387 */ /* 0x0007e20000100a00 */
[----:B0-----:R-:W3:Y:S02]  /*5f840*/  LDL.LU.64 R24, [R1+0x3310] ;  /* 0x0033100001187983 */ /* 0x001ee40000300a00 */
[C---:B---3--:R-:W-:Y:S02]  /*5f850*/  HMMA.16816.F32.BF16 R24, R20.reuse, R24, R8 ;  /* 0x000000181418723c */ /* 0x048fe40000041808 */
[----:B------:R-:W3:Y:S11]  /*5f860*/  LDL.LU.64 R8, [R1+0x3308] ;  /* 0x0033080001087983 */ /* 0x000ef60000300a00 */
[----:B------:R-:W-:Y:S10]  /*5f870*/  @!UPT UIADD3 URZ, URZ, URZ, URZ ;  /* 0x0000003f3f3ff290 */ /* 0x000ff4000fffe03f */
[----:B------:R-:W-:Y:S01]  /*5f880*/  STL.64 [R1+0xb10], R24 ;  /* 0x000b101801007387 */ /* 0x000fe20000100a00 */
[----:B------:R0:W-:Y:S03]  /*5f890*/  STL.64 [R1+0xb18], R26 ;  /* 0x000b181a01007387 */ /* 0x0001e60000100a00 */
[----:B0-----:R-:W3:Y:S01]  /*5f8a0*/  LDL.LU.64 R26, [R1+0x3300] ;  /* 0x00330000011a7983 */ /* 0x001ee20000300a00 */
[----:B------:R-:W3:Y:S02]  /*5f8b0*/  LDL.LU.64 R24, [R1+0x32f8] ;  /* 0x0032f80001187983 */ /* 0x000ee40000300a00 */
[C---:B---3--:R-:W-:Y:S01]  /*5f8c0*/  HMMA.16816.F32.BF16 R8, R20.reuse, R8, R24 ;  /* 0x000000081408723c */ /* 0x048fe20000041818 */
[----:B------:R-:W3:Y:S11]  /*5f8d0*/  LDL.LU.64 R24, [R1+0x32f0] ;  /* 0x0032f00001187983 */ /* 0x000ef60000300a00 */
[----:B------:R-:W-:Y:S11]  /*5f8e0*/  @!UPT UIADD3 URZ, URZ, URZ, URZ ;  /* 0x0000003f3f3ff290 */ /* 0x000ff6000fffe03f */
[----:B------:R-:W-:Y:S01]  /*5f8f0*/  STL.64 [R1+0xb00], R8 ;  /* 0x000b000801007387 */ /* 0x000fe20000100a00 */
[----:B------:R-:W-:Y:S02]  /*5f900*/  STL.64 [R1+0xb08], R10 ;  /* 0x000b080a01007387 */ /* 0x000fe40000100a00 */
[----:B------:R-:W0:Y:S02]  /*5f910*/  LDSM.16.M88.4 R8, [R3+0x55800] ;  /* 0x055800000308783b */ /* 0x000e240000000200 */
[----:B0-----:R-:W-:Y:S02]  /*5f920*/  STL.64 [R1+0x31e8], R10 ;  /* 0x0031e80a01007387 */ /* 0x001fe40000100a00 */
[----:B------:R0:W-:Y:S02]  /*5f930*/  STL.64 [R1+0x31e0], R8 ;  /* 0x0031e00801007387 */ /* 0x0001e40000100a00 */
[----:B0-----:R-:W4:Y:S01]  /*5f940*/  LDL.64 R8, [R1+0x30] ;  /* 0x0000300001087983 */ /* 0x001f220000100a00 */
[C---:B---3--:R-:W-:Y:S11]  /*5f950*/  HMMA.16816.F32.BF16 R4, R20.reuse, R24, R4 ;  /* 0x000000181404723c */ /* 0x048ff60000041804 */
[----:B------:R-:W-:Y:S11]  /*5f960*/  @!UPT UIADD3 URZ, URZ, URZ, URZ ;  /* 0x0000003f3f3ff290 */ /* 0x000ff6000fffe03f */
[----:B------:R-:W-:Y:S01]  /*5f970*/  @!UPT UIADD3 URZ, URZ, URZ, URZ ;  /* 0x0000003f3f3ff290 */ /* 0x000fe2000fffe03f */
[----:B------:R0:W-:Y:S01]  /*5f980*/  STL.64 [R1+0xae0], R4 ;  /* 0x000ae00401007387 */ /* 0x0001e20000100a00 */
[----:B------:R1:W-:Y:S03]  /*5f990*/  STL.64 [R1+0xae8], R6 ;  /* 0x000ae80601007387 */ /* 0x0003e60000100a00 */
[----:B0-----:R-:W3:Y:S01]  /*5f9a0*/  LDL.LU.64 R4, [R1+0x32e8] ;  /* 0x0032e80001047983 */ /* 0x001ee20000300a00 */
[----:B-1----:R-:W-:Y:S01]  /*5f9b0*/  MOV R7, R24 ;  /* 0x0000001800077202 */ /* 0x002fe20000000f00 */
[----:B------:R-:W-:Y:S02]  /*5f9c0*/  IMAD.MOV.U32 R6, RZ, RZ, R25 ;  /* 0x000000ffff067224 */ /* 0x000fe400078e0019 */
[----:B------:R-:W0:Y:S04]  /*5f9d0*/  LDSM.16.M88.4 R24, [R3+0x56000] ;  /* 0x056000000318783b */ /* 0x000e280000000200 */
[----:B0-----:R-:W-:Y:S01]  /*5f9e0*/  STL.64 [R1+0x3160], R26 ;  /* 0x0031601a01007387 */ /* 0x001fe20000100a00 */
[----:B------:R0:W-:Y:S03]  /*5f9f0*/  STL.64 [R1+0x3158], R24 ;  /* 0x0031581801007387 */ /* 0x0001e60000100a00 */
[----:B0-----:R-:W3:Y:S01]  /*5fa00*/  LDL.64 R24, [R1+0x50] ;  /* 0x0000500001187983 */ /* 0x001ee20000100a00 */
[----:B--2---:R-:W-:Y:S03]  /*5fa10*/  HMMA.16816.F32.BF16 R12, R20, R16, R12 ;  /* 0x00000010140c723c */ /* 0x004fe6000004180c */
[----:B---3--:R0:W-:Y:S04]  /*5fa20*/  STL.64 [R1+0x32a0], R24 ;  /* 0x0032a01801007387 */ /* 0x0081e80000100a00 */
[----:B0-----:R-:W2:Y:S01]  /*5fa30*/  LDL.LU R24, [R1+0x410] ;  /* 0x0004100001187983 */ /* 0x001ea20000300800 */
[----:B------:R-:W2:Y:S02]  /*5fa40*/  LDL.LU R25, [R1+0x414] ;  /* 0x0004140001197983 */ /* 0x000ea40000300800 */
[----:B------:R-:W3:Y:S02]  /*5fa50*/  LDL.LU R26, [R1+0x418] ;  /* 0x00041800011a7983 */ /* 0x000ee40000300800 */
[----:B------:R-:W3:Y:S01]  /*5fa60*/  LDL.LU R27, [R1+0x41c] ;  /* 0x00041c00011b7983 */ /* 0x000ee20000300800 */
[----:B------:R-:W-:-:S02]  /*5fa70*/  MOV R11, R16 ;  /* 0x00000010000b7202 */ /* 0x000fc40000000f00 */
[----:B------:R-:W-:Y:S01]  /*5fa80*/  MOV R10, R17 ;  /* 0x00000011000a7202 */ /* 0x000fe20000000f00 */
        /* <DEDUP_REMOVED lines=8> */
[----:B0-----:R-:W2:Y:S01]  /*5fb10*/  LDL.LU.64 R12, [R1+0x32e0] ;  /* 0x0032e000010c7983 */ /* 0x001ea20000300a00 */
[----:B------:R-:W3:Y:S02]  /*5fb20*/  LDL.LU.64 R18, [R1+0x32d8] ;  /* 0x0032d80001127983 */ /* 0x000ee40000300a00 */
[----:B------:R-:W3:Y:S02]  /*5fb30*/  LDL.LU.64 R16, [R1+0x32d0] ;  /* 0x0032d00001107983 */ /* 0x000ee40000300a00 */
[----:B---3--:R-:W-:Y:S01]  /*5fb40*/  HMMA.16816.F32.BF16 R20, R20, R4, R16 ;  /* 0x000000041414723c */ /* 0x008fe20000041810 */
[----:B------:R-:W2:Y:S01]  /*5fb50*/  LDL.LU.64 R18, [R1+0x32c8] ;  /* 0x0032c80001127983 */ /* 0x000ea20000300a00 */
[----:B------:R-:W2:Y:S02]  /*5fb60*/  LDL.LU.64 R16, [R1+0x32c0] ;  /* 0x0032c00001107983 */ /* 0x000ea40000300a00 */
[----:B------:R-:W-:Y:S11]  /*5fb70*/  STL.64 [R1+0x3248], R4 ;  /* 0x0032480401007387 */ /* 0x000ff60000100a00 */
[----:B------:R-:W-:Y:S08]  /*5fb80*/  @!UPT UIADD3 URZ, URZ, URZ, URZ ;  /* 0x0000003f3f3ff290 */ /* 0x000ff0000fffe03f */
[----:B------:R0:W-:Y:S01]  /*5fb90*/  STL.64 [R1+0x7d0], R20 ;  /* 0x0007d01401007387 */ /* 0x0001e20000100a00 */
[----:B------:R-:W-:Y:S03]  /*5fba0*/  STL.64 [R1+0x7d8], R22 ;  /* 0x0007d81601007387 */ /* 0x000fe60000100a00 */
[----:B0-----:R-:W3:Y:S01]  /*5fbb0*/  LDL.64 R20, [R1+0x40] ;  /* 0x0000400001147983 */ /* 0x001ee20000100a00 */
[C---:B--2---:R-:W-:Y:S03]  /*5fbc0*/  HMMA.16816.F32.BF16 R12, R16.reuse, R12, R24 ;  /* 0x0000000c100c723c */ /* 0x044fe60000041818 */
[----:B------:R-:W2:Y:S01]  /*5fbd0*/  LDL.LU.64 R26, [R1+0x32b8] ;  /* 0x0032b800011a7983 */ /* 0x000ea20000300a00 */
[----:B------:R-:W2:Y:S11]  /*5fbe0*/  LDL.LU.64 R24, [R1+0x32b0] ;  /* 0x0032b00001187983 */ /* 0x000eb60000300a00 */
[----:B------:R-:W-:Y:S08]  /*5fbf0*/  @!UPT UIADD3 URZ, URZ, URZ, URZ ;  /* 0x0000003f3f3ff290 */ /* 0x000ff0000fffe03f */
[----:B------:R0:W-:Y:S01]  /*5fc00*/  STL.64 [R1+0x7c0], R12 ;  /* 0x0007c00c01007387 */ /* 0x0001e20000100a00 */
[----:B------:R2:W-:Y:S03]  /*5fc10*/  STL.64 [R1+0x7c8], R14 ;  /* 0x0007c80e01007387 */ /* 0x0005e60000100a00 */
[----:B0-----:R-:W2:Y:S02]  /*5fc20*/  LDL.LU.64 R12, [R1+0x32a8] ;  /* 0x0032a800010c7983 */ /* 0x001ea40000300a00 */
[C---:B--2---:R-:W-:Y:S02]  /*5fc30*/  HMMA.16816.F32.BF16 R12, R16.reuse, R12, R24 ;  /* 0x0000000c100c723c */ /* 0x044fe40000041818 */
[----:B------:R-:W2:Y:S11]  /*5fc40*/  LDL.LU.64 R24, [R1+0x32a0] ;  /* 0x0032a00001187983 */ /* 0x000eb60000300a00 */
[----:B------:R-:W-:Y:S10]  /*5fc50*/  @!UPT UIADD3 URZ, URZ, URZ, URZ ;  /* 0x0000003f3f3ff290 */ /* 0x000ff4000fffe03f */
[----:B------:R-:W-:Y:S01]  /*5fc60*/  STL.64 [R1+0x7b0], R12 ;  /* 0x0007b00c01007387 */ /* 0x000fe20000100a00 */
[----:B------:R0:W-:Y:S03]  /*5fc70*/  STL.64 [R1+0x7b8], R14 ;  /* 0x0007b80e01007387 */ /* 0x0001e60000100a00 */
[----:B0-----:R-:W2:Y:S01]  /*5fc80*/  LDL.LU.64 R14, [R1+0x3298] ;  /* 0x00329800010e7983 */ /* 0x001ea20000300a00 */
[----:B------:R-:W2:Y:S02]  /*5fc90*/  LDL.LU.64 R12, [R1+0x3290] ;  /* 0x00329000010c7983 */ /* 0x000ea40000300a00 */
[C---:B--2---:R-:W-:Y:S11]  /*5fca0*/  HMMA.16816.F32.BF16 R12, R16.reuse, R24, R12 ;  /* 0x00000018100c723c */ /* 0x044ff6000004180c */
[----:B------:R-:W-:Y:S11]  /*5fcb0*/  @!UPT UIADD3 URZ, URZ, URZ, URZ ;  /* 0x0000003f3f3ff290 */ /* 0x000ff6000fffe03f */
[----:B------:R-:W-:Y:S01]  /*5fcc0*/  @!UPT UIADD3 URZ, URZ, URZ, URZ ;  /* 0x0000003f3f3ff290 */ /* 0x000fe2000fffe03f */
[----:B------:R-:W-:Y:S01]  /*5fcd0*/  STL.64 [R1+0x7a0], R12 ;  /* 0x0007a00c01007387 */ /* 0x000fe20000100a00 */
[----:B------:R0:W-:Y:S03]  /*5fce0*/  STL.64 [R1+0x7a8], R14 ;  /* 0x0007a80e01007387 */ /* 0x0001e60000100a00 */
[----:B0-----:R-:W3:Y:S01]  /*5fcf0*/  LDL.LU.64 R14, [R1+0x3288] ;  /* 0x00328800010e7983 */ /* 0x001ee20000300a00 */
[----:B------:R-:W3:Y:S01]  /*5fd00*/  LDL.LU.64 R12, [R1+0x3280] ;  /* 0x00328000010c7983 */ /* 0x000ee20000300a00 */
[----:B------:R-:W-:Y:S01]  /*5fd10*/  MOV R2, R24 ;  /* 0x0000001800027202 */ /* 0x000fe20000000f00 */
[----:B------:R-:W-:Y:S02]  /*5fd20*/  IMAD.MOV.U32 R0, RZ, RZ, R25 ;  /* 0x000000ffff007224 */ /* 0x000fe400078e0019 */
[----:B---3--:R-:W-:Y:S01]  /*5fd30*/  HMMA.16816.F32.BF16 R24, R16, R20, R12 ;  /* 0x000000141018723c */ /* 0x008fe2000004180c */
[----:B------:R-:W2:Y:S11]  /*5fd40*/  LDL.LU R12, [R1+0x3a0] ;  /* 0x0003a000010c7983 */ /* 0x000eb60000300800 */
[----:B------:R-:W-:Y:S11]  /*5fd50*/  @!UPT UIADD3 URZ, URZ, URZ, URZ ;  /* 0x0000003f3f3ff290 */ /* 0x000ff6000fffe03f */
[----:B------:R-:W-:Y:S01]  /*5fd60*/  STL.64 [R1+0x780], R24 ;  /* 0x0007801801007387 */ /* 0x000fe20000100a00 */
[----:B------:R-:W-:Y:S02]  /*5fd70*/  STL.64 [R1+0x788], R26 ;  /* 0x0007881a01007387 */ /* 0x000fe40000100a00 */
[----:B------:R-:W2:Y:S02]  /*5fd80*/  LDL.LU R13, [R1+0x3a4] ;  /* 0x0003a400010d7983 */ /* 0x000ea40000300800 */
[----:B------:R-:W3:Y:S01]  /*5fd90*/  LDL.LU R14, [R1+0x3a8] ;  /* 0x0003a800010e7983 */ /* 0x000ee20000300800 */
[----:B------:R-:W3:Y:S01]  /*5fda0*/  LDL.LU R15, [R1+0x3ac] ;  /* 0x0003ac00010f7983 */ /* 0x000ee20000300800 */
[----:B------:R-:W-:Y:S02]  /*5fdb0*/  MOV R4, R11 ;  /* 0x0000000b00047202 */ /* 0x000fe40000000f00 */
[----:B------:R-:W-:Y:S01]  /*5fdc0*/  MOV R5, R10 ;  /* 0x0000000a00057202 */ /* 0x000fe20000000f00 */
[----:B---3--:R-:W-:Y:S01]  /*5fdd0*/  STL.64 [R1+0x3258], R14 ;  /* 0x0032580e01007387 */ /* 0x008fe20000100a00 */
[----:B--2---:R-:W-:Y:S03]  /*5fde0*/  STL.64 [R1+0x3250], R12 ;  /* 0x0032500c01007387 */ /* 0x004fe60000100a00 */
[----:B------:R0:W-:Y:S02]  /*5fdf0*/  STL.64 [R1+0x3260], R4 ;  /* 0x0032600401007387 */ /* 0x0001e40000100a00 */
[----:B0-----:R-:W-:Y:S01]  /*5fe00*/  MOV R4, R7 ;  /* 0x0000000700047202 */ /* 0x001fe20000000f00 */
[----:B------:R-:W-:-:S05]  /*5fe10*/  IMAD.MOV.U32 R5, RZ, RZ, R6 ;  /* 0x000000ffff057224 */ /* 0x000fca00078e0006 */
[----:B------:R0:W-:Y:S04]  /*5fe20*/  STL.64 [R1+0x3278], R4 ;  /* 0x0032780401007387 */ /* 0x0001e80000100a00 */
[----:B0-----:R-:W4:Y:S01]  /*5fe30*/  LDL.LU R4, [R1+0x3e0] ;  /* 0x0003e00001047983 */ /* 0x001f220000300800 */
[----:B------:R-:W4:Y:S02]  /*5fe40*/  LDL.LU R5, [R1+0x3e4] ;  /* 0x0003e40001057983 */ /* 0x000f240000300800 */
[----:B------:R-:W4:Y:S02]  /*5fe50*/  LDL.LU R6, [R1+0x3e8] ;  /* 0x0003e80001067983 */ /* 0x000f240000300800 */
[----:B------:R-:W4:Y:S01]  /*5fe60*/  LDL.LU R7, [R1+0x3ec] ;  /* 0x0003ec0001077983 */ /* 0x000f220000300800 */
[----:B------:R-:W2:Y:S01]  /*5fe70*/  LDL.LU R12, [R1+0x3b0] ;  /* 0x0003b000010c7983 */ /* 0x000ea20000300800 */
[----:B------:R-:W2:Y:S02]  /*5fe80*/  LDL.LU R13, [R1+0x3b4] ;  /* 0x0003b400010d7983 */ /* 0x000ea40000300800 */
[----:B------:R-:W3:Y:S02]  /*5fe90*/  LDL.LU R14, [R1+0x3b8] ;  /* 0x0003b800010e7983 */ /* 0x000ee40000300800 */
[----:B------:R-:W3:Y:S02]  /*5fea0*/  LDL.LU R15, [R1+0x3bc] ;  /* 0x0003bc00010f7983 */ /* 0x000ee40000300800 */
        /* <DEDUP_REMOVED lines=8> */
[----:B------:R-:W2:Y:S02]  /*5ff30*/  LDL.LU R26, [R1+0x388] ;  /* 0x00038800011a7983 */ /* 0x000ea40000300800 */
[----:B------:R-:W2:Y:S01]  /*5ff40*/  LDL.LU R27, [R1+0x38c] ;  /* 0x00038c00011b7983 */ /* 0x000ea20000300800 */
[----:B----4-:R-:W-:Y:S01]  /*5ff50*/  HMMA.16816.F32.BF16 R4, R16, R8, R4 ;  /* 0x000000081004723c */ /* 0x010fe20000041804 */
[----:B--2---:R-:W-:Y:S01]  /*5ff60*/  STL.64 [R1+0x3228], R26 ;  /* 0x0032281a01007387 */ /* 0x004fe20000100a00 */
[----:B---3--:R0:W-:Y:S03]  /*5ff70*/  STL.64 [R1+0x3220], R24 ;  /* 0x0032201801007387 */ /* 0x0081e60000100a00 */
[----:B0-----:R-:W2:Y:S01]  /*5ff80*/  LDL.64 R24, [R1+0x70] ;  /* 0x0000700001187983 */ /* 0x001ea20000100a00 */
[----:B------:R0:W-:Y:S02]  /*5ff90*/  STL.64 [R1+0x3200], R20 ;  /* 0x0032001401007387 */ /* 0x0001e40000100a00 */
[----:B0-----:R-:W-:-:S02]  /*5ffa0*/  MOV R20, R2 ;  /* 0x0000000200147202 */ /* 0x001fc40000000f00 */
[----:B------:R-:W-:-:S05]  /*5ffb0*/  MOV R21, R0 ;  /* 0x0000000000157202 */ /* 0x000fca0000000f00 */
[----:B------:R0:W-:Y:S04]  /*5ffc0*/  STL.64 [R1+0x3218], R20 ;  /* 0x0032181401007387 */ /* 0x0001e80000100a00 */
[----:B0-----:R-:W3:Y:S04]  /*5ffd0*/  LDL.64 R20, [R1+0x60] ;  /* 0x0000600001147983 */ /* 0x001ee80000100a00 */
[----:B---3--:R0:W-:Y:S04]  /*5ffe0*/  STL.64 [R1+0x3230], R20 ;  /* 0x0032301401007387 */ /* 0x0081e80000100a00 */
[----:B0-----:R-:W3:Y:S01]  /*5fff0*/  LDL.LU R20, [R1+0x390] ;  /* 0x0003900001147983 */ /* 0x001ee20000300800 */
[----:B------:R-:W3:Y:S02]  /*60000*/  LDL.LU R21, [R1+0x394] ;  /* 0x0003940001157983 */ /* 0x000ee40000300800 */
[----:B------:R-:W3:Y:S02]  /*60010*/  LDL.LU R22, [R1+0x398] ;  /* 0x0003980001167983 */ /* 0x000ee40000300800 */
[----:B------:R-:W3:Y:S01]  /*60020*/  LDL.LU R23, [R1+0x39c] ;  /* 0x00039c0001177983 */ /* 0x000ee20000300800 */
[----:B------:R0:W-:Y:S01]  /*60030*/  STL.64 [R1+0x770], R4 ;  /* 0x0007700401007387 */ /* 0x0001e20000100a00 */
[----:B------:R-:W-:Y:S03]  /*60040*/  STL.64 [R1+0x778], R6 ;  /* 0x0007780601007387 */ /* 0x000fe60000100a00 */
[----:B0-----:R-:W4:Y:S01]  /*60050*/  LDL.LU.64 R4, [R1+0x3278] ;  /* 0x0032780001047983 */ /* 0x001f220000300a00 */
[----:B------:R0:W-:Y:S03]  /*60060*/  STL.64 [R1+0x31f8], R8 ;  /* 0x0031f80801007387 */ /* 0x0001e60000100a00 */
[----:B0-----:R-:W2:Y:S01]  /*60070*/  LDL.LU R8, [R1+0x360] ;  /* 0x0003600001087983 */ /* 0x001ea20000300800 */
[----:B------:R-:W2:Y:S02]  /*60080*/  LDL.LU R9, [R1+0x364] ;  /* 0x0003640001097983 */ /* 0x000ea40000300800 */
[----:B------:R-:W2:Y:S02]  /*60090*/  LDL.LU R10, [R1+0x368] ;  /* 0x00036800010a7983 */ /* 0x000ea40000300800 */
[----:B------:R-:W2:Y:S01]  /*600a0*/  LDL.LU R11, [R1+0x36c] ;  /* 0x00036c00010b7983 */ /* 0x000ea20000300800 */
[C---:B----4-:R-:W-:Y:S01]  /*600b0*/  HMMA.16816.F32.BF16 R4, R16.reuse, R4, R12 ;  /* 0x000000041004723c */ /* 0x050fe2000004180c */
[----:B--2---:R-:W-:Y:S01]  /*600c0*/  STL.64 [R1+0x3210], R10 ;  /* 0x0032100a01007387 */ /* 0x004fe20000100a00 */
[----:B------:R0:W-:Y:S03]  /*600d0*/  STL.64 [R1+0x3208], R8 ;  /* 0x0032080801007387 */ /* 0x0001e60000100a00 */
[----:B0-----:R-:W2:Y:S01]  /*600e0*/  LDL.LU R8, [R1+0x370] ;  /* 0x0003700001087983 */ /* 0x001ea20000300800 */
[----:B------:R-:W2:Y:S02]  /*600f0*/  LDL.LU R9, [R1+0x374] ;  /* 0x0003740001097983 */ /* 0x000ea40000300800 */
[----:B------:R-:W2:Y:S02]  /*60100*/  LDL.LU R10, [R1+0x378] ;  /* 0x00037800010a7983 */ /* 0x000ea40000300800 */
[----:B------:R-:W2:Y:S01]  /*60110*/  LDL.LU R11, [R1+0x37c] ;  /* 0x00037c00010b7983 */ /* 0x000ea20000300800 */
[----:B------:R-:W4:Y:S01]  /*60120*/  LDL.LU.64 R14, [R1+0x3270] ;  /* 0x00327000010e7983 */ /* 0x000f220000300a00 */
[----:B------:R-:W4:Y:S11]  /*60130*/  LDL.LU.64 R12, [R1+0x3268] ;  /* 0x00326800010c7983 */ /* 0x000f360000300a00 */
[----:B------:R0:W-:Y:S02]  /*60140*/  STL.64 [R1+0x760], R4 ;  /* 0x0007600401007387 */ /* 0x0001e40000100a00 */
[----:B------:R4:W-:Y:S01]  /*60150*/  STL.64 [R1+0x768], R6 ;  /* 0x0007680601007387 */ /* 0x0009e20000100a00 */
[----:B0-----:R-:W4:Y:S02]  /*60160*/  LDL.LU.64 R4, [R1+0x3260] ;  /* 0x0032600001047983 */ /* 0x001f240000300a00 */
[C---:B----4-:R-:W-:Y:S02]  /*60170*/  HMMA.16816.F32.BF16 R4, R16.reuse, R4, R12 ;  /* 0x000000041004723c */ /* 0x050fe4000004180c */
[----:B------:R-:W4:Y:S01]  /*60180*/  LDL.LU.64 R14, [R1+0x3258] ;  /* 0x00325800010e7983 */ /* 0x000f220000300a00 */
[----:B------:R-:W4:Y:S11]  /*60190*/  LDL.LU.64 R12, [R1+0x3250] ;  /* 0x00325000010c7983 */ /* 0x000f360000300a00 */
[----:B------:R-:W-:Y:S09]  /*601a0*/  @!UPT UIADD3 URZ, URZ, URZ, URZ ;  /* 0x0000003f3f3ff290 */ /* 0x000ff2000fffe03f */
[----:B------:R0:W-:Y:S01]  /*601b0*/  STL.64 [R1+0x750], R4 ;  /* 0x0007500401007387 */ /* 0x0001e20000100a00 */
[----:B------:R-:W-:Y:S03]  /*601c0*/  STL.64 [R1+0x758], R6 ;  /* 0x0007580601007387 */ /* 0x000fe60000100a00 */
[----:B0-----:R-:W4:Y:S02]  /*601d0*/  LDL.LU.64 R4, [R1+0x3248] ;  /* 0x0032480001047983 */ /* 0x001f240000300a00 */
[----:B----4-:R-:W-:Y:S02]  /*601e0*/  HMMA.16816.F32.BF16 R16, R16, R4, R12 ;  /* 0x000000041010723c */ /* 0x010fe4000004180c */
[----:B------:R-:W3:Y:S01]  /*601f0*/  LDL.LU.64 R14, [R1+0x3240] ;  /* 0x00324000010e7983 */ /* 0x000ee20000300a00 */
[----:B------:R-:W3:Y:S01]  /*60200*/  LDL.LU.64 R12, [R1+0x3238] ;  /* 0x00323800010c7983 */ /* 0x000ee20000300a00 */
[----:B------:R-:W-:Y:S01]  /*60210*/  MOV R29, R24 ;  /* 0x00000018001d7202 */ /* 0x000fe20000000f00 */
[----:B------:R-:W-:Y:S11]  /*60220*/  IMAD.MOV.U32 R28, RZ, RZ, R25 ;  /* 0x000000ffff1c7224 */ /* 0x000ff600078e0019 */
[----:B------:R-:W-:Y:S07]  /*60230*/  @!UPT UIADD3 URZ, URZ, URZ, URZ ;  /* 0x0000003f3f3ff290 */ /* 0x000fee000fffe03f */
[----:B------:R0:W-:Y:S01]  /*60240*/  STL.64 [R1+0x740], R16 ;  /* 0x0007401001007387 */ /* 0x0001e20000100a00 */
[----:B------:R1:W-:Y:S03]  /*60250*/  STL.64 [R1+0x748], R18 ;  /* 0x0007481201007387 */ /* 0x0003e60000100a00 */
[----:B0-----:R-:W4:Y:S01]  /*60260*/  LDL.LU R16, [R1+0x350] ;  /* 0x0003500001107983 */ /* 0x001f220000300800 */
[----:B------:R-:W4:Y:S02]  /*60270*/  LDL.LU R17, [R1+0x354] ;  /* 0x0003540001117983 */ /* 0x000f240000300800 */
[----:B-1----:R-:W4:Y:S02]  /*60280*/  LDL.LU R18, [R1+0x358] ;  /* 0x0003580001127983 */ /* 0x002f240000300800 */
[----:B------:R-:W4:Y:S01]  /*60290*/  LDL.LU R19, [R1+0x35c] ;  /* 0x00035c0001137983 */ /* 0x000f220000300800 */
[----:B------:R0:W-:Y:S04]  /*602a0*/  STL.64 [R1+0x31f0], R4 ;  /* 0x0031f00401007387 */ /* 0x0001e80000100a00 */
[----:B0-----:R-:W2:Y:S01]  /*602b0*/  LDL.LU R4, [R1+0x550] ;  /* 0x0005500001047983 */ /* 0x001ea20000300800 */
[----:B------:R-:W2:Y:S02]  /*602c0*/  LDL.LU R5, [R1+0x554] ;  /* 0x0005540001057983 */ /* 0x000ea40000300800 */
[----:B------:R-:W2:Y:S02]  /*602d0*/  LDL.LU R6, [R1+0x558] ;  /* 0x0005580001067983 */ /* 0x000ea40000300800 */
[----:B------:R-:W2:Y:S01]  /*602e0*/  LDL.LU R7, [R1+0x55c] ;  /* 0x00055c0001077983 */ /* 0x000ea20000300800 */
[C---:B---3--:R-:W-:Y:S11]  /*602f0*/  HMMA.16816.F32.BF16 R20, R12.reuse, R24, R20 ;  /* 0x000000180c14723c */ /* 0x048ff60000041814 */
[----:B------:R-:W-:Y:S11]  /*60300*/  @!UPT UIADD3 URZ, URZ, URZ, URZ ;  /* 0x0000003f3f3ff290 */ /* 0x000ff6000fffe03f */
[----:B------:R-:W-:Y:S01]  /*60310*/  @!UPT UIADD3 URZ, URZ, URZ, URZ ;  /* 0x0000003f3f3ff290 */ /* 0x000fe2000fffe03f */
        /* <DEDUP_REMOVED lines=8> */
[----:B------:R0:W-:Y:S01]  /*603a0*/  STL.64 [R1+0x720], R24 ;  /* 0x0007201801007387 */ /* 0x0001e20000100a00 */
[----:B------:R-:W-:Y:S01]  /*603b0*/  STL.64 [R1+0x728], R26 ;  /* 0x0007281a01007387 */ /* 0x000fe20000100a00 */
[----:B0-----:R-:W-:Y:S02]  /*603c0*/  MOV R25, R20 ;  /* 0x0000001400197202 */ /* 0x001fe40000000f00 */
[----:B------:R-:W-:Y:S02]  /*603d0*/  MOV R24, R21 ;  /* 0x0000001500187202 */ /* 0x000fe40000000f00 */
[----:B------:R-:W2:Y:S02]  /*603e0*/  LDL.LU.64 R20, [R1+0x3218] ;  /* 0x0032180001147983 */ /* 0x000ea40000300a00 */
[C---:B--2---:R-:W-:Y:S02]  /*603f0*/  HMMA.16816.F32.BF16 R20, R12.reuse, R20, R8 ;  /* 0x000000140c14723c */ /* 0x044fe40000041808 */
[----:B------:R-:W2:Y:S01]  /*60400*/  LDL.LU.64 R10, [R1+0x3210] ;  /* 0x00321000010a7983 */ /* 0x000ea20000300a00 */
[----:B------:R-:W2:Y:S11]  /*60410*/  LDL.LU.64 R8, [R1+0x3208] ;  /* 0x0032080001087983 */ /* 0x000eb60000300a00 */
[----:B------:R-:W-:Y:S09]  /*60420*/  @!UPT UIADD3 URZ, URZ, URZ, URZ ;  /* 0x0000003f3f3ff290 */ /* 0x000ff2000fffe03f */
[----:B------:R0:W-:Y:S01]  /*60430*/  STL.64 [R1+0x680], R20 ;  /* 0x0006801401007387 */ /* 0x0001e20000100a00 */
[----:B------:R-:W-:Y:S03]  /*60440*/  STL.64 [R1+0x688], R22 ;  /* 0x0006881601007387 */ /* 0x000fe60000100a00 */
[----:B0-----:R-:W2:Y:S02]  /*60450*/  LDL.LU.64 R20, [R1+0x3200] ;  /* 0x0032000001147983 */ /* 0x001ea40000300a00 */
[C---:B--2---:R-:W-:Y:S11]  /*60460*/  HMMA.16816.F32.BF16 R8, R12.reuse, R20, R8 ;  /* 0x000000140c08723c */ /* 0x044ff60000041808 */
[----:B------:R-:W-:Y:S11]  /*60470*/  @!UPT UIADD3 URZ, URZ, URZ, URZ ;  /* 0x0000003f3f3ff290 */ /* 0x000ff6000fffe03f */
[----:B------:R-:W-:Y:S01]  /*60480*/  @!UPT UIADD3 URZ, URZ, URZ, URZ ;  /* 0x0000003f3f3ff290 */ /* 0x000fe2000fffe03f */
[----:B------:R0:W-:Y:S01]  /*60490*/  STL.64 [R1+0x660], R8 ;  /* 0x0006600801007387 */ /* 0x0001e20000100a00 */
[----:B------:R-:W-:Y:S03]  /*604a0*/  STL.64 [R1+0x668], R10 ;  /* 0x0006680a01007387 */ /* 0x000fe60000100a00 */
[----:B0-----:R-:W4:Y:S01]  /*604b0*/  LDL.LU.64 R8, [R1+0x31f8] ;  /* 0x0031f80001087983 */ /* 0x001f220000300a00 */
[----:B------:R0:W-:Y:S03]  /*604c0*/  STL.64 [R1+0x31a0], R20 ;  /* 0x0031a01401007387 */ /* 0x0001e60000100a00 */
[----:B0-----:R-:W2:Y:S01]  /*604d0*/  LDL.64 R20, [R1+0x20] ;  /* 0x0000200001147983 */ /* 0x001ea20000100a00 */
[C---:B----4-:R-:W-:Y:S11]  /*604e0*/  HMMA.16816.F32.BF16 R16, R12.reuse, R8, R16 ;  /* 0x000000080c10723c */ /* 0x050ff60000041810 */
[----:B------:R-:W-:Y:S11]  /*604f0*/  @!UPT UIADD3 URZ, URZ, URZ, URZ ;  /* 0x0000003f3f3ff290 */ /* 0x000ff6000fffe03f */
[----:B------:R-:W-:Y:S01]  /*60500*/  @!UPT UIADD3 URZ, URZ, URZ, URZ ;  /* 0x0000003f3f3ff290 */ /* 0x000fe2000fffe03f */
[----:B------:R-:W-:Y:S01]  /*60510*/  STL.64 [R1+0x650], R16 ;  /* 0x0006501001007387 */ /* 0x000fe20000100a00 */
[----:B------:R-:W-:Y:S02]  /*60520*/  STL.64 [R1+0x658], R18 ;  /* 0x0006581201007387 */ /* 0x000fe40000100a00 */
[----:B------:R-:W0:Y:S01]  /*60530*/  LDSM.16.M88.4 R16, [R3+0x56800] ;  /* 0x056800000310783b */ /* 0x000e220000000200 */
[----:B--2---:R-:W-:Y:S01]  /*60540*/  HMMA.16816.F32.BF16 R4, R12, R20, R4 ;  /* 0x000000140c04723c */ /* 0x004fe20000041804 */
[----:B------:R-:W-:Y:S02]  /*60550*/  MOV R2, R8 ;  /* 0x0000000800027202 */ /* 0x000fe40000000f00 */
[----:B------:R-:W-:Y:S01]  /*60560*/  IMAD.MOV.U32 R0, RZ, RZ, R9 ;  /* 0x000000ffff007224 */ /* 0x000fe200078e0009 */
[----:B------:R-:W2:Y:S01]  /*60570*/  LDL.LU R8, [R1+0x540] ;  /* 0x0005400001087983 */ /* 0x000ea20000300800 */
[----:B------:R-:W2:Y:S02]  /*60580*/  LDL.LU R9, [R1+0x544] ;  /* 0x0005440001097983 */ /* 0x000ea40000300800 */
[----:B------:R-:W2:Y:S02]  /*60590*/  LDL.LU R10, [R1+0x548] ;  /* 0x00054800010a7983 */ /* 0x000ea40000300800 */
[----:B------:R-:W2:Y:S01]  /*605a0*/  LDL.LU R11, [R1+0x54c] ;  /* 0x00054c00010b7983 */ /* 0x000ea20000300800 */
[----:B0-----:R-:W-:Y:S01]  /*605b0*/  STL.64 [R1+0x3100], R18 ;  /* 0x0031001201007387 */ /* 0x001fe20000100a00 */
[----:B------:R0:W-:Y:S03]  /*605c0*/  STL.64 [R1+0x30f8], R16 ;  /* 0x0030f81001007387 */ /* 0x0001e60000100a00 */
[----:B0-----:R-:W2:Y:S09]  /*605d0*/  LDL.64 R16, [R1+0x10] ;  /* 0x0000100001107983 */ /* 0x001eb20000100a00 */
[----:B------:R0:W-:Y:S02]  /*605e0*/  STL.64 [R1+0x630], R4 ;  /* 0x0006300401007387 */ /* 0x0001e40000100a00 */
[----:B------:R1:W-:Y:S01]  /*605f0*/  STL.64 [R1+0x638], R6 ;  /* 0x0006380601007387 */ /* 0x0003e20000100a00 */
[----:B0-----:R-:W3:Y:S01]  /*60600*/  LDL.LU.64 R4, [R1+0x31f0] ;  /* 0x0031f00001047983 */ /* 0x001ee20000300a00 */
[----:B-1----:R-:W-:-:S02]  /*60610*/  MOV R7, R20 ;  /* 0x0000001400077202 */ /* 0x002fc40000000f00 */
[----:B------:R-:W-:Y:S01]  /*60620*/  MOV R6, R21 ;  /* 0x0000001500067202 */ /* 0x000fe20000000f00 */
[----:B------:R-:W4:Y:S01]  /*60630*/  LDL.LU R20, [R1+0x500] ;  /* 0x0005000001147983 */ /* 0x000f220000300800 */
[----:B------:R-:W4:Y:S01]  /*60640*/  LDL.LU R21, [R1+0x504] ;  /* 0x0005040001157983 */ /* 0x000f220000300800 */
[----:B------:R-:W2:Y:S02]  /*60650*/  LDL.LU R22, [R1+0x508] ;  /* 0x0005080001167983 */ /* 0x000ea40000300800 */
[----:B------:R-:W2:Y:S02]  /*60660*/  LDL.LU R23, [R1+0x50c] ;  /* 0x00050c0001177983 */ /* 0x000ea40000300800 */
[----:B--2---:R-:W-:Y:S01]  /*60670*/  STL.64 [R1+0x31b0], R22 ;  /* 0x0031b01601007387 */ /* 0x004fe20000100a00 */
[----:B----4-:R0:W-:Y:S02]  /*60680*/  STL.64 [R1+0x31a8], R20 ;  /* 0x0031a81401007387 */ /* 0x0101e40000100a00 */
[----:B0-----:R-:W-:Y:S01]  /*60690*/  MOV R20, R25 ;  /* 0x0000001900147202 */ /* 0x001fe20000000f00 */
[----:B------:R-:W-:-:S05]  /*606a0*/  IMAD.MOV.U32 R21, RZ, RZ, R24 ;  /* 0x000000ffff157224 */ /* 0x000fca00078e0018 */
[----:B------:R-:W-:Y:S01]  /*606b0*/  STL.64 [R1+0x31c8], R20 ;  /* 0x0031c81401007387 */ /* 0x000fe20000100a00 */
[----:B------:R-:W2:Y:S02]  /*606c0*/  LDL.LU R24, [R1+0x4f0] ;  /* 0x0004f00001187983 */ /* 0x000ea40000300800 */
[----:B------:R-:W2:Y:S02]  /*606d0*/  LDL.LU R25, [R1+0x4f4] ;  /* 0x0004f40001197983 */ /* 0x000ea40000300800 */
[----:B------:R-:W4:Y:S01]  /*606e0*/  LDL.LU R26, [R1+0x4f8] ;  /* 0x0004f800011a7983 */ /* 0x000f220000300800 */
[----:B------:R-:W4:Y:S01]  /*606f0*/  LDL.LU R27, [R1+0x4fc] ;  /* 0x0004fc00011b7983 */ /* 0x000f220000300800 */
[C---:B------:R-:W-:Y:S03]  /*60700*/  HMMA.16816.F32.BF16 R8, R12.reuse, R16, R8 ;  /* 0x000000100c08723c */ /* 0x040fe60000041808 */
[----:B----4-:R-:W-:Y:S01]  /*60710*/  STL.64 [R1+0x31c0], R26 ;  /* 0x0031c01a01007387 */ /* 0x010fe20000100a00 */
[----:B--2---:R0:W-:Y:S03]  /*60720*/  STL.64 [R1+0x31b8], R24 ;  /* 0x0031b81801007387 */ /* 0x0041e60000100a00 */
[----:B0-----:R-:W2:Y:S01]  /*60730*/  LDL.LU R24, [R1+0x510] ;  /* 0x0005100001187983 */ /* 0x001ea20000300800 */
[----:B------:R-:W2:Y:S02]  /*60740*/  LDL.LU R25, [R1+0x514] ;  /* 0x0005140001197983 */ /* 0x000ea40000300800 */
[----:B------:R-:W4:Y:S02]  /*60750*/  LDL.LU R26, [R1+0x518] ;  /* 0x00051800011a7983 */ /* 0x000f240000300800 */
[----:B------:R-:W4:Y:S02]  /*60760*/  LDL.LU R27, [R1+0x51c] ;  /* 0x00051c00011b7983 */ /* 0x000f240000300800 */
        /* <DEDUP_REMOVED lines=8> */
[----:B0-----:R-:W2:Y:S01]  /*607f0*/  LDL.LU.64 R10, [R1+0x31e8] ;  /* 0x0031e800010a7983 */ /* 0x001ea20000300a00 */
[----:B------:R-:W2:Y:S02]  /*60800*/  LDL.LU.64 R8, [R1+0x31e0] ;  /* 0x0031e00001087983 */ /* 0x000ea40000300a00 */
[----:B------:R0:W-:Y:S02]  /*60810*/  STL.64 [R1+0x3170], R16 ;  /* 0x0031701001007387 */ /* 0x0001e40000100a00 */
[----:B0-----:R-:W3:Y:S01]  /*60820*/  LDL.LU R16, [R1+0x530] ;  /* 0x0005300001107983 */ /* 0x001ee20000300800 */
[----:B------:R-:W3:Y:S02]  /*60830*/  LDL.LU R17, [R1+0x534] ;  /* 0x0005340001117983 */ /* 0x000ee40000300800 */
[----:B------:R-:W3:Y:S02]  /*60840*/  LDL.LU R18, [R1+0x538] ;  /* 0x0005380001127983 */ /* 0x000ee40000300800 */
[----:B------:R-:W3:Y:S02]  /*60850*/  LDL.LU R19, [R1+0x53c] ;  /* 0x00053c0001137983 */ /* 0x000ee40000300800 */
[----:B---3--:R-:W-:Y:S07]  /*60860*/  HMMA.16816.F32.BF16 R12, R12, R4, R16 ;  /* 0x000000040c0c723c */ /* 0x008fee0000041810 */
[----:B------:R-:W-:Y:S01]  /*60870*/  MOV R16, R7 ;  /* 0x0000000700107202 */ /* 0x000fe20000000f00 */
[----:B------:R-:W-:Y:S11]  /*60880*/  IMAD.MOV.U32 R17, RZ, RZ, R6 ;  /* 0x000000ffff117224 */ /* 0x000ff600078e0006 */
[----:B------:R-:W-:Y:S04]  /*60890*/  @!UPT UIADD3 URZ, URZ, URZ, URZ ;  /* 0x0000003f3f3ff290 */ /* 0x000fe8000fffe03f */
[----:B------:R-:W-:Y:S01]  /*608a0*/  STL.64 [R1+0x5f0], R12 ;  /* 0x0005f00c01007387 */ /* 0x000fe20000100a00 */
[----:B------:R-:W-:Y:S02]  /*608b0*/  STL.64 [R1+0x5f8], R14 ;  /* 0x0005f80e01007387 */ /* 0x000fe40000100a00 */
[----:B------:R-:W-:Y:S02]  /*608c0*/  STL.64 [R1+0x3188], R16 ;  /* 0x0031881001007387 */ /* 0x000fe40000100a00 */
[----:B------:R0:W-:Y:S02]  /*608d0*/  STL.64 [R1+0x3168], R4 ;  /* 0x0031680401007387 */ /* 0x0001e40000100a00 */
[----:B0-----:R-:W3:Y:S01]  /*608e0*/  LDL.LU R4, [R1+0x4c0] ;  /* 0x0004c00001047983 */ /* 0x001ee20000300800 */
[----:B------:R-:W3:Y:S02]  /*608f0*/  LDL.LU R5, [R1+0x4c4] ;  /* 0x0004c40001057983 */ /* 0x000ee40000300800 */
[----:B------:R-:W4:Y:S02]  /*60900*/  LDL.LU R6, [R1+0x4c8] ;  /* 0x0004c80001067983 */ /* 0x000f240000300800 */
[----:B------:R-:W4:Y:S01]  /*60910*/  LDL.LU R7, [R1+0x4cc] ;  /* 0x0004cc0001077983 */ /* 0x000f220000300800 */
[----:B------:R-:W-:-:S02]  /*60920*/  MOV R20, R29 ;  /* 0x0000001d00147202 */ /* 0x000fc40000000f00 */
[----:B------:R-:W-:-:S07]  /*60930*/  MOV R21, R28 ;  /* 0x0000001c00157202 */ /* 0x000fce0000000f00 */
[C---:B--2---:R-:W-:Y:S01]  /*60940*/  HMMA.16816.F32.BF16 R20, R8.reuse, R20, R24 ;  /* 0x000000140814723c */ /* 0x044fe20000041818 */
[----:B----4-:R-:W-:Y:S01]  /*60950*/  STL.64 [R1+0x3180], R6 ;  /* 0x0031800601007387 */ /* 0x010fe20000100a00 */
        /* <DEDUP_REMOVED lines=11> */
[----:B------:R-:W3:Y:S01]  /*60a10*/  LDL.64 R12, [R1+0x50] ;  /* 0x00005000010c7983 */ /* 0x000ee20000100a00 */
[----:B------:R-:W4:Y:S02]  /*60a20*/  LDL.LU.64 R26, [R1+0x31d8] ;  /* 0x0031d800011a7983 */ /* 0x000f240000300a00 */
[----:B------:R-:W4:Y:S02]  /*60a30*/  LDL.LU.64 R24, [R1+0x31d0] ;  /* 0x0031d00001187983 */ /* 0x000f240000300a00 */
[----:B------:R0:W-:Y:S01]  /*60a40*/  STL.64 [R1+0x5e0], R20 ;  /* 0x0005e01401007387 */ /* 0x0001e20000100a00 */
[----:B------:R4:W-:Y:S04]  /*60a50*/  STL.64 [R1+0x5e8], R22 ;  /* 0x0005e81601007387 */ /* 0x0009e80000100a00 */
[----:B0-----:R-:W4:Y:S02]  /*60a60*/  LDL.LU.64 R20, [R1+0x31c8] ;  /* 0x0031c80001147983 */ /* 0x001f240000300a00 */
[C---:B----4-:R-:W-:Y:S02]  /*60a70*/  HMMA.16816.F32.BF16 R20, R8.reuse, R20, R24 ;  /* 0x000000140814723c */ /* 0x050fe40000041818 */
[----:B------:R-:W4:Y:S01]  /*60a80*/  LDL.LU.64 R26, [R1+0x31c0] ;  /* 0x0031c000011a7983 */ /* 0x000f220000300a00 */
[----:B------:R-:W4:Y:S11]  /*60a90*/  LDL.LU.64 R24, [R1+0x31b8] ;  /* 0x0031b80001187983 */ /* 0x000f360000300a00 */
[----:B------:R-:W-:Y:S09]  /*60aa0*/  @!UPT UIADD3 URZ, URZ, URZ, URZ ;  /* 0x0000003f3f3ff290 */ /* 0x000ff2000fffe03f */
[----:B------:R-:W-:Y:S01]  /*60ab0*/  STL.64 [R1+0x5d0], R20 ;  /* 0x0005d01401007387 */ /* 0x000fe20000100a00 */
[----:B------:R0:W-:Y:S03]  /*60ac0*/  STL.64 [R1+0x5d8], R22 ;  /* 0x0005d81601007387 */ /* 0x0001e60000100a00 */
[----:B0-----:R-:W3:Y:S01]  /*60ad0*/  LDL.LU.64 R22, [R1+0x31b0] ;  /* 0x0031b00001167983 */ /* 0x001ee20000300a00 */
[----:B------:R-:W3:Y:S02]  /*60ae0*/  LDL.LU.64 R20, [R1+0x31a8] ;  /* 0x0031a80001147983 */ /* 0x000ee40000300a00 */
[C---:B---3--:R-:W-:Y:S11]  /*60af0*/  HMMA.16816.F32.BF16 R20, R8.reuse, R12, R20 ;  /* 0x0000000c0814723c */ /* 0x048ff60000041814 */
[----:B------:R-:W-:Y:S11]  /*60b00*/  @!UPT UIADD3 URZ, URZ, URZ, URZ ;  /* 0x0000003f3f3ff290 */ /* 0x000ff6000fffe03f */
[----:B------:R-:W-:Y:S01]  /*60b10*/  @!UPT UIADD3 URZ, URZ, URZ, URZ ;  /* 0x0000003f3f3ff290 */ /* 0x000fe2000fffe03f */
[----:B------:R0:W-:Y:S01]  /*60b20*/  STL.64 [R1+0x5c0], R20 ;  /* 0x0005c01401007387 */ /* 0x0001e20000100a00 */
[----:B------:R-:W-:Y:S03]  /*60b30*/  STL.64 [R1+0x5c8], R22 ;  /* 0x0005c81601007387 */ /* 0x000fe60000100a00 */
[----:B0-----:R-:W4:Y:S01]  /*60b40*/  LDL.LU.64 R20, [R1+0x31a0] ;  /* 0x0031a00001147983 */ /* 0x001f220000300a00 */
[----:B------:R4:W-:Y:S02]  /*60b50*/  STL.64 [R1+0x3138], R12 ;  /* 0x0031380c01007387 */ /* 0x0009e40000100a00 */
[----:B----4-:R-:W-:Y:S01]  /*60b60*/  HMMA.16816.F32.BF16 R12, R8, R20, R24 ;  /* 0x00000014080c723c */ /* 0x010fe20000041818 */
[----:B------:R-:W3:Y:S11]  /*60b70*/  LDL.LU R24, [R1+0x4b0] ;  /* 0x0004b00001187983 */ /* 0x000ef60000300800 */
[----:B------:R-:W-:Y:S11]  /*60b80*/  @!UPT UIADD3 URZ, URZ, URZ, URZ ;  /* 0x0000003f3f3ff290 */ /* 0x000ff6000fffe03f */
[----:B------:R0:W-:Y:S01]  /*60b90*/  STL.64 [R1+0x5b0], R12 ;  /* 0x0005b00c01007387 */ /* 0x0001e20000100a00 */
[----:B------:R-:W-:Y:S02]  /*60ba0*/  STL.64 [R1+0x5b8], R14 ;  /* 0x0005b80e01007387 */ /* 0x000fe40000100a00 */
[----:B------:R-:W3:Y:S02]  /*60bb0*/  LDL.LU R25, [R1+0x4b4] ;  /* 0x0004b40001197983 */ /* 0x000ee40000300800 */
[----:B------:R-:W3:Y:S01]  /*60bc0*/  LDL.LU R26, [R1+0x4b8] ;  /* 0x0004b800011a7983 */ /* 0x000ee20000300800 */
[----:B------:R-:W3:Y:S04]  /*60bd0*/  LDL.LU R27, [R1+0x4bc] ;  /* 0x0004bc00011b7983 */ /* 0x000ee80000300800 */
[----:B0-----:R-:W4:Y:S01]  /*60be0*/  LDL.64 R12, [R1+0x60] ;  /* 0x00006000010c7983 */ /* 0x001f220000100a00 */
[----:B------:R-:W-:-:S02]  /*60bf0*/  MOV R16, R2 ;  /* 0x0000000200107202 */ /* 0x000fc40000000f00 */
[----:B------:R-:W-:-:S07]  /*60c00*/  MOV R17, R0 ;  /* 0x0000000000117202 */ /* 0x000fce0000000f00 */
[C---:B--2---:R-:W-:Y:S01]  /*60c10*/  HMMA.16816.F32.BF16 R16, R8.reuse, R16, R4 ;  /* 0x000000100810723c */ /* 0x044fe20000041804 */
[----:B----4-:R0:W-:Y:S04]  /*60c20*/  STL.64 [R1+0x3150], R12 ;  /* 0x0031500c01007387 */ /* 0x0101e80000100a00 */
[----:B0-----:R-:W2:Y:S01]  /*60c30*/  LDL.64 R12, [R1+0x70] ;  /* 0x00007000010c7983 */ /* 0x001ea20000100a00 */
        /* <DEDUP_REMOVED lines=9> */
[----:B------:R-:W2:Y:S02]  /*60cd0*/  LDL.LU R22, [R1+0x498] ;  /* 0x0004980001167983 */ /* 0x000ea40000300800 */
[----:B------:R-:W2:Y:S01]  /*60ce0*/  LDL.LU R23, [R1+0x49c] ;  /* 0x00049c0001177983 */ /* 0x000ea20000300800 */
[----:B------:R-:W4:Y:S01]  /*60cf0*/  LDL.LU.64 R6, [R1+0x3198] ;  /* 0x0031980001067983 */ /* 0x000f220000300a00 */
[----:B------:R-:W4:Y:S02]  /*60d00*/  LDL.LU.64 R4, [R1+0x3190] ;  /* 0x0031900001047983 */ /* 0x000f240000300a00 */
        /* <DEDUP_REMOVED lines=19> */
[----:B------:R-:W2:Y:S02]  /*60e40*/  LDL.LU R18, [R1+0x608] ;  /* 0x0006080001127983 */ /* 0x000ea40000300800 */
[----:B------:R-:W2:Y:S02]  /*60e50*/  LDL.LU R19, [R1+0x60c] ;  /* 0x00060c0001137983 */ /* 0x000ea40000300800 */
[----:B--2---:R-:W-:Y:S01]  /*60e60*/  STL.64 [R1+0x3118], R18 ;  /* 0x0031181201007387 */ /* 0x004fe20000100a00 */
[----:B----4-:R0:W-:Y:S03]  /*60e70*/  STL.64 [R1+0x3110], R16 ;  /* 0x0031101001007387 */ /* 0x0101e60000100a00 */
[----:B0-----:R-:W2:Y:S01]  /*60e80*/  LDL.64 R16, [R1+0x30] ;  /* 0x0000300001107983 */ /* 0x001ea20000100a00 */
[----:B---3--:R-:W-:Y:S03]  /*60e90*/  HMMA.16816.F32.BF16 R8, R8, R4, R24 ;  /* 0x000000040808723c */ /* 0x008fe60000041818 */
[----:B--2---:R0:W-:Y:S04]  /*60ea0*/  STL.64 [R1+0x3128], R16 ;  /* 0x0031281001007387 */ /* 0x0041e80000100a00 */
[----:B0-----:R-:W2:Y:S01]  /*60eb0*/  LDL.LU R16, [R1+0x470] ;  /* 0x0004700001107983 */ /* 0x001ea20000300800 */
[----:B------:R-:W2:Y:S02]  /*60ec0*/  LDL.LU R17, [R1+0x474] ;  /* 0x0004740001117983 */ /* 0x000ea40000300800 */
[----:B------:R-:W2:Y:S02]  /*60ed0*/  LDL.LU R18, [R1+0x478] ;  /* 0x0004780001127983 */ /* 0x000ea40000300800 */
[----:B------:R-:W2:Y:S01]  /*60ee0*/  LDL.LU R19, [R1+0x47c] ;  /* 0x00047c0001137983 */ /* 0x000ea20000300800 */
[----:B------:R-:W3:Y:S01]  /*60ef0*/  LDL.LU.64 R26, [R1+0x3160] ;  /* 0x00316000011a7983 */ /* 0x000ee20000300a00 */
[----:B------:R-:W3:Y:S09]  /*60f00*/  LDL.LU.64 R24, [R1+0x3158] ;  /* 0x0031580001187983 */ /* 0x000ef20000300a00 */
[----:B------:R0:W-:Y:S02]  /*60f10*/  STL.64 [R1+0x520], R8 ;  /* 0x0005200801007387 */ /* 0x0001e40000100a00 */
[----:B------:R1:W-:Y:S01]  /*60f20*/  STL.64 [R1+0x528], R10 ;  /* 0x0005280a01007387 */ /* 0x0003e20000100a00 */
        /* <DEDUP_REMOVED lines=9> */
[C---:B---3--:R-:W-:Y:S11]  /*60fc0*/  HMMA.16816.F32.BF16 R8, R24.reuse, R12, R8 ;  /* 0x0000000c1808723c */ /* 0x048ff60000041808 */
[----:B------:R-:W-:Y:S11]  /*60fd0*/  @!UPT UIADD3 URZ, URZ, URZ, URZ ;  /* 0x0000003f3f3ff290 */ /* 0x000ff6000fffe03f */
[----:B------:R-:W-:Y:S01]  /*60fe0*/  @!UPT UIADD3 URZ, URZ, URZ, URZ ;  /* 0x0000003f3f3ff290 */ /* 0x000fe2000fffe03f */
[----:B------:R0:W-:Y:S01]  /*60ff0*/  STL.64 [R1+0xe0], R8 ;  /* 0x0000e00801007387 */ /* 0x0001e20000100a00 */
[----:B------:R1:W-:Y:S01]  /*61000*/  STL.64 [R1+0xe8], R10 ;  /* 0x0000e80a01007387 */ /* 0x0003e20000100a00 */
[----:B0-----:R-:W-:Y:S01]  /*61010*/  MOV R9, R12 ;  /* 0x0000000c00097202 */ /* 0x001fe20000000f00 */
[----:B------:R-:W-:Y:S02]  /*61020*/  IMAD.MOV.U32 R8, RZ, RZ, R13 ;  /* 0x000000ffff087224 */ /* 0x000fe400078e000d */
[----:B------:R-:W3:Y:S02]  /*61030*/  LDL.LU.64 R12, [R1+0x3150] ;  /* 0x00315000010c7983 */ /* 0x000ee40000300a00 */
[C---:B---3--:R-:W-:Y:S01]  /*61040*/  HMMA.16816.F32.BF16 R20, R24.reuse, R12, R20 ;  /* 0x0000000c1814723c */ /* 0x048fe20000041814 */
[----:B-1----:R-:W-:Y:S02]  /*61050*/  MOV R11, R12 ;  /* 0x0000000c000b7202 */ /* 0x002fe40000000f00 */
[----:B------:R-:W-:Y:S11]  /*61060*/  MOV R10, R13 ;  /* 0x0000000d000a7202 */ /* 0x000ff60000000f00 */
[----:B------:R-:W-:Y:S09]  /*61070*/  @!UPT UIADD3 URZ, URZ, URZ, URZ ;  /* 0x0000003f3f3ff290 */ /* 0x000ff2000fffe03f */
[----:B------:R-:W-:Y:S01]  /*61080*/  STL.64 [R1+0xd0], R20 ;  /* 0x0000d01401007387 */ /* 0x000fe20000100a00 */
[----:B------:R0:W-:Y:S03]  /*61090*/  STL.64 [R1+0xd8], R22 ;  /* 0x0000d81601007387 */ /* 0x0001e60000100a00 */
[----:B0-----:R-:W3:Y:S01]  /*610a0*/  LDL.LU.64 R22, [R1+0x3148] ;  /* 0x0031480001167983 */ /* 0x001ee20000300a00 */
[----:B------:R-:W3:Y:S02]  /*610b0*/  LDL.LU.64 R20, [R1+0x3140] ;  /* 0x0031400001147983 */ /* 0x000ee40000300a00 */
[----:B------:R-:W3:Y:S02]  /*610c0*/  LDL.LU.64 R12, [R1+0x3138] ;  /* 0x00313800010c7983 */ /* 0x000ee40000300a00 */
[C---:B---3--:R-:W-:Y:S11]  /*610d0*/  HMMA.16816.F32.BF16 R20, R24.reuse, R12, R20 ;  /* 0x0000000c1814723c */ /* 0x048ff60000041814 */
[----:B------:R-:W-:Y:S11]  /*610e0*/  @!UPT UIADD3 URZ, URZ, URZ, URZ ;  /* 0x0000003f3f3ff290 */ /* 0x000ff6000fffe03f */
[----:B------:R-:W-:Y:S01]  /*610f0*/  @!UPT UIADD3 URZ, URZ, URZ, URZ ;  /* 0x0000003f3f3ff290 */ /* 0x000fe2000fffe03f */
[----:B------:R0:W-:Y:S01]  /*61100*/  STL.64 [R1+0xc0], R20 ;  /* 0x0000c01401007387 */ /* 0x0001e20000100a00 */
[----:B------:R-:W-:Y:S03]  /*61110*/  STL.64 [R1+0xc8], R22 ;  /* 0x0000c81601007387 */ /* 0x000fe60000100a00 */
[----:B0-----:R-:W2:Y:S01]  /*61120*/  LDL.LU.64 R20, [R1+0x3130] ;  /* 0x0031300001147983 */ /* 0x001ea20000300a00 */
[----:B------:R0:W-:Y:S03]  /*61130*/  STL.64 [R1+0x30c8], R12 ;  /* 0x0030c80c01007387 */ /* 0x0001e60000100a00 */
[----:B0-----:R-:W3:Y:S01]  /*61140*/  LDL.LU R12, [R1+0x640] ;  /* 0x00064000010c7983 */ /* 0x001ee20000300800 */
[----:B------:R-:W3:Y:S02]  /*61150*/  LDL.LU R13, [R1+0x644] ;  /* 0x00064400010d7983 */ /* 0x000ee40000300800 */
[----:B------:R-:W3:Y:S02]  /*61160*/  LDL.LU R14, [R1+0x648] ;  /* 0x00064800010e7983 */ /* 0x000ee40000300800 */
[----:B------:R-:W3:Y:S01]  /*61170*/  LDL.LU R15, [R1+0x64c] ;  /* 0x00064c00010f7983 */ /* 0x000ee20000300800 */
        /* <DEDUP_REMOVED lines=8> */
[C---:B----4-:R-:W-:Y:S01]  /*61200*/  HMMA.16816.F32.BF16 R4, R24.reuse, R16, R4 ;  /* 0x000000101804723c */ /* 0x050fe20000041804 */
[----:B------:R-:W-:Y:S01]  /*61210*/  MOV R2, R16 ;  /* 0x0000001000027202 */ /* 0x000fe20000000f00 */
[----:B------:R-:W-:Y:S11]  /*61220*/  IMAD.MOV.U32 R0, RZ, RZ, R17 ;  /* 0x000000ffff007224 */ /* 0x000ff600078e0011 */
[----:B------:R-:W-:Y:S10]  /*61230*/  @!UPT UIADD3 URZ, URZ, URZ, URZ ;  /* 0x0000003f3f3ff290 */ /* 0x000ff4000fffe03f */
[----:B------:R0:W-:Y:S01]  /*61240*/  STL.64 [R1], R4 ;  /* 0x0000000401007387 */ /* 0x0001e20000100a00 */
[----:B------:R-:W-:Y:S03]  /*61250*/  STL.64 [R1+0x8], R6 ;  /* 0x0000080601007387 */ /* 0x000fe60000100a00 */
[----:B0-----:R-:W4:Y:S01]  /*61260*/  LDL.LU.64 R4, [R1+0x3120] ;  /* 0x0031200001047983 */ /* 0x001f220000300a00 */
[----:B------:R-:W2:Y:S02]  /*61270*/  LDL.LU.64 R18, [R1+0x3118] ;  /* 0x0031180001127983 */ /* 0x000ea40000300a00 */
[----:B------:R-:W2:Y:S02]  /*61280*/  LDL.LU.64 R16, [R1+0x3110] ;  /* 0x0031100001107983 */ /* 0x000ea40000300a00 */
[C---:B--2---:R-:W-:Y:S11]  /*61290*/  HMMA.16816.F32.BF16 R16, R24.reuse, R20, R16 ;  /* 0x000000141810723c */ /* 0x044ff60000041810 */
[----:B------:R-:W-:Y:S11]  /*612a0*/  @!UPT UIADD3 URZ, URZ, URZ, URZ ;  /* 0x0000003f3f3ff290 */ /* 0x000ff6000fffe03f */
[----:B------:R-:W-:Y:S01]  /*612b0*/  @!UPT UIADD3 URZ, URZ, URZ, URZ ;  /* 0x0000003f3f3ff290 */ /* 0x000fe2000fffe03f */
[----:B------:R0:W-:Y:S01]  /*612c0*/  STL.64 [R1+0x90], R16 ;  /* 0x0000901001007387 */ /* 0x0001e20000100a00 */
[----:B------:R1:W-:Y:S03]  /*612d0*/  STL.64 [R1+0x98], R18 ;  /* 0x0000981201007387 */ /* 0x0003e60000100a00 */
[----:B0-----:R-:W3:Y:S01]  /*612e0*/  LDL.LU.64 R16, [R1+0x3108] ;  /* 0x0031080001107983 */ /* 0x001ee20000300a00 */
[----:B------:R-:W-:Y:S02]  /*612f0*/  MOV R7, R20 ;  /* 0x0000001400077202 */ /* 0x000fe40000000f00 */
[----:B------:R-:W-:Y:S02]  /*61300*/  MOV R6, R21 ;  /* 0x0000001500067202 */ /* 0x000fe40000000f00 */
[----:B---3--:R-:W-:Y:S07]  /*61310*/  HMMA.16816.F32.BF16 R20, R24, R16, R12 ;  /* 0x000000101814723c */ /* 0x008fee000004180c */
[----:B------:R-:W-:-:S02]  /*61320*/  MOV R12, R11 ;  /* 0x0000000b000c7202 */ /* 0x000fc40000000f00 */
[----:B------:R-:W-:Y:S02]  /*61330*/  MOV R13, R10 ;  /* 0x0000000a000d7202 */ /* 0x000fe40000000f00 */
[----:B------:R-:W-:Y:S01]  /*61340*/  MOV R15, R16 ;  /* 0x00000010000f7202 */ /* 0x000fe20000000f00 */
[----:B------:R-:W-:-:S11]  /*61350*/  IMAD.MOV.U32 R14, RZ, RZ, R17 ;  /* 0x000000ffff0e7224 */ /* 0x000fd600078e0011 */
[----:B------:R0:W-:Y:S01]  /*61360*/  STL.64 [R1+0xb0], R20 ;  /* 0x0000b01401007387 */ /* 0x0001e20000100a00 */
[----:B------:R2:W-:Y:S02]  /*61370*/  STL.64 [R1+0xb8], R22 ;  /* 0x0000b81601007387 */ /* 0x0005e40000100a00 */
[----:B-1----:R-:W3:Y:S02]  /*61380*/  LDL.LU.64 R18, [R1+0x3100] ;  /* 0x0031000001127983 */ /* 0x002ee40000300a00 */
[----:B------:R-:W3:Y:S01]  /*61390*/  LDL.LU.64 R16, [R1+0x30f8] ;  /* 0x0030f80001107983 */ /* 0x000ee20000300a00 */
[----:B------:R1:W-:Y:S04]  /*613a0*/  STL.64 [R1+0x30e0], R12 ;  /* 0x0030e00c01007387 */ /* 0x0003e80000100a00 */
[----:B0-----:R-:W3:Y:S01]  /*613b0*/  LDL.LU R20, [R1+0x6f0] ;  /* 0x0006f00001147983 */ /* 0x001ee20000300800 */
[----:B------:R-:W3:Y:S02]  /*613c0*/  LDL.LU R21, [R1+0x6f4] ;  /* 0x0006f40001157983 */ /* 0x000ee40000300800 */
[----:B--2---:R-:W2:Y:S02]  /*613d0*/  LDL.LU R22, [R1+0x6f8] ;  /* 0x0006f80001167983 */ /* 0x004ea40000300800 */
[----:B------:R-:W2:Y:S01]  /*613e0*/  LDL.LU R23, [R1+0x6fc] ;  /* 0x0006fc0001177983 */ /* 0x000ea20000300800 */
[----:B-1----:R-:W-:Y:S01]  /*613f0*/  MOV R12, R9 ;  /* 0x00000009000c7202 */ /* 0x002fe20000000f00 */
[----:B------:R-:W-:-:S02]  /*61400*/  IMAD.MOV.U32 R13, RZ, RZ, R8 ;  /* 0x000000ffff0d7224 */ /* 0x000fc400078e0008 */
[----:B------:R-:W0:Y:S04]  /*61410*/  LDSM.16.M88.4 R8, [R3+0x57000] ;  /* 0x057000000308783b */ /* 0x000e280000000200 */
[----:B--2---:R-:W-:Y:S01]  /*61420*/  STL.64 [R1+0x30d8], R22 ;  /* 0x0030d81601007387 */ /* 0x004fe20000100a00 */
[----:B---3--:R1:W-:Y:S03]  /*61430*/  STL.64 [R1+0x30d0], R20 ;  /* 0x0030d01401007387 */ /* 0x0083e60000100a00 */
[----:B-1----:R-:W2:Y:S01]  /*61440*/  LDL.LU R20, [R1+0x700] ;  /* 0x0007000001147983 */ /* 0x002ea20000300800 */
[----:B------:R-:W2:Y:S02]  /*61450*/  LDL.LU R21, [R1+0x704] ;  /* 0x0007040001157983 */ /* 0x000ea40000300800 */
[----:B------:R-:W3:Y:S02]  /*61460*/  LDL.LU R22, [R1+0x708] ;  /* 0x0007080001167983 */ /* 0x000ee40000300800 */
[----:B------:R-:W3:Y:S01]  /*61470*/  LDL.LU R23, [R1+0x70c] ;  /* 0x00070c0001177983 */ /* 0x000ee20000300800 */
[----:B------:R-:W2:Y:S01]  /*61480*/  LDL.LU R28, [R1+0xf64] ;  /* 0x000f6400011c7983 */ /* 0x000ea20000300800 */
[----:B------:R-:W4:Y:S03]  /*61490*/  LDL R29, [R1+0xe28] ;  /* 0x000e2800011d7983 */ /* 0x000f260000100800 */
        /* <DEDUP_REMOVED lines=10> */
[----:B------:R-:W2:Y:S02]  /*61540*/  LDL.LU R10, [R1+0x6a8] ;  /* 0x0006a800010a7983 */ /* 0x000ea40000300800 */
[----:B------:R-:W2:Y:S02]  /*61550*/  LDL.LU R11, [R1+0x6ac] ;  /* 0x0006ac00010b7983 */ /* 0x000ea40000300800 */
[----:B--2---:R-:W-:Y:S01]  /*61560*/  STL.64 [R1+0x3070], R10 ;  /* 0x0030700a01007387 */ /* 0x004fe20000100a00 */
[----:B---3--:R0:W-:Y:S02]  /*61570*/  STL.64 [R1+0x3068], R8 ;  /* 0x0030680801007387 */ /* 0x0081e40000100a00 */
[----:B0-----:R-:W-:-:S02]  /*61580*/  MOV R8, R15 ;  /* 0x0000000f00087202 */ /* 0x001fc40000000f00 */
[----:B------:R-:W-:-:S05]  /*61590*/  MOV R9, R14 ;  /* 0x0000000e00097202 */ /* 0x000fca0000000f00 */
[----:B------:R0:W-:Y:S02]  /*615a0*/  STL.64 [R1+0x3088], R8 ;  /* 0x0030880801007387 */ /* 0x0001e40000100a00 */
[----:B0-----:R-:W-:Y:S01]  /*615b0*/  MOV R8, R7 ;  /* 0x0000000700087202 */ /* 0x001fe20000000f00 */
[----:B------:R-:W-:-:S05]  /*615c0*/  IMAD.MOV.U32 R9, RZ, RZ, R6 ;  /* 0x000000ffff097224 */ /* 0x000fca00078e0006 */
[----:B------:R0:W-:Y:S04]  /*615d0*/  STL.64 [R1+0x30a0], R8 ;  /* 0x0030a00801007387 */ /* 0x0001e80000100a00 */
[----:B0-----:R-:W2:Y:S01]  /*615e0*/  LDL.LU R8, [R1+0x690] ;  /* 0x0006900001087983 */ /* 0x001ea20000300800 */
[----:B------:R-:W2:Y:S02]  /*615f0*/  LDL.LU R9, [R1+0x694] ;  /* 0x0006940001097983 */ /* 0x000ea40000300800 */
[----:B------:R-:W2:Y:S02]  /*61600*/  LDL.LU R10, [R1+0x698] ;  /* 0x00069800010a7983 */ /* 0x000ea40000300800 */
[----:B------:R-:W2:Y:S01]  /*61610*/  LDL.LU R11, [R1+0x69c] ;  /* 0x00069c00010b7983 */ /* 0x000ea20000300800 */
[----:B------:R-:W-:Y:S01]  /*61620*/  HMMA.16816.F32.BF16 R12, R16, R12, R20 ;  /* 0x0000000c100c723c */ /* 0x000fe20000041814 */
[----:B------:R-:W-:Y:S01]  /*61630*/  STL [R1+0x3050], R3 ;  /* 0x0030500301007387 */ /* 0x000fe20000100800 */
[----:B----4-:R0:W-:Y:S06]  /*61640*/  STL.64 [R1+0x30b8], R4 ;  /* 0x0030b80401007387 */ /* 0x0101ec0000100a00 */
[----:B--2---:R-:W-:Y:S11]  /*61650*/  HMMA.16816.F32.BF16 R24, R24, R4, R8 ;  /* 0x000000041818723c */ /* 0x004ff60000041808 */
[----:B------:R-:W-:Y:S11]  /*61660*/  @!UPT UIADD3 URZ, URZ, URZ, URZ ;  /* 0x0000003f3f3ff290 */ /* 0x000ff6000fffe03f */
[----:B------:R-:W-:Y:S01]  /*61670*/  @!UPT UIADD3 URZ, URZ, URZ, URZ ;  /* 0x0000003f3f3ff290 */ /* 0x000fe2000fffe03f */
[----:B------:R-:W-:Y:S01]  /*61680*/  STL.64 [R1+0xa0], R24 ;  /* 0x0000a01801007387 */ /* 0x000fe20000100a00 */
[----:B------:R1:W-:Y:S02]  /*61690*/  STL.64 [R1+0xa8], R26 ;  /* 0x0000a81a01007387 */ /* 0x0003e40000100a00 */
[----:B0-----:R-:W2:Y:S02]  /*616a0*/  LDL.LU R4, [R1+0x6e0] ;  /* 0x0006e00001047983 */ /* 0x001ea40000300800 */
[----:B------:R-:W2:Y:S01]  /*616b0*/  LDL.LU R5, [R1+0x6e4] ;  /* 0x0006e40001057983 */ /* 0x000ea20000300800 */
[----:B------:R-:W2:Y:S01]  /*616c0*/  LDL.LU R6, [R1+0x6e8] ;  /* 0x0006e80001067983 */ /* 0x000ea20000300800 */
[----:B------:R-:W2:Y:S03]  /*616d0*/  LDL.LU R7, [R1+0x6ec] ;  /* 0x0006ec0001077983 */ /* 0x000ea60000300800 */
[----:B-1----:R-:W3:Y:S01]  /*616e0*/  LDL.LU R27, [R1+0xbd0] ;  /* 0x000bd000011b7983 */ /* 0x002ee20000300800 */
        /* <DEDUP_REMOVED lines=12> */
[C---:B----4-:R-:W-:Y:S01]  /*617b0*/  HMMA.16816.F32.BF16 R20, R16.reuse, R12, R20 ;  /* 0x0000000c1014723c */ /* 0x050fe20000041814 */
[----:B------:R-:W-:Y:S11]  /*617c0*/  MOV R3, R13 ;  /* 0x0000000d00037202 */ /* 0x000ff60000000f00 */
[----:B------:R-:W-:Y:S11]  /*617d0*/  @!UPT UIADD3 URZ, URZ, URZ, URZ ;  /* 0x0000003f3f3ff290 */ /* 0x000ff6000fffe03f */
[----:B------:R0:W-:Y:S01]  /*617e0*/  STL.64 [R1+0x6f0], R20 ;  /* 0x0006f01401007387 */ /* 0x0001e20000100a00 */
[----:B------:R-:W-:Y:S03]  /*617f0*/  STL.64 [R1+0x6f8], R22 ;  /* 0x0006f81601007387 */ /* 0x000fe60000100a00 */
[----:B0-----:R-:W2:Y:S01]  /*61800*/  LDL.LU.64 R20, [R1+0x30c0] ;  /* 0x0030c00001147983 */ /* 0x001ea20000300a00 */
[----:B------:R-:W4:Y:S02]  /*61810*/  LDL.LU R12, [R1+0xc30] ;  /* 0x000c3000010c7983 */ /* 0x000f240000300800 */
[----:B------:R-:W4:Y:S02]  /*61820*/  LDL.LU R13, [R1+0xc34] ;  /* 0x000c3400010d7983 */ /* 0x000f240000300800 */
[----:B------:R-:W2:Y:S02]  /*61830*/  LDL.LU R14, [R1+0xc38] ;  /* 0x000c3800010e7983 */ /* 0x000ea40000300800 */
[----:B--2---:R-:W-:Y:S01]  /*61840*/  STL [R1+0x3080], R14 ;  /* 0x0030800e01007387 */ /* 0x004fe20000100800 */
[----:B----4-:R0:W-:Y:S03]  /*61850*/  STL.64 [R1+0x3078], R12 ;  /* 0x0030780c01007387 */ /* 0x0101e60000100a00 */
        /* <DEDUP_REMOVED lines=8> */
[----:B------:R-:W4:Y:S02]  /*618e0*/  LDL.LU R14, [R1+0x6c8] ;  /* 0x0006c800010e7983 */ /* 0x000f240000300800 */
[----:B------:R-:W4:Y:S01]  /*618f0*/  LDL.LU R15, [R1+0x6cc] ;  /* 0x0006cc00010f7983 */ /* 0x000f220000300800 */
[C---:B------:R-:W-:Y:S01]  /*61900*/  HMMA.16816.F32.BF16 R4, R16.reuse, R20, R4 ;  /* 0x000000141004723c */ /* 0x040fe20000041804 */
[----:B------:R-:W-:Y:S01]  /*61910*/  MOV R8, R2 ;  /* 0x0000000200087202 */ /* 0x000fe20000000f00 */
[----:B----4-:R-:W-:Y:S01]  /*61920*/  STL.64 [R1+0x30b0], R14 ;  /* 0x0030b00e01007387 */ /* 0x010fe20000100a00 */
[----:B--2---:R0:W-:Y:S03]  /*61930*/  STL.64 [R1+0x30a8], R12 ;  /* 0x0030a80c01007387 */ /* 0x0041e60000100a00 */
[----:B0-----:R-:W2:Y:S01]  /*61940*/  LDL.LU R12, [R1+0x6d0] ;  /* 0x0006d000010c7983 */ /* 0x001ea20000300800 */
[----:B------:R-:W2:Y:S02]  /*61950*/  LDL.LU R13, [R1+0x6d4] ;  /* 0x0006d400010d7983 */ /* 0x000ea40000300800 */
[----:B------:R-:W2:Y:S02]  /*61960*/  LDL.LU R14, [R1+0x6d8] ;  /* 0x0006d800010e7983 */ /* 0x000ea40000300800 */
[----:B------:R-:W2:Y:S01]  /*61970*/  LDL.LU R15, [R1+0x6dc] ;  /* 0x0006dc00010f7983 */ /* 0x000ea20000300800 */
[----:B------:R-:W-:Y:S01]  /*61980*/  MOV R9, R0 ;  /* 0x0000000000097202 */ /* 0x000fe20000000f00 */
[----:B------:R-:W-:Y:S01]  /*61990*/  FADD R0, -R29, R28 ;  /* 0x0000001c1d007221 */ /* 0x000fe20000000100 */
[----:B------:R-:W4:Y:S01]  /*619a0*/  LDL.LU R2, [R1+0xc3c] ;  /* 0x000c3c0001027983 */ /* 0x000f220000300800 */
[----:B------:R-:W3:Y:S08]  /*619b0*/  LDL R29, [R1+0xe10] ;  /* 0x000e1000011d7983 */ /* 0x000ef00000100800 */
[----:B------:R0:W-:Y:S02]  /*619c0*/  STL.64 [R1+0x6e0], R4 ;  /* 0x0006e00401007387 */ /* 0x0001e40000100a00 */
[----:B------:R1:W-:Y:S02]  /*619d0*/  STL.64 [R1+0x6e8], R6 ;  /* 0x0006e80601007387 */ /* 0x0003e40000100a00 */
[----:B------:R-:W-:Y:S01]  /*619e0*/  IMAD.MOV.U32 R25, RZ, RZ, R20 ;  /* 0x000000ffff197224 */ /* 0x000fe200078e0014 */
[----:B0-----:R-:W3:Y:S01]  /*619f0*/  LDL.LU.64 R4, [R1+0x30b8] ;  /* 0x0030b80001047983 */ /* 0x001ee20000300a00 */
        /* <DEDUP_REMOVED lines=8> */
[----:B------:R2:W-:Y:S03]  /*61a80*/  STL.64 [R1+0x6d8], R10 ;  /* 0x0006d80a01007387 */ /* 0x0005e60000100a00 */
[----:B0-----:R-:W2:Y:S02]  /*61a90*/  LDL.LU.64 R8, [R1+0x30a0] ;  /* 0x0030a00001087983 */ /* 0x001ea40000300a00 */
[----:B--2---:R-:W-:Y:S02]  /*61aa0*/  HMMA.16816.F32.BF16 R8, R16, R8, R12 ;  /* 0x000000081008723c */ /* 0x004fe4000004180c */
[----:B------:R-:W2:Y:S01]  /*61ab0*/  LDL.LU.64 R14, [R1+0x3098] ;  /* 0x00309800010e7983 */ /* 0x000ea20000300a00 */
[----:B------:R-:W2:Y:S11]  /*61ac0*/  LDL.LU.64 R12, [R1+0x3090] ;  /* 0x00309000010c7983 */ /* 0x000eb60000300a00 */
[----:B------:R-:W-:Y:S09]  /*61ad0*/  @!UPT UIADD3 URZ, URZ, URZ, URZ ;  /* 0x0000003f3f3ff290 */ /* 0x000ff2000fffe03f */
[----:B------:R0:W-:Y:S01]  /*61ae0*/  STL.64 [R1+0x690], R8 ;  /* 0x0006900801007387 */ /* 0x0001e20000100a00 */
[----:B------:R2:W-:Y:S03]  /*61af0*/  STL.64 [R1+0x698], R10 ;  /* 0x0006980a01007387 */ /* 0x0005e60000100a00 */
[----:B0-----:R-:W2:Y:S01]  /*61b00*/  LDL.LU.64 R8, [R1+0x3088] ;  /* 0x0030880001087983 */ /* 0x001ea20000300a00 */
[----:B------:R-:W-:-:S04]  /*61b10*/  FMUL R0, R0, 1.4426950216293334961 ;  /* 0x3fb8aa3b00007820 */ /* 0x000fc80000400000 */
[----:B------:R0:W1:Y:S02]  /*61b20*/  MUFU.EX2 R28, R0 ;  /* 0x00000000001c7308 */ /* 0x0000640000000800 */
[----:B0-----:R-:W3:Y:S01]  /*61b30*/  LDL.LU R0, [R1+0xf68] ;  /* 0x000f680001007983 */ /* 0x001ee20000300800 */
[----:B------:R-:W3:Y:S01]  /*61b40*/  LDL R26, [R1+0xe24] ;  /* 0x000e2400011a7983 */ /* 0x000ee20000100800 */
[C---:B--2---:R-:W-:Y:S02]  /*61b50*/  HMMA.16816.F32.BF16 R8, R16.reuse, R8, R12 ;  /* 0x000000081008723c */ /* 0x044fe4000004180c */
[----:B------:R-:W1:Y:S01]  /*61b60*/  LDL.LU R14, [R1+0x3080] ;  /* 0x00308000010e7983 */ /* 0x000e620000300800 */
[----:B------:R-:W2:Y:S11]  /*61b70*/  LDL.LU.64 R12, [R1+0x3078] ;  /* 0x00307800010c7983 */ /* 0x000eb60000300a00 */
[----:B------:R-:W-:Y:S09]  /*61b80*/  @!UPT UIADD3 URZ, URZ, URZ, URZ ;  /* 0x0000003f3f3ff290 */ /* 0x000ff2000fffe03f */
        /* <DEDUP_REMOVED lines=8> */
[----:B------:R-:W-:Y:S01]  /*61c10*/  STL.64 [R1+0x5a0], R16 ;  /* 0x0005a01001007387 */ /* 0x000fe20000100a00 */
[----:B------:R0:W-:Y:S03]  /*61c20*/  STL.64 [R1+0x5a8], R18 ;  /* 0x0005a81201007387 */ /* 0x0001e60000100a00 */
[----:B0-----:R-:W3:Y:S01]  /*61c30*/  LDL.LU R19, [R1+0xc5c] ;  /* 0x000c5c0001137983 */ /* 0x001ee20000300800 */
[C---:B--2---:R-:W-:Y:S02]  /*61c40*/  FMUL R12, R27.reuse, R12 ;  /* 0x0000000c1b0c7220 */ /* 0x044fe40000400000 */
[C---:B------:R-:W-:Y:S02]  /*61c50*/  FMUL R13, R27.reuse, R13 ;  /* 0x0000000d1b0d7220 */ /* 0x040fe40000400000 */
[C---:B-1----:R-:W-:Y:S02]  /*61c60*/  FMUL R14, R28.reuse, R14 ;  /* 0x0000000e1c0e7220 */ /* 0x042fe40000400000 */
[----:B----4-:R-:W-:Y:S01]  /*61c70*/  FMUL R15, R28, R2 ;  /* 0x000000021c0f7220 */ /* 0x010fe20000400000 */
[----:B---3--:R0:W-:Y:S01]  /*61c80*/  STL [R1+0x3054], R19 ;  /* 0x0030541301007387 */ /* 0x0081e20000100800 */
[----:B------:R-:W2:Y:S02]  /*61c90*/  LDL.LU.64 R16, [R1+0x70] ;  /* 0x0000700001107983 */ /* 0x000ea40000300a00 */
[----:B------:R-:W3:Y:S01]  /*61ca0*/  LDL.LU R2, [R1+0xf6c] ;  /* 0x000f6c0001027983 */ /* 0x000ee20000300800 */
[----:B------:R-:W-:Y:S01]  /*61cb0*/  MOV R24, R21 ;  /* 0x0000001500187202 */ /* 0x000fe20000000f00 */
[----:B------:R-:W-:-:S02]  /*61cc0*/  FMUL R21, R27, R7 ;  /* 0x000000071b157220 */ /* 0x000fc40000400000 */
[C---:B------:R-:W-:Y:S01]  /*61cd0*/  FMUL R22, R28.reuse, R6 ;  /* 0x000000061c167220 */ /* 0x040fe20000400000 */
[----:B--2---:R-:W-:Y:S01]  /*61ce0*/  HMMA.16816.F32.BF16 R12, R8, R16, R12 ;  /* 0x00000010080c723c */ /* 0x004fe2000004180c */
[----:B------:R-:W-:Y:S02]  /*61cf0*/  MOV R7, R16 ;  /* 0x0000001000077202 */ /* 0x000fe40000000f00 */
[----:B------:R-:W-:Y:S11]  /*61d00*/  MOV R6, R17 ;  /* 0x0000001100067202 */ /* 0x000ff60000000f00 */
[----:B------:R-:W-:Y:S09]  /*61d10*/  @!UPT UIADD3 URZ, URZ, URZ, URZ ;  /* 0x0000003f3f3ff290 */ /* 0x000ff2000fffe03f */
[----:B------:R1:W-:Y:S01]  /*61d20*/  STL.64 [R1+0x560], R12 ;  /* 0x0005600c01007387 */ /* 0x0003e20000100a00 */
[----:B------:R2:W-:Y:S02]  /*61d30*/  STL.64 [R1+0x568], R14 ;  /* 0x0005680e01007387 */ /* 0x0005e40000100a00 */
[----:B0-----:R-:W4:Y:S02]  /*61d40*/  LDL.LU R19, [R1+0x3054] ;  /* 0x0030540001137983 */ /* 0x001f240000300800 */
[----:B------:R-:W3:Y:S01]  /*61d50*/  LDL.LU R23, [R1+0xc4c] ;  /* 0x000c4c0001177983 */ /* 0x000ee20000300800 */
[----:B------:R-:W3:Y:S01]  /*61d60*/  LDL.LU R16, [R1+0xc50] ;  /* 0x000c500001107983 */ /* 0x000ee20000300800 */
[----:B------:R-:W3:Y:S02]  /*61d70*/  LDL.LU R17, [R1+0xc54] ;  /* 0x000c540001117983 */ /* 0x000ee40000300800 */
[----:B------:R-:W3:Y:S01]  /*61d80*/  LDL.LU R18, [R1+0xc58] ;  /* 0x000c580001127983 */ /* 0x000ee20000300800 */
[----:B-1----:R-:W3:Y:S01]  /*61d90*/  LDL.LU R12, [R1+0xc60] ;  /* 0x000c6000010c7983 */ /* 0x002ee20000300800 */
[----:B------:R-:W3:Y:S02]  /*61da0*/  LDL.LU R13, [R1+0xc64] ;  /* 0x000c6400010d7983 */ /* 0x000ee40000300800 */
[----:B--2---:R-:W2:Y:S02]  /*61db0*/  LDL.LU R14, [R1+0xc68] ;  /* 0x000c6800010e7983 */ /* 0x004ea40000300800 */
[----:B------:R-:W2:Y:S02]  /*61dc0*/  LDL.LU R15, [R1+0xc6c] ;  /* 0x000c6c00010f7983 */ /* 0x000ea40000300800 */
[----:B------:R-:W-:Y:S01]  /*61dd0*/  FMUL R20, R27, R20 ;  /* 0x000000141b147220 */ /* 0x000fe20000400000 */
[----:B--2---:R-:W-:Y:S01]  /*61de0*/  STL.64 [R1+0x3048], R14 ;  /* 0x0030480e01007387 */ /* 0x004fe20000100a00 */
[----:B---3--:R0:W-:Y:S03]  /*61df0*/  STL.64 [R1+0x3040], R12 ;  /* 0x0030400c01007387 */ /* 0x0081e60000100a00 */
[----:B0-----:R-:W2:Y:S04]  /*61e00*/  LDL R12, [R1+0x60] ;  /* 0x00006000010c7983 */ /* 0x001ea80000100800 */
[----:B------:R-:W2:Y:S01]  /*61e10*/  LDL R13, [R1+0x64] ;  /* 0x00006400010d7983 */ /* 0x000ea20000100800 */
[----:B------:R-:W-:Y:S02]  /*61e20*/  STL.64 [R1+0x3018], R6 ;  /* 0x0030180601007387 */ /* 0x000fe40000100a00 */
[----:B------:R0:W-:Y:S02]  /*61e30*/  STL.64 [R1+0x3010], R4 ;  /* 0x0030100401007387 */ /* 0x0001e40000100a00 */
[----:B0-----:R-:W3:Y:S01]  /*61e40*/  LDL R4, [R1+0x50] ;  /* 0x0000500001047983 */ /* 0x001ee20000100800 */
[----:B------:R-:W-:-:S02]  /*61e50*/  FMUL R23, R28, R23 ;  /* 0x000000171c177220 */ /* 0x000fc40000400000 */
[----:B------:R-:W-:Y:S02]  /*61e60*/  IMAD.MOV.U32 R5, RZ, RZ, R3 ;  /* 0x000000ffff057224 */ /* 0x000fe400078e0003 */
[C---:B------:R-:W-:Y:S02]  /*61e70*/  FMUL R16, R27.reuse, R16 ;  /* 0x000000101b107220 */ /* 0x040fe40000400000 */
[C---:B------:R-:W-:Y:S02]  /*61e80*/  FMUL R17, R27.reuse, R17 ;  /* 0x000000111b117220 */ /* 0x040fe40000400000 */
[C---:B------:R-:W-:Y:S02]  /*61e90*/  FMUL R18, R28.reuse, R18 ;  /* 0x000000121c127220 */ /* 0x040fe40000400000 */
[----:B----4-:R-:W-:Y:S01]  /*61ea0*/  FMUL R19, R28, R19 ;  /* 0x000000131c137220 */ /* 0x010fe20000400000 */
[----:B------:R-:W4:Y:S01]  /*61eb0*/  LDL.LU R3, [R1+0x3050] ;  /* 0x0030500001037983 */ /* 0x000f220000300800 */
[----:B------:R-:W4:Y:S01]  /*61ec0*/  LDL.LU.64 R14, [R1+0x3048] ;  /* 0x00304800010e7983 */ /* 0x000f220000300a00 */
[C---:B--2---:R-:W-:Y:S02]  /*61ed0*/  HMMA.16816.F32.BF16 R20, R8.reuse, R12, R20 ;  /* 0x0000000c0814723c */ /* 0x044fe40000041814 */
[----:B------:R-:W2:Y:S06]  /*61ee0*/  LDL.LU.64 R12, [R1+0x3040] ;  /* 0x00304000010c7983 */ /* 0x000eac0000300a00 */
[----:B---3--:R-:W-:Y:S11]  /*61ef0*/  HMMA.16816.F32.BF16 R4, R8, R4, R16 ;  /* 0x000000040804723c */ /* 0x008ff60000041810 */
[----:B------:R-:W-:Y:S04]  /*61f00*/  @!UPT UIADD3 URZ, URZ, URZ, URZ ;  /* 0x0000003f3f3ff290 */ /* 0x000fe8000fffe03f */
[----:B------:R0:W-:Y:S01]  /*61f10*/  STL.64 [R1+0x550], R20 ;  /* 0x0005501401007387 */ /* 0x0001e20000100a00 */
[----:B------:R1:W-:Y:S03]  /*61f20*/  STL.64 [R1+0x558], R22 ;  /* 0x0005581601007387 */ /* 0x0003e60000100a00 */
[----:B0-----:R-:W3:Y:S01]  /*61f30*/  LDL.LU R20, [R1+0xc70] ;  /* 0x000c700001147983 */ /* 0x001ee20000300800 */
[----:B------:R-:W2:Y:S02]  /*61f40*/  LDL.LU R21, [R1+0xc74] ;  /* 0x000c740001157983 */ /* 0x000ea40000300800 */
[----:B-1----:R-:W2:Y:S02]  /*61f50*/  LDL.LU R22, [R1+0xc78] ;  /* 0x000c780001167983 */ /* 0x002ea40000300800 */
[----:B------:R-:W2:Y:S01]  /*61f60*/  LDL.LU R23, [R1+0xc7c] ;  /* 0x000c7c0001177983 */ /* 0x000ea20000300800 */
[----:B------:R-:W-:Y:S01]  /*61f70*/  STL.64 [R1+0x540], R4 ;  /* 0x0005400401007387 */ /* 0x000fe20000100a00 */
[----:B------:R0:W-:Y:S02]  /*61f80*/  STL.64 [R1+0x548], R6 ;  /* 0x0005480601007387 */ /* 0x0001e40000100a00 */
[----:B------:R-:W2:Y:S02]  /*61f90*/  LDL.LU R16, [R1+0xc80] ;  /* 0x000c800001107983 */ /* 0x000ea40000300800 */
[----:B--2---:R1:W-:Y:S01]  /*61fa0*/  STL [R1+0x3038], R16 ;  /* 0x0030381001007387 */ /* 0x0043e20000100800 */
[----:B0-----:R-:W2:Y:S02]  /*61fb0*/  LDL.LU R7, [R1+0xc84] ;  /* 0x000c840001077983 */ /* 0x001ea40000300800 */
[----:B------:R-:W2:Y:S02]  /*61fc0*/  LDL.LU R6, [R1+0xc88] ;  /* 0x000c880001067983 */ /* 0x000ea40000300800 */
[----:B------:R-:W2:Y:S02]  /*61fd0*/  LDL.LU.64 R4, [R1+0x10] ;  /* 0x0000100001047983 */ /* 0x000ea40000300a00 */
[----:B------:R-:W-:-:S02]  /*61fe0*/  FMUL R12, R27, R12 ;  /* 0x0000000c1b0c7220 */ /* 0x000fc40000400000 */
[----:B------:R-:W-:Y:S02]  /*61ff0*/  FMUL R13, R27, R13 ;  /* 0x0000000d1b0d7220 */ /* 0x000fe40000400000 */
[C---:B----4-:R-:W-:Y:S02]  /*62000*/  FMUL R14, R28.reuse, R14 ;  /* 0x0000000e1c0e7220 */ /* 0x050fe40000400000 */
[----:B------:R-:W-:Y:S01]  /*62010*/  FMUL R15, R28, R15 ;  /* 0x0000000f1c0f7220 */ /* 0x000fe20000400000 */
[----:B------:R-:W-:Y:S02]  /*62020*/  MOV R17, R24 ;  /* 0x0000001800117202 */ /* 0x000fe40000000f00 */
[----:B-1----:R-:W-:-:S07]  /*62030*/  MOV R16, R25 ;  /* 0x0000001900107202 */ /* 0x002fce0000000f00 */
[----:B------:R-:W-:Y:S01]  /*62040*/  HMMA.16816.F32.BF16 R12, R8, R16, R12 ;  /* 0x00000010080c723c */ /* 0x000fe2000004180c */
[----:B--2---:R0:W-:Y:S04]  /*62050*/  STL.64 [R1+0x3030], R4 ;  /* 0x0030300401007387 */ /* 0x0041e80000100a00 */
[----:B0-----:R-:W2:Y:S01]  /*62060*/  LDL.LU.64 R4, [R1+0x30] ;  /* 0x0000300001047983 */ /* 0x001ea20000300a00 */
[----:B------:R-:W4:Y:S11]  /*62070*/  LDL.LU R16, [R1+0x3038] ;  /* 0x0030380001107983 */ /* 0x000f360000300800 */
[----:B------:R-:W-:Y:S06]  /*62080*/  @!UPT UIADD3 URZ, URZ, URZ, URZ ;  /* 0x0000003f3f3ff290 */ /* 0x000fec000fffe03f */
[----:B------:R-:W-:Y:S02]  /*62090*/  STL.64 [R1+0x530], R12 ;  /* 0x0005300c01007387 */ /* 0x000fe40000100a00 */
[----:B------:R-:W-:Y:S02]  /*620a0*/  STL.64 [R1+0x538], R14 ;  /* 0x0005380e01007387 */ /* 0x000fe40000100a00 */
[----:B------:R0:W1:Y:S01]  /*620b0*/  LDSM.16.M88.4 R12, [R3+0x57800] ;  /* 0x05780000030c783b */ /* 0x0000620000000200 */
[C---:B---3--:R-:W-:Y:S02]  /*620c0*/  FMUL R20, R27.reuse, R20 ;  /* 0x000000141b147220 */ /* 0x048fe40000400000 */
[----:B------:R-:W-:Y:S02]  /*620d0*/  FMUL R21, R27, R21 ;  /* 0x000000151b157220 */ /* 0x000fe40000400000 */
[C---:B------:R-:W-:Y:S02]  /*620e0*/  FMUL R22, R28.reuse, R22 ;  /* 0x000000161c167220 */ /* 0x040fe40000400000 */
[----:B------:R-:W-:Y:S01]  /*620f0*/  FMUL R23, R28, R23 ;  /* 0x000000171c177220 */ /* 0x000fe20000400000 */
[----:B------:R-:W-:Y:S01]  /*62100*/  STL [R1+0x1880], R29 ;  /* 0x0018801d01007387 */ /* 0x000fe20000100800 */
[----:B0-----:R-:W3:Y:S03]  /*62110*/  LDL.LU R3, [R1+0xc8c] ;  /* 0x000c8c0001037983 */ /* 0x001ee60000300800 */
[----:B------:R-:W3:Y:S01]  /*62120*/  LDL.LU R24, [R1+0xd18] ;  /* 0x000d180001187983 */ /* 0x000ee20000300800 */
[----:B------:R-:W-:-:S03]  /*62130*/  FADD R0, -R26, R0 ;  /* 0x000000001a007221 */ /* 0x000fc60000000100 */
[----:B-1----:R0:W-:Y:S04]  /*62140*/  STL.64 [R1+0x3028], R14 ;  /* 0x0030280e01007387 */ /* 0x0021e80000100a00 */
[----:B0-----:R-:W3:Y:S01]  /*62150*/  LDL.LU R14, [R1+0xd10] ;  /* 0x000d1000010e7983 */ /* 0x001ee20000300800 */
[----:B------:R-:W3:Y:S02]  /*62160*/  LDL.LU R15, [R1+0xd14] ;  /* 0x000d1400010f7983 */ /* 0x000ee40000300800 */
[----:B------:R0:W-:Y:S02]  /*62170*/  STL.64 [R1+0x3020], R12 ;  /* 0x0030200c01007387 */ /* 0x0001e40000100a00 */
[----:B0-----:R-:W3:Y:S01]  /*62180*/  LDL.LU.64 R12, [R1+0x20] ;  /* 0x00002000010c7983 */ /* 0x001ee20000300a00 */
[----:B------:R-:W-:-:S02]  /*62190*/  FADD R2, -R29, R2 ;  /* 0x000000021d027221 */ /* 0x000fc40000000100 */
[C---:B------:R-:W-:Y:S02]  /*621a0*/  FMUL R17, R27.reuse, R7 ;  /* 0x000000071b117220 */ /* 0x040fe40000400000 */
[----:B------:R-:W-:Y:S01]  /*621b0*/  FMUL R18, R28, R6 ;  /* 0x000000061c127220 */ /* 0x000fe20000400000 */
[----:B--2---:R-:W-:Y:S01]  /*621c0*/  HMMA.16816.F32.BF16 R20, R8, R4, R20 ;  /* 0x000000040814723c */ /* 0x004fe20000041814 */
[----:B------:R-:W-:Y:S01]  /*621d0*/  MOV R26, R4 ;  /* 0x00000004001a7202 */ /* 0x000fe20000000f00 */
[----:B------:R-:W-:Y:S11]  /*621e0*/  IMAD.MOV.U32 R25, RZ, RZ, R5 ;  /* 0x000000ffff197224 */ /* 0x000ff600078e0005 */
[----:B------:R-:W-:Y:S10]  /*621f0*/  @!UPT UIADD3 URZ, URZ, URZ, URZ ;  /* 0x0000003f3f3ff290 */ /* 0x000ff4000fffe03f */
[----:B------:R-:W-:Y:S01]  /*62200*/  STL.64 [R1+0x510], R20 ;  /* 0x0005101401007387 */ /* 0x000fe20000100a00 */
[----:B------:R0:W-:Y:S02]  /*62210*/  STL.64 [R1+0x518], R22 ;  /* 0x0005181601007387 */ /* 0x0001e40000100a00 */
[----:B------:R-:W2:Y:S01]  /*62220*/  LDL.LU.64 R4, [R1+0x3030] ;  /* 0x0030300001047983 */ /* 0x000ea20000300a00 */
[----:B0-----:R-:W2:Y:S01]  /*62230*/  LDL.LU R23, [R1+0xd1c] ;  /* 0x000d1c0001177983 */ /* 0x001ea20000300800 */
[----:B------:R-:W2:Y:S02]  /*62240*/  LDL.LU R29, [R1+0xd00] ;  /* 0x000d0000011d7983 */ /* 0x000ea40000300800 */
[----:B------:R-:W2:Y:S02]  /*62250*/  LDL.LU R7, [R1+0xd04] ;  /* 0x000d040001077983 */ /* 0x000ea40000300800 */
[----:B------:R-:W2:Y:S02]  /*62260*/  LDL.LU R6, [R1+0xd08] ;  /* 0x000d080001067983 */ /* 0x000ea40000300800 */
[----:B----4-:R-:W-:-:S02]  /*62270*/  FMUL R16, R27, R16 ;  /* 0x000000101b107220 */ /* 0x010fc40000400000 */
[C---:B---3--:R-:W-:Y:S02]  /*62280*/  FMUL R19, R28.reuse, R3 ;  /* 0x000000031c137220 */ /* 0x048fe40000400000 */
[----:B------:R-:W-:Y:S02]  /*62290*/  FMUL R22, R28, R24 ;  /* 0x000000181c167220 */ /* 0x000fe40000400000 */
[C---:B------:R-:W-:Y:S02]  /*622a0*/  FMUL R20, R27.reuse, R14 ;  /* 0x0000000e1b147220 */ /* 0x040fe40000400000 */
[----:B------:R-:W-:Y:S01]  /*622b0*/  FMUL R21, R27, R15 ;  /* 0x0000000f1b157220 */ /* 0x000fe20000400000 */
[----:B------:R-:W-:Y:S01]  /*622c0*/  HMMA.16816.F32.BF16 R16, R8, R12, R16 ;  /* 0x0000000c0810723c */ /* 0x000fe20000041810 */
[----:B------:R-:W-:Y:S01]  /*622d0*/  FMUL R0, R0, 1.4426950216293334961 ;  /* 0x3fb8aa3b00007820 */ /* 0x000fe20000400000 */
[----:B------:R-:W-:-:S03]  /*622e0*/  MOV R24, R12 ;  /* 0x0000000c00187202 */ /* 0x000fc60000000f00 */
[----:B------:R0:W1:Y:S02]  /*622f0*/  MUFU.EX2 R3, R0 ;  /* 0x0000000000037308 */ /* 0x0000640000000800 */
[----:B0-----:R-:W-:Y:S01]  /*62300*/  FMUL R0, R2, 1.4426950216293334961 ;  /* 0x3fb8aa3b02007820 */ /* 0x001fe20000400000 */
[----:B------:R-:W-:Y:S11]  /*62310*/  MOV R2, R13 ;  /* 0x0000000d00027202 */ /* 0x000ff60000000f00 */
[----:B------:R-:W-:Y:S04]  /*62320*/  @!UPT UIADD3 URZ, URZ, URZ, URZ ;  /* 0x0000003f3f3ff290 */ /* 0x000fe8000fffe03f */
[----:B------:R-:W-:Y:S01]  /*62330*/  STL.64 [R1+0x500], R16 ;  /* 0x0005001001007387 */ /* 0x000fe20000100a00 */
[----:B------:R0:W-:Y:S02]  /*62340*/  STL.64 [R1+0x508], R18 ;  /* 0x0005081201007387 */ /* 0x0001e40000100a00 */
[----:B------:R-:W3:Y:S02]  /*62350*/  LDL.LU.64 R14, [R1+0x3028] ;  /* 0x00302800010e7983 */ /* 0x000ee40000300a00 */
[----:B------:R-:W3:Y:S01]  /*62360*/  LDL.LU.64 R12, [R1+0x3020] ;  /* 0x00302000010c7983 */ /* 0x000ee20000300a00 */
[----:B0-----:R-:W4:Y:S01]  /*62370*/  LDL.LU R19, [R1+0xd0c] ;  /* 0x000d0c0001137983 */ /* 0x001f220000300800 */
[----:B--2---:R-:W-:-:S07]  /*62380*/  FMUL R23, R28, R23 ;  /* 0x000000171c177220 */ /* 0x004fce0000400000 */
[----:B------:R-:W-:Y:S01]  /*62390*/  HMMA.16816.F32.BF16 R20, R8, R4, R20 ;  /* 0x000000040814723c */ /* 0x000fe20000041814 */
[C---:B------:R-:W-:Y:S02]  /*623a0*/  FMUL R16, R27.reuse, R29 ;  /* 0x0000001d1b107220 */ /* 0x040fe40000400000 */
[----:B------:R-:W-:Y:S02]  /*623b0*/  FMUL R17, R27, R7 ;  /* 0x000000071b117220 */ /* 0x000fe40000400000 */
[C---:B------:R-:W-:Y:S01]  /*623c0*/  FMUL R18, R28.reuse, R6 ;  /* 0x000000061c127220 */ /* 0x040fe20000400000 */
[----:B------:R-:W-:Y:S01]  /*623d0*/  MOV R29, R4 ;  /* 0x00000004001d7202 */ /* 0x000fe20000000f00 */
[----:B------:R-:W-:Y:S11]  /*623e0*/  IMAD.MOV.U32 R27, RZ, RZ, R5 ;  /* 0x000000ffff1b7224 */ /* 0x000ff600078e0005 */
[----:B------:R-:W-:Y:S05]  /*623f0*/  @!UPT UIADD3 URZ, URZ, URZ, URZ ;  /* 0x0000003f3f3ff290 */ /* 0x000fea000fffe03f */
[----:B------:R-:W-:Y:S01]  /*62400*/  STL.64 [R1+0x4f0], R20 ;  /* 0x0004f01401007387 */ /* 0x000fe20000100a00 */
[----:B------:R-:W-:Y:S02]  /*62410*/  STL.64 [R1+0x4f8], R22 ;  /* 0x0004f81601007387 */ /* 0x000fe40000100a00 */
[----:B------:R-:W2:Y:S02]  /*62420*/  LDL.LU.64 R6, [R1+0x3018] ;  /* 0x0030180001067983 */ /* 0x000ea40000300a00 */
[----:B------:R-:W2:Y:S01]  /*62430*/  LDL.LU.64 R4, [R1+0x3010] ;  /* 0x0030100001047983 */ /* 0x000ea20000300a00 */
[----:B------:R-:W-:Y:S01]  /*62440*/  STL.64 [R1+0x2ff8], R26 ;  /* 0x002ff81a01007387 */ /* 0x000fe20000100a00 */
[----:B------:R0:W-:Y:S03]  /*62450*/  STL.64 [R1+0x2ff0], R24 ;  /* 0x002ff01801007387 */ /* 0x0001e60000100a00 */
[----:B0-----:R-:W3:Y:S01]  /*62460*/  LDL.LU R24, [R1+0x60] ;  /* 0x0000600001187983 */ /* 0x001ee20000300800 */
[----:B------:R-:W3:Y:S02]  /*62470*/  LDL.LU R25, [R1+0x64] ;  /* 0x0000640001197983 */ /* 0x000ee40000300800 */
[----:B----4-:R-:W-:-:S07]  /*62480*/  FMUL R19, R28, R19 ;  /* 0x000000131c137220 */ /* 0x010fce0000400000 */
[----:B--2---:R-:W-:Y:S01]  /*62490*/  HMMA.16816.F32.BF16 R16, R8, R4, R16 ;  /* 0x000000040810723c */ /* 0x004fe20000041810 */
[----:B---3--:R0:W-:Y:S02]  /*624a0*/  STL.64 [R1+0x3000], R24 ;  /* 0x0030001801007387 */ /* 0x0081e40000100a00 */
[----:B0-----:R-:W-:Y:S02]  /*624b0*/  MOV R24, R7 ;  /* 0x0000000700187202 */ /* 0x001fe40000000f00 */
[----:B------:R-:W-:Y:S01]  /*624c0*/  MOV R25, R6 ;  /* 0x0000000600197202 */ /* 0x000fe20000000f00 */
[----:B------:R-:W2:Y:S01]  /*624d0*/  LDL.LU R7, [R1+0x300c] ;  /* 0x00300c0001077983 */ /* 0x000ea20000300800 */
[----:B------:R-:W2:Y:S02]  /*624e0*/  LDL.LU R6, [R1+0x3008] ;  /* 0x0030080001067983 */ /* 0x000ea40000300800 */
[----:B------:R0:W-:Y:S02]  /*624f0*/  STL [R1+0x1884], R28 ;  /* 0x0018841c01007387 */ /* 0x0001e40000100800 */
[----:B------:R-:W1:Y:S01]  /*62500*/  LDL.LU R11, [R1+0xcf0] ;  /* 0x000cf000010b7983 */ /* 0x000e620000300800 */
[----:B0-----:R-:W3:Y:S11]  /*62510*/  LDL.LU R28, [R1+0xcf4] ;  /* 0x000cf400011c7983 */ /* 0x001ef60000300800 */
[----:B------:R-:W-:Y:S02]  /*62520*/  STL.64 [R1+0x4e0], R16 ;  /* 0x0004e01001007387 */ /* 0x000fe40000100a00 */
[----:B------:R0:W-:Y:S02]  /*62530*/  STL.64 [R1+0x4e8], R18 ;  /* 0x0004e81201007387 */ /* 0x0001e40000100a00 */
[----:B------:R-:W4:Y:S01]  /*62540*/  LDL.LU R27, [R1+0xcf8] ;  /* 0x000cf800011b7983 */ /* 0x000f220000300800 */
[----:B------:R-:W4:Y:S01]  /*62550*/  LDL.LU R26, [R1+0xcfc] ;  /* 0x000cfc00011a7983 */ /* 0x000f220000300800 */
[----:B------:R-:W4:Y:S01]  /*62560*/  MUFU.EX2 R0, R0 ;  /* 0x0000000000007308 */ /* 0x000f220000000800 */
[----:B------:R-:W4:Y:S02]  /*62570*/  LDL.LU R20, [R1+0x40] ;  /* 0x0000400001147983 */ /* 0x000f240000300800 */
[----:B------:R-:W4:Y:S01]  /*62580*/  LDL.LU R21, [R1+0x44] ;  /* 0x0000440001157983 */ /* 0x000f220000300800 */
[----:B------:R-:W4:Y:S01]  /*62590*/  LDL.LU R23, [R1+0xce0] ;  /* 0x000ce00001177983 */ /* 0x000f220000300800 */
[----:B------:R-:W4:Y:S03]  /*625a0*/  LDL.LU R22, [R1+0xce4] ;  /* 0x000ce40001167983 */ /* 0x000f260000300800 */
[----:B0-----:R-:W4:Y:S01]  /*625b0*/  LDL.LU R19, [R1+0xce8] ;  /* 0x000ce80001137983 */ /* 0x001f220000300800 */
[----:B------:R-:W4:Y:S03]  /*625c0*/  LDL.LU R16, [R1+0xcec] ;  /* 0x000cec0001107983 */ /* 0x000f260000300800 */
[----:B--2---:R-:W-:Y:S01]  /*625d0*/  STL.64 [R1+0x2fd0], R6 ;  /* 0x002fd00601007387 */ /* 0x004fe20000100a00 */
[----:B-1----:R-:W-:-:S02]  /*625e0*/  FMUL R8, R3, R11 ;  /* 0x0000000b03087220 */ /* 0x002fc40000400000 */
[----:B------:R0:W-:Y:S02]  /*625f0*/  STL.64 [R1+0x2fc8], R4 ;  /* 0x002fc80401007387 */ /* 0x0001e40000100a00 */
[C---:B---3--:R-:W-:Y:S02]  /*62600*/  FMUL R9, R3.reuse, R28 ;  /* 0x0000001c03097220 */ /* 0x048fe40000400000 */
[C---:B----4-:R-:W-:Y:S02]  /*62610*/  FMUL R10, R0.reuse, R27 ;  /* 0x0000001b000a7220 */ /* 0x050fe40000400000 */
[C---:B------:R-:W-:Y:S01]  /*62620*/  FMUL R11, R0.reuse, R26 ;  /* 0x0000001a000b7220 */ /* 0x040fe20000400000 */
[----:B0-----:R-:W2:Y:S01]  /*62630*/  LDL.LU R4, [R1+0x50] ;  /* 0x0000500001047983 */ /* 0x001ea20000300800 */
[----:B------:R-:W2:Y:S02]  /*62640*/  LDL.LU R5, [R1+0x54] ;  /* 0x0000540001057983 */ /* 0x000ea40000300800 */
[----:B------:R-:W3:Y:S02]  /*62650*/  LDL.LU R18, [R1+0xcd0] ;  /* 0x000cd00001127983 */ /* 0x000ee40000300800 */
[----:B------:R-:W4:Y:S01]  /*62660*/  LDL.LU R17, [R1+0xcd4] ;  /* 0x000cd40001117983 */ /* 0x000f220000300800 */
[----:B------:R-:W2:Y:S01]  /*62670*/  LDL.LU R7, [R1+0xcd8] ;  /* 0x000cd80001077983 */ /* 0x000ea20000300800 */
[----:B------:R-:W2:Y:S01]  /*62680*/  LDL.LU R6, [R1+0xcdc] ;  /* 0x000cdc0001067983 */ /* 0x000ea20000300800 */
[----:B------:R-:W-:Y:S01]  /*62690*/  HMMA.16816.F32.BF16 R8, R12, R24, R8 ;  /* 0x000000180c08723c */ /* 0x000fe20000041808 */
[----:B------:R-:W2:Y:S11]  /*626a0*/  LDL.LU.64 R24, [R1+0x3000] ;  /* 0x0030000001187983 */ /* 0x000eb60000300a00 */
[----:B------:R-:W-:Y:S11]  /*626b0*/  @!UPT UIADD3 URZ, URZ, URZ, URZ ;  /* 0x0000003f3f3ff290 */ /* 0x000ff6000fffe03f */
[----:B------:R0:W-:Y:S01]  /*626c0*/  STL.64 [R1+0x4d0], R8 ;  /* 0x0004d00801007387 */ /* 0x0001e20000100a00 */
[----:B------:R1:W-:Y:S02]  /*626d0*/  STL.64 [R1+0x4d8], R10 ;  /* 0x0004d80a01007387 */ /* 0x0003e40000100a00 */
[----:B------:R-:W3:Y:S02]  /*626e0*/  LDL.LU.64 R26, [R1+0x2ff8] ;  /* 0x002ff800011a7983 */ /* 0x000ee40000300a00 */
[C---:B0-----:R-:W-:Y:S02]  /*626f0*/  FMUL R8, R3.reuse, R23 ;  /* 0x0000001703087220 */ /* 0x041fe40000400000 */
[----:B------:R-:W-:Y:S02]  /*62700*/  FMUL R9, R3, R22 ;  /* 0x0000001603097220 */ /* 0x000fe40000400000 */
[C---:B-1----:R-:W-:Y:S02]  /*62710*/  FMUL R10, R0.reuse, R19 ;  /* 0x00000013000a7220 */ /* 0x042fe40000400000 */
[----:B------:R-:W-:-:S07]  /*62720*/  FMUL R11, R0, R16 ;  /* 0x00000010000b7220 */ /* 0x000fce0000400000 */
[----:B--2---:R-:W-:Y:S01]  /*62730*/  HMMA.16816.F32.BF16 R8, R12, R24, R8 ;  /* 0x000000180c08723c */ /* 0x004fe20000041808 */
[----:B------:R-:W2:Y:S01]  /*62740*/  LDL.LU.64 R24, [R1+0x2ff0] ;  /* 0x002ff00001187983 */ /* 0x000ea20000300a00 */
[----:B------:R-:W2:Y:S02]  /*62750*/  LDL.LU R23, [R1+0xcc0] ;  /* 0x000cc00001177983 */ /* 0x000ea40000300800 */
[----:B------:R-:W2:Y:S11]  /*62760*/  LDL.LU R22, [R1+0xcc4] ;  /* 0x000cc40001167983 */ /* 0x000eb60000300800 */
[----:B------:R-:W-:Y:S08]  /*62770*/  @!UPT UIADD3 URZ, URZ, URZ, URZ ;  /* 0x0000003f3f3ff290 */ /* 0x000ff0000fffe03f */
[----:B------:R-:W-:Y:S01]  /*62780*/  STL.64 [R1+0x4c0], R8 ;  /* 0x0004c00801007387 */ /* 0x000fe20000100a00 */
[----:B------:R0:W-:Y:S02]  /*62790*/  STL.64 [R1+0x4c8], R10 ;  /* 0x0004c80a01007387 */ /* 0x0001e40000100a00 */
[----:B------:R-:W2:Y:S02]  /*627a0*/  LDL.LU R19, [R1+0xcc8] ;  /* 0x000cc80001137983 */ /* 0x000ea40000300800 */
[----:B------:R-:W2:Y:S02]  /*627b0*/  LDL.LU R16, [R1+0xccc] ;  /* 0x000ccc0001107983 */ /* 0x000ea40000300800 */
[----:B0-----:R-:W-:Y:S02]  /*627c0*/  FMUL R11, R0, R6 ;  /* 0x00000006000b7220 */ /* 0x001fe40000400000 */
[----:B------:R-:W2:Y:S01]  /*627d0*/  LDL.LU R6, [R1+0xc90] ;  /* 0x000c900001067983 */ /* 0x000ea20000300800 */
[----:B---3--:R-:W-:-:S02]  /*627e0*/  FMUL R8, R3, R18 ;  /* 0x0000001203087220 */ /* 0x008fc40000400000 */
[C---:B----4-:R-:W-:Y:S02]  /*627f0*/  FMUL R9, R3.reuse, R17 ;  /* 0x0000001103097220 */ /* 0x050fe40000400000 */
[----:B------:R-:W-:Y:S01]  /*62800*/  FMUL R10, R0, R7 ;  /* 0x00000007000a7220 */ /* 0x000fe20000400000 */
[----:B------:R-:W3:Y:S06]  /*62810*/  LDL.LU R17, [R1+0xc94] ;  /* 0x000c940001117983 */ /* 0x000eec0000300800 */
[----:B------:R-:W-:Y:S11]  /*62820*/  HMMA.16816.F32.BF16 R8, R12, R4, R8 ;  /* 0x000000040c08723c */ /* 0x000ff60000041808 */
[----:B------:R-:W-:Y:S11]  /*62830*/  @!UPT UIADD3 URZ, URZ, URZ, URZ ;  /* 0x0000003f3f3ff290 */ /* 0x000ff6000fffe03f */
[----:B------:R-:W-:Y:S01]  /*62840*/  @!UPT UIADD3 URZ, URZ, URZ, URZ ;  /* 0x0000003f3f3ff290 */ /* 0x000fe2000fffe03f */
[----:B------:R2:W-:Y:S01]  /*62850*/  STL.64 [R1+0x4b0], R8 ;  /* 0x0004b00801007387 */ /* 0x0005e20000100a00 */
[----:B------:R0:W-:Y:S01]  /*62860*/  STL.64 [R1+0x4b8], R10 ;  /* 0x0004b80a01007387 */ /* 0x0001e20000100a00 */
[----:B------:R-:W-:Y:S01]  /*62870*/  MOV R4, R29 ;  /* 0x0000001d00047202 */ /* 0x000fe20000000f00 */
[----:B------:R-:W-:Y:S01]  /*62880*/  IMAD.MOV.U32 R5, RZ, RZ, R27 ;  /* 0x000000ffff057224 */ /* 0x000fe200078e001b */
[----:B------:R-:W4:Y:S01]  /*62890*/  LDL.LU R18, [R1+0xc98] ;  /* 0x000c980001127983 */ /* 0x000f220000300800 */
[----:B------:R-:W3:Y:S03]  /*628a0*/  LDL.LU R7, [R1+0xc9c] ;  /* 0x000c9c0001077983 */ /* 0x000ee60000300800 */
[----:B------:R1:W-:Y:S01]  /*628b0*/  STL.64 [R1+0x2fe8], R4 ;  /* 0x002fe80401007387 */ /* 0x0003e20000100a00 */
[C---:B--2---:R-:W-:Y:S02]  /*628c0*/  FMUL R8, R3.reuse, R23 ;  /* 0x0000001703087220 */ /* 0x044fe40000400000 */
[----:B------:R-:W-:-:S02]  /*628d0*/  FMUL R9, R3, R22 ;  /* 0x0000001603097220 */ /* 0x000fc40000400000 */
[C---:B0-----:R-:W-:Y:S02]  /*628e0*/  FMUL R10, R0.reuse, R19 ;  /* 0x00000013000a7220 */ /* 0x041fe40000400000 */
[----:B------:R-:W-:-:S07]  /*628f0*/  FMUL R11, R0, R16 ;  /* 0x00000010000b7220 */ /* 0x000fce0000400000 */
[----:B------:R-:W-:Y:S11]  /*62900*/  HMMA.16816.F32.BF16 R8, R12, R20, R8 ;  /* 0x000000140c08723c */ /* 0x000ff60000041808 */
[----:B------:R-:W-:Y:S11]  /*62910*/  @!UPT UIADD3 URZ, URZ, URZ, URZ ;  /* 0x0000003f3f3ff290 */ /* 0x000ff6000fffe03f */
[----:B------:R-:W-:Y:S01]  /*62920*/  @!UPT UIADD3 URZ, URZ, URZ, URZ ;  /* 0x0000003f3f3ff290 */ /* 0x000fe2000fffe03f */
[----:B------:R-:W-:Y:S01]  /*62930*/  STL.64 [R1+0x4a0], R8 ;  /* 0x0004a00801007387 */ /* 0x000fe20000100a00 */
[----:B------:R-:W-:Y:S02]  /*62940*/  STL.64 [R1+0x4a8], R10 ;  /* 0x0004a80a01007387 */ /* 0x000fe40000100a00 */
[----:B------:R-:W2:Y:S02]  /*62950*/  LDL.LU R21, [R1+0xd30] ;  /* 0x000d300001157983 */ /* 0x000ea40000300800 */
[----:B------:R-:W2:Y:S01]  /*62960*/  LDL.LU R20, [R1+0xd34] ;  /* 0x000d340001147983 */ /* 0x000ea20000300800 */
[----:B------:R-:W0:Y:S01]  /*62970*/  S2R R27, SR_TID.X ;  /* 0x00000000001b7919 */ /* 0x000e220000002100 */
[----:B-1----:R-:W-:Y:S02]  /*62980*/  MOV R4, R26 ;  /* 0x0000001a00047202 */ /* 0x002fe40000000f00 */
[----:B------:R-:W-:Y:S01]  /*62990*/  MOV R5, R25 ;  /* 0x0000001900057202 */ /* 0x000fe20000000f00 */
[----:B------:R-:W-:Y:S01]  /*629a0*/  FMUL R16, R3, R6 ;  /* 0x0000000603107220 */ /* 0x000fe20000400000 */
[C---:B0-----:R-:W-:Y:S01]  /*629b0*/  LOP3.LUT R26, R27.reuse, 0x7, RZ, 0xc0, !PT ;  /* 0x000000071b1a7812 */ /* 0x041fe200078ec0ff */
[----:B------:R-:W-:-:S03]  /*629c0*/  IMAD.SHL.U32 R25, R27, 0x80, RZ ;  /* 0x000000801b197824 */ /* 0x000fc600078e00ff */
[----:B------:R-:W-:-:S04]  /*629d0*/  SHF.L.U32 R26, R26, 0x4, RZ ;  /* 0x000000041a1a7819 */ /* 0x000fc800000006ff */
[----:B------:R-:W-:-:S04]  /*629e0*/  LOP3.LUT R6, R26, 0x780, R25, 0xf8, !PT ;  /* 0x000007801a067812 */ /* 0x000fc800078ef819 */
[----:B------:R-:W-:-:S04]  /*629f0*/  LOP3.LUT R6, R6, 0x10, R27, 0x78, !PT ;  /* 0x0000001006067812 */ /* 0x000fc800078e781b */
[----:B------:R-:W-:-:S05]  /*62a00*/  LOP3.LUT R6, R6, 0x20, RZ, 0x3c, !PT ;  /* 0x0000002006067812 */ /* 0x000fca00078e3cff */
[----:B------:R-:W0:Y:S01]  /*62a10*/  LDSM.16.M88.4 R8, [R6+0x50000] ;  /* 0x050000000608783b */ /* 0x000e220000000200 */
[----:B------:R-:W-:-:S04]  /*62a20*/  LOP3.LUT R25, R27, 0x7, RZ, 0xc0, !PT ;  /* 0x000000071b197812 */ /* 0x000fc800078ec0ff */
[----:B------:R-:W-:Y:S01]  /*62a30*/  SHF.L.U32 R25, R25, 0x4, RZ ;  /* 0x0000000419197819 */ /* 0x000fe200000006ff */
[----:B---3--:R-:W-:Y:S02]  /*62a40*/  FMUL R17, R3, R17 ;  /* 0x0000001103117220 */ /* 0x008fe40000400000 */
[C---:B----4-:R-:W-:Y:S02]  /*62a50*/  FMUL R18, R0.reuse, R18 ;  /* 0x0000001200127220 */ /* 0x050fe40000400000 */
[----:B------:R-:W-:Y:S01]  /*62a60*/  FMUL R19, R0, R7 ;  /* 0x0000000700137220 */ /* 0x000fe20000400000 */
[----:B0-----:R-:W-:Y:S01]  /*62a70*/  STL.64 [R1+0x2fe0], R10 ;  /* 0x002fe00a01007387 */ /* 0x001fe20000100a00 */
[----:B------:R0:W-:Y:S02]  /*62a80*/  STL.64 [R1+0x2fd8], R8 ;  /* 0x002fd80801007387 */ /* 0x0001e40000100a00 */
[----:B0-----:R-:W-:Y:S01]  /*62a90*/  MOV R8, R24 ;  /* 0x0000001800087202 */ /* 0x001fe20000000f00 */
[----:B------:R-:W-:-:S05]  /*62aa0*/  IMAD.SHL.U32 R24, R27, 0x80, RZ ;  /* 0x000000801b187824 */ /* 0x000fca00078e00ff */
[----:B------:R-:W-:-:S04]  /*62ab0*/  LOP3.LUT R11, R25, 0x780, R24, 0xf8, !PT ;  /* 0x00000780190b7812 */ /* 0x000fc800078ef818 */
[----:B------:R-:W-:-:S04]  /*62ac0*/  LOP3.LUT R11, R11, 0x10, R27, 0x78, !PT ;  /* 0x000000100b0b7812 */ /* 0x000fc800078e781b */
[----:B------:R-:W-:Y:S01]  /*62ad0*/  LOP3.LUT R11, R11, 0x20, RZ, 0x3c, !PT ;  /* 0x000000200b0b7812 */ /* 0x000fe200078e3cff */
[----:B------:R-:W-:Y:S01]  /*62ae0*/  HMMA.16816.F32.BF16 R16, R12, R4, R16 ;  /* 0x000000040c10723c */ /* 0x000fe20000041810 */
[----:B------:R-:W3:Y:S01]  /*62af0*/  LDL.LU.64 R4, [R1+0x2fe8] ;  /* 0x002fe80001047983 */ /* 0x000ee20000300a00 */
[----:B------:R-:W4:Y:S02]  /*62b00*/  LDL.LU R26, [R1+0xd38] ;  /* 0x000d3800011a7983 */ /* 0x000f240000300800 */
[----:B------:R-:W3:Y:S01]  /*62b10*/  LDL.LU R10, [R1+0xd3c] ;  /* 0x000d3c00010a7983 */ /* 0x000ee20000300800 */
[----:B------:R-:W-:Y:S11]  /*62b20*/  MOV R9, R2 ;  /* 0x0000000200097202 */ /* 0x000ff60000000f00 */
[----:B------:R-:W-:Y:S07]  /*62b30*/  @!UPT UIADD3 URZ, URZ, URZ, URZ ;  /* 0x0000003f3f3ff290 */ /* 0x000fee000fffe03f */
[----:B------:R-:W-:Y:S01]  /*62b40*/  STL.64 [R1+0x490], R16 ;  /* 0x0004901001007387 */ /* 0x000fe20000100a00 */
[----:B------:R-:W-:Y:S02]  /*62b50*/  STL.64 [R1+0x498], R18 ;  /* 0x0004981201007387 */ /* 0x000fe40000100a00 */
[----:B------:R-:W3:Y:S02]  /*62b60*/  LDL.LU R7, [R1+0xd48] ;  /* 0x000d480001077983 */ /* 0x000ee40000300800 */
[----:B------:R-:W3:Y:S01]  /*62b70*/  LDL.LU R6, [R1+0xd4c] ;  /* 0x000d4c0001067983 */ /* 0x000ee20000300800 */
[----:B------:R-:W3:Y:S01]  /*62b80*/  LDL.LU R29, [R1+0xd24] ;  /* 0x000d2400011d7983 */ /* 0x000ee20000300800 */
[----:B------:R-:W3:Y:S02]  /*62b90*/  LDL.LU R28, [R1+0xd28] ;  /* 0x000d2800011c7983 */ /* 0x000ee40000300800 */
[----:B------:R-:W3:Y:S01]  /*62ba0*/  LDL.LU R2, [R1+0xd2c] ;  /* 0x000d2c0001027983 */ /* 0x000ee20000300800 */
[----:B------:R-:W-:Y:S01]  /*62bb0*/  LDSM.16.M88.4 R16, [R11+0x51000] ;  /* 0x051000000b10783b */ /* 0x000fe20000000200 */
[----:B--2---:R-:W-:-:S02]  /*62bc0*/  FMUL R24, R3, R21 ;  /* 0x0000001503187220 */ /* 0x004fc40000400000 */
[----:B------:R-:W-:Y:S02]  /*62bd0*/  FMUL R25, R3, R20 ;  /* 0x0000001403197220 */ /* 0x000fe40000400000 */
[----:B------:R-:W0:Y:S04]  /*62be0*/  LDSM.16.M88.4 R20, [R11+0x50800] ;  /* 0x050800000b14783b */ /* 0x000e280000000200 */
[----:B0-----:R0:W-:Y:S04]  /*62bf0*/  STL.64 [R1+0x2f28], R22 ;  /* 0x002f281601007387 */ /* 0x0011e80000100a00 */
[----:B0-----:R-:W2:Y:S01]  /*62c00*/  LDL.LU R22, [R1+0xd44] ;  /* 0x000d440001167983 */ /* 0x001ea20000300800 */
[----:B------:R-:W2:Y:S02]  /*62c10*/  LDL.LU R23, [R1+0xd20] ;  /* 0x000d200001177983 */ /* 0x000ea40000300800 */
[----:B------:R0:W-:Y:S02]  /*62c20*/  STL.64 [R1+0x2f20], R20 ;  /* 0x002f201401007387 */ /* 0x0001e40000100a00 */
[----:B0-----:R-:W2:Y:S01]  /*62c30*/  LDL.LU R21, [R1+0xd40] ;  /* 0x000d400001157983 */ /* 0x001ea20000300800 */
[----:B------:R0:W-:Y:S02]  /*62c40*/  STL.64 [R1+0x2ea8], R18 ;  /* 0x002ea81201007387 */ /* 0x0001e40000100a00 */
[----:B------:R-:W-:Y:S01]  /*62c50*/  STL.64 [R1+0x2ea0], R16 ;  /* 0x002ea01001007387 */ /* 0x000fe20000100a00 */
[----:B0-----:R-:W2:Y:S01]  /*62c60*/  LDL.64 R18, [R1+0x78] ;  /* 0x0000780001127983 */ /* 0x001ea20000100a00 */
[----:B----4-:R-:W-:-:S02]  /*62c70*/  FMUL R26, R0, R26 ;  /* 0x0000001a001a7220 */ /* 0x010fc40000400000 */
[C---:B---3--:R-:W-:Y:S02]  /*62c80*/  FMUL R27, R0.reuse, R10 ;  /* 0x0000000a001b7220 */ /* 0x048fe40000400000 */
[----:B------:R-:W3:Y:S05]  /*62c90*/  LDL.LU.64 R10, [R1+0x2fe0] ;  /* 0x002fe000010a7983 */ /* 0x000eea0000300a00 */
[----:B------:R-:W-:Y:S01]  /*62ca0*/  HMMA.16816.F32.BF16 R24, R12, R8, R24 ;  /* 0x000000080c18723c */ /* 0x000fe20000041818 */
[----:B------:R-:W3:Y:S11]  /*62cb0*/  LDL.LU.64 R8, [R1+0x2fd8] ;  /* 0x002fd80001087983 */ /* 0x000ef60000300a00 */
[----:B------:R-:W-:Y:S11]  /*62cc0*/  @!UPT UIADD3 URZ, URZ, URZ, URZ ;  /* 0x0000003f3f3ff290 */ /* 0x000ff6000fffe03f */
[----:B------:R-:W-:Y:S01]  /*62cd0*/  STL.64 [R1+0x480], R24 ;  /* 0x0004801801007387 */ /* 0x000fe20000100a00 */
[----:B------:R0:W-:Y:S02]  /*62ce0*/  STL.64 [R1+0x488], R26 ;  /* 0x0004881a01007387 */ /* 0x0001e40000100a00 */
[C---:B0-----:R-:W-:Y:S02]  /*62cf0*/  FMUL R26, R0.reuse, R7 ;  /* 0x00000007001a7220 */ /* 0x041fe40000400000 */
[----:B------:R-:W-:Y:S02]  /*62d00*/  FMUL R27, R0, R6 ;  /* 0x00000006001b7220 */ /* 0x000fe40000400000 */
[----:B------:R-:W4:Y:S01]  /*62d10*/  LDL.LU.64 R6, [R1+0x2fd0] ;  /* 0x002fd00001067983 */ /* 0x000f220000300a00 */
[C---:B--2---:R-:W-:Y:S02]  /*62d20*/  FMUL R25, R3.reuse, R22 ;  /* 0x0000001603197220 */ /* 0x044fe40000400000 */
[----:B------:R-:W-:-:S07]  /*62d30*/  FMUL R24, R3, R21 ;  /* 0x0000001503187220 */ /* 0x000fce0000400000 */
[----:B------:R-:W-:Y:S01]  /*62d40*/  HMMA.16816.F32.BF16 R24, R12, R4, R24 ;  /* 0x000000040c18723c */ /* 0x000fe20000041818 */
[----:B------:R-:W2:Y:S11]  /*62d50*/  LDL.LU.64 R4, [R1+0x2fc8] ;  /* 0x002fc80001047983 */ /* 0x000eb60000300a00 */
[----:B------:R-:W-:Y:S11]  /*62d60*/  @!UPT UIADD3 URZ, URZ, URZ, URZ ;  /* 0x0000003f3f3ff290 */ /* 0x000ff6000fffe03f */
[----:B------:R0:W-:Y:S01]  /*62d70*/  STL.64 [R1+0x400], R24 ;  /* 0x0004001801007387 */ /* 0x0001e20000100a00 */
[----:B------:R-:W-:Y:S02]  /*62d80*/  STL.64 [R1+0x408], R26 ;  /* 0x0004081a01007387 */ /* 0x000fe40000100a00 */
[----:B------:R-:W-:Y:S02]  /*62d90*/  STL [R1+0x1888], R3 ;  /* 0x0018880301007387 */ /* 0x000fe40000100800 */
[----:B------:R-:W2:Y:S01]  /*62da0*/  LDL.LU R20, [R1+0x920] ;  /* 0x0009200001147983 */ /* 0x000ea20000300800 */
[----:B------:R-:W2:Y:S01]  /*62db0*/  LDL.LU R21, [R1+0x924] ;  /* 0x0009240001157983 */ /* 0x000ea20000300800 */
[C---:B0-----:R-:W-:Y:S01]  /*62dc0*/  FMUL R24, R3.reuse, R23 ;  /* 0x0000001703187220 */ /* 0x041fe20000400000 */
[----:B----4-:R-:W-:Y:S02]  /*62dd0*/  MOV R22, R6 ;  /* 0x0000000600167202 */ /* 0x010fe40000000f00 */
[----:B------:R-:W-:Y:S01]  /*62de0*/  MOV R23, R7 ;  /* 0x0000000700177202 */ /* 0x000fe20000000f00 */
[----:B------:R-:W4:Y:S01]  /*62df0*/  LDL.LU R6, [R1+0x2fc4] ;  /* 0x002fc40001067983 */ /* 0x000f220000300800 */
[----:B------:R-:W4:Y:S03]  /*62e00*/  LDL.LU R7, [R1+0x2fc0] ;  /* 0x002fc00001077983 */ /* 0x000f260000300800 */
[----:B------:R0:W-:Y:S04]  /*62e10*/  STL.64 [R1+0x2f38], R22 ;  /* 0x002f381601007387 */ /* 0x0001e80000100a00 */
[----:B--2---:R-:W-:Y:S01]  /*62e20*/  STL.64 [R1+0x2f30], R20 ;  /* 0x002f301401007387 */ /* 0x004fe20000100a00 */
[----:B0-----:R-:W2:Y:S03]  /*62e30*/  LDL.64 R22, [R1+0x18] ;  /* 0x0000180001167983 */ /* 0x001ea60000100a00 */
[----:B--2---:R0:W-:Y:S04]  /*62e40*/  STL.64 [R1+0x2f50], R22 ;  /* 0x002f501601007387 */ /* 0x0041e80000100a00 */
[----:B0-----:R-:W2:Y:S01]  /*62e50*/  LDL.64 R22, [R1+0x28] ;  /* 0x0000280001167983 */ /* 0x001ea20000100a00 */
[----:B------:R-:W-:-:S02]  /*62e60*/  FMUL R25, R3, R29 ;  /* 0x0000001d03197220 */ /* 0x000fc40000400000 */
[C---:B------:R-:W-:Y:S02]  /*62e70*/  FMUL R26, R0.reuse, R28 ;  /* 0x0000001c001a7220 */ /* 0x040fe40000400000 */
[----:B------:R-:W-:-:S07]  /*62e80*/  FMUL R27, R0, R2 ;  /* 0x00000002001b7220 */ /* 0x000fce0000400000 */
[----:B------:R-:W-:Y:S01]  /*62e90*/  HMMA.16816.F32.BF16 R12, R12, R4, R24 ;  /* 0x000000040c0c723c */ /* 0x000fe20000041818 */
[----:B--2---:R0:W-:Y:S04]  /*62ea0*/  STL.64 [R1+0x2f68], R22 ;  /* 0x002f681601007387 */ /* 0x0041e80000100a00 */
[----:B0-----:R-:W2:Y:S04]  /*62eb0*/  LDL.64 R22, [R1+0x38] ;  /* 0x0000380001167983 */ /* 0x001ea80000100a00 */
[----:B--2---:R0:W-:Y:S01]  /*62ec0*/  STL.64 [R1+0x2f78], R22 ;  /* 0x002f781601007387 */ /* 0x0041e20000100a00 */
[----:B------:R-:W-:Y:S11]  /*62ed0*/  STL [R1+0x188c], R0 ;  /* 0x00188c0001007387 */ /* 0x000ff60000100800 */
[----:B------:R-:W-:Y:S02]  /*62ee0*/  @!UPT UIADD3 URZ, URZ, URZ, URZ ;  /* 0x0000003f3f3ff290 */ /* 0x000fe4000fffe03f */
[----:B------:R-:W-:Y:S01]  /*62ef0*/  STL.64 [R1+0x2a0], R12 ;  /* 0x0002a00c01007387 */ /* 0x000fe20000100a00 */
[----:B0-----:R-:W2:Y:S04]  /*62f00*/  LDL.64 R22, [R1+0x48] ;  /* 0x0000480001167983 */ /* 0x001ea80000100a00 */
[----:B--2---:R0:W-:Y:S04]  /*62f10*/  STL.64 [R1+0x2f90], R22 ;  /* 0x002f901601007387 */ /* 0x0041e80000100a00 */
[----:B0-----:R-:W2:Y:S04]  /*62f20*/  LDL.64 R22, [R1+0x58] ;  /* 0x0000580001167983 */ /* 0x001ea80000100a00 */
[----:B--2---:R-:W-:Y:S01]  /*62f30*/  STL.64 [R1+0x2fa8], R22 ;  /* 0x002fa81601007387 */ /* 0x004fe20000100a00 */
[----:B----4-:R0:W-:Y:S02]  /*62f40*/  STL.64 [R1+0x2f70], R6 ;  /* 0x002f700601007387 */ /* 0x0101e40000100a00 */
[----:B------:R-:W2:Y:S02]  /*62f50*/  LDL.LU R4, [R1+0x9f0] ;  /* 0x0009f00001047983 */ /* 0x000ea40000300800 */
[----:B------:R-:W2:Y:S01]  /*62f60*/  LDL.LU R5, [R1+0x9f4] ;  /* 0x0009f40001057983 */ /* 0x000ea20000300800 */
[----:B0-----:R-:W4:Y:S01]  /*62f70*/  LDL.LU R6, [R1+0x9f8] ;  /* 0x0009f80001067983 */ /* 0x001f220000300800 */
[----:B------:R-:W4:Y:S02]  /*62f80*/  LDL.LU R7, [R1+0x9fc] ;  /* 0x0009fc0001077983 */ /* 0x000f240000300800 */
[----:B------:R-:W2:Y:S02]  /*62f90*/  LDL.LU R20, [R1+0xa20] ;  /* 0x000a200001147983 */ /* 0x000ea40000300800 */
[----:B------:R-:W2:Y:S01]  /*62fa0*/  LDL.LU R21, [R1+0xa24] ;  /* 0x000a240001157983 */ /* 0x000ea20000300800 */
[----:B------:R-:W2:Y:S01]  /*62fb0*/  LDL.LU R22, [R1+0xa28] ;  /* 0x000a280001167983 */ /* 0x000ea20000300800 */
[----:B------:R-:W2:Y:S03]  /*62fc0*/  LDL.LU R23, [R1+0xa2c] ;  /* 0x000a2c0001177983 */ /* 0x000ea60000300800 */
[----:B--2---:R-:W-:Y:S01]  /*62fd0*/  STL.64 [R1+0x2fb8], R22 ;  /* 0x002fb81601007387 */ /* 0x004fe20000100a00 */
[----:B------:R0:W-:Y:S03]  /*62fe0*/  STL.64 [R1+0x2fb0], R20 ;  /* 0x002fb01401007387 */ /* 0x0001e60000100a00 */
[----:B0-----:R-:W3:Y:S01]  /*62ff0*/  LDL.LU R20, [R1+0xa30] ;  /* 0x000a300001147983 */ /* 0x001ee20000300800 */
[----:B------:R-:W3:Y:S02]  /*63000*/  LDL.LU R21, [R1+0xa34] ;  /* 0x000a340001157983 */ /* 0x000ee40000300800 */
[----:B------:R-:W3:Y:S02]  /*63010*/  LDL.LU R22, [R1+0xa38] ;  /* 0x000a380001167983 */ /* 0x000ee40000300800 */
[----:B------:R-:W3:Y:S01]  /*63020*/  LDL.LU R23, [R1+0xa3c] ;  /* 0x000a3c0001177983 */ /* 0x000ee20000300800 */
[----:B----4-:R-:W-:Y:S01]  /*63030*/  STL.64 [R1+0x2f88], R6 ;  /* 0x002f880601007387 */ /* 0x010fe20000100a00 */
[----:B------:R0:W-:Y:S03]  /*63040*/  STL.64 [R1+0x2f80], R4 ;  /* 0x002f800401007387 */ /* 0x0001e60000100a00 */
        /* <DEDUP_REMOVED lines=14> */
[----:B------:R-:W2:Y:S02]  /*63130*/  LDL.LU R14, [R1+0x918] ;  /* 0x00091800010e7983 */ /* 0x000ea40000300800 */
[----:B------:R-:W2:Y:S01]  /*63140*/  LDL.LU R15, [R1+0x91c] ;  /* 0x00091c00010f7983 */ /* 0x000ea20000300800 */
[C---:B---3--:R-:W-:Y:S01]  /*63150*/  HMMA.16816.F32.BF16 R20, R8.reuse, R18, R20 ;  /* 0x000000120814723c */ /* 0x048fe20000041814 */
[----:B--2---:R-:W-:Y:S01]  /*63160*/  STL.64 [R1+0x2f48], R14 ;  /* 0x002f480e01007387 */ /* 0x004fe20000100a00 */
[----:B----4-:R0:W-:Y:S03]  /*63170*/  STL.64 [R1+0x2f40], R12 ;  /* 0x002f400c01007387 */ /* 0x0101e60000100a00 */
        /* <DEDUP_REMOVED lines=10> */
[----:B------:R-:W3:Y:S04]  /*63220*/  LDL R26, [R1+0x68] ;  /* 0x00006800011a7983 */ /* 0x000ee80000100800 */
[----:B------:R-:W3:Y:S01]  /*63230*/  LDL R27, [R1+0x6c] ;  /* 0x00006c00011b7983 */ /* 0x000ee20000100800 */
[----:B------:R-:W-:Y:S02]  /*63240*/  STL [R1+0x296c], R28 ;  /* 0x00296c1c01007387 */ /* 0x000fe40000100800 */
[----:B------:R-:W-:Y:S02]  /*63250*/  STL [R1+0x2968], R29 ;  /* 0x0029681d01007387 */ /* 0x000fe40000100800 */
[----:B------:R-:W-:Y:S01]  /*63260*/  STL.64 [R1+0x290], R20 ;  /* 0x0002901401007387 */ /* 0x000fe20000100a00 */
[----:B------:R0:W-:Y:S04]  /*63270*/  STL.64 [R1+0x298], R22 ;  /* 0x0002981601007387 */ /* 0x0001e80000100a00 */
[----:B0-----:R-:W3:Y:S01]  /*63280*/  LDL.LU.64 R22, [R1+0x2fb8] ;  /* 0x002fb80001167983 */ /* 0x001ee20000300a00 */
[----:B------:R-:W3:Y:S02]  /*63290*/  LDL.LU.64 R20, [R1+0x2fb0] ;  /* 0x002fb00001147983 */ /* 0x000ee40000300a00 */
[C---:B---3--:R-:W-:Y:S11]  /*632a0*/  HMMA.16816.F32.BF16 R20, R8.reuse, R26, R20 ;  /* 0x0000001a0814723c */ /* 0x048ff60000041814 */
[----:B------:R-:W-:Y:S11]  /*632b0*/  @!UPT UIADD3 URZ, URZ, URZ, URZ ;  /* 0x0000003f3f3ff290 */ /* 0x000ff6000fffe03f */
[----:B------:R-:W-:Y:S01]  /*632c0*/  @!UPT UIADD3 URZ, URZ, URZ, URZ ;  /* 0x0000003f3f3ff290 */ /* 0x000fe2000fffe03f */
[----:B------:R-:W-:Y:S01]  /*632d0*/  STL.64 [R1+0x280], R20 ;  /* 0x0002801401007387 */ /* 0x000fe20000100a00 */
[----:B------:R0:W-:Y:S03]  /*632e0*/  STL.64 [R1+0x288], R22 ;  /* 0x0002881601007387 */ /* 0x0001e60000100a00 */
[----:B0-----:R-:W3:Y:S01]  /*632f0*/  LDL.LU.64 R22, [R1+0x2fa8] ;  /* 0x002fa80001167983 */ /* 0x001ee20000300a00 */
[----:B------:R-:W-:Y:S01]  /*63300*/  STL [R1+0x2f18], R27 ;  /* 0x002f181b01007387 */ /* 0x000fe20000100800 */
[C---:B---3--:R-:W-:Y:S01]  /*63310*/  HMMA.16816.F32.BF16 R4, R8.reuse, R22, R4 ;  /* 0x000000160804723c */ /* 0x048fe20000041804 */
[----:B------:R-:W-:Y:S02]  /*63320*/  MOV R24, R22 ;  /* 0x0000001600187202 */ /* 0x000fe40000000f00 */
[----:B------:R-:W-:Y:S11]  /*63330*/  MOV R3, R23 ;  /* 0x0000001700037202 */ /* 0x000ff60000000f00 */
[----:B------:R-:W-:Y:S09]  /*63340*/  @!UPT UIADD3 URZ, URZ, URZ, URZ ;  /* 0x0000003f3f3ff290 */ /* 0x000ff2000fffe03f */
[----:B------:R-:W-:Y:S01]  /*63350*/  STL.64 [R1+0x270], R4 ;  /* 0x0002700401007387 */ /* 0x000fe20000100a00 */
[----:B------:R0:W-:Y:S03]  /*63360*/  STL.64 [R1+0x278], R6 ;  /* 0x0002780601007387 */ /* 0x0001e60000100a00 */
[----:B0-----:R-:W3:Y:S01]  /*63370*/  LDL.LU.64 R6, [R1+0x2fa0] ;  /* 0x002fa00001067983 */ /* 0x001ee20000300a00 */
[----:B------:R-:W3:Y:S02]  /*63380*/  LDL.LU.64 R4, [R1+0x2f98] ;  /* 0x002f980001047983 */ /* 0x000ee40000300a00 */
[----:B------:R-:W3:Y:S02]  /*63390*/  LDL.LU.64 R22, [R1+0x2f90] ;  /* 0x002f900001167983 */ /* 0x000ee40000300a00 */
        /* <DEDUP_REMOVED lines=13> */
[----:B------:R1:W-:Y:S01]  /*63470*/  STL.64 [R1+0x258], R6 ;  /* 0x0002580601007387 */ /* 0x0003e20000100a00 */
[----:B0-----:R-:W-:Y:S02]  /*63480*/  MOV R5, R22 ;  /* 0x0000001600057202 */ /* 0x001fe40000000f00 */
[----:B-1----:R-:W3:Y:S01]  /*63490*/  LDL.LU.64 R6, [R1+0x2f70] ;  /* 0x002f700001067983 */ /* 0x002ee20000300a00 */
[----:B------:R-:W-:Y:S02]  /*634a0*/  MOV R4, R23 ;  /* 0x0000001700047202 */ /* 0x000fe40000000f00 */
[----:B------:R-:W2:Y:S02]  /*634b0*/  LDL.LU.64 R22, [R1+0x2f68] ;  /* 0x002f680001167983 */ /* 0x000ea40000300a00 */
[C---:B--2---:R-:W-:Y:S01]  /*634c0*/  HMMA.16816.F32.BF16 R12, R8.reuse, R22, R12 ;  /* 0x00000016080c723c */ /* 0x044fe2000004180c */
[----:B------:R-:W-:Y:S01]  /*634d0*/  MOV R28, R22 ;  /* 0x00000016001c7202 */ /* 0x000fe20000000f00 */
[----:B------:R-:W-:Y:S11]  /*634e0*/  IMAD.MOV.U32 R25, RZ, RZ, R23 ;  /* 0x000000ffff197224 */ /* 0x000ff600078e0017 */
[----:B------:R-:W-:Y:S10]  /*634f0*/  @!UPT UIADD3 URZ, URZ, URZ, URZ ;  /* 0x0000003f3f3ff290 */ /* 0x000ff4000fffe03f */
[----:B------:R-:W-:Y:S01]  /*63500*/  STL.64 [R1+0x240], R12 ;  /* 0x0002400c01007387 */ /* 0x000fe20000100a00 */
[----:B------:R0:W-:Y:S03]  /*63510*/  STL.64 [R1+0x248], R14 ;  /* 0x0002480e01007387 */ /* 0x0001e60000100a00 */
[----:B0-----:R-:W2:Y:S01]  /*63520*/  LDL.LU.64 R14, [R1+0x2f60] ;  /* 0x002f6000010e7983 */ /* 0x001ea20000300a00 */
[----:B------:R-:W2:Y:S02]  /*63530*/  LDL.LU.64 R12, [R1+0x2f58] ;  /* 0x002f5800010c7983 */ /* 0x000ea40000300a00 */
[----:B------:R-:W2:Y:S02]  /*63540*/  LDL.LU.64 R22, [R1+0x2f50] ;  /* 0x002f500001167983 */ /* 0x000ea40000300a00 */
[----:B--2---:R-:W-:Y:S01]  /*63550*/  HMMA.16816.F32.BF16 R12, R8, R22, R12 ;  /* 0x00000016080c723c */ /* 0x004fe2000004180c */
[----:B------:R-:W-:-:S02]  /*63560*/  MOV R27, R22 ;  /* 0x00000016001b7202 */ /* 0x000fc40000000f00 */
[----:B------:R-:W-:Y:S11]  /*63570*/  MOV R29, R23 ;  /* 0x00000017001d7202 */ /* 0x000ff60000000f00 */
[----:B------:R-:W-:Y:S09]  /*63580*/  @!UPT UIADD3 URZ, URZ, URZ, URZ ;  /* 0x0000003f3f3ff290 */ /* 0x000ff2000fffe03f */
[----:B------:R-:W-:Y:S01]  /*63590*/  STL.64 [R1+0x230], R12 ;  /* 0x0002300c01007387 */ /* 0x000fe20000100a00 */
[----:B------:R0:W-:Y:S03]  /*635a0*/  STL.64 [R1+0x238], R14 ;  /* 0x0002380e01007387 */ /* 0x0001e60000100a00 */
[----:B0-----:R-:W2:Y:S01]  /*635b0*/  LDL.LU.64 R14, [R1+0x2f48] ;  /* 0x002f4800010e7983 */ /* 0x001ea20000300a00 */
[----:B------:R-:W2:Y:S02]  /*635c0*/  LDL.LU.64 R12, [R1+0x2f40] ;  /* 0x002f4000010c7983 */ /* 0x000ea40000300a00 */
[----:B------:R-:W3:Y:S02]  /*635d0*/  LDL.LU.64 R22, [R1+0x2f38] ;  /* 0x002f380001167983 */ /* 0x000ee40000300a00 */
[----:B------:R-:W3:Y:S02]  /*635e0*/  LDL.LU.64 R20, [R1+0x2f30] ;  /* 0x002f300001147983 */ /* 0x000ee40000300a00 */
[----:B---3--:R-:W-:Y:S01]  /*635f0*/  HMMA.16816.F32.BF16 R8, R8, R6, R20 ;  /* 0x000000060808723c */ /* 0x008fe20000041814 */
[----:B------:R-:W2:Y:S01]  /*63600*/  LDL.LU.64 R22, [R1+0x2f28] ;  /* 0x002f280001167983 */ /* 0x000ea20000300a00 */
[----:B------:R-:W2:Y:S02]  /*63610*/  LDL.LU.64 R20, [R1+0x2f20] ;  /* 0x002f200001147983 */ /* 0x000ea40000300a00 */
[----:B------:R-:W-:Y:S11]  /*63620*/  STL.64 [R1+0x2eb0], R6 ;  /* 0x002eb00601007387 */ /* 0x000ff60000100a00 */
[----:B------:R-:W-:Y:S08]  /*63630*/  @!UPT UIADD3 URZ, URZ, URZ, URZ ;  /* 0x0000003f3f3ff290 */ /* 0x000ff0000fffe03f */
[----:B------:R-:W-:Y:S01]  /*63640*/  STL.64 [R1+0x180], R8 ;  /* 0x0001800801007387 */ /* 0x000fe20000100a00 */
[----:B------:R0:W-:Y:S02]  /*63650*/  STL.64 [R1+0x188], R10 ;  /* 0x0001880a01007387 */ /* 0x0001e40000100a00 */
[----:B0-----:R-:W-:Y:S01]  /*63660*/  MOV R10, R2 ;  /* 0x00000002000a7202 */ /* 0x001fe20000000f00 */
[----:B------:R-:W-:-:S05]  /*63670*/  IMAD.MOV.U32 R11, RZ, RZ, R0 ;  /* 0x000000ffff0b7224 */ /* 0x000fca00078e0000 */
[----:B------:R2:W-:Y:S01]  /*63680*/  STL.64 [R1+0x2f00], R10 ;  /* 0x002f000a01007387 */ /* 0x0005e20000100a00 */
[----:B------:R-:W-:Y:S02]  /*63690*/  MOV R2, R18 ;  /* 0x0000001200027202 */ /* 0x000fe40000000f00 */
[----:B------:R-:W-:Y:S01]  /*636a0*/  MOV R0, R19 ;  /* 0x0000001300007202 */ /* 0x000fe20000000f00 */
[----:B--2---:R-:W-:Y:S11]  /*636b0*/  HMMA.16816.F32.BF16 R8, R20, R18, R12 ;  /* 0x000000121408723c */ /* 0x004ff6000004180c */
[----:B------:R-:W-:Y:S11]  /*636c0*/  @!UPT UIADD3 URZ, URZ, URZ, URZ ;  /* 0x0000003f3f3ff290 */ /* 0x000ff6000fffe03f */
[----:B------:R-:W-:Y:S01]  /*636d0*/  @!UPT UIADD3 URZ, URZ, URZ, URZ ;  /* 0x0000003f3f3ff290 */ /* 0x000fe2000fffe03f */
[----:B------:R-:W-:Y:S01]  /*636e0*/  STL.64 [R1+0x170], R8 ;  /* 0x0001700801007387 */ /* 0x000fe20000100a00 */
[----:B------:R-:W-:Y:S02]  /*636f0*/  STL.64 [R1+0x178], R10 ;  /* 0x0001780a01007387 */ /* 0x000fe40000100a00 */
[----:B------:R-:W2:Y:S02]  /*63700*/  LDL.LU R12, [R1+0x8a0] ;  /* 0x0008a000010c7983 */ /* 0x000ea40000300800 */
[----:B------:R-:W2:Y:S01]  /*63710*/  LDL.LU R13, [R1+0x8a4] ;  /* 0x0008a400010d7983 */ /* 0x000ea20000300800 */
[----:B------:R-:W3:Y:S01]  /*63720*/  LDL.LU R14, [R1+0x8a8] ;  /* 0x0008a800010e7983 */ /* 0x000ee20000300800 */
[----:B------:R-:W3:Y:S02]  /*63730*/  LDL.LU R15, [R1+0x8ac] ;  /* 0x0008ac00010f7983 */ /* 0x000ee40000300800 */
[----:B------:R-:W4:Y:S02]  /*63740*/  LDL.LU R16, [R1+0x840] ;  /* 0x0008400001107983 */ /* 0x000f240000300800 */
[----:B------:R-:W4:Y:S01]  /*63750*/  LDL.LU R17, [R1+0x844] ;  /* 0x0008440001117983 */ /* 0x000f220000300800 */
[----:B------:R-:W2:Y:S01]  /*63760*/  LDL.LU R18, [R1+0x848] ;  /* 0x0008480001127983 */ /* 0x000ea20000300800 */
[----:B------:R-:W2:Y:S01]  /*63770*/  LDL.LU R19, [R1+0x84c] ;  /* 0x00084c0001137983 */ /* 0x000ea20000300800 */
[----:B------:R-:W-:Y:S01]  /*63780*/  MOV R6, R27 ;  /* 0x0000001b00067202 */ /* 0x000fe20000000f00 */
[----:B------:R-:W-:Y:S01]  /*63790*/  IMAD.MOV.U32 R7, RZ, RZ, R29 ;  /* 0x000000ffff077224 */ /* 0x000fe200078e001d */
[----:B--2---:R-:W-:Y:S01]  /*637a0*/  STL.64 [R1+0x2ec0], R18 ;  /* 0x002ec01201007387 */ /* 0x004fe20000100a00 */
[----:B----4-:R0:W-:Y:S02]  /*637b0*/  STL.64 [R1+0x2eb8], R16 ;  /* 0x002eb81001007387 */ /* 0x0101e40000100a00 */
[----:B------:R-:W2:Y:S02]  /*637c0*/  LDL.LU R27, [R1+0x2f18] ;  /* 0x002f1800011b7983 */ /* 0x000ea40000300800 */
[----:B------:R1:W-:Y:S01]  /*637d0*/  STL.64 [R1+0x2ec8], R6 ;  /* 0x002ec80601007387 */ /* 0x0003e20000100a00 */
[----:B0-----:R-:W4:Y:S01]  /*637e0*/  LDL.LU R16, [R1+0x8b0] ;  /* 0x0008b00001107983 */ /* 0x001f220000300800 */
[----:B------:R-:W4:Y:S02]  /*637f0*/  LDL.LU R17, [R1+0x8b4] ;  /* 0x0008b40001117983 */ /* 0x000f240000300800 */
[----:B------:R-:W2:Y:S02]  /*63800*/  LDL.LU R18, [R1+0x8b8] ;  /* 0x0008b80001127983 */ /* 0x000ea40000300800 */
[----:B------:R-:W2:Y:S02]  /*63810*/  LDL.LU R19, [R1+0x8bc] ;  /* 0x0008bc0001137983 */ /* 0x000ea40000300800 */
[----:B--2---:R-:W-:Y:S01]  /*63820*/  STL.64 [R1+0x2ed8], R18 ;  /* 0x002ed81201007387 */ /* 0x004fe20000100a00 */
[----:B----4-:R-:W-:Y:S02]  /*63830*/  STL.64 [R1+0x2ed0], R16 ;  /* 0x002ed01001007387 */ /* 0x010fe40000100a00 */
[----:B------:R-:W2:Y:S02]  /*63840*/  LDL.LU R8, [R1+0x8f0] ;  /* 0x0008f00001087983 */ /* 0x000ea40000300800 */
[----:B------:R-:W2:Y:S01]  /*63850*/  LDL.LU R9, [R1+0x8f4] ;  /* 0x0008f40001097983 */ /* 0x000ea20000300800 */
[----:B------:R-:W4:Y:S01]  /*63860*/  LDL.LU R10, [R1+0x8f8] ;  /* 0x0008f800010a7983 */ /* 0x000f220000300800 */
[----:B------:R-:W4:Y:S01]  /*63870*/  LDL.LU R11, [R1+0x8fc] ;  /* 0x0008fc00010b7983 */ /* 0x000f220000300800 */
[----:B-1----:R-:W-:-:S02]  /*63880*/  MOV R6, R28 ;  /* 0x0000001c00067202 */ /* 0x002fc40000000f00 */
[----:B------:R-:W-:Y:S01]  /*63890*/  MOV R7, R25 ;  /* 0x0000001900077202 */ /* 0x000fe20000000f00 */
[----:B----4-:R-:W-:Y:S01]  /*638a0*/  STL.64 [R1+0x2f10], R10 ;  /* 0x002f100a01007387 */ /* 0x010fe20000100a00 */
[----:B--2---:R0:W-:Y:S03]  /*638b0*/  STL.64 [R1+0x2f08], R8 ;  /* 0x002f080801007387 */ /* 0x0041e60000100a00 */
[----:B0-----:R-:W2:Y:S01]  /*638c0*/  LDL.LU R8, [R1+0x900] ;  /* 0x0009000001087983 */ /* 0x001ea20000300800 */
[----:B------:R-:W2:Y:S02]  /*638d0*/  LDL.LU R9, [R1+0x904] ;  /* 0x0009040001097983 */ /* 0x000ea40000300800 */
[----:B------:R-:W2:Y:S02]  /*638e0*/  LDL.LU R10, [R1+0x908] ;  /* 0x00090800010a7983 */ /* 0x000ea40000300800 */
[----:B------:R-:W2:Y:S01]  /*638f0*/  LDL.LU R11, [R1+0x90c] ;  /* 0x00090c00010b7983 */ /* 0x000ea20000300800 */
[----:B------:R0:W-:Y:S01]  /*63900*/  STL.64 [R1+0x2ee0], R6 ;  /* 0x002ee00601007387 */ /* 0x0001e20000100a00 */
[----:B------:R-:W4:Y:S02]  /*63910*/  LDL.LU R16, [R1+0x8c0] ;  /* 0x0008c00001107983 */ /* 0x000f240000300800 */
[----:B------:R-:W4:Y:S02]  /*63920*/  LDL.LU R17, [R1+0x8c4] ;  /* 0x0008c40001117983 */ /* 0x000f240000300800 */
[----:B------:R-:W2:Y:S01]  /*63930*/  LDL.LU R18, [R1+0x8c8] ;  /* 0x0008c80001127983 */ /* 0x000ea20000300800 */
[----:B------:R-:W2:Y:S01]  /*63940*/  LDL.LU R19, [R1+0x8cc] ;  /* 0x0008cc0001137983 */ /* 0x000ea20000300800 */
[----:B0-----:R-:W-:Y:S01]  /*63950*/  MOV R6, R5 ;  /* 0x0000000500067202 */ /* 0x001fe20000000f00 */
[----:B------:R-:W-:-:S02]  /*63960*/  IMAD.MOV.U32 R7, RZ, RZ, R4 ;  /* 0x000000ffff077224 */ /* 0x000fc400078e0004 */
[----:B--2---:R-:W-:Y:S01]  /*63970*/  STL.64 [R1+0x2ef0], R18 ;  /* 0x002ef01201007387 */ /* 0x004fe20000100a00 */
[----:B----4-:R-:W-:Y:S02]  /*63980*/  STL.64 [R1+0x2ee8], R16 ;  /* 0x002ee81001007387 */ /* 0x010fe40000100a00 */
[----:B------:R0:W-:Y:S02]  /*63990*/  STL.64 [R1+0x2ef8], R6 ;  /* 0x002ef80601007387 */ /* 0x0001e40000100a00 */
[----:B------:R-:W2:Y:S01]  /*639a0*/  LDL.LU R4, [R1+0x8e0] ;  /* 0x0008e00001047983 */ /* 0x000ea20000300800 */
[----:B------:R-:W2:Y:S04]  /*639b0*/  LDL.LU R5, [R1+0x8e4] ;  /* 0x0008e40001057983 */ /* 0x000ea80000300800 */
[----:B0-----:R-:W2:Y:S01]  /*639c0*/  LDL.LU R6, [R1+0x8e8] ;  /* 0x0008e80001067983 */ /* 0x001ea20000300800 */
[----:B------:R-:W2:Y:S02]  /*639d0*/  LDL.LU R7, [R1+0x8ec] ;  /* 0x0008ec0001077983 */ /* 0x000ea40000300800 */
[----:B------:R-:W4:Y:S02]  /*639e0*/  LDL.LU R16, [R1+0x8d0] ;  /* 0x0008d00001107983 */ /* 0x000f240000300800 */
[----:B------:R-:W4:Y:S01]  /*639f0*/  LDL.LU R17, [R1+0x8d4] ;  /* 0x0008d40001117983 */ /* 0x000f220000300800 */
[----:B------:R-:W4:Y:S01]  /*63a00*/  LDL.LU R18, [R1+0x8d8] ;  /* 0x0008d80001127983 */ /* 0x000f220000300800 */
[----:B------:R-:W4:Y:S02]  /*63a10*/  LDL.LU R19, [R1+0x8dc] ;  /* 0x0008dc0001137983 */ /* 0x000f240000300800 */
[----:B---3--:R-:W-:Y:S02]  /*63a20*/  STL.64 [R1+0x2e60], R14 ;  /* 0x002e600e01007387 */ /* 0x008fe40000100a00 */
[----:B------:R0:W-:Y:S02]  /*63a30*/  STL.64 [R1+0x2e58], R12 ;  /* 0x002e580c01007387 */ /* 0x0001e40000100a00 */
[----:B0-----:R-:W3:Y:S01]  /*63a40*/  LDL.LU R12, [R1+0x620] ;  /* 0x00062000010c7983 */ /* 0x001ee20000300800 */
[----:B------:R-:W3:Y:S02]  /*63a50*/  LDL.LU R13, [R1+0x624] ;  /* 0x00062400010d7983 */ /* 0x000ee40000300800 */
[----:B------:R-:W2:Y:S02]  /*63a60*/  LDL.LU R14, [R1+0x628] ;  /* 0x00062800010e7983 */ /* 0x000ea40000300800 */
[----:B------:R-:W2:Y:S01]  /*63a70*/  LDL.LU R15, [R1+0x62c] ;  /* 0x00062c00010f7983 */ /* 0x000ea20000300800 */
[C---:B------:R-:W-:Y:S01]  /*63a80*/  HMMA.16816.F32.BF16 R8, R20.reuse, R26, R8 ;  /* 0x0000001a1408723c */ /* 0x040fe20000041808 */
[----:B--2---:R-:W-:Y:S01]  /*63a90*/  STL.64 [R1+0x2e70], R14 ;  /* 0x002e700e01007387 */ /* 0x004fe20000100a00 */
[----:B---3--:R-:W-:Y:S11]  /*63aa0*/  STL.64 [R1+0x2e68], R12 ;  /* 0x002e680c01007387 */ /* 0x008ff60000100a00 */
[----:B------:R-:W-:Y:S10]  /*63ab0*/  @!UPT UIADD3 URZ, URZ, URZ, URZ ;  /* 0x0000003f3f3ff290 */ /* 0x000ff4000fffe03f */
[----:B------:R-:W-:Y:S02]  /*63ac0*/  STL.64 [R1+0x160], R8 ;  /* 0x0001600801007387 */ /* 0x000fe40000100a00 */
[----:B------:R0:W-:Y:S02]  /*63ad0*/  STL.64 [R1+0x168], R10 ;  /* 0x0001680a01007387 */ /* 0x0001e40000100a00 */
[----:B0-----:R-:W2:Y:S01]  /*63ae0*/  LDL.LU.64 R10, [R1+0x2f10] ;  /* 0x002f1000010a7983 */ /* 0x001ea20000300a00 */
[----:B------:R-:W2:Y:S01]  /*63af0*/  LDL.LU.64 R8, [R1+0x2f08] ;  /* 0x002f080001087983 */ /* 0x000ea20000300a00 */
[----:B------:R-:W-:Y:S02]  /*63b00*/  MOV R14, R24 ;  /* 0x00000018000e7202 */ /* 0x000fe40000000f00 */
[----:B------:R-:W-:Y:S01]  /*63b10*/  MOV R15, R3 ;  /* 0x00000003000f7202 */ /* 0x000fe20000000f00 */
[----:B------:R-:W-:Y:S06]  /*63b20*/  STL.64 [R1+0x2e88], R26 ;  /* 0x002e881a01007387 */ /* 0x000fec0000100a00 */
[C---:B--2---:R-:W-:Y:S11]  /*63b30*/  HMMA.16816.F32.BF16 R8, R20.reuse, R14, R8 ;  /* 0x0000000e1408723c */ /* 0x044ff60000041808 */
[----:B------:R-:W-:Y:S11]  /*63b40*/  @!UPT UIADD3 URZ, URZ, URZ, URZ ;  /* 0x0000003f3f3ff290 */ /* 0x000ff6000fffe03f */
[----:B------:R-:W-:Y:S01]  /*63b50*/  @!UPT UIADD3 URZ, URZ, URZ, URZ ;  /* 0x0000003f3f3ff290 */ /* 0x000fe2000fffe03f */
[----:B------:R-:W-:Y:S01]  /*63b60*/  STL.64 [R1+0x150], R8 ;  /* 0x0001500801007387 */ /* 0x000fe20000100a00 */
[----:B------:R0:W-:Y:S03]  /*63b70*/  STL.64 [R1+0x158], R10 ;  /* 0x0001580a01007387 */ /* 0x0001e60000100a00 */
[----:B0-----:R-:W2:Y:S01]  /*63b80*/  LDL.LU.64 R10, [R1+0x2f00] ;  /* 0x002f0000010a7983 */ /* 0x001ea20000300a00 */
[----:B------:R0:W-:Y:S02]  /*63b90*/  STL.64 [R1+0x2e80], R14 ;  /* 0x002e800e01007387 */ /* 0x0001e40000100a00 */
[----:B------:R-:W3:Y:S02]  /*63ba0*/  LDL.LU R12, [R1+0x820] ;  /* 0x00082000010c7983 */ /* 0x000ee40000300800 */
[----:B------:R-:W3:Y:S01]  /*63bb0*/  LDL.LU R13, [R1+0x824] ;  /* 0x00082400010d7983 */ /* 0x000ee20000300800 */
[----:B0-----:R-:W3:Y:S01]  /*63bc0*/  LDL.LU R14, [R1+0x828] ;  /* 0x00082800010e7983 */ /* 0x001ee20000300800 */
[----:B------:R-:W3:Y:S01]  /*63bd0*/  LDL.LU R15, [R1+0x82c] ;  /* 0x00082c00010f7983 */ /* 0x000ee20000300800 */
[C---:B--2---:R-:W-:Y:S02]  /*63be0*/  HMMA.16816.F32.BF16 R4, R20.reuse, R10, R4 ;  /* 0x0000000a1404723c */ /* 0x044fe40000041804 */
[----:B---3--:R-:W-:Y:S01]  /*63bf0*/  STL.64 [R1+0x2e98], R14 ;  /* 0x002e980e01007387 */ /* 0x008fe20000100a00 */
[----:B------:R0:W-:Y:S03]  /*63c00*/  STL.64 [R1+0x2e90], R12 ;  /* 0x002e900c01007387 */ /* 0x0001e60000100a00 */
[----:B0-----:R-:W2:Y:S01]  /*63c10*/  LDL.LU R12, [R1+0x830] ;  /* 0x00083000010c7983 */ /* 0x001ea20000300800 */
[----:B------:R-:W2:Y:S02]  /*63c20*/  LDL.LU R13, [R1+0x834] ;  /* 0x00083400010d7983 */ /* 0x000ea40000300800 */
[----:B------:R-:W2:Y:S02]  /*63c30*/  LDL.LU R14, [R1+0x838] ;  /* 0x00083800010e7983 */ /* 0x000ea40000300800 */
[----:B------:R-:W2:Y:S11]  /*63c40*/  LDL.LU R15, [R1+0x83c] ;  /* 0x00083c00010f7983 */ /* 0x000eb60000300800 */
[----:B------:R-:W-:Y:S01]  /*63c50*/  @!UPT UIADD3 URZ, URZ, URZ, URZ ;  /* 0x0000003f3f3ff290 */ /* 0x000fe2000fffe03f */
[----:B------:R-:W-:Y:S01]  /*63c60*/  STL.64 [R1+0x140], R4 ;  /* 0x0001400401007387 */ /* 0x000fe20000100a00 */
[----:B------:R0:W-:Y:S03]  /*63c70*/  STL.64 [R1+0x148], R6 ;  /* 0x0001480601007387 */ /* 0x0001e60000100a00 */
[----:B0-----:R-:W4:Y:S01]  /*63c80*/  LDL.LU.64 R6, [R1+0x2ef8] ;  /* 0x002ef80001067983 */ /* 0x001f220000300a00 */
[----:B------:R0:W-:Y:S02]  /*63c90*/  STL.64 [R1+0x2e78], R10 ;  /* 0x002e780a01007387 */ /* 0x0001e40000100a00 */
[----:B------:R-:W3:Y:S02]  /*63ca0*/  LDL.LU R8, [R1+0x810] ;  /* 0x0008100001087983 */ /* 0x000ee40000300800 */
[----:B------:R-:W3:Y:S01]  /*63cb0*/  LDL.LU R9, [R1+0x814] ;  /* 0x0008140001097983 */ /* 0x000ee20000300800 */
[----:B0-----:R-:W3:Y:S01]  /*63cc0*/  LDL.LU R10, [R1+0x818] ;  /* 0x00081800010a7983 */ /* 0x001ee20000300800 */
[----:B------:R-:W3:Y:S01]  /*63cd0*/  LDL.LU R11, [R1+0x81c] ;  /* 0x00081c00010b7983 */ /* 0x000ee20000300800 */
[C---:B----4-:R-:W-:Y:S02]  /*63ce0*/  HMMA.16816.F32.BF16 R4, R20.reuse, R6, R16 ;  /* 0x000000061404723c */ /* 0x050fe40000041810 */
[----:B------:R-:W4:Y:S01]  /*63cf0*/  LDL.LU.64 R18, [R1+0x2ef0] ;  /* 0x002ef00001127983 */ /* 0x000f220000300a00 */
[----:B------:R-:W4:Y:S11]  /*63d00*/  LDL.LU.64 R16, [R1+0x2ee8] ;  /* 0x002ee80001107983 */ /* 0x000f360000300a00 */
[----:B------:R-:W-:Y:S09]  /*63d10*/  @!UPT UIADD3 URZ, URZ, URZ, URZ ;  /* 0x0000003f3f3ff290 */ /* 0x000ff2000fffe03f */
[----:B------:R-:W-:Y:S01]  /*63d20*/  STL.64 [R1+0x220], R4 ;  /* 0x0002200401007387 */ /* 0x000fe20000100a00 */
[----:B------:R0:W-:Y:S03]  /*63d30*/  STL.64 [R1+0x228], R6 ;  /* 0x0002280601007387 */ /* 0x0001e60000100a00 */
[----:B0-----:R-:W4:Y:S02]  /*63d40*/  LDL.LU.64 R6, [R1+0x2ee0] ;  /* 0x002ee00001067983 */ /* 0x001f240000300a00 */
        /* <DEDUP_REMOVED lines=13> */
[----:B0-----:R-:W4:Y:S01]  /*63e20*/  LDL.LU.64 R6, [R1+0x2eb0] ;  /* 0x002eb00001067983 */ /* 0x001f220000300a00 */
[----:B------:R-:W-:Y:S01]  /*63e30*/  MOV R26, R2 ;  /* 0x00000002001a7202 */ /* 0x000fe20000000f00 */
[----:B------:R-:W-:Y:S01]  /*63e40*/  IMAD.MOV.U32 R27, RZ, RZ, R0 ;  /* 0x000000ffff1b7224 */ /* 0x000fe200078e0000 */
[----:B----4-:R-:W-:Y:S01]  /*63e50*/  HMMA.16816.F32.BF16 R20, R20, R6, R16 ;  /* 0x000000061414723c */ /* 0x010fe20000041810 */
[----:B------:R-:W2:Y:S01]  /*63e60*/  LDL.LU.64 R18, [R1+0x2ea8] ;  /* 0x002ea80001127983 */ /* 0x000ea20000300a00 */
[----:B------:R-:W2:Y:S11]  /*63e70*/  LDL.LU.64 R16, [R1+0x2ea0] ;  /* 0x002ea00001107983 */ /* 0x000eb60000300a00 */
[----:B------:R-:W-:Y:S10]  /*63e80*/  @!UPT UIADD3 URZ, URZ, URZ, URZ ;  /* 0x0000003f3f3ff290 */ /* 0x000ff4000fffe03f */
[----:B------:R-:W-:Y:S01]  /*63e90*/  STL.64 [R1+0x3e0], R20 ;  /* 0x0003e01401007387 */ /* 0x000fe20000100a00 */
[----:B------:R0:W-:Y:S03]  /*63ea0*/  STL.64 [R1+0x3e8], R22 ;  /* 0x0003e81601007387 */ /* 0x0001e60000100a00 */
[----:B0-----:R-:W4:Y:S01]  /*63eb0*/  LDL.64 R22, [R1+0x28] ;  /* 0x0000280001167983 */ /* 0x001f220000100a00 */
[C---:B--2---:R-:W-:Y:S11]  /*63ec0*/  HMMA.16816.F32.BF16 R24, R16.reuse, R26, R12 ;  /* 0x0000001a1018723c */ /* 0x044ff6000004180c */
[----:B------:R-:W-:Y:S11]  /*63ed0*/  @!UPT UIADD3 URZ, URZ, URZ, URZ ;  /* 0x0000003f3f3ff290 */ /* 0x000ff6000fffe03f */
[----:B------:R-:W-:Y:S02]  /*63ee0*/  @!UPT UIADD3 URZ, URZ, URZ, URZ ;  /* 0x0000003f3f3ff290 */ /* 0x000fe4000fffe03f */
[----:B------:R-:W-:Y:S02]  /*63ef0*/  MOV R5, R26 ;  /* 0x0000001a00057202 */ /* 0x000fe40000000f00 */
[----:B------:R-:W-:Y:S01]  /*63f00*/  MOV R4, R27 ;  /* 0x0000001b00047202 */ /* 0x000fe20000000f00 */
[----:B----4-:R0:W-:Y:S04]  /*63f10*/  STL.64 [R1+0x2e50], R22 ;  /* 0x002e501601007387 */ /* 0x0101e80000100a00 */
[----:B0-----:R-:W2:Y:S01]  /*63f20*/  LDL.64 R22, [R1+0x38] ;  /* 0x0000380001167983 */ /* 0x001ea20000100a00 */
[----:B------:R-:W4:Y:S02]  /*63f30*/  LDL.LU.64 R14, [R1+0x2e98] ;  /* 0x002e9800010e7983 */ /* 0x000f240000300a00 */
[----:B------:R-:W4:Y:S02]  /*63f40*/  LDL.LU.64 R12, [R1+0x2e90] ;  /* 0x002e9000010c7983 */ /* 0x000f240000300a00 */
[----:B------:R4:W-:Y:S01]  /*63f50*/  STL.64 [R1+0x470], R24 ;  /* 0x0004701801007387 */ /* 0x0009e20000100a00 */
[----:B------:R-:W4:Y:S01]  /*63f60*/  LDL.LU.64 R26, [R1+0x2e88] ;  /* 0x002e8800011a7983 */ /* 0x000f220000300a00 */
[----:B------:R-:W-:Y:S02]  /*63f70*/  STL [R1+0x26cc], R4 ;  /* 0x0026cc0401007387 */ /* 0x000fe40000100800 */
[----:B------:R-:W-:Y:S01]  /*63f80*/  STL [R1+0x26c8], R5 ;  /* 0x0026c80501007387 */ /* 0x000fe20000100800 */
[C---:B----4-:R-:W-:Y:S01]  /*63f90*/  HMMA.16816.F32.BF16 R24, R16.reuse, R26, R12 ;  /* 0x0000001a1018723c */ /* 0x050fe2000004180c */
[----:B------:R-:W3:Y:S11]  /*63fa0*/  LDL.LU.64 R14, [R1+0x2e80] ;  /* 0x002e8000010e7983 */ /* 0x000ef60000300a00 */
[----:B------:R-:W-:Y:S11]  /*63fb0*/  @!UPT UIADD3 URZ, URZ, URZ, URZ ;  /* 0x0000003f3f3ff290 */ /* 0x000ff6000fffe03f */
[----:B------:R0:W-:Y:S01]  /*63fc0*/  STL.64 [R1+0x460], R24 ;  /* 0x0004601801007387 */ /* 0x0001e20000100a00 */
[----:B------:R1:W-:Y:S03]  /*63fd0*/  STL.64 [R1+0x468], R26 ;  /* 0x0004681a01007387 */ /* 0x0003e60000100a00 */
[----:B0-----:R-:W4:Y:S01]  /*63fe0*/  LDL.LU R24, [R1+0xad0] ;  /* 0x000ad00001187983 */ /* 0x001f220000300800 */
[----:B------:R-:W4:Y:S02]  /*63ff0*/  LDL.LU R25, [R1+0xad4] ;  /* 0x000ad40001197983 */ /* 0x000f240000300800 */
[----:B-1----:R-:W4:Y:S02]  /*64000*/  LDL.LU R26, [R1+0xad8] ;  /* 0x000ad800011a7983 */ /* 0x002f240000300800 */
[----:B------:R-:W4:Y:S01]  /*64010*/  LDL.LU R27, [R1+0xadc] ;  /* 0x000adc00011b7983 */ /* 0x000f220000300800 */
[C---:B---3--:R-:W-:Y:S01]  /*64020*/  HMMA.16816.F32.BF16 R12, R16.reuse, R14, R8 ;  /* 0x0000000e100c723c */ /* 0x048fe20000041808 */
[----:B------:R-:W3:Y:S11]  /*64030*/  LDL.LU.64 R10, [R1+0x2e78] ;  /* 0x002e7800010a7983 */ /* 0x000ef60000300a00 */
[----:B------:R-:W-:Y:S11]  /*64040*/  @!UPT UIADD3 URZ, URZ, URZ, URZ ;  /* 0x0000003f3f3ff290 */ /* 0x000ff6000fffe03f */
[----:B------:R0:W-:Y:S01]  /*64050*/  STL.64 [R1+0x458], R14 ;  /* 0x0004580e01007387 */ /* 0x0001e20000100a00 */
[----:B------:R-:W-:Y:S02]  /*64060*/  MOV R4, R12 ;  /* 0x0000000c00047202 */ /* 0x000fe40000000f00 */
[----:B------:R-:W-:Y:S01]  /*64070*/  MOV R5, R13 ;  /* 0x0000000d00057202 */ /* 0x000fe20000000f00 */
[----:B0-----:R-:W3:Y:S01]  /*64080*/  LDL.LU.64 R14, [R1+0x2e70] ;  /* 0x002e7000010e7983 */ /* 0x001ee20000300a00 */
[----:B------:R-:W3:Y:S03]  /*64090*/  LDL.LU.64 R12, [R1+0x2e68] ;  /* 0x002e6800010c7983 */ /* 0x000ee60000300a00 */
[----:B------:R0:W-:Y:S02]  /*640a0*/  STL [R1+0x26d4], R5 ;  /* 0x0026d40501007387 */ /* 0x0001e40000100800 */
[----:B------:R1:W-:Y:S01]  /*640b0*/  STL [R1+0x26d0], R4 ;  /* 0x0026d00401007387 */ /* 0x0003e20000100800 */
[----:B------:R-:W0:Y:S04]  /*640c0*/  S2R R2, SR_TID.X ;  /* 0x0000000000027919 */ /* 0x000e280000002100 */
[----:B------:R-:W0:Y:S01]  /*640d0*/  S2R R0, SR_TID.X ;  /* 0x0000000000007919 */ /* 0x000e220000002100 */
[----:B---3--:R-:W-:Y:S03]  /*640e0*/  HMMA.16816.F32.BF16 R8, R16, R10, R12 ;  /* 0x0000000a1008723c */ /* 0x008fe6000004180c */
[----:B------:R-:W3:Y:S01]  /*640f0*/  LDL.LU.64 R14, [R1+0x2e60] ;  /* 0x002e6000010e7983 */ /* 0x000ee20000300a00 */
[----:B------:R-:W3:Y:S01]  /*64100*/  LDL.LU.64 R12, [R1+0x2e58] ;  /* 0x002e5800010c7983 */ /* 0x000ee20000300a00 */
[----:B0-----:R-:W-:Y:S01]  /*64110*/  LOP3.LUT R3, R2, 0x7, RZ, 0xc0, !PT ;  /* 0x0000000702037812 */ /* 0x001fe200078ec0ff */
[----:B------:R-:W-:-:S03]  /*64120*/  IMAD.SHL.U32 R0, R0, 0x80, RZ ;  /* 0x0000008000007824 */ /* 0x000fc600078e00ff */
[----:B------:R-:W-:-:S04]  /*64130*/  SHF.L.U32 R3, R3, 0x4, RZ ;  /* 0x0000000403037819 */ /* 0x000fc800000006ff */
[----:B------:R-:W-:-:S04]  /*64140*/  LOP3.LUT R3, R3, 0x780, R0, 0xf8, !PT ;  /* 0x0000078003037812 */ /* 0x000fc800078ef800 */
[----:B------:R-:W-:Y:S01]  /*64150*/  LOP3.LUT R3, R3, 0x10, R2, 0x78, !PT ;  /* 0x0000001003037812 */ /* 0x000fe200078e7802 */
[----:B--2---:R-:W-:Y:S02]  /*64160*/  MOV R2, R22 ;  /* 0x0000001600027202 */ /* 0x004fe40000000f00 */
[----:B------:R-:W-:Y:S01]  /*64170*/  IMAD.MOV.U32 R0, RZ, RZ, R23 ;  /* 0x000000ffff007224 */ /* 0x000fe200078e0017 */
[----:B------:R-:W-:Y:S02]  /*64180*/  LOP3.LUT R3, R3, 0x20, RZ, 0x3c, !PT ;  /* 0x0000002003037812 */ /* 0x000fe400078e3cff */
[----:B------:R-:W-:Y:S01]  /*64190*/  STL.64 [R1+0x440], R8 ;  /* 0x0004400801007387 */ /* 0x000fe20000100a00 */
[----:B------:R-:W-:Y:S02]  /*641a0*/  STL.64 [R1+0x448], R10 ;  /* 0x0004480a01007387 */ /* 0x000fe40000100a00 */
[----:B------:R-:W-:Y:S01]  /*641b0*/  LDSM.16.M88.4 R8, [R3+0x51800] ;  /* 0x051800000308783b */ /* 0x000fe20000000200 */
[C---:B---3--:R-:W-:Y:S01]  /*641c0*/  HMMA.16816.F32.BF16 R12, R16.reuse, R22, R12 ;  /* 0x00000016100c723c */ /* 0x048fe2000004180c */
[----:B------:R-:W2:Y:S11]  /*641d0*/  LDL.LU.64 R22, [R1+0x2e50] ;  /* 0x002e500001167983 */ /* 0x000eb60000300a00 */
[----:B------:R-:W-:Y:S11]  /*641e0*/  @!UPT UIADD3 URZ, URZ, URZ, URZ ;  /* 0x0000003f3f3ff290 */ /* 0x000ff6000fffe03f */
[----:B------:R-:W-:Y:S01]  /*641f0*/  STL.64 [R1+0x430], R12 ;  /* 0x0004300c01007387 */ /* 0x000fe20000100a00 */
[----:B------:R-:W-:Y:S02]  /*64200*/  MOV R5, R14 ;  /* 0x0000000e00057202 */ /* 0x000fe40000000f00 */
[----:B-1----:R-:W-:Y:S02]  /*64210*/  MOV R4, R15 ;  /* 0x0000000f00047202 */ /* 0x002fe40000000f00 */
[----:B------:R-:W0:Y:S04]  /*64220*/  LDSM.16.M88.4 R12, [R3+0x52000] ;  /* 0x05200000030c783b */ /* 0x000e280000000200 */
[----:B------:R-:W-:Y:S01]  /*64230*/  STL [R1+0x26dc], R4 ;  /* 0x0026dc0401007387 */ /* 0x000fe20000100800 */
[----:B------:R-:W-:Y:S03]  /*64240*/  STL [R1+0x26d8], R5 ;  /* 0x0026d80501007387 */ /* 0x000fe60000100800 */
[----:B0-----:R-:W-:Y:S01]  /*64250*/  STL.64 [R1+0x2dc0], R14 ;  /* 0x002dc00e01007387 */ /* 0x001fe20000100a00 */
[----:B------:R0:W-:Y:S03]  /*64260*/  STL.64 [R1+0x2db8], R12 ;  /* 0x002db80c01007387 */ /* 0x0001e60000100a00 */
[----:B0-----:R-:W3:Y:S01]  /*64270*/  LDL.LU R12, [R1+0x9c0] ;  /* 0x0009c000010c7983 */ /* 0x001ee20000300800 */
[----:B------:R-:W3:Y:S02]  /*64280*/  LDL.LU R13, [R1+0x9c4] ;  /* 0x0009c400010d7983 */ /* 0x000ee40000300800 */
[----:B------:R-:W3:Y:S02]  /*64290*/  LDL.LU R14, [R1+0x9c8] ;  /* 0x0009c800010e7983 */ /* 0x000ee40000300800 */
[----:B------:R-:W3:Y:S01]  /*642a0*/  LDL.LU R15, [R1+0x9cc] ;  /* 0x0009cc00010f7983 */ /* 0x000ee20000300800 */
[----:B--2---:R-:W-:Y:S01]  /*642b0*/  MOV R5, R22 ;  /* 0x0000001600057202 */ /* 0x004fe20000000f00 */
[----:B------:R-:W-:Y:S01]  /*642c0*/  IMAD.MOV.U32 R4, RZ, RZ, R23 ;  /* 0x000000ffff047224 */ /* 0x000fe200078e0017 */
[----:B---3--:R-:W-:Y:S01]  /*642d0*/  HMMA.16816.F32.BF16 R12, R16, R22, R12 ;  /* 0x00000016100c723c */ /* 0x008fe2000004180c */
[----:B------:R-:W0:Y:S11]  /*642e0*/  LDSM.16.M88.4 R20, [R3+0x52800] ;  /* 0x052800000314783b */ /* 0x000e360000000200 */
[----:B------:R-:W-:Y:S11]  /*642f0*/  @!UPT UIADD3 URZ, URZ, URZ, URZ ;  /* 0x0000003f3f3ff290 */ /* 0x000ff6000fffe03f */
[----:B------:R1:W-:Y:S01]  /*64300*/  STL.64 [R1+0x420], R12 ;  /* 0x0004200c01007387 */ /* 0x0003e20000100a00 */
[----:B------:R2:W-:Y:S03]  /*64310*/  STL.64 [R1+0x428], R14 ;  /* 0x0004280e01007387 */ /* 0x0005e60000100a00 */
[----:B-1----:R-:W3:Y:S01]  /*64320*/  LDL.LU R12, [R1+0xac0] ;  /* 0x000ac000010c7983 */ /* 0x002ee20000300800 */
[----:B------:R-:W3:Y:S02]  /*64330*/  LDL.LU R13, [R1+0xac4] ;  /* 0x000ac400010d7983 */ /* 0x000ee40000300800 */
[----:B--2---:R-:W3:Y:S02]  /*64340*/  LDL.LU R14, [R1+0xac8] ;  /* 0x000ac800010e7983 */ /* 0x004ee40000300800 */
[----:B------:R-:W3:Y:S01]  /*64350*/  LDL.LU R15, [R1+0xacc] ;  /* 0x000acc00010f7983 */ /* 0x000ee20000300800 */
[----:B0-----:R0:W-:Y:S01]  /*64360*/  STL.64 [R1+0x2d48], R22 ;  /* 0x002d481601007387 */ /* 0x0011e20000100a00 */
[----:B------:R-:W-:Y:S01]  /*64370*/  STL.64 [R1+0x2d40], R20 ;  /* 0x002d401401007387 */ /* 0x000fe20000100a00 */
[----:B0-----:R-:W-:-:S02]  /*64380*/  MOV R22, R5 ;  /* 0x0000000500167202 */ /* 0x001fc40000000f00 */
[----:B------:R-:W-:-:S05]  /*64390*/  MOV R23, R4 ;  /* 0x0000000400177202 */ /* 0x000fca0000000f00 */
[----:B------:R0:W-:Y:S04]  /*643a0*/  STL.64 [R1+0x2df0], R22 ;  /* 0x002df01601007387 */ /* 0x0001e80000100a00 */
[----:B0-----:R-:W4:Y:S02]  /*643b0*/  LDL.64 R22, [R1+0x18] ;  /* 0x0000180001167983 */ /* 0x001f240000100a00 */
[C---:B----4-:R-:W-:Y:S11]  /*643c0*/  HMMA.16816.F32.BF16 R24, R16.reuse, R22, R24 ;  /* 0x000000161018723c */ /* 0x050ff60000041818 */
[----:B------:R-:W-:Y:S11]  /*643d0*/  @!UPT UIADD3 URZ, URZ, URZ, URZ ;  /* 0x0000003f3f3ff290 */ /* 0x000ff6000fffe03f */
[----:B------:R-:W-:Y:S01]  /*643e0*/  @!UPT UIADD3 URZ, URZ, URZ, URZ ;  /* 0x0000003f3f3ff290 */ /* 0x000fe2000fffe03f */
[----:B------:R-:W-:Y:S01]  /*643f0*/  STL.64 [R1+0x410], R24 ;  /* 0x0004101801007387 */ /* 0x000fe20000100a00 */
[----:B------:R-:W-:Y:S02]  /*64400*/  MOV R4, R26 ;  /* 0x0000001a00047202 */ /* 0x000fe40000000f00 */
[----:B------:R-:W-:Y:S02]  /*64410*/  MOV R5, R27 ;  /* 0x0000001b00057202 */ /* 0x000fe40000000f00 */
[----:B------:R-:W0:Y:S04]  /*64420*/  LDSM.16.M88.4 R24, [R3+0x53000] ;  /* 0x053000000318783b */ /* 0x000e280000000200 */
[----:B0-----:R-:W-:Y:S01]  /*64430*/  STL.64 [R1+0x2cb0], R26 ;  /* 0x002cb01a01007387 */ /* 0x001fe20000100a00 */
[----:B------:R0:W-:Y:S03]  /*64440*/  STL.64 [R1+0x2ca8], R24 ;  /* 0x002ca81801007387 */ /* 0x0001e60000100a00 */
        /* <DEDUP_REMOVED lines=16> */
[----:B---3--:R-:W-:Y:S01]  /*64550*/  HMMA.16816.F32.BF16 R12, R16, R6, R12 ;  /* 0x00000006100c723c */ /* 0x008fe2000004180c */
[----:B------:R-:W-:Y:S01]  /*64560*/  MOV R29, R22 ;  /* 0x00000016001d7202 */ /* 0x000fe20000000f00 */
[----:B------:R-:W-:Y:S01]  /*64570*/  IMAD.MOV.U32 R28, RZ, RZ, R23 ;  /* 0x000000ffff1c7224 */ /* 0x000fe200078e0017 */
[----:B------:R-:W0:Y:S04]  /*64580*/  LDSM.16.M88.4 R16, [R3+0x53800] ;  /* 0x053800000310783b */ /* 0x000e280000000200 */
[----:B----4-:R1:W-:Y:S01]  /*64590*/  STL.64 [R1+0x2d78], R26 ;  /* 0x002d781a01007387 */ /* 0x0103e20000100a00 */
[----:B--2---:R-:W-:Y:S03]  /*645a0*/  STL.64 [R1+0x2d70], R24 ;  /* 0x002d701801007387 */ /* 0x004fe60000100a00 */
[----:B-1----:R-:W2:Y:S04]  /*645b0*/  LDL.64 R26, [R1+0x58] ;  /* 0x00005800011a7983 */ /* 0x002ea80000100a00 */
[----:B--2---:R-:W-:Y:S01]  /*645c0*/  STL.64 [R1+0x2e20], R26 ;  /* 0x002e201a01007387 */ /* 0x004fe20000100a00 */
[----:B------:R-:W2:Y:S07]  /*645d0*/  LDL.LU R20, [R1+0xb70] ;  /* 0x000b700001147983 */ /* 0x000eae0000300800 */
[----:B------:R-:W-:Y:S02]  /*645e0*/  STL.64 [R1+0x3d0], R12 ;  /* 0x0003d00c01007387 */ /* 0x000fe40000100a00 */
[----:B------:R-:W-:Y:S01]  /*645f0*/  STL.64 [R1+0x3d8], R14 ;  /* 0x0003d80e01007387 */ /* 0x000fe20000100a00 */
[----:B------:R-:W2:Y:S01]  /*64600*/  LDL.LU R21, [R1+0xb74] ;  /* 0x000b740001157983 */ /* 0x000ea20000300800 */
[----:B------:R-:W3:Y:S02]  /*64610*/  LDL.LU R22, [R1+0xb78] ;  /* 0x000b780001167983 */ /* 0x000ee40000300800 */
[----:B------:R-:W3:Y:S02]  /*64620*/  LDL.LU R23, [R1+0xb7c] ;  /* 0x000b7c0001177983 */ /* 0x000ee40000300800 */
[----:B---3--:R1:W-:Y:S01]  /*64630*/  STL.64 [R1+0x2e00], R22 ;  /* 0x002e001601007387 */ /* 0x0083e20000100a00 */
[----:B--2---:R2:W-:Y:S03]  /*64640*/  STL.64 [R1+0x2df8], R20 ;  /* 0x002df81401007387 */ /* 0x0045e60000100a00 */
[----:B-1----:R-:W3:Y:S04]  /*64650*/  LDL R22, [R1+0x48] ;  /* 0x0000480001167983 */ /* 0x002ee80000100800 */
[----:B------:R-:W3:Y:S04]  /*64660*/  LDL R23, [R1+0x4c] ;  /* 0x00004c0001177983 */ /* 0x000ee80000100800 */
[----:B---3--:R1:W-:Y:S01]  /*64670*/  STL.64 [R1+0x2e18], R22 ;  /* 0x002e181601007387 */ /* 0x0083e20000100a00 */
[----:B--2---:R-:W2:Y:S02]  /*64680*/  LDL.LU R20, [R1+0xb90] ;  /* 0x000b900001147983 */ /* 0x004ea40000300800 */
[----:B------:R-:W2:Y:S01]  /*64690*/  LDL.LU R21, [R1+0xb94] ;  /* 0x000b940001157983 */ /* 0x000ea20000300800 */
[----:B-1----:R-:W3:Y:S01]  /*646a0*/  LDL.LU R22, [R1+0xb98] ;  /* 0x000b980001167983 */ /* 0x002ee20000300800 */
[----:B------:R-:W3:Y:S03]  /*646b0*/  LDL.LU R23, [R1+0xb9c] ;  /* 0x000b9c0001177983 */ /* 0x000ee60000300800 */
[----:B---3--:R-:W-:Y:S01]  /*646c0*/  STL.64 [R1+0x2e30], R22 ;  /* 0x002e301601007387 */ /* 0x008fe20000100a00 */
[----:B--2---:R1:W-:Y:S02]  /*646d0*/  STL.64 [R1+0x2e28], R20 ;  /* 0x002e281401007387 */ /* 0x0043e40000100a00 */
[----:B------:R-:W2:Y:S02]  /*646e0*/  LDL R26, [R1+0x68] ;  /* 0x00006800011a7983 */ /* 0x000ea40000100800 */
[----:B------:R-:W2:Y:S02]  /*646f0*/  LDL R27, [R1+0x6c] ;  /* 0x00006c00011b7983 */ /* 0x000ea40000100800 */
[----:B--2---:R2:W-:Y:S01]  /*64700*/  STL.64 [R1+0x2e38], R26 ;  /* 0x002e381a01007387 */ /* 0x0045e20000100a00 */
[----:B-1----:R-:W3:Y:S02]  /*64710*/  LDL.LU R20, [R1+0xba0] ;  /* 0x000ba00001147983 */ /* 0x002ee40000300800 */
[----:B------:R-:W3:Y:S02]  /*64720*/  LDL.LU R21, [R1+0xba4] ;  /* 0x000ba40001157983 */ /* 0x000ee40000300800 */
[----:B------:R-:W4:Y:S01]  /*64730*/  LDL.LU R22, [R1+0xba8] ;  /* 0x000ba80001167983 */ /* 0x000f220000300800 */
[----:B------:R-:W4:Y:S04]  /*64740*/  LDL.LU R23, [R1+0xbac] ;  /* 0x000bac0001177983 */ /* 0x000f280000300800 */
[----:B----4-:R-:W-:Y:S01]  /*64750*/  STL.64 [R1+0x2e48], R22 ;  /* 0x002e481601007387 */ /* 0x010fe20000100a00 */
[----:B---3--:R1:W-:Y:S02]  /*64760*/  STL.64 [R1+0x2e40], R20 ;  /* 0x002e401401007387 */ /* 0x0083e40000100a00 */
[----:B--2---:R-:W2:Y:S02]  /*64770*/  LDL R26, [R1+0x78] ;  /* 0x00007800011a7983 */ /* 0x004ea40000100800 */
[----:B------:R-:W2:Y:S01]  /*64780*/  LDL R27, [R1+0x7c] ;  /* 0x00007c00011b7983 */ /* 0x000ea20000100800 */
[----:B-1----:R-:W2:Y:S01]  /*64790*/  LDL.LU R20, [R1+0xbb0] ;  /* 0x000bb00001147983 */ /* 0x002ea20000300800 */
[----:B------:R-:W2:Y:S02]  /*647a0*/  LDL.LU R21, [R1+0xbb4] ;  /* 0x000bb40001157983 */ /* 0x000ea40000300800 */
[----:B------:R-:W2:Y:S02]  /*647b0*/  LDL.LU R22, [R1+0xbb8] ;  /* 0x000bb80001167983 */ /* 0x000ea40000300800 */
[----:B------:R-:W2:Y:S01]  /*647c0*/  LDL.LU R23, [R1+0xbbc] ;  /* 0x000bbc0001177983 */ /* 0x000ea20000300800 */
[----:B------:R1:W-:Y:S01]  /*647d0*/  STL.64 [R1+0x2dd0], R6 ;  /* 0x002dd00601007387 */ /* 0x0003e20000100a00 */
[----:B------:R-:W-:Y:S02]  /*647e0*/  STL.64 [R1+0x2dc8], R4 ;  /* 0x002dc80401007387 */ /* 0x000fe40000100a00 */
[----:B------:R-:W3:Y:S02]  /*647f0*/  LDL.LU R12, [R1+0x330] ;  /* 0x00033000010c7983 */ /* 0x000ee40000300800 */
[----:B------:R-:W3:Y:S01]  /*64800*/  LDL.LU R13, [R1+0x334] ;  /* 0x00033400010d7983 */ /* 0x000ee20000300800 */
[----:B------:R-:W4:Y:S01]  /*64810*/  LDL.LU R14, [R1+0x338] ;  /* 0x00033800010e7983 */ /* 0x000f220000300800 */
[----:B------:R-:W4:Y:S01]  /*64820*/  LDL.LU R15, [R1+0x33c] ;  /* 0x00033c00010f7983 */ /* 0x000f220000300800 */
[----:B-1----:R-:W-:Y:S01]  /*64830*/  MOV R6, R29 ;  /* 0x0000001d00067202 */ /* 0x002fe20000000f00 */
[----:B------:R-:W-:Y:S01]  /*64840*/  IMAD.MOV.U32 R7, RZ, RZ, R28 ;  /* 0x000000ffff077224 */ /* 0x000fe200078e001c */
[----:B----4-:R-:W-:Y:S01]  /*64850*/  STL.64 [R1+0x2de0], R14 ;  /* 0x002de00e01007387 */ /* 0x010fe20000100a00 */
[----:B---3--:R1:W-:Y:S03]  /*64860*/  STL.64 [R1+0x2dd8], R12 ;  /* 0x002dd80c01007387 */ /* 0x0083e60000100a00 */
[----:B------:R-:W-:Y:S01]  /*64870*/  STL.64 [R1+0x2de8], R6 ;  /* 0x002de80601007387 */ /* 0x000fe20000100a00 */
[----:B-1----:R-:W3:Y:S01]  /*64880*/  LDL.LU R12, [R1+0xb50] ;  /* 0x000b5000010c7983 */ /* 0x002ee20000300800 */
[----:B------:R-:W3:Y:S02]  /*64890*/  LDL.LU R13, [R1+0xb54] ;  /* 0x000b5400010d7983 */ /* 0x000ee40000300800 */
[----:B------:R-:W4:Y:S02]  /*648a0*/  LDL.LU R14, [R1+0xb58] ;  /* 0x000b5800010e7983 */ /* 0x000f240000300800 */
[----:B------:R-:W4:Y:S01]  /*648b0*/  LDL.LU R15, [R1+0xb5c] ;  /* 0x000b5c00010f7983 */ /* 0x000f220000300800 */
[C---:B--2---:R-:W-:Y:S01]  /*648c0*/  HMMA.16816.F32.BF16 R24, R8.reuse, R26, R20 ;  /* 0x0000001a0818723c */ /* 0x044fe20000041814 */
[----:B----4-:R-:W-:Y:S01]  /*648d0*/  STL.64 [R1+0x2e10], R14 ;  /* 0x002e100e01007387 */ /* 0x010fe20000100a00 */
[----:B---3--:R1:W-:Y:S03]  /*648e0*/  STL.64 [R1+0x2e08], R12 ;  /* 0x002e080c01007387 */ /* 0x0083e60000100a00 */
        /* <DEDUP_REMOVED lines=8> */
[----:B0-----:R-:W-:Y:S01]  /*64970*/  STL.64 [R1+0x2c38], R18 ;  /* 0x002c381201007387 */ /* 0x001fe20000100a00 */
[----:B------:R-:W-:Y:S02]  /*64980*/  STL.64 [R1+0x2c30], R16 ;  /* 0x002c301001007387 */ /* 0x000fe40000100a00 */
[----:B------:R-:W4:Y:S02]  /*64990*/  LDL.LU.64 R22, [R1+0x2e48] ;  /* 0x002e480001167983 */ /* 0x000f240000300a00 */
[----:B------:R-:W4:Y:S01]  /*649a0*/  LDL.LU.64 R20, [R1+0x2e40] ;  /* 0x002e400001147983 */ /* 0x000f220000300a00 */
        /* <DEDUP_REMOVED lines=10> */
[C---:B----4-:R-:W-:Y:S11]  /*64a50*/  HMMA.16816.F32.BF16 R20, R8.reuse, R26, R20 ;  /* 0x0000001a0814723c */ /* 0x050ff60000041814 */
[----:B------:R-:W-:Y:S11]  /*64a60*/  @!UPT UIADD3 URZ, URZ, URZ, URZ ;  /* 0x0000003f3f3ff290 */ /* 0x000ff6000fffe03f */
[----:B------:R-:W-:Y:S01]  /*64a70*/  @!UPT UIADD3 URZ, URZ, URZ, URZ ;  /* 0x0000003f3f3ff290 */ /* 0x000fe2000fffe03f */
[----:B------:R-:W-:Y:S01]  /*64a80*/  STL.64 [R1+0x390], R20 ;  /* 0x0003901401007387 */ /* 0x000fe20000100a00 */
[----:B------:R0:W-:Y:S03]  /*64a90*/  STL.64 [R1+0x398], R22 ;  /* 0x0003981601007387 */ /* 0x0001e60000100a00 */
[----:B0-----:R-:W2:Y:S01]  /*64aa0*/  LDL.LU.64 R22, [R1+0x2e18] ;  /* 0x002e180001167983 */ /* 0x001ea20000300a00 */
[----:B------:R0:W-:Y:S03]  /*64ab0*/  STL.64 [R1+0x2d88], R26 ;  /* 0x002d881a01007387 */ /* 0x0001e60000100a00 */
[----:B0-----:R-:W4:Y:S01]  /*64ac0*/  LDL.64 R26, [R1+0x68] ;  /* 0x00006800011a7983 */ /* 0x001f220000100a00 */
[----:B--2---:R-:W-:Y:S03]  /*64ad0*/  HMMA.16816.F32.BF16 R20, R8, R22, R12 ;  /* 0x000000160814723c */ /* 0x004fe6000004180c */
[----:B----4-:R0:W-:Y:S04]  /*64ae0*/  STL.64 [R1+0x2da0], R26 ;  /* 0x002da01a01007387 */ /* 0x0101e80000100a00 */
[----:B0-----:R-:W2:Y:S01]  /*64af0*/  LDL.64 R26, [R1+0x78] ;  /* 0x00007800011a7983 */ /* 0x001ea20000100a00 */
[----:B------:R-:W4:Y:S02]  /*64b00*/  LDL.LU.64 R14, [R1+0x2e10] ;  /* 0x002e1000010e7983 */ /* 0x000f240000300a00 */
[----:B------:R-:W4:Y:S11]  /*64b10*/  LDL.LU.64 R12, [R1+0x2e08] ;  /* 0x002e0800010c7983 */ /* 0x000f360000300a00 */
[----:B------:R-:W-:Y:S02]  /*64b20*/  @!UPT UIADD3 URZ, URZ, URZ, URZ ;  /* 0x0000003f3f3ff290 */ /* 0x000fe4000fffe03f */
[----:B------:R-:W-:Y:S01]  /*64b30*/  STL.64 [R1+0x380], R20 ;  /* 0x0003801401007387 */ /* 0x000fe20000100a00 */
[----:B------:R0:W-:Y:S04]  /*64b40*/  STL.64 [R1+0x388], R22 ;  /* 0x0003881601007387 */ /* 0x0001e80000100a00 */
[----:B0-----:R-:W2:Y:S01]  /*64b50*/  LDL.LU.64 R22, [R1+0x2e00] ;  /* 0x002e000001167983 */ /* 0x001ea20000300a00 */
[----:B------:R-:W2:Y:S01]  /*64b60*/  LDL.LU.64 R20, [R1+0x2df8] ;  /* 0x002df80001147983 */ /* 0x000ea20000300a00 */
[----:B------:R-:W-:Y:S02]  /*64b70*/  MOV R18, R2 ;  /* 0x0000000200127202 */ /* 0x000fe40000000f00 */
[----:B------:R-:W-:-:S07]  /*64b80*/  MOV R19, R0 ;  /* 0x0000000000137202 */ /* 0x000fce0000000f00 */
[C---:B--2---:R-:W-:Y:S11]  /*64b90*/  HMMA.16816.F32.BF16 R20, R8.reuse, R18, R20 ;  /* 0x000000120814723c */ /* 0x044ff60000041814 */
[----:B------:R-:W-:Y:S11]  /*64ba0*/  @!UPT UIADD3 URZ, URZ, URZ, URZ ;  /* 0x0000003f3f3ff290 */ /* 0x000ff6000fffe03f */
[----:B------:R-:W-:Y:S01]  /*64bb0*/  @!UPT UIADD3 URZ, URZ, URZ, URZ ;  /* 0x0000003f3f3ff290 */ /* 0x000fe2000fffe03f */
[----:B------:R-:W-:Y:S01]  /*64bc0*/  STL.64 [R1+0x370], R20 ;  /* 0x0003701401007387 */ /* 0x000fe20000100a00 */
[----:B------:R0:W-:Y:S03]  /*64bd0*/  STL.64 [R1+0x378], R22 ;  /* 0x0003781601007387 */ /* 0x0001e60000100a00 */
[----:B0-----:R-:W3:Y:S01]  /*64be0*/  LDL.LU.64 R22, [R1+0x2df0] ;  /* 0x002df00001167983 */ /* 0x001ee20000300a00 */
[----:B------:R0:W-:Y:S02]  /*64bf0*/  STL.64 [R1+0x2d80], R18 ;  /* 0x002d801201007387 */ /* 0x0001e40000100a00 */
[----:B------:R-:W2:Y:S02]  /*64c00*/  LDL.LU R16, [R1+0xaa0] ;  /* 0x000aa00001107983 */ /* 0x000ea40000300800 */
[----:B------:R-:W2:Y:S01]  /*64c10*/  LDL.LU R17, [R1+0xaa4] ;  /* 0x000aa40001117983 */ /* 0x000ea20000300800 */
[----:B0-----:R-:W2:Y:S01]  /*64c20*/  LDL.LU R18, [R1+0xaa8] ;  /* 0x000aa80001127983 */ /* 0x001ea20000300800 */
[----:B------:R-:W2:Y:S03]  /*64c30*/  LDL.LU R19, [R1+0xaac] ;  /* 0x000aac0001137983 */ /* 0x000ea60000300800 */
        /* <DEDUP_REMOVED lines=14> */
[----:B------:R-:W-:Y:S01]  /*64d20*/  STL.64 [R1+0x360], R4 ;  /* 0x0003600401007387 */ /* 0x000fe20000100a00 */
[----:B------:R0:W-:Y:S03]  /*64d30*/  STL.64 [R1+0x368], R6 ;  /* 0x0003680601007387 */ /* 0x0001e60000100a00 */
[----:B0-----:R-:W4:Y:S02]  /*64d40*/  LDL.LU.64 R6, [R1+0x2de8] ;  /* 0x002de80001067983 */ /* 0x001f240000300a00 */
[C---:B----4-:R-:W-:Y:S02]  /*64d50*/  HMMA.16816.F32.BF16 R4, R8.reuse, R6, R12 ;  /* 0x000000060804723c */ /* 0x050fe4000004180c */
[----:B------:R-:W3:Y:S01]  /*64d60*/  LDL.LU.64 R14, [R1+0x2de0] ;  /* 0x002de000010e7983 */ /* 0x000ee20000300a00 */
[----:B------:R-:W3:Y:S11]  /*64d70*/  LDL.LU.64 R12, [R1+0x2dd8] ;  /* 0x002dd800010c7983 */ /* 0x000ef60000300a00 */
[----:B------:R-:W-:Y:S09]  /*64d80*/  @!UPT UIADD3 URZ, URZ, URZ, URZ ;  /* 0x0000003f3f3ff290 */ /* 0x000ff2000fffe03f */
[----:B------:R-:W-:Y:S01]  /*64d90*/  STL.64 [R1+0x350], R4 ;  /* 0x0003500401007387 */ /* 0x000fe20000100a00 */
[----:B------:R0:W-:Y:S03]  /*64da0*/  STL.64 [R1+0x358], R6 ;  /* 0x0003580601007387 */ /* 0x0001e60000100a00 */
[----:B0-----:R-:W3:Y:S01]  /*64db0*/  LDL.LU.64 R6, [R1+0x2dd0] ;  /* 0x002dd00001067983 */ /* 0x001ee20000300a00 */
[----:B------:R-:W4:Y:S01]  /*64dc0*/  LDL.LU.64 R4, [R1+0x2dc8] ;  /* 0x002dc80001047983 */ /* 0x000f220000300a00 */
[----:B---3--:R-:W-:Y:S02]  /*64dd0*/  HMMA.16816.F32.BF16 R8, R8, R6, R12 ;  /* 0x000000060808723c */ /* 0x008fe4000004180c */
[----:B------:R-:W2:Y:S01]  /*64de0*/  LDL.LU.64 R14, [R1+0x2dc0] ;  /* 0x002dc000010e7983 */ /* 0x000ea20000300a00 */
[----:B------:R-:W2:Y:S01]  /*64df0*/  LDL.LU.64 R12, [R1+0x2db8] ;  /* 0x002db800010c7983 */ /* 0x000ea20000300a00 */
[----:B------:R-:W-:Y:S01]  /*64e00*/  MOV R2, R26 ;  /* 0x0000001a00027202 */ /* 0x000fe20000000f00 */
[----:B------:R-:W-:Y:S11]  /*64e10*/  IMAD.MOV.U32 R0, RZ, RZ, R27 ;  /* 0x000000ffff007224 */ /* 0x000ff600078e001b */
[----:B------:R-:W-:Y:S07]  /*64e20*/  @!UPT UIADD3 URZ, URZ, URZ, URZ ;  /* 0x0000003f3f3ff290 */ /* 0x000fee000fffe03f */
[----:B------:R-:W-:Y:S01]  /*64e30*/  STL.64 [R1+0x330], R8 ;  /* 0x0003300801007387 */ /* 0x000fe20000100a00 */
[----:B------:R0:W-:Y:S03]  /*64e40*/  STL.64 [R1+0x338], R10 ;  /* 0x0003380a01007387 */ /* 0x0001e60000100a00 */
[----:B0-----:R-:W3:Y:S01]  /*64e50*/  LDL.64 R10, [R1+0x48] ;  /* 0x00004800010a7983 */ /* 0x001ee20000100a00 */
        /* <DEDUP_REMOVED lines=24> */
[----:B------:R-:W3:Y:S02]  /*64fe0*/  LDL.LU.64 R26, [R1+0x2d78] ;  /* 0x002d7800011a7983 */ /* 0x000ee40000300a00 */
[----:B------:R-:W3:Y:S02]  /*64ff0*/  LDL.LU.64 R24, [R1+0x2d70] ;  /* 0x002d700001187983 */ /* 0x000ee40000300a00 */
[C---:B---3--:R-:W-:Y:S11]  /*65000*/  HMMA.16816.F32.BF16 R24, R12.reuse, R10, R24 ;  /* 0x0000000a0c18723c */ /* 0x048ff60000041818 */
[----:B------:R-:W-:Y:S11]  /*65010*/  @!UPT UIADD3 URZ, URZ, URZ, URZ ;  /* 0x0000003f3f3ff290 */ /* 0x000ff6000fffe03f */
[----:B------:R-:W-:Y:S01]  /*65020*/  @!UPT UIADD3 URZ, URZ, URZ, URZ ;  /* 0x0000003f3f3ff290 */ /* 0x000fe2000fffe03f */
[----:B------:R-:W-:Y:S01]  /*65030*/  STL.64 [R1+0x2f0], R24 ;  /* 0x0002f01801007387 */ /* 0x000fe20000100a00 */
[----:B------:R0:W-:Y:S03]  /*65040*/  STL.64 [R1+0x2f8], R26 ;  /* 0x0002f81a01007387 */ /* 0x0001e60000100a00 */
[----:B0-----:R-:W2:Y:S01]  /*65050*/  LDL.LU.64 R26, [R1+0x2d68] ;  /* 0x002d6800011a7983 */ /* 0x001ea20000300a00 */
[----:B------:R-:W2:Y:S02]  /*65060*/  LDL.LU.64 R24, [R1+0x2d60] ;  /* 0x002d600001187983 */ /* 0x000ea40000300a00 */
[----:B------:R-:W-:Y:S01]  /*65070*/  STL.64 [R1+0x2d08], R10 ;  /* 0x002d080a01007387 */ /* 0x000fe20000100a00 */
[C---:B--2---:R-:W-:Y:S01]  /*65080*/  HMMA.16816.F32.BF16 R16, R12.reuse, R18, R24 ;  /* 0x000000120c10723c */ /* 0x044fe20000041818 */
[----:B------:R-:W2:Y:S01]  /*65090*/  LDL.LU.64 R26, [R1+0x2d58] ;  /* 0x002d5800011a7983 */ /* 0x000ea20000300a00 */
[----:B------:R-:W2:Y:S11]  /*650a0*/  LDL.LU.64 R24, [R1+0x2d50] ;  /* 0x002d500001187983 */ /* 0x000eb60000300a00 */
[----:B------:R-:W-:Y:S10]  /*650b0*/  @!UPT UIADD3 URZ, URZ, URZ, URZ ;  /* 0x0000003f3f3ff290 */ /* 0x000ff4000fffe03f */
[----:B------:R0:W-:Y:S01]  /*650c0*/  STL.64 [R1+0x2e0], R16 ;  /* 0x0002e01001007387 */ /* 0x0001e20000100a00 */
[----:B------:R1:W-:Y:S03]  /*650d0*/  STL.64 [R1+0x2e8], R18 ;  /* 0x0002e81201007387 */ /* 0x0003e60000100a00 */
[----:B0-----:R-:W3:Y:S01]  /*650e0*/  LDL.LU R16, [R1+0x880] ;  /* 0x0008800001107983 */ /* 0x001ee20000300800 */
[----:B--2---:R-:W-:Y:S11]  /*650f0*/  HMMA.16816.F32.BF16 R20, R12, R22, R24 ;  /* 0x000000160c14723c */ /* 0x004ff60000041818 */
[----:B------:R-:W-:Y:S11]  /*65100*/  @!UPT UIADD3 URZ, URZ, URZ, URZ ;  /* 0x0000003f3f3ff290 */ /* 0x000ff6000fffe03f */
[----:B------:R-:W-:Y:S01]  /*65110*/  @!UPT UIADD3 URZ, URZ, URZ, URZ ;  /* 0x0000003f3f3ff290 */ /* 0x000fe2000fffe03f */
[----:B------:R-:W-:Y:S01]  /*65120*/  STL.64 [R1+0x2d0], R20 ;  /* 0x0002d01401007387 */ /* 0x000fe20000100a00 */
[----:B------:R-:W-:Y:S02]  /*65130*/  STL.64 [R1+0x2d8], R22 ;  /* 0x0002d81601007387 */ /* 0x000fe40000100a00 */
[----:B------:R-:W3:Y:S02]  /*65140*/  LDL.LU R17, [R1+0x884] ;  /* 0x0008840001117983 */ /* 0x000ee40000300800 */
[----:B-1----:R-:W2:Y:S01]  /*65150*/  LDL.LU R18, [R1+0x888] ;  /* 0x0008880001127983 */ /* 0x002ea20000300800 */
[----:B------:R-:W2:Y:S04]  /*65160*/  LDL.LU R19, [R1+0x88c] ;  /* 0x00088c0001137983 */ /* 0x000ea80000300800 */
[----:B--2---:R-:W-:Y:S01]  /*65170*/  STL.64 [R1+0x2c68], R18 ;  /* 0x002c681201007387 */ /* 0x004fe20000100a00 */
[----:B---3--:R0:W-:Y:S03]  /*65180*/  STL.64 [R1+0x2c60], R16 ;  /* 0x002c601001007387 */ /* 0x0081e60000100a00 */
        /* <DEDUP_REMOVED lines=8> */
[----:B------:R-:W2:Y:S01]  /*65210*/  LDL.LU R24, [R1+0x890] ;  /* 0x0008900001187983 */ /* 0x000ea20000300800 */
[----:B------:R-:W2:Y:S02]  /*65220*/  LDL.LU R25, [R1+0x894] ;  /* 0x0008940001197983 */ /* 0x000ea40000300800 */
[----:B------:R-:W2:Y:S02]  /*65230*/  LDL.LU R26, [R1+0x898] ;  /* 0x00089800011a7983 */ /* 0x000ea40000300800 */
[----:B------:R-:W2:Y:S02]  /*65240*/  LDL.LU R27, [R1+0x89c] ;  /* 0x00089c00011b7983 */ /* 0x000ea40000300800 */
[----:B--2---:R0:W-:Y:S01]  /*65250*/  STL.64 [R1+0x2cc0], R26 ;  /* 0x002cc01a01007387 */ /* 0x0041e20000100a00 */
[----:B------:R-:W-:Y:S03]  /*65260*/  STL.64 [R1+0x2cb8], R24 ;  /* 0x002cb81801007387 */ /* 0x000fe60000100a00 */
[----:B0-----:R-:W2:Y:S01]  /*65270*/  LDL.64 R26, [R1+0x18] ;  /* 0x00001800011a7983 */ /* 0x001ea20000100a00 */
[----:B---3--:R0:W-:Y:S02]  /*65280*/  STL.64 [R1+0x2c78], R18 ;  /* 0x002c781201007387 */ /* 0x0081e40000100a00 */
[----:B------:R-:W-:Y:S01]  /*65290*/  STL.64 [R1+0x2c70], R16 ;  /* 0x002c701001007387 */ /* 0x000fe20000100a00 */
[----:B0-----:R-:W-:-:S02]  /*652a0*/  MOV R18, R29 ;  /* 0x0000001d00127202 */ /* 0x001fc40000000f00 */
[----:B------:R-:W-:-:S05]  /*652b0*/  MOV R19, R28 ;  /* 0x0000001c00137202 */ /* 0x000fca0000000f00 */
[----:B------:R0:W-:Y:S02]  /*652c0*/  STL.64 [R1+0x2d10], R18 ;  /* 0x002d101201007387 */ /* 0x0001e40000100a00 */
[----:B0-----:R-:W-:Y:S01]  /*652d0*/  MOV R18, R9 ;  /* 0x0000000900127202 */ /* 0x001fe20000000f00 */
[----:B------:R-:W-:-:S05]  /*652e0*/  IMAD.MOV.U32 R19, RZ, RZ, R8 ;  /* 0x000000ffff137224 */ /* 0x000fca00078e0008 */
[----:B------:R-:W-:Y:S01]  /*652f0*/  STL.64 [R1+0x2d28], R18 ;  /* 0x002d281201007387 */ /* 0x000fe20000100a00 */
        /* <DEDUP_REMOVED lines=9> */
[----:B------:R-:W3:Y:S01]  /*65390*/  LDL.LU R11, [R1+0x99c] ;  /* 0x00099c00010b7983 */ /* 0x000ee20000300800 */
[C---:B------:R-:W-:Y:S01]  /*653a0*/  HMMA.16816.F32.BF16 R20, R12.reuse, R26, R20 ;  /* 0x0000001a0c14723c */ /* 0x040fe20000041814 */
[----:B---3--:R-:W-:Y:S01]  /*653b0*/  STL.64 [R1+0x2d38], R10 ;  /* 0x002d380a01007387 */ /* 0x008fe20000100a00 */
[----:B--2---:R0:W-:Y:S03]  /*653c0*/  STL.64 [R1+0x2d30], R8 ;  /* 0x002d300801007387 */ /* 0x0041e60000100a00 */
[----:B0-----:R-:W2:Y:S01]  /*653d0*/  LDL.LU R8, [R1+0x9a0] ;  /* 0x0009a00001087983 */ /* 0x001ea20000300800 */
[----:B------:R-:W2:Y:S02]  /*653e0*/  LDL.LU R9, [R1+0x9a4] ;  /* 0x0009a40001097983 */ /* 0x000ea40000300800 */
[----:B------:R-:W2:Y:S02]  /*653f0*/  LDL.LU R10, [R1+0x9a8] ;  /* 0x0009a800010a7983 */ /* 0x000ea40000300800 */
[----:B------:R-:W2:Y:S11]  /*65400*/  LDL.LU R11, [R1+0x9ac] ;  /* 0x0009ac00010b7983 */ /* 0x000eb60000300800 */
[----:B------:R-:W-:Y:S02]  /*65410*/  @!UPT UIADD3 URZ, URZ, URZ, URZ ;  /* 0x0000003f3f3ff290 */ /* 0x000fe4000fffe03f */
[----:B------:R-:W-:Y:S01]  /*65420*/  STL.64 [R1+0x2c0], R20 ;  /* 0x0002c01401007387 */ /* 0x000fe20000100a00 */
[----:B------:R0:W-:Y:S03]  /*65430*/  STL.64 [R1+0x2c8], R22 ;  /* 0x0002c81601007387 */ /* 0x0001e60000100a00 */
[----:B0-----:R-:W2:Y:S01]  /*65440*/  LDL.LU.64 R22, [R1+0x2d48] ;  /* 0x002d480001167983 */ /* 0x001ea20000300a00 */
[----:B------:R-:W2:Y:S02]  /*65450*/  LDL.LU.64 R20, [R1+0x2d40] ;  /* 0x002d400001147983 */ /* 0x000ea40000300a00 */
[----:B------:R0:W-:Y:S02]  /*65460*/  STL.64 [R1+0x2cd8], R26 ;  /* 0x002cd81a01007387 */ /* 0x0001e40000100a00 */
[----:B0-----:R-:W3:Y:S04]  /*65470*/  LDL.64 R26, [R1+0x28] ;  /* 0x00002800011a7983 */ /* 0x001ee80000100a00 */
[----:B---3--:R0:W-:Y:S01]  /*65480*/  STL.64 [R1+0x2cf0], R26 ;  /* 0x002cf01a01007387 */ /* 0x0081e20000100a00 */
[----:B------:R-:W3:Y:S02]  /*65490*/  LDL.LU R24, [R1+0x9b0] ;  /* 0x0009b00001187983 */ /* 0x000ee40000300800 */
[----:B------:R-:W3:Y:S01]  /*654a0*/  LDL.LU R25, [R1+0x9b4] ;  /* 0x0009b40001197983 */ /* 0x000ee20000300800 */
[----:B0-----:R-:W3:Y:S01]  /*654b0*/  LDL.LU R26, [R1+0x9b8] ;  /* 0x0009b800011a7983 */ /* 0x001ee20000300800 */
[----:B------:R-:W3:Y:S02]  /*654c0*/  LDL.LU R27, [R1+0x9bc] ;  /* 0x0009bc00011b7983 */ /* 0x000ee40000300800 */
[----:B---3--:R-:W-:Y:S01]  /*654d0*/  HMMA.16816.F32.BF16 R12, R12, R6, R24 ;  /* 0x000000060c0c723c */ /* 0x008fe20000041818 */
[----:B------:R-:W3:Y:S11]  /*654e0*/  LDL.LU R24, [R1+0x960] ;  /* 0x0009600001187983 */ /* 0x000ef60000300800 */
[----:B------:R-:W-:Y:S11]  /*654f0*/  @!UPT UIADD3 URZ, URZ, URZ, URZ ;  /* 0x0000003f3f3ff290 */ /* 0x000ff6000fffe03f */
[----:B------:R-:W-:Y:S01]  /*65500*/  STL.64 [R1+0x210], R12 ;  /* 0x0002100c01007387 */ /* 0x000fe20000100a00 */
[----:B------:R-:W-:Y:S02]  /*65510*/  STL.64 [R1+0x218], R14 ;  /* 0x0002180e01007387 */ /* 0x000fe40000100a00 */
[----:B------:R-:W3:Y:S02]  /*65520*/  LDL.LU R25, [R1+0x964] ;  /* 0x0009640001197983 */ /* 0x000ee40000300800 */
[----:B------:R-:W2:Y:S01]  /*65530*/  LDL.LU R26, [R1+0x968] ;  /* 0x00096800011a7983 */ /* 0x000ea20000300800 */
[----:B------:R-:W2:Y:S01]  /*65540*/  LDL.LU R27, [R1+0x96c] ;  /* 0x00096c00011b7983 */ /* 0x000ea20000300800 */
[----:B------:R-:W-:Y:S02]  /*65550*/  MOV R18, R2 ;  /* 0x0000000200127202 */ /* 0x000fe40000000f00 */
[----:B------:R-:W-:Y:S01]  /*65560*/  MOV R19, R0 ;  /* 0x0000000000137202 */ /* 0x000fe20000000f00 */
[----:B--2---:R-:W-:Y:S01]  /*65570*/  STL.64 [R1+0x2d00], R26 ;  /* 0x002d001a01007387 */ /* 0x004fe20000100a00 */
[----:B---3--:R0:W-:Y:S03]  /*65580*/  STL.64 [R1+0x2cf8], R24 ;  /* 0x002cf81801007387 */ /* 0x0081e60000100a00 */
[----:B0-----:R-:W2:Y:S01]  /*65590*/  LDL.LU R24, [R1+0x970] ;  /* 0x0009700001187983 */ /* 0x001ea20000300800 */
[----:B------:R-:W2:Y:S02]  /*655a0*/  LDL.LU R25, [R1+0x974] ;  /* 0x0009740001197983 */ /* 0x000ea40000300800 */
[----:B------:R-:W2:Y:S02]  /*655b0*/  LDL.LU R26, [R1+0x978] ;  /* 0x00097800011a7983 */ /* 0x000ea40000300800 */
[----:B------:R-:W2:Y:S01]  /*655c0*/  LDL.LU R27, [R1+0x97c] ;  /* 0x00097c00011b7983 */ /* 0x000ea20000300800 */
[----:B------:R-:W-:Y:S01]  /*655d0*/  STL.64 [R1+0x2cd0], R6 ;  /* 0x002cd00601007387 */ /* 0x000fe20000100a00 */
[----:B----4-:R0:W-:Y:S03]  /*655e0*/  STL.64 [R1+0x2cc8], R4 ;  /* 0x002cc80401007387 */ /* 0x0101e60000100a00 */
[----:B0-----:R-:W3:Y:S01]  /*655f0*/  LDL.LU R4, [R1+0x940] ;  /* 0x0009400001047983 */ /* 0x001ee20000300800 */
[----:B------:R-:W3:Y:S02]  /*65600*/  LDL.LU R5, [R1+0x944] ;  /* 0x0009440001057983 */ /* 0x000ee40000300800 */
[----:B------:R-:W4:Y:S02]  /*65610*/  LDL.LU R6, [R1+0x948] ;  /* 0x0009480001067983 */ /* 0x000f240000300800 */
[----:B------:R-:W4:Y:S01]  /*65620*/  LDL.LU R7, [R1+0x94c] ;  /* 0x00094c0001077983 */ /* 0x000f220000300800 */
[C---:B------:R-:W-:Y:S01]  /*65630*/  HMMA.16816.F32.BF16 R16, R20.reuse, R18, R8 ;  /* 0x000000121410723c */ /* 0x040fe20000041808 */
[----:B----4-:R-:W-:Y:S01]  /*65640*/  STL.64 [R1+0x2ce8], R6 ;  /* 0x002ce80601007387 */ /* 0x010fe20000100a00 */
[----:B---3--:R0:W-:Y:S03]  /*65650*/  STL.64 [R1+0x2ce0], R4 ;  /* 0x002ce00401007387 */ /* 0x0081e60000100a00 */
[----:B0-----:R-:W3:Y:S01]  /*65660*/  LDL.LU R4, [R1+0x950] ;  /* 0x0009500001047983 */ /* 0x001ee20000300800 */
[----:B------:R-:W3:Y:S02]  /*65670*/  LDL.LU R5, [R1+0x954] ;  /* 0x0009540001057983 */ /* 0x000ee40000300800 */
[----:B------:R-:W3:Y:S02]  /*65680*/  LDL.LU R6, [R1+0x958] ;  /* 0x0009580001067983 */ /* 0x000ee40000300800 */
[----:B------:R-:W3:Y:S01]  /*65690*/  LDL.LU R7, [R1+0x95c] ;  /* 0x00095c0001077983 */ /* 0x000ee20000300800 */
[----:B------:R-:W4:Y:S01]  /*656a0*/  LDL.64 R14, [R1+0x38] ;  /* 0x00003800010e7983 */ /* 0x000f220000100a00 */
[----:B------:R-:W2:Y:S02]  /*656b0*/  LDL.LU.64 R10, [R1+0x2d38] ;  /* 0x002d3800010a7983 */ /* 0x000ea40000300a00 */
[----:B------:R-:W2:Y:S09]  /*656c0*/  LDL.LU.64 R8, [R1+0x2d30] ;  /* 0x002d300001087983 */ /* 0x000eb20000300a00 */
[----:B------:R-:W-:Y:S01]  /*656d0*/  STL.64 [R1+0x200], R16 ;  /* 0x0002001001007387 */ /* 0x000fe20000100a00 */
[----:B------:R0:W-:Y:S04]  /*656e0*/  STL.64 [R1+0x208], R18 ;  /* 0x0002081201007387 */ /* 0x0001e80000100a00 */
[----:B0-----:R-:W2:Y:S02]  /*656f0*/  LDL.LU.64 R18, [R1+0x2d28] ;  /* 0x002d280001127983 */ /* 0x001ea40000300a00 */
[C---:B--2---:R-:W-:Y:S02]  /*65700*/  HMMA.16816.F32.BF16 R16, R20.reuse, R18, R8 ;  /* 0x000000121410723c */ /* 0x044fe40000041808 */
[----:B------:R-:W2:Y:S01]  /*65710*/  LDL.LU.64 R10, [R1+0x2d20] ;  /* 0x002d2000010a7983 */ /* 0x000ea20000300a00 */
[----:B------:R-:W2:Y:S11]  /*65720*/  LDL.LU.64 R8, [R1+0x2d18] ;  /* 0x002d180001087983 */ /* 0x000eb60000300a00 */
[----:B------:R-:W-:Y:S09]  /*65730*/  @!UPT UIADD3 URZ, URZ, URZ, URZ ;  /* 0x0000003f3f3ff290 */ /* 0x000ff2000fffe03f */
[----:B------:R-:W-:Y:S01]  /*65740*/  STL.64 [R1+0x1f0], R16 ;  /* 0x0001f01001007387 */ /* 0x000fe20000100a00 */
[----:B------:R0:W-:Y:S03]  /*65750*/  STL.64 [R1+0x1f8], R18 ;  /* 0x0001f81201007387 */ /* 0x0001e60000100a00 */
[----:B0-----:R-:W2:Y:S02]  /*65760*/  LDL.LU.64 R18, [R1+0x2d10] ;  /* 0x002d100001127983 */ /* 0x001ea40000300a00 */
[C---:B--2---:R-:W-:Y:S11]  /*65770*/  HMMA.16816.F32.BF16 R8, R20.reuse, R18, R8 ;  /* 0x000000121408723c */ /* 0x044ff60000041808 */
[----:B------:R-:W-:Y:S11]  /*65780*/  @!UPT UIADD3 URZ, URZ, URZ, URZ ;  /* 0x0000003f3f3ff290 */ /* 0x000ff6000fffe03f */
[----:B------:R-:W-:Y:S01]  /*65790*/  @!UPT UIADD3 URZ, URZ, URZ, URZ ;  /* 0x0000003f3f3ff290 */ /* 0x000fe2000fffe03f */
[----:B------:R-:W-:Y:S01]  /*657a0*/  STL.64 [R1+0x1e0], R8 ;  /* 0x0001e00801007387 */ /* 0x000fe20000100a00 */
[----:B------:R0:W-:Y:S03]  /*657b0*/  STL.64 [R1+0x1e8], R10 ;  /* 0x0001e80a01007387 */ /* 0x0001e60000100a00 */
[----:B0-----:R-:W2:Y:S01]  /*657c0*/  LDL.LU.64 R10, [R1+0x2d08] ;  /* 0x002d0800010a7983 */ /* 0x001ea20000300a00 */
[----:B------:R0:W-:Y:S03]  /*657d0*/  STL.64 [R1+0x2c88], R18 ;  /* 0x002c881201007387 */ /* 0x0001e60000100a00 */
[----:B0-----:R-:W3:Y:S01]  /*657e0*/  LDL.64 R18, [R1+0x68] ;  /* 0x0000680001127983 */ /* 0x001ee20000100a00 */
[C---:B--2---:R-:W-:Y:S03]  /*657f0*/  HMMA.16816.F32.BF16 R24, R20.reuse, R10, R24 ;  /* 0x0000000a1418723c */ /* 0x044fe60000041818 */
[----:B---3--:R0:W-:Y:S04]  /*65800*/  STL.64 [R1+0x2ca0], R18 ;  /* 0x002ca01201007387 */ /* 0x0081e80000100a00 */
[----:B0-----:R-:W2:Y:S11]  /*65810*/  LDL.64 R18, [R1+0x78] ;  /* 0x0000780001127983 */ /* 0x001eb60000100a00 */
[----:B------:R-:W-:Y:S05]  /*65820*/  @!UPT UIADD3 URZ, URZ, URZ, URZ ;  /* 0x0000003f3f3ff290 */ /* 0x000fea000fffe03f */
[----:B------:R-:W-:Y:S02]  /*65830*/  STL.64 [R1+0x1d0], R24 ;  /* 0x0001d01801007387 */ /* 0x000fe40000100a00 */
[----:B------:R0:W-:Y:S02]  /*65840*/  STL.64 [R1+0x1d8], R26 ;  /* 0x0001d81a01007387 */ /* 0x0001e40000100a00 */
[----:B0-----:R-:W4:Y:S01]  /*65850*/  LDL.LU.64 R26, [R1+0x2d00] ;  /* 0x002d0000011a7983 */ /* 0x001f220000300a00 */
[----:B------:R-:W4:Y:S02]  /*65860*/  LDL.LU.64 R24, [R1+0x2cf8] ;  /* 0x002cf80001187983 */ /* 0x000f240000300a00 */
[----:B------:R0:W-:Y:S02]  /*65870*/  STL.64 [R1+0x2c80], R10 ;  /* 0x002c800a01007387 */ /* 0x0001e40000100a00 */
[----:B------:R-:W3:Y:S01]  /*65880*/  LDL.LU R8, [R1+0x100] ;  /* 0x0001000001087983 */ /* 0x000ee20000300800 */
[----:B------:R-:W3:Y:S04]  /*65890*/  LDL.LU R9, [R1+0x104] ;  /* 0x0001040001097983 */ /* 0x000ee80000300800 */
[----:B0-----:R-:W2:Y:S01]  /*658a0*/  LDL.LU R10, [R1+0x108] ;  /* 0x00010800010a7983 */ /* 0x001ea20000300800 */
[----:B------:R-:W2:Y:S01]  /*658b0*/  LDL.LU R11, [R1+0x10c] ;  /* 0x00010c00010b7983 */ /* 0x000ea20000300800 */
[C---:B----4-:R-:W-:Y:S02]  /*658c0*/  HMMA.16816.F32.BF16 R24, R20.reuse, R14, R24 ;  /* 0x0000000e1418723c */ /* 0x050fe40000041818 */
[----:B--2---:R-:W-:Y:S01]  /*658d0*/  STL.64 [R1+0x2c98], R10 ;  /* 0x002c980a01007387 */ /* 0x004fe20000100a00 */
[----:B---3--:R0:W-:Y:S03]  /*658e0*/  STL.64 [R1+0x2c90], R8 ;  /* 0x002c900801007387 */ /* 0x0081e60000100a00 */
[----:B0-----:R-:W2:Y:S01]  /*658f0*/  LDL.LU R8, [R1+0x110] ;  /* 0x0001100001087983 */ /* 0x001ea20000300800 */
[----:B------:R-:W2:Y:S02]  /*65900*/  LDL.LU R9, [R1+0x114] ;  /* 0x0001140001097983 */ /* 0x000ea40000300800 */
[----:B------:R-:W2:Y:S02]  /*65910*/  LDL.LU R10, [R1+0x118] ;  /* 0x00011800010a7983 */ /* 0x000ea40000300800 */
[----:B------:R-:W2:Y:S11]  /*65920*/  LDL.LU R11, [R1+0x11c] ;  /* 0x00011c00010b7983 */ /* 0x000eb60000300800 */
[----:B------:R-:W-:Y:S01]  /*65930*/  @!UPT UIADD3 URZ, URZ, URZ, URZ ;  /* 0x0000003f3f3ff290 */ /* 0x000fe2000fffe03f */
[----:B------:R-:W-:Y:S01]  /*65940*/  STL.64 [R1+0x1c0], R24 ;  /* 0x0001c01801007387 */ /* 0x000fe20000100a00 */
[----:B------:R0:W-:Y:S03]  /*65950*/  STL.64 [R1+0x1c8], R26 ;  /* 0x0001c81a01007387 */ /* 0x0001e60000100a00 */
        /* <DEDUP_REMOVED lines=10> */
[----:B---3--:R-:W-:Y:S01]  /*65a00*/  HMMA.16816.F32.BF16 R4, R20, R26, R4 ;  /* 0x0000001a1404723c */ /* 0x008fe20000041804 */
[----:B------:R-:W-:-:S02]  /*65a10*/  MOV R2, R26 ;  /* 0x0000001a00027202 */ /* 0x000fc40000000f00 */
[----:B------:R-:W-:Y:S11]  /*65a20*/  MOV R0, R27 ;  /* 0x0000001b00007202 */ /* 0x000ff60000000f00 */
[----:B------:R-:W-:Y:S09]  /*65a30*/  @!UPT UIADD3 URZ, URZ, URZ, URZ ;  /* 0x0000003f3f3ff290 */ /* 0x000ff2000fffe03f */
[----:B------:R-:W-:Y:S01]  /*65a40*/  STL.64 [R1+0x1a0], R4 ;  /* 0x0001a00401007387 */ /* 0x000fe20000100a00 */
[----:B------:R0:W-:Y:S03]  /*65a50*/  STL.64 [R1+0x1a8], R6 ;  /* 0x0001a80601007387 */ /* 0x0001e60000100a00 */
[----:B0-----:R-:W3:Y:S01]  /*65a60*/  LDL.LU.64 R6, [R1+0x2cd0] ;  /* 0x002cd00001067983 */ /* 0x001ee20000300a00 */
[----:B------:R-:W4:Y:S02]  /*65a70*/  LDL.LU.64 R4, [R1+0x2cc8] ;  /* 0x002cc80001047983 */ /* 0x000f240000300a00 */
[----:B------:R-:W3:Y:S02]  /*65a80*/  LDL.LU.64 R26, [R1+0x2cc0] ;  /* 0x002cc000011a7983 */ /* 0x000ee40000300a00 */
[----:B------:R-:W3:Y:S02]  /*65a90*/  LDL.LU.64 R24, [R1+0x2cb8] ;  /* 0x002cb80001187983 */ /* 0x000ee40000300a00 */
[----:B---3--:R-:W-:Y:S01]  /*65aa0*/  HMMA.16816.F32.BF16 R20, R20, R6, R24 ;  /* 0x000000061414723c */ /* 0x008fe20000041818 */
[----:B------:R-:W3:Y:S01]  /*65ab0*/  LDL.LU.64 R26, [R1+0x2cb0] ;  /* 0x002cb000011a7983 */ /* 0x000ee20000300a00 */
[----:B------:R-:W3:Y:S02]  /*65ac0*/  LDL.LU.64 R24, [R1+0x2ca8] ;  /* 0x002ca80001187983 */ /* 0x000ee40000300a00 */
[----:B------:R-:W-:Y:S02]  /*65ad0*/  STL.64 [R1+0x2c48], R6 ;  /* 0x002c480601007387 */ /* 0x000fe40000100a00 */
[----:B----4-:R0:W-:Y:S11]  /*65ae0*/  STL.64 [R1+0x2c40], R4 ;  /* 0x002c400401007387 */ /* 0x0101f60000100a00 */
[----:B------:R-:W-:Y:S06]  /*65af0*/  @!UPT UIADD3 URZ, URZ, URZ, URZ ;  /* 0x0000003f3f3ff290 */ /* 0x000fec000fffe03f */
[----:B------:R-:W-:Y:S01]  /*65b00*/  STL.64 [R1+0x130], R20 ;  /* 0x0001301401007387 */ /* 0x000fe20000100a00 */
[----:B------:R-:W-:Y:S02]  /*65b10*/  STL.64 [R1+0x138], R22 ;  /* 0x0001381601007387 */ /* 0x000fe40000100a00 */
[----:B0-----:R-:W3:Y:S02]  /*65b20*/  LDL.LU R4, [R1+0x120] ;  /* 0x0001200001047983 */ /* 0x001ee40000300800 */
[----:B------:R-:W3:Y:S01]  /*65b30*/  LDL.LU R5, [R1+0x124] ;  /* 0x0001240001057983 */ /* 0x000ee20000300800 */
[----:B------:R-:W3:Y:S01]  /*65b40*/  LDL.LU R6, [R1+0x128] ;  /* 0x0001280001067983 */ /* 0x000ee20000300800 */
[----:B------:R-:W3:Y:S02]  /*65b50*/  LDL.LU R7, [R1+0x12c] ;  /* 0x00012c0001077983 */ /* 0x000ee40000300800 */
[C---:B---3--:R-:W-:Y:S11]  /*65b60*/  HMMA.16816.F32.BF16 R4, R24.reuse, R18, R4 ;  /* 0x000000121804723c */ /* 0x048ff60000041804 */
[----:B------:R-:W-:Y:S11]  /*65b70*/  @!UPT UIADD3 URZ, URZ, URZ, URZ ;  /* 0x0000003f3f3ff290 */ /* 0x000ff6000fffe03f */
[----:B------:R-:W-:Y:S01]  /*65b80*/  @!UPT UIADD3 URZ, URZ, URZ, URZ ;  /* 0x0000003f3f3ff290 */ /* 0x000fe2000fffe03f */
[----:B------:R0:W-:Y:S01]  /*65b90*/  STL.64 [R1+0x120], R4 ;  /* 0x0001200401007387 */ /* 0x0001e20000100a00 */
[----:B------:R1:W-:Y:S01]  /*65ba0*/  STL.64 [R1+0x128], R6 ;  /* 0x0001280601007387 */ /* 0x0003e20000100a00 */
[----:B0-----:R-:W-:Y:S02]  /*65bb0*/  MOV R5, R18 ;  /* 0x0000001200057202 */ /* 0x001fe40000000f00 */
[----:B------:R-:W-:Y:S02]  /*65bc0*/  MOV R4, R19 ;  /* 0x0000001300047202 */ /* 0x000fe40000000f00 */
[----:B------:R-:W2:Y:S02]  /*65bd0*/  LDL.LU.64 R18, [R1+0x2ca0] ;  /* 0x002ca00001127983 */ /* 0x000ea40000300a00 */
[C---:B--2---:R-:W-:Y:S01]  /*65be0*/  HMMA.16816.F32.BF16 R8, R24.reuse, R18, R8 ;  /* 0x000000121808723c */ /* 0x044fe20000041808 */
[----:B-1----:R-:W-:Y:S01]  /*65bf0*/  MOV R7, R18 ;  /* 0x0000001200077202 */ /* 0x002fe20000000f00 */
[----:B------:R-:W-:Y:S11]  /*65c00*/  IMAD.MOV.U32 R6, RZ, RZ, R19 ;  /* 0x000000ffff067224 */ /* 0x000ff600078e0013 */
[----:B------:R-:W-:Y:S10]  /*65c10*/  @!UPT UIADD3 URZ, URZ, URZ, URZ ;  /* 0x0000003f3f3ff290 */ /* 0x000ff4000fffe03f */
[----:B------:R-:W-:Y:S01]  /*65c20*/  STL.64 [R1+0x110], R8 ;  /* 0x0001100801007387 */ /* 0x000fe20000100a00 */
[----:B------:R0:W-:Y:S03]  /*65c30*/  STL.64 [R1+0x118], R10 ;  /* 0x0001180a01007387 */ /* 0x0001e60000100a00 */
[----:B0-----:R-:W2:Y:S01]  /*65c40*/  LDL.LU.64 R10, [R1+0x2c98] ;  /* 0x002c9800010a7983 */ /* 0x001ea20000300a00 */
[----:B------:R-:W2:Y:S02]  /*65c50*/  LDL.LU.64 R8, [R1+0x2c90] ;  /* 0x002c900001087983 */ /* 0x000ea40000300a00 */
[----:B------:R-:W2:Y:S02]  /*65c60*/  LDL.LU.64 R18, [R1+0x2c88] ;  /* 0x002c880001127983 */ /* 0x000ea40000300a00 */
[C---:B--2---:R-:W-:Y:S01]  /*65c70*/  HMMA.16816.F32.BF16 R16, R24.reuse, R18, R8 ;  /* 0x000000121810723c */ /* 0x044fe20000041808 */
[----:B------:R-:W2:Y:S11]  /*65c80*/  LDL.LU.64 R10, [R1+0x2c80] ;  /* 0x002c8000010a7983 */ /* 0x000eb60000300a00 */
[----:B------:R-:W-:Y:S11]  /*65c90*/  @!UPT UIADD3 URZ, URZ, URZ, URZ ;  /* 0x0000003f3f3ff290 */ /* 0x000ff6000fffe03f */
[----:B------:R-:W-:Y:S01]  /*65ca0*/  STL.64 [R1+0x100], R16 ;  /* 0x0001001001007387 */ /* 0x000fe20000100a00 */
[----:B------:R0:W-:Y:S03]  /*65cb0*/  STL.64 [R1+0x108], R18 ;  /* 0x0001081201007387 */ /* 0x0001e60000100a00 */
[----:B0-----:R-:W2:Y:S01]  /*65cc0*/  LDL.LU.64 R18, [R1+0x2c78] ;  /* 0x002c780001127983 */ /* 0x001ea20000300a00 */
[----:B------:R-:W2:Y:S02]  /*65cd0*/  LDL.LU.64 R16, [R1+0x2c70] ;  /* 0x002c700001107983 */ /* 0x000ea40000300a00 */
[----:B--2---:R-:W-:Y:S11]  /*65ce0*/  HMMA.16816.F32.BF16 R16, R24, R10, R16 ;  /* 0x0000000a1810723c */ /* 0x004ff60000041810 */
[----:B------:R-:W-:Y:S11]  /*65cf0*/  @!UPT UIADD3 URZ, URZ, URZ, URZ ;  /* 0x0000003f3f3ff290 */ /* 0x000ff6000fffe03f */
[----:B------:R-:W-:Y:S01]  /*65d00*/  @!UPT UIADD3 URZ, URZ, URZ, URZ ;  /* 0x0000003f3f3ff290 */ /* 0x000fe2000fffe03f */
[----:B------:R-:W-:Y:S01]  /*65d10*/  STL.64 [R1+0xf0], R16 ;  /* 0x0000f01001007387 */ /* 0x000fe20000100a00 */
[----:B------:R0:W-:Y:S03]  /*65d20*/  STL.64 [R1+0xf8], R18 ;  /* 0x0000f81201007387 */ /* 0x0001e60000100a00 */
[----:B0-----:R-:W2:Y:S01]  /*65d30*/  LDL.LU.64 R18, [R1+0x2c68] ;  /* 0x002c680001127983 */ /* 0x001ea20000300a00 */
[----:B------:R-:W2:Y:S02]  /*65d40*/  LDL.LU.64 R16, [R1+0x2c60] ;  /* 0x002c600001107983 */ /* 0x000ea40000300a00 */
[----:B------:R0:W-:Y:S02]  /*65d50*/  STL.64 [R1+0x2be8], R10 ;  /* 0x002be80a01007387 */ /* 0x0001e40000100a00 */
[----:B0-----:R-:W3:Y:S01]  /*65d60*/  LDL.64 R10, [R1+0x58] ;  /* 0x00005800010a7983 */ /* 0x001ee20000100a00 */
[----:B------:R-:W-:Y:S01]  /*65d70*/  IMAD.MOV.U32 R23, RZ, RZ, R12 ;  /* 0x000000ffff177224 */ /* 0x000fe200078e000c */
[----:B------:R-:W-:-:S02]  /*65d80*/  MOV R22, R13 ;  /* 0x0000000d00167202 */ /* 0x000fc40000000f00 */
[----:B---3--:R0:W-:Y:S02]  /*65d90*/  STL.64 [R1+0x2c00], R10 ;  /* 0x002c000a01007387 */ /* 0x0081e40000100a00 */
[----:B0-----:R-:W-:Y:S02]  /*65da0*/  MOV R10, R7 ;  /* 0x00000007000a7202 */ /* 0x001fe40000000f00 */
[----:B------:R-:W-:-:S05]  /*65db0*/  MOV R11, R6 ;  /* 0x00000006000b7202 */ /* 0x000fca0000000f00 */
[----:B------:R0:W-:Y:S02]  /*65dc0*/  STL.64 [R1+0x2c18], R10 ;  /* 0x002c180a01007387 */ /* 0x0001e40000100a00 */
[----:B0-----:R-:W-:Y:S01]  /*65dd0*/  MOV R10, R5 ;  /* 0x00000005000a7202 */ /* 0x001fe20000000f00 */
[----:B------:R-:W-:-:S05]  /*65de0*/  IMAD.MOV.U32 R11, RZ, RZ, R4 ;  /* 0x000000ffff0b7224 */ /* 0x000fca00078e0004 */
[----:B------:R2:W-:Y:S02]  /*65df0*/  STL.64 [R1+0x2c50], R10 ;  /* 0x002c500a01007387 */ /* 0x0005e40000100a00 */
[C---:B--2---:R-:W-:Y:S01]  /*65e00*/  HMMA.16816.F32.BF16 R8, R24.reuse, R14, R16 ;  /* 0x0000000e1808723c */ /* 0x044fe20000041810 */
[----:B------:R-:W-:Y:S02]  /*65e10*/  MOV R6, R2 ;  /* 0x0000000200067202 */ /* 0x000fe40000000f00 */
[----:B------:R-:W-:Y:S11]  /*65e20*/  MOV R7, R0 ;  /* 0x0000000000077202 */ /* 0x000ff60000000f00 */
[----:B------:R-:W-:Y:S09]  /*65e30*/  @!UPT UIADD3 URZ, URZ, URZ, URZ ;  /* 0x0000003f3f3ff290 */ /* 0x000ff2000fffe03f */
[----:B------:R-:W-:Y:S01]  /*65e40*/  STL.64 [R1+0x190], R8 ;  /* 0x0001900801007387 */ /* 0x000fe20000100a00 */
[----:B------:R-:W-:Y:S02]  /*65e50*/  STL.64 [R1+0x198], R10 ;  /* 0x0001980a01007387 */ /* 0x000fe40000100a00 */
[----:B------:R0:W-:Y:S02]  /*65e60*/  STL.64 [R1+0x2c58], R6 ;  /* 0x002c580601007387 */ /* 0x0001e40000100a00 */
[----:B------:R-:W2:Y:S01]  /*65e70*/  LDL.LU R4, [R1+0x870] ;  /* 0x0008700001047983 */ /* 0x000ea20000300800 */
[----:B------:R-:W2:Y:S04]  /*65e80*/  LDL.LU R5, [R1+0x874] ;  /* 0x0008740001057983 */ /* 0x000ea80000300800 */
[----:B0-----:R-:W2:Y:S01]  /*65e90*/  LDL.LU R6, [R1+0x878] ;  /* 0x0008780001067983 */ /* 0x001ea20000300800 */
[----:B------:R-:W2:Y:S02]  /*65ea0*/  LDL.LU R7, [R1+0x87c] ;  /* 0x00087c0001077983 */ /* 0x000ea40000300800 */
[----:B------:R-:W3:Y:S02]  /*65eb0*/  LDL.LU R8, [R1+0x860] ;  /* 0x0008600001087983 */ /* 0x000ee40000300800 */
[----:B------:R-:W3:Y:S01]  /*65ec0*/  LDL.LU R9, [R1+0x864] ;  /* 0x0008640001097983 */ /* 0x000ee20000300800 */
[----:B------:R-:W3:Y:S01]  /*65ed0*/  LDL.LU R10, [R1+0x868] ;  /* 0x00086800010a7983 */ /* 0x000ee20000300800 */
[----:B------:R-:W3:Y:S02]  /*65ee0*/  LDL.LU R11, [R1+0x86c] ;  /* 0x00086c00010b7983 */ /* 0x000ee40000300800 */
[----:B------:R-:W4:Y:S02]  /*65ef0*/  LDL.LU R16, [R1+0x800] ;  /* 0x0008000001107983 */ /* 0x000f240000300800 */
[----:B------:R-:W4:Y:S01]  /*65f00*/  LDL.LU R17, [R1+0x804] ;  /* 0x0008040001117983 */ /* 0x000f220000300800 */
[----:B------:R-:W4:Y:S01]  /*65f10*/  LDL.LU R18, [R1+0x808] ;  /* 0x0008080001127983 */ /* 0x000f220000300800 */
[----:B------:R-:W4:Y:S02]  /*65f20*/  LDL.LU R19, [R1+0x80c] ;  /* 0x00080c0001137983 */ /* 0x000f240000300800 */
[----:B------:R0:W-:Y:S02]  /*65f30*/  STL.64 [R1+0x2be0], R14 ;  /* 0x002be00e01007387 */ /* 0x0001e40000100a00 */
[----:B------:R-:W2:Y:S01]  /*65f40*/  LDL.LU R12, [R1+0x7e0] ;  /* 0x0007e000010c7983 */ /* 0x000ea20000300800 */
[----:B------:R-:W2:Y:S04]  /*65f50*/  LDL.LU R13, [R1+0x7e4] ;  /* 0x0007e400010d7983 */ /* 0x000ea80000300800 */
        /* <DEDUP_REMOVED lines=8> */
[C---:B------:R-:W-:Y:S01]  /*65fe0*/  HMMA.16816.F32.BF16 R4, R24.reuse, R22, R4 ;  /* 0x000000161804723c */ /* 0x040fe20000041804 */
        /* <DEDUP_REMOVED lines=12> */
[----:B------:R-:W-:Y:S01]  /*660b0*/  STL.64 [R1+0x2b0], R4 ;  /* 0x0002b00401007387 */ /* 0x000fe20000100a00 */
[----:B------:R0:W-:Y:S03]  /*660c0*/  STL.64 [R1+0x2b8], R6 ;  /* 0x0002b80601007387 */ /* 0x0001e60000100a00 */
[----:B0-----:R-:W3:Y:S01]  /*660d0*/  LDL.LU.64 R6, [R1+0x2c58] ;  /* 0x002c580001067983 */ /* 0x001ee20000300a00 */
[----:B------:R0:W-:Y:S02]  /*660e0*/  STL.64 [R1+0x2bd8], R22 ;  /* 0x002bd81601007387 */ /* 0x0001e40000100a00 */
[----:B------:R-:W2:Y:S02]  /*660f0*/  LDL.LU R20, [R1+0x850] ;  /* 0x0008500001147983 */ /* 0x000ea40000300800 */
[----:B------:R-:W2:Y:S01]  /*66100*/  LDL.LU R21, [R1+0x854] ;  /* 0x0008540001157983 */ /* 0x000ea20000300800 */
[----:B0-----:R-:W2:Y:S01]  /*66110*/  LDL.LU R22, [R1+0x858] ;  /* 0x0008580001167983 */ /* 0x001ea20000300800 */
[----:B------:R-:W2:Y:S01]  /*66120*/  LDL.LU R23, [R1+0x85c] ;  /* 0x00085c0001177983 */ /* 0x000ea20000300800 */
[C---:B---3--:R-:W-:Y:S02]  /*66130*/  HMMA.16816.F32.BF16 R4, R24.reuse, R6, R8 ;  /* 0x000000061804723c */ /* 0x048fe40000041808 */
[----:B------:R-:W2:Y:S11]  /*66140*/  LDL.LU.64 R10, [R1+0x2c50] ;  /* 0x002c5000010a7983 */ /* 0x000eb60000300a00 */
[----:B------:R-:W-:Y:S10]  /*66150*/  @!UPT UIADD3 URZ, URZ, URZ, URZ ;  /* 0x0000003f3f3ff290 */ /* 0x000ff4000fffe03f */
[----:B------:R-:W-:Y:S01]  /*66160*/  STL.64 [R1+0x620], R4 ;  /* 0x0006200401007387 */ /* 0x000fe20000100a00 */
[----:B------:R0:W-:Y:S03]  /*66170*/  STL.64 [R1+0x628], R6 ;  /* 0x0006280601007387 */ /* 0x0001e60000100a00 */
[----:B0-----:R-:W4:Y:S01]  /*66180*/  LDL.LU.64 R6, [R1+0x2c48] ;  /* 0x002c480001067983 */ /* 0x001f220000300a00 */
[----:B------:R-:W3:Y:S01]  /*66190*/  LDL.LU.64 R4, [R1+0x2c40] ;  /* 0x002c400001047983 */ /* 0x000ee20000300a00 */
[----:B----4-:R-:W-:Y:S02]  /*661a0*/  HMMA.16816.F32.BF16 R24, R24, R6, R16 ;  /* 0x000000061818723c */ /* 0x010fe40000041810 */
[----:B------:R-:W2:Y:S01]  /*661b0*/  LDL.LU.64 R18, [R1+0x2c38] ;  /* 0x002c380001127983 */ /* 0x000ea20000300a00 */
[----:B------:R-:W2:Y:S11]  /*661c0*/  LDL.LU.64 R16, [R1+0x2c30] ;  /* 0x002c300001107983 */ /* 0x000eb60000300a00 */
[----:B------:R-:W-:Y:S09]  /*661d0*/  @!UPT UIADD3 URZ, URZ, URZ, URZ ;  /* 0x0000003f3f3ff290 */ /* 0x000ff2000fffe03f */
[----:B------:R-:W-:Y:S01]  /*661e0*/  STL.64 [R1+0x640], R24 ;  /* 0x0006401801007387 */ /* 0x000fe20000100a00 */
[----:B------:R0:W-:Y:S03]  /*661f0*/  STL.64 [R1+0x648], R26 ;  /* 0x0006481a01007387 */ /* 0x0001e60000100a00 */
[----:B0-----:R-:W4:Y:S01]  /*66200*/  LDL.64 R26, [R1+0x18] ;  /* 0x00001800011a7983 */ /* 0x001f220000100a00 */
[C---:B--2---:R-:W-:Y:S03]  /*66210*/  HMMA.16816.F32.BF16 R8, R16.reuse, R10, R12 ;  /* 0x0000000a1008723c */ /* 0x044fe6000004180c */
[----:B------:R-:W2:Y:S01]  /*66220*/  LDL.LU.64 R14, [R1+0x2c28] ;  /* 0x002c2800010e7983 */ /* 0x000ea20000300a00 */
[----:B------:R-:W2:Y:S11]  /*66230*/  LDL.LU.64 R12, [R1+0x2c20] ;  /* 0x002c2000010c7983 */ /* 0x000eb60000300a00 */
[----:B------:R-:W-:Y:S08]  /*66240*/  @!UPT UIADD3 URZ, URZ, URZ, URZ ;  /* 0x0000003f3f3ff290 */ /* 0x000ff0000fffe03f */
[----:B------:R-:W-:Y:S01]  /*66250*/  STL.64 [R1+0x670], R8 ;  /* 0x0006700801007387 */ /* 0x000fe20000100a00 */
[----:B------:R0:W-:Y:S03]  /*66260*/  STL.64 [R1+0x678], R10 ;  /* 0x0006780a01007387 */ /* 0x0001e60000100a00 */
        /* <DEDUP_REMOVED lines=23> */
[----:B------:R-:W-:Y:S02]  /*663e0*/  MOV R29, R10 ;  /* 0x0000000a001d7202 */ /* 0x000fe40000000f00 */
[----:B------:R-:W-:Y:S02]  /*663f0*/  MOV R28, R11 ;  /* 0x0000000b001c7202 */ /* 0x000fe40000000f00 */
[----:B------:R-:W0:Y:S04]  /*66400*/  LDSM.16.M88.4 R8, [R3+0x54000] ;  /* 0x054000000308783b */ /* 0x000e280000000200 */
[----:B0-----:R-:W-:Y:S01]  /*66410*/  STL.64 [R1+0x2bd0], R10 ;  /* 0x002bd00a01007387 */ /* 0x001fe20000100a00 */
[----:B------:R0:W-:Y:S03]  /*66420*/  STL.64 [R1+0x2bc8], R8 ;  /* 0x002bc80801007387 */ /* 0x0001e60000100a00 */
[----:B0-----:R-:W4:Y:S01]  /*66430*/  LDL.LU R8, [R1+0xa50] ;  /* 0x000a500001087983 */ /* 0x001f220000300800 */
[----:B------:R-:W4:Y:S02]  /*66440*/  LDL.LU R9, [R1+0xa54] ;  /* 0x000a540001097983 */ /* 0x000f240000300800 */
[----:B------:R-:W4:Y:S02]  /*66450*/  LDL.LU R10, [R1+0xa58] ;  /* 0x000a5800010a7983 */ /* 0x000f240000300800 */
[----:B------:R-:W4:Y:S01]  /*66460*/  LDL.LU R11, [R1+0xa5c] ;  /* 0x000a5c00010b7983 */ /* 0x000f220000300800 */
[----:B--2---:R-:W-:Y:S01]  /*66470*/  HMMA.16816.F32.BF16 R20, R16, R14, R20 ;  /* 0x0000000e1014723c */ /* 0x004fe20000041814 */
[----:B------:R-:W-:Y:S01]  /*66480*/  MOV R2, R14 ;  /* 0x0000000e00027202 */ /* 0x000fe20000000f00 */
[----:B------:R-:W-:-:S02]  /*66490*/  IMAD.MOV.U32 R0, RZ, RZ, R15 ;  /* 0x000000ffff007224 */ /* 0x000fc400078e000f */
[----:B------:R-:W0:Y:S11]  /*664a0*/  LDSM.16.M88.4 R12, [R3+0x54800] ;  /* 0x05480000030c783b */ /* 0x000e360000000200 */
[----:B------:R-:W-:Y:S08]  /*664b0*/  @!UPT UIADD3 URZ, URZ, URZ, URZ ;  /* 0x0000003f3f3ff290 */ /* 0x000ff0000fffe03f */
[----:B------:R-:W-:Y:S01]  /*664c0*/  STL.64 [R1+0x840], R20 ;  /* 0x0008401401007387 */ /* 0x000fe20000100a00 */
[----:B------:R1:W-:Y:S03]  /*664d0*/  STL.64 [R1+0x848], R22 ;  /* 0x0008481601007387 */ /* 0x0003e60000100a00 */
[----:B-1----:R-:W2:Y:S04]  /*664e0*/  LDL.LU.64 R22, [R1+0x2bd8] ;  /* 0x002bd80001167983 */ /* 0x002ea80000300a00 */
[----:B0-----:R-:W-:Y:S01]  /*664f0*/  STL.64 [R1+0x2b38], R14 ;  /* 0x002b380e01007387 */ /* 0x001fe20000100a00 */
[----:B------:R0:W-:Y:S03]  /*66500*/  STL.64 [R1+0x2b30], R12 ;  /* 0x002b300c01007387 */ /* 0x0001e60000100a00 */
        /* <DEDUP_REMOVED lines=10> */
[----:B----4-:R-:W-:Y:S01]  /*665b0*/  HMMA.16816.F32.BF16 R12, R16, R26, R8 ;  /* 0x0000001a100c723c */ /* 0x010fe20000041808 */
[----:B------:R-:W-:Y:S02]  /*665c0*/  MOV R22, R25 ;  /* 0x0000001900167202 */ /* 0x000fe40000000f00 */
[----:B------:R-:W-:Y:S01]  /*665d0*/  MOV R23, R24 ;  /* 0x0000001800177202 */ /* 0x000fe20000000f00 */
[----:B------:R-:W-:Y:S04]  /*665e0*/  STL.64 [R1+0x2ad0], R20 ;  /* 0x002ad01401007387 */ /* 0x000fe80000100a00 */
[----:B------:R-:W-:Y:S11]  /*665f0*/  STL.64 [R1+0x2ba8], R22 ;  /* 0x002ba81601007387 */ /* 0x000ff60000100a00 */
[----:B------:R-:W-:Y:S04]  /*66600*/  @!UPT UIADD3 URZ, URZ, URZ, URZ ;  /* 0x0000003f3f3ff290 */ /* 0x000fe8000fffe03f */
[----:B------:R0:W-:Y:S01]  /*66610*/  STL.64 [R1+0x8a0], R12 ;  /* 0x0008a00c01007387 */ /* 0x0001e20000100a00 */
[----:B------:R1:W-:Y:S03]  /*66620*/  STL.64 [R1+0x8a8], R14 ;  /* 0x0008a80e01007387 */ /* 0x0003e60000100a00 */
[----:B0-----:R-:W2:Y:S01]  /*66630*/  LDL.LU R12, [R1+0x7d0] ;  /* 0x0007d000010c7983 */ /* 0x001ea20000300800 */
[----:B------:R-:W2:Y:S02]  /*66640*/  LDL.LU R13, [R1+0x7d4] ;  /* 0x0007d400010d7983 */ /* 0x000ea40000300800 */
[----:B-1----:R-:W4:Y:S02]  /*66650*/  LDL.LU R14, [R1+0x7d8] ;  /* 0x0007d800010e7983 */ /* 0x002f240000300800 */
[----:B------:R-:W4:Y:S02]  /*66660*/  LDL.LU R15, [R1+0x7dc] ;  /* 0x0007dc00010f7983 */ /* 0x000f240000300800 */
[----:B------:R-:W-:Y:S01]  /*66670*/  IMAD.MOV.U32 R8, RZ, RZ, R27 ;  /* 0x000000ffff087224 */ /* 0x000fe200078e001b */
[----:B------:R-:W-:-:S02]  /*66680*/  MOV R9, R26 ;  /* 0x0000001a00097202 */ /* 0x000fc40000000f00 */
[----:B------:R-:W0:Y:S04]  /*66690*/  LDSM.16.M88.4 R24, [R3+0x55800] ;  /* 0x055800000318783b */ /* 0x000e280000000200 */
[----:B----4-:R1:W-:Y:S01]  /*666a0*/  STL.64 [R1+0x2b48], R14 ;  /* 0x002b480e01007387 */ /* 0x0103e20000100a00 */
[----:B--2---:R-:W-:Y:S01]  /*666b0*/  STL.64 [R1+0x2b40], R12 ;  /* 0x002b400c01007387 */ /* 0x004fe20000100a00 */
[----:B-1----:R-:W-:Y:S02]  /*666c0*/  MOV R14, R9 ;  /* 0x00000009000e7202 */ /* 0x002fe40000000f00 */
[----:B------:R-:W-:Y:S02]  /*666d0*/  MOV R15, R8 ;  /* 0x00000008000f7202 */ /* 0x000fe40000000f00 */
[----:B------:R-:W2:Y:S01]  /*666e0*/  LDL.LU R8, [R1+0xa40] ;  /* 0x000a400001087983 */ /* 0x000ea20000300800 */
[----:B------:R-:W2:Y:S02]  /*666f0*/  LDL.LU R9, [R1+0xa44] ;  /* 0x000a440001097983 */ /* 0x000ea40000300800 */
[----:B------:R-:W2:Y:S02]  /*66700*/  LDL.LU R10, [R1+0xa48] ;  /* 0x000a4800010a7983 */ /* 0x000ea40000300800 */
[----:B------:R-:W2:Y:S01]  /*66710*/  LDL.LU R11, [R1+0xa4c] ;  /* 0x000a4c00010b7983 */ /* 0x000ea20000300800 */
[----:B------:R1:W-:Y:S04]  /*66720*/  STL.64 [R1+0x2b60], R14 ;  /* 0x002b600e01007387 */ /* 0x0003e80000100a00 */
[----:B-1----:R-:W4:Y:S04]  /*66730*/  LDL.64 R14, [R1+0x28] ;  /* 0x00002800010e7983 */ /* 0x002f280000100a00 */
[----:B----4-:R-:W-:Y:S01]  /*66740*/  STL.64 [R1+0x2b78], R14 ;  /* 0x002b780e01007387 */ /* 0x010fe20000100a00 */
[----:B0-----:R-:W-:Y:S02]  /*66750*/  STL.64 [R1+0x2a70], R26 ;  /* 0x002a701a01007387 */ /* 0x001fe40000100a00 */
[----:B------:R0:W-:Y:S02]  /*66760*/  STL.64 [R1+0x2a68], R24 ;  /* 0x002a681801007387 */ /* 0x0001e40000100a00 */
[----:B0-----:R-:W4:Y:S01]  /*66770*/  LDL.LU R24, [R1+0x7a0] ;  /* 0x0007a00001187983 */ /* 0x001f220000300800 */
[----:B------:R-:W4:Y:S02]  /*66780*/  LDL.LU R25, [R1+0x7a4] ;  /* 0x0007a40001197983 */ /* 0x000f240000300800 */
[----:B------:R-:W2:Y:S02]  /*66790*/  LDL.LU R26, [R1+0x7a8] ;  /* 0x0007a800011a7983 */ /* 0x000ea40000300800 */
[----:B------:R-:W2:Y:S01]  /*667a0*/  LDL.LU R27, [R1+0x7ac] ;  /* 0x0007ac00011b7983 */ /* 0x000ea20000300800 */
[----:B------:R-:W2:Y:S01]  /*667b0*/  LDL.LU R12, [R1+0xb00] ;  /* 0x000b0000010c7983 */ /* 0x000ea20000300800 */
[----:B------:R-:W2:Y:S02]  /*667c0*/  LDL.LU R13, [R1+0xb04] ;  /* 0x000b0400010d7983 */ /* 0x000ea40000300800 */
[----:B------:R-:W2:Y:S02]  /*667d0*/  LDL.LU R14, [R1+0xb08] ;  /* 0x000b0800010e7983 */ /* 0x000ea40000300800 */
[----:B------:R-:W2:Y:S02]  /*667e0*/  LDL.LU R15, [R1+0xb0c] ;  /* 0x000b0c00010f7983 */ /* 0x000ea40000300800 */
[----:B--2---:R0:W-:Y:S01]  /*667f0*/  STL.64 [R1+0x2b88], R14 ;  /* 0x002b880e01007387 */ /* 0x0041e20000100a00 */
[----:B------:R1:W-:Y:S02]  /*66800*/  STL.64 [R1+0x2b80], R12 ;  /* 0x002b800c01007387 */ /* 0x0003e40000100a00 */
[----:B------:R-:W2:Y:S01]  /*66810*/  LDL.64 R22, [R1+0x68] ;  /* 0x0000680001167983 */ /* 0x000ea20000100a00 */
[----:B0-----:R-:W-:Y:S01]  /*66820*/  MOV R14, R29 ;  /* 0x0000001d000e7202 */ /* 0x001fe20000000f00 */
[----:B------:R-:W-:Y:S01]  /*66830*/  IMAD.MOV.U32 R15, RZ, RZ, R28 ;  /* 0x000000ffff0f7224 */ /* 0x000fe200078e001c */
[----:B--2---:R-:W-:Y:S04]  /*66840*/  STL.64 [R1+0x2bc0], R22 ;  /* 0x002bc01601007387 */ /* 0x004fe80000100a00 */
[----:B------:R0:W-:Y:S02]  /*66850*/  STL.64 [R1+0x2ba0], R14 ;  /* 0x002ba00e01007387 */ /* 0x0001e40000100a00 */
[----:B-1----:R-:W2:Y:S02]  /*66860*/  LDL.LU R12, [R1+0xb20] ;  /* 0x000b2000010c7983 */ /* 0x002ea40000300800 */
[----:B------:R-:W2:Y:S01]  /*66870*/  LDL.LU R13, [R1+0xb24] ;  /* 0x000b2400010d7983 */ /* 0x000ea20000300800 */
[----:B0-----:R-:W2:Y:S01]  /*66880*/  LDL.LU R14, [R1+0xb28] ;  /* 0x000b2800010e7983 */ /* 0x001ea20000300800 */
[----:B------:R-:W2:Y:S01]  /*66890*/  LDL.LU R15, [R1+0xb2c] ;  /* 0x000b2c00010f7983 */ /* 0x000ea20000300800 */
[----:B------:R-:W-:Y:S01]  /*668a0*/  HMMA.16816.F32.BF16 R16, R16, R6, R8 ;  /* 0x000000061010723c */ /* 0x000fe20000041808 */
[----:B------:R-:W3:Y:S01]  /*668b0*/  LDL.LU R20, [R1+0xb40] ;  /* 0x000b400001147983 */ /* 0x000ee20000300800 */
[----:B------:R-:W3:Y:S01]  /*668c0*/  LDL.LU R21, [R1+0xb44] ;  /* 0x000b440001157983 */ /* 0x000ee20000300800 */
[----:B------:R-:W3:Y:S02]  /*668d0*/  LDL.LU R22, [R1+0xb48] ;  /* 0x000b480001167983 */ /* 0x000ee40000300800 */
[----:B------:R-:W3:Y:S01]  /*668e0*/  LDL.LU R23, [R1+0xb4c] ;  /* 0x000b4c0001177983 */ /* 0x000ee20000300800 */
[----:B--2---:R-:W-:Y:S01]  /*668f0*/  STL.64 [R1+0x2bb8], R14 ;  /* 0x002bb80e01007387 */ /* 0x004fe20000100a00 */
[----:B------:R0:W-:Y:S03]  /*66900*/  STL.64 [R1+0x2bb0], R12 ;  /* 0x002bb00c01007387 */ /* 0x0001e60000100a00 */
[----:B0-----:R-:W2:Y:S01]  /*66910*/  LDL.LU R12, [R1+0xb30] ;  /* 0x000b3000010c7983 */ /* 0x001ea20000300800 */
[----:B------:R-:W2:Y:S02]  /*66920*/  LDL.LU R13, [R1+0xb34] ;  /* 0x000b3400010d7983 */ /* 0x000ea40000300800 */
[----:B------:R-:W2:Y:S02]  /*66930*/  LDL.LU R14, [R1+0xb38] ;  /* 0x000b3800010e7983 */ /* 0x000ea40000300800 */
[----:B------:R-:W2:Y:S01]  /*66940*/  LDL.LU R15, [R1+0xb3c] ;  /* 0x000b3c00010f7983 */ /* 0x000ea20000300800 */
[----:B------:R0:W-:Y:S01]  /*66950*/  STL.64 [R1+0x2b20], R26 ;  /* 0x002b201a01007387 */ /* 0x0001e20000100a00 */
[----:B----4-:R-:W-:Y:S03]  /*66960*/  STL.64 [R1+0x2b18], R24 ;  /* 0x002b181801007387 */ /* 0x010fe60000100a00 */
[----:B0-----:R-:W4:Y:S01]  /*66970*/  LDL.64 R26, [R1+0x78] ;  /* 0x00007800011a7983 */ /* 0x001f220000100a00 */
[----:B------:R-:W4:Y:S02]  /*66980*/  LDL.LU.64 R10, [R1+0x2bd0] ;  /* 0x002bd000010a7983 */ /* 0x000f240000300a00 */
[----:B------:R-:W4:Y:S02]  /*66990*/  LDL.LU.64 R8, [R1+0x2bc8] ;  /* 0x002bc80001087983 */ /* 0x000f240000300a00 */
[----:B------:R-:W-:Y:S01]  /*669a0*/  STL.64 [R1+0x2b58], R6 ;  /* 0x002b580601007387 */ /* 0x000fe20000100a00 */
[----:B---3--:R0:W-:Y:S01]  /*669b0*/  STL.64 [R1+0x2b50], R4 ;  /* 0x002b500401007387 */ /* 0x0081e20000100a00 */
[----:B------:R-:W-:Y:S02]  /*669c0*/  STL.64 [R1+0x890], R16 ;  /* 0x0008901001007387 */ /* 0x000fe40000100a00 */
[----:B------:R-:W-:Y:S02]  /*669d0*/  STL.64 [R1+0x898], R18 ;  /* 0x0008981201007387 */ /* 0x000fe40000100a00 */
[----:B------:R-:W1:Y:S04]  /*669e0*/  LDSM.16.M88.4 R16, [R3+0x56000] ;  /* 0x056000000310783b */ /* 0x000e680000000200 */
[----:B0-----:R-:W3:Y:S01]  /*669f0*/  LDL.LU R4, [R1+0xaf0] ;  /* 0x000af00001047983 */ /* 0x001ee20000300800 */
[----:B------:R-:W3:Y:S02]  /*66a00*/  LDL.LU R5, [R1+0xaf4] ;  /* 0x000af40001057983 */ /* 0x000ee40000300800 */
[----:B------:R-:W2:Y:S02]  /*66a10*/  LDL.LU R6, [R1+0xaf8] ;  /* 0x000af80001067983 */ /* 0x000ea40000300800 */
[----:B------:R-:W2:Y:S02]  /*66a20*/  LDL.LU R7, [R1+0xafc] ;  /* 0x000afc0001077983 */ /* 0x000ea40000300800 */
[----:B--2---:R-:W-:Y:S01]  /*66a30*/  STL.64 [R1+0x2b70], R6 ;  /* 0x002b700601007387 */ /* 0x004fe20000100a00 */
[----:B---3--:R0:W-:Y:S03]  /*66a40*/  STL.64 [R1+0x2b68], R4 ;  /* 0x002b680401007387 */ /* 0x0081e60000100a00 */
[----:B0-----:R-:W2:Y:S01]  /*66a50*/  LDL.LU R4, [R1+0xae0] ;  /* 0x000ae00001047983 */ /* 0x001ea20000300800 */
[----:B------:R-:W2:Y:S02]  /*66a60*/  LDL.LU R5, [R1+0xae4] ;  /* 0x000ae40001057983 */ /* 0x000ea40000300800 */
[----:B------:R-:W3:Y:S02]  /*66a70*/  LDL.LU R6, [R1+0xae8] ;  /* 0x000ae80001067983 */ /* 0x000ee40000300800 */
[----:B------:R-:W3:Y:S01]  /*66a80*/  LDL.LU R7, [R1+0xaec] ;  /* 0x000aec0001077983 */ /* 0x000ee20000300800 */
[C---:B----4-:R-:W-:Y:S01]  /*66a90*/  HMMA.16816.F32.BF16 R20, R8.reuse, R26, R20 ;  /* 0x0000001a0814723c */ /* 0x050fe20000041814 */
[----:B---3--:R-:W-:Y:S01]  /*66aa0*/  STL.64 [R1+0x2b98], R6 ;  /* 0x002b980601007387 */ /* 0x008fe20000100a00 */
[----:B--2---:R0:W-:Y:S03]  /*66ab0*/  STL.64 [R1+0x2b90], R4 ;  /* 0x002b900401007387 */ /* 0x0041e60000100a00 */
[----:B0-----:R-:W2:Y:S01]  /*66ac0*/  LDL.LU R4, [R1+0xb10] ;  /* 0x000b100001047983 */ /* 0x001ea20000300800 */
[----:B------:R-:W2:Y:S02]  /*66ad0*/  LDL.LU R5, [R1+0xb14] ;  /* 0x000b140001057983 */ /* 0x000ea40000300800 */
[----:B------:R-:W2:Y:S02]  /*66ae0*/  LDL.LU R6, [R1+0xb18] ;  /* 0x000b180001067983 */ /* 0x000ea40000300800 */
[----:B------:R-:W2:Y:S01]  /*66af0*/  LDL.LU R7, [R1+0xb1c] ;  /* 0x000b1c0001077983 */ /* 0x000ea20000300800 */
[----:B-1----:R-:W-:Y:S01]  /*66b00*/  STL.64 [R1+0x29e8], R18 ;  /* 0x0029e81201007387 */ /* 0x002fe20000100a00 */
[----:B------:R-:W-:Y:S11]  /*66b10*/  STL.64 [R1+0x29e0], R16 ;  /* 0x0029e01001007387 */ /* 0x000ff60000100a00 */
[----:B------:R-:W-:Y:S02]  /*66b20*/  STL.64 [R1+0x8f0], R20 ;  /* 0x0008f01401007387 */ /* 0x000fe40000100a00 */
[----:B------:R0:W-:Y:S02]  /*66b30*/  STL.64 [R1+0x8f8], R22 ;  /* 0x0008f81601007387 */ /* 0x0001e40000100a00 */
        /* <DEDUP_REMOVED lines=21> */
[----:B--2---:R-:W-:Y:S02]  /*66c90*/  HMMA.16816.F32.BF16 R12, R8, R14, R4 ;  /* 0x0000000e080c723c */ /* 0x004fe40000041804 */
[----:B------:R-:W2:Y:S01]  /*66ca0*/  LDL.LU.64 R6, [R1+0x2b98] ;  /* 0x002b980001067983 */ /* 0x000ea20000300a00 */
[----:B------:R-:W2:Y:S11]  /*66cb0*/  LDL.LU.64 R4, [R1+0x2b90] ;  /* 0x002b900001047983 */ /* 0x000eb60000300a00 */
[----:B------:R-:W-:Y:S09]  /*66cc0*/  @!UPT UIADD3 URZ, URZ, URZ, URZ ;  /* 0x0000003f3f3ff290 */ /* 0x000ff2000fffe03f */
[----:B------:R-:W-:Y:S01]  /*66cd0*/  STL.64 [R1+0x9a0], R12 ;  /* 0x0009a00c01007387 */ /* 0x000fe20000100a00 */
[----:B------:R0:W-:Y:S03]  /*66ce0*/  STL.64 [R1+0x9a8], R14 ;  /* 0x0009a80e01007387 */ /* 0x0001e60000100a00 */
[----:B0-----:R-:W4:Y:S01]  /*66cf0*/  LDL.LU.64 R14, [R1+0x2b88] ;  /* 0x002b8800010e7983 */ /* 0x001f220000300a00 */
[----:B------:R-:W4:Y:S01]  /*66d00*/  LDL.LU.64 R12, [R1+0x2b80] ;  /* 0x002b8000010c7983 */ /* 0x000f220000300a00 */
[----:B------:R-:W-:Y:S02]  /*66d10*/  MOV R18, R2 ;  /* 0x0000000200127202 */ /* 0x000fe40000000f00 */
[----:B------:R-:W-:-:S07]  /*66d20*/  MOV R19, R0 ;  /* 0x0000000000137202 */ /* 0x000fce0000000f00 */
[C---:B----4-:R-:W-:Y:S11]  /*66d30*/  HMMA.16816.F32.BF16 R12, R8.reuse, R18, R12 ;  /* 0x00000012080c723c */ /* 0x050ff6000004180c */
[----:B------:R-:W-:Y:S11]  /*66d40*/  @!UPT UIADD3 URZ, URZ, URZ, URZ ;  /* 0x0000003f3f3ff290 */ /* 0x000ff6000fffe03f */
[----:B------:R-:W-:Y:S01]  /*66d50*/  @!UPT UIADD3 URZ, URZ, URZ, URZ ;  /* 0x0000003f3f3ff290 */ /* 0x000fe2000fffe03f */
[----:B------:R-:W-:Y:S01]  /*66d60*/  STL.64 [R1+0xa40], R12 ;  /* 0x000a400c01007387 */ /* 0x000fe20000100a00 */
[----:B------:R0:W-:Y:S03]  /*66d70*/  STL.64 [R1+0xa48], R14 ;  /* 0x000a480e01007387 */ /* 0x0001e60000100a00 */
[----:B0-----:R-:W2:Y:S01]  /*66d80*/  LDL.LU.64 R14, [R1+0x2b78] ;  /* 0x002b7800010e7983 */ /* 0x001ea20000300a00 */
[----:B------:R-:W-:Y:S01]  /*66d90*/  STL.64 [R1+0x2b10], R18 ;  /* 0x002b101201007387 */ /* 0x000fe20000100a00 */
        /* <DEDUP_REMOVED lines=10> */
[----:B------:R-:W2:Y:S01]  /*66e40*/  LDL.LU.64 R6, [R1+0x2b58] ;  /* 0x002b580001067983 */ /* 0x000ea20000300a00 */
[----:B------:R-:W4:Y:S11]  /*66e50*/  LDL.LU.64 R4, [R1+0x2b50] ;  /* 0x002b500001047983 */ /* 0x000f360000300a00 */
[----:B------:R-:W-:Y:S10]  /*66e60*/  @!UPT UIADD3 URZ, URZ, URZ, URZ ;  /* 0x0000003f3f3ff290 */ /* 0x000ff4000fffe03f */
[----:B------:R-:W-:Y:S01]  /*66e70*/  STL.64 [R1+0xb20], R12 ;  /* 0x000b200c01007387 */ /* 0x000fe20000100a00 */
[----:B------:R0:W-:Y:S03]  /*66e80*/  STL.64 [R1+0xb28], R14 ;  /* 0x000b280e01007387 */ /* 0x0001e60000100a00 */
[----:B0-----:R-:W2:Y:S01]  /*66e90*/  LDL.LU.64 R14, [R1+0x2b48] ;  /* 0x002b4800010e7983 */ /* 0x001ea20000300a00 */
[----:B------:R-:W2:Y:S02]  /*66ea0*/  LDL.LU.64 R12, [R1+0x2b40] ;  /* 0x002b4000010c7983 */ /* 0x000ea40000300a00 */
[----:B--2---:R-:W-:Y:S01]  /*66eb0*/  HMMA.16816.F32.BF16 R8, R8, R6, R12 ;  /* 0x000000060808723c */ /* 0x004fe2000004180c */
[----:B------:R-:W3:Y:S01]  /*66ec0*/  LDL.LU.64 R14, [R1+0x2b38] ;  /* 0x002b3800010e7983 */ /* 0x000ee20000300a00 */
[----:B------:R-:W3:Y:S02]  /*66ed0*/  LDL.LU.64 R12, [R1+0x2b30] ;  /* 0x002b3000010c7983 */ /* 0x000ee40000300a00 */
[----:B------:R0:W-:Y:S02]  /*66ee0*/  STL.64 [R1+0x2ae8], R6 ;  /* 0x002ae80601007387 */ /* 0x0001e40000100a00 */
[----:B----4-:R-:W-:Y:S01]  /*66ef0*/  STL.64 [R1+0x2ae0], R4 ;  /* 0x002ae00401007387 */ /* 0x010fe20000100a00 */
[----:B0-----:R-:W-:Y:S11]  /*66f00*/  MOV R6, R16 ;  /* 0x0000001000067202 */ /* 0x001ff60000000f00 */
[----:B------:R-:W-:Y:S05]  /*66f10*/  @!UPT UIADD3 URZ, URZ, URZ, URZ ;  /* 0x0000003f3f3ff290 */ /* 0x000fea000fffe03f */
[----:B------:R-:W-:Y:S01]  /*66f20*/  STL.64 [R1+0xad0], R8 ;  /* 0x000ad00801007387 */ /* 0x000fe20000100a00 */
[----:B------:R0:W-:Y:S02]  /*66f30*/  STL.64 [R1+0xad8], R10 ;  /* 0x000ad80a01007387 */ /* 0x0001e40000100a00 */
[----:B------:R-:W2:Y:S02]  /*66f40*/  LDL.LU R16, [R1+0x780] ;  /* 0x0007800001107983 */ /* 0x000ea40000300800 */
[----:B------:R-:W2:Y:S01]  /*66f50*/  LDL.LU R17, [R1+0x784] ;  /* 0x0007840001117983 */ /* 0x000ea20000300800 */
[----:B------:R-:W2:Y:S01]  /*66f60*/  LDL.LU R18, [R1+0x788] ;  /* 0x0007880001127983 */ /* 0x000ea20000300800 */
[----:B------:R-:W2:Y:S01]  /*66f70*/  LDL.LU R19, [R1+0x78c] ;  /* 0x00078c0001137983 */ /* 0x000ea20000300800 */
[----:B0-----:R-:W-:Y:S02]  /*66f80*/  MOV R10, R2 ;  /* 0x00000002000a7202 */ /* 0x001fe40000000f00 */
[----:B------:R-:W-:-:S05]  /*66f90*/  MOV R11, R0 ;  /* 0x00000000000b7202 */ /* 0x000fca0000000f00 */
[----:B------:R0:W-:Y:S01]  /*66fa0*/  STL.64 [R1+0x2b08], R10 ;  /* 0x002b080a01007387 */ /* 0x0001e20000100a00 */
[----:B------:R-:W4:Y:S02]  /*66fb0*/  LDL.LU R8, [R1+0x7b0] ;  /* 0x0007b00001087983 */ /* 0x000f240000300800 */
[----:B------:R-:W4:Y:S01]  /*66fc0*/  LDL.LU R9, [R1+0x7b4] ;  /* 0x0007b40001097983 */ /* 0x000f220000300800 */
[----:B------:R-:W-:Y:S01]  /*66fd0*/  MOV R2, R26 ;  /* 0x0000001a00027202 */ /* 0x000fe20000000f00 */
[----:B------:R-:W-:Y:S01]  /*66fe0*/  IMAD.MOV.U32 R0, RZ, RZ, R27 ;  /* 0x000000ffff007224 */ /* 0x000fe200078e001b */
[----:B0-----:R-:W4:Y:S01]  /*66ff0*/  LDL.LU R10, [R1+0x7b8] ;  /* 0x0007b800010a7983 */ /* 0x001f220000300800 */
[----:B------:R-:W4:Y:S01]  /*67000*/  LDL.LU R11, [R1+0x7bc] ;  /* 0x0007bc00010b7983 */ /* 0x000f220000300800 */
[----:B---3--:R-:W-:Y:S11]  /*67010*/  HMMA.16816.F32.BF16 R20, R12, R26, R20 ;  /* 0x0000001a0c14723c */ /* 0x008ff60000041814 */
[----:B------:R-:W-:Y:S11]  /*67020*/  @!UPT UIADD3 URZ, URZ, URZ, URZ ;  /* 0x0000003f3f3ff290 */ /* 0x000ff6000fffe03f */
[----:B------:R-:W-:Y:S01]  /*67030*/  @!UPT UIADD3 URZ, URZ, URZ, URZ ;  /* 0x0000003f3f3ff290 */ /* 0x000fe2000fffe03f */
[----:B------:R-:W-:Y:S01]  /*67040*/  STL.64 [R1+0xac0], R20 ;  /* 0x000ac01401007387 */ /* 0x000fe20000100a00 */
[----:B------:R0:W-:Y:S03]  /*67050*/  STL.64 [R1+0xac8], R22 ;  /* 0x000ac81601007387 */ /* 0x0001e60000100a00 */
[----:B0-----:R-:W3:Y:S01]  /*67060*/  LDL.LU.64 R22, [R1+0x2b28] ;  /* 0x002b280001167983 */ /* 0x001ee20000300a00 */
[----:B------:R-:W3:Y:S02]  /*67070*/  LDL.LU.64 R26, [R1+0x2b20] ;  /* 0x002b2000011a7983 */ /* 0x000ee40000300a00 */
[----:B------:R-:W3:Y:S02]  /*67080*/  LDL.LU.64 R24, [R1+0x2b18] ;  /* 0x002b180001187983 */ /* 0x000ee40000300a00 */
[----:B------:R-:W-:-:S07]  /*67090*/  IMAD.MOV.U32 R7, RZ, RZ, R3 ;  /* 0x000000ffff077224 */ /* 0x000fce00078e0003 */
[C---:B----4-:R-:W-:Y:S08]  /*670a0*/  HMMA.16816.F32.BF16 R8, R12.reuse, R6, R8 ;  /* 0x000000060c08723c */ /* 0x050ff00000041808 */
[C---:B---3--:R-:W-:Y:S01]  /*670b0*/  HMMA.16816.F32.BF16 R4, R12.reuse, R22, R24 ;  /* 0x000000160c04723c */ /* 0x048fe20000041818 */
[----:B------:R-:W3:Y:S11]  /*670c0*/  LDL.LU R24, [R1+0x630] ;  /* 0x0006300001187983 */ /* 0x000ef60000300800 */
[----:B------:R-:W-:Y:S03]  /*670d0*/  @!UPT UIADD3 URZ, URZ, URZ, URZ ;  /* 0x0000003f3f3ff290 */ /* 0x000fe6000fffe03f */
[----:B------:R0:W-:Y:S02]  /*670e0*/  STL.64 [R1+0xab0], R8 ;  /* 0x000ab00801007387 */ /* 0x0001e40000100a00 */
[----:B------:R1:W-:Y:S06]  /*670f0*/  STL.64 [R1+0xab8], R10 ;  /* 0x000ab80a01007387 */ /* 0x0003ec0000100a00 */
[----:B------:R-:W-:Y:S01]  /*67100*/  STL.64 [R1+0xaa0], R4 ;  /* 0x000aa00401007387 */ /* 0x000fe20000100a00 */
[----:B------:R4:W-:Y:S02]  /*67110*/  STL.64 [R1+0xaa8], R6 ;  /* 0x000aa80601007387 */ /* 0x0009e40000100a00 */
[----:B------:R-:W3:Y:S02]  /*67120*/  LDL.LU R25, [R1+0x634] ;  /* 0x0006340001197983 */ /* 0x000ee40000300800 */
[----:B------:R-:W2:Y:S01]  /*67130*/  LDL.LU R26, [R1+0x638] ;  /* 0x00063800011a7983 */ /* 0x000ea20000300800 */
[----:B------:R-:W2:Y:S01]  /*67140*/  LDL.LU R27, [R1+0x63c] ;  /* 0x00063c00011b7983 */ /* 0x000ea20000300800 */
[----:B0-----:R-:W2:Y:S02]  /*67150*/  LDL.LU R8, [R1+0x770] ;  /* 0x0007700001087983 */ /* 0x001ea40000300800 */
[----:B------:R-:W2:Y:S02]  /*67160*/  LDL.LU R9, [R1+0x774] ;  /* 0x0007740001097983 */ /* 0x000ea40000300800 */
[----:B-1----:R-:W2:Y:S01]  /*67170*/  LDL.LU R10, [R1+0x778] ;  /* 0x00077800010a7983 */ /* 0x002ea20000300800 */
[----:B------:R-:W2:Y:S04]  /*67180*/  LDL.LU R11, [R1+0x77c] ;  /* 0x00077c00010b7983 */ /* 0x000ea80000300800 */
[----:B----4-:R-:W4:Y:S04]  /*67190*/  LDL.64 R6, [R1+0x18] ;  /* 0x0000180001067983 */ /* 0x010f280000100a00 */
[----:B----4-:R0:W-:Y:S01]  /*671a0*/  STL.64 [R1+0x2b00], R6 ;  /* 0x002b000601007387 */ /* 0x0101e20000100a00 */
[----:B------:R-:W4:Y:S02]  /*671b0*/  LDL.LU R20, [R1+0x740] ;  /* 0x0007400001147983 */ /* 0x000f240000300800 */
[----:B------:R-:W4:Y:S02]  /*671c0*/  LDL.LU R21, [R1+0x744] ;  /* 0x0007440001157983 */ /* 0x000f240000300800 */
[----:B------:R-:W2:Y:S01]  /*671d0*/  LDL.LU R22, [R1+0x748] ;  /* 0x0007480001167983 */ /* 0x000ea20000300800 */
[----:B------:R-:W2:Y:S01]  /*671e0*/  LDL.LU R23, [R1+0x74c] ;  /* 0x00074c0001177983 */ /* 0x000ea20000300800 */
[----:B------:R-:W3:Y:S02]  /*671f0*/  LDL.LU R4, [R1+0x760] ;  /* 0x0007600001047983 */ /* 0x000ee40000300800 */
[----:B------:R-:W3:Y:S01]  /*67200*/  LDL.LU R5, [R1+0x764] ;  /* 0x0007640001057983 */ /* 0x000ee20000300800 */
[----:B0-----:R-:W3:Y:S01]  /*67210*/  LDL.LU R6, [R1+0x768] ;  /* 0x0007680001067983 */ /* 0x001ee20000300800 */
[----:B------:R-:W3:Y:S03]  /*67220*/  LDL.LU R7, [R1+0x76c] ;  /* 0x00076c0001077983 */ /* 0x000ee60000300800 */
[----:B--2---:R-:W-:Y:S01]  /*67230*/  STL.64 [R1+0x2af8], R22 ;  /* 0x002af81601007387 */ /* 0x004fe20000100a00 */
[----:B----4-:R0:W-:Y:S03]  /*67240*/  STL.64 [R1+0x2af0], R20 ;  /* 0x002af01401007387 */ /* 0x0101e60000100a00 */
[----:B0-----:R-:W2:Y:S01]  /*67250*/  LDL.LU R20, [R1+0x750] ;  /* 0x0007500001147983 */ /* 0x001ea20000300800 */
[----:B------:R-:W2:Y:S02]  /*67260*/  LDL.LU R21, [R1+0x754] ;  /* 0x0007540001157983 */ /* 0x000ea40000300800 */
[----:B------:R-:W2:Y:S02]  /*67270*/  LDL.LU R22, [R1+0x758] ;  /* 0x0007580001167983 */ /* 0x000ea40000300800 */
[----:B------:R-:W2:Y:S01]  /*67280*/  LDL.LU R23, [R1+0x75c] ;  /* 0x00075c0001177983 */ /* 0x000ea20000300800 */
[----:B------:R0:W-:Y:S01]  /*67290*/  STL.64 [R1+0x2a90], R26 ;  /* 0x002a901a01007387 */ /* 0x0001e20000100a00 */
[----:B---3--:R-:W-:Y:S03]  /*672a0*/  STL.64 [R1+0x2a88], R24 ;  /* 0x002a881801007387 */ /* 0x008fe60000100a00 */
[----:B0-----:R-:W3:Y:S02]  /*672b0*/  LDL.64 R26, [R1+0x48] ;  /* 0x00004800011a7983 */ /* 0x001ee40000100a00 */
[C---:B---3--:R-:W-:Y:S11]  /*672c0*/  HMMA.16816.F32.BF16 R16, R12.reuse, R26, R16 ;  /* 0x0000001a0c10723c */ /* 0x048ff60000041810 */
[----:B------:R-:W-:Y:S11]  /*672d0*/  @!UPT UIADD3 URZ, URZ, URZ, URZ ;  /* 0x0000003f3f3ff290 */ /* 0x000ff6000fffe03f */
[----:B------:R-:W-:Y:S01]  /*672e0*/  @!UPT UIADD3 URZ, URZ, URZ, URZ ;  /* 0x0000003f3f3ff290 */ /* 0x000fe2000fffe03f */
[----:B------:R-:W-:Y:S01]  /*672f0*/  STL.64 [R1+0xa90], R16 ;  /* 0x000a901001007387 */ /* 0x000fe20000100a00 */
[----:B------:R0:W-:Y:S03]  /*67300*/  STL.64 [R1+0xa98], R18 ;  /* 0x000a981201007387 */ /* 0x0001e60000100a00 */
[----:B0-----:R-:W3:Y:S01]  /*67310*/  LDL.LU.64 R18, [R1+0x2b10] ;  /* 0x002b100001127983 */ /* 0x001ee20000300a00 */
[----:B------:R0:W-:Y:S03]  /*67320*/  STL.64 [R1+0x2a98], R26 ;  /* 0x002a981a01007387 */ /* 0x0001e60000100a00 */
[----:B0-----:R-:W4:Y:S04]  /*67330*/  LDL.64 R26, [R1+0x58] ;  /* 0x00005800011a7983 */ /* 0x001f280000100a00 */
[----:B----4-:R0:W-:Y:S01]  /*67340*/  STL.64 [R1+0x2aa8], R26 ;  /* 0x002aa81a01007387 */ /* 0x0101e20000100a00 */
[----:B------:R-:W4:Y:S02]  /*67350*/  LDL.LU R24, [R1+0x720] ;  /* 0x0007200001187983 */ /* 0x000f240000300800 */
[----:B------:R-:W4:Y:S01]  /*67360*/  LDL.LU R25, [R1+0x724] ;  /* 0x0007240001197983 */ /* 0x000f220000300800 */
[----:B0-----:R-:W2:Y:S01]  /*67370*/  LDL.LU R26, [R1+0x728] ;  /* 0x00072800011a7983 */ /* 0x001ea20000300800 */
[----:B------:R-:W2:Y:S01]  /*67380*/  LDL.LU R27, [R1+0x72c] ;  /* 0x00072c00011b7983 */ /* 0x000ea20000300800 */
[C---:B---3--:R-:W-:Y:S02]  /*67390*/  HMMA.16816.F32.BF16 R8, R12.reuse, R18, R8 ;  /* 0x000000120c08723c */ /* 0x048fe40000041808 */
[----:B--2---:R-:W-:Y:S01]  /*673a0*/  STL.64 [R1+0x2ab8], R26 ;  /* 0x002ab81a01007387 */ /* 0x004fe20000100a00 */
[----:B----4-:R-:W-:Y:S11]  /*673b0*/  STL.64 [R1+0x2ab0], R24 ;  /* 0x002ab01801007387 */ /* 0x010ff60000100a00 */
[----:B------:R-:W-:Y:S09]  /*673c0*/  @!UPT UIADD3 URZ, URZ, URZ, URZ ;  /* 0x0000003f3f3ff290 */ /* 0x000ff2000fffe03f */
[----:B------:R-:W-:Y:S02]  /*673d0*/  STL.64 [R1+0xa80], R8 ;  /* 0x000a800801007387 */ /* 0x000fe40000100a00 */
[----:B------:R0:W-:Y:S02]  /*673e0*/  STL.64 [R1+0xa88], R10 ;  /* 0x000a880a01007387 */ /* 0x0001e40000100a00 */
[----:B0-----:R-:W2:Y:S01]  /*673f0*/  LDL.LU.64 R10, [R1+0x2b08] ;  /* 0x002b0800010a7983 */ /* 0x001ea20000300a00 */
[----:B------:R0:W-:Y:S02]  /*67400*/  STL.64 [R1+0x2aa0], R18 ;  /* 0x002aa01201007387 */ /* 0x0001e40000100a00 */
[----:B------:R-:W3:Y:S02]  /*67410*/  LDL.LU R16, [R1+0x680] ;  /* 0x0006800001107983 */ /* 0x000ee40000300800 */
[----:B------:R-:W3:Y:S01]  /*67420*/  LDL.LU R17, [R1+0x684] ;  /* 0x0006840001117983 */ /* 0x000ee20000300800 */
[----:B0-----:R-:W4:Y:S01]  /*67430*/  LDL.LU R18, [R1+0x688] ;  /* 0x0006880001127983 */ /* 0x001f220000300800 */
[----:B------:R-:W4:Y:S01]  /*67440*/  LDL.LU R19, [R1+0x68c] ;  /* 0x00068c0001137983 */ /* 0x000f220000300800 */
[C---:B--2---:R-:W-:Y:S02]  /*67450*/  HMMA.16816.F32.BF16 R4, R12.reuse, R10, R4 ;  /* 0x0000000a0c04723c */ /* 0x044fe40000041804 */
[----:B----4-:R-:W-:Y:S01]  /*67460*/  STL.64 [R1+0x2ac8], R18 ;  /* 0x002ac81201007387 */ /* 0x010fe20000100a00 */
        /* <DEDUP_REMOVED lines=9> */
[----:B---3--:R-:W-:Y:S01]  /*67500*/  HMMA.16816.F32.BF16 R20, R12, R6, R20 ;  /* 0x000000060c14723c */ /* 0x008fe20000041814 */
        /* <DEDUP_REMOVED lines=8> */
[----:B------:R-:W4:Y:S01]  /*67590*/  LDL.LU.64 R4, [R1+0x2ae0] ;  /* 0x002ae00001047983 */ /* 0x000f220000300a00 */
[----:B------:R-:W-:-:S02]  /*675a0*/  MOV R26, R2 ;  /* 0x00000002001a7202 */ /* 0x000fc40000000f00 */
[----:B------:R-:W-:Y:S01]  /*675b0*/  MOV R27, R0 ;  /* 0x00000000001b7202 */ /* 0x000fe20000000f00 */
[----:B---3--:R-:W-:Y:S01]  /*675c0*/  HMMA.16816.F32.BF16 R12, R12, R6, R20 ;  /* 0x000000060c0c723c */ /* 0x008fe20000041814 */
[----:B------:R-:W2:Y:S01]  /*675d0*/  LDL.LU.64 R22, [R1+0x2ad8] ;  /* 0x002ad80001167983 */ /* 0x000ea20000300a00 */
[----:B------:R-:W2:Y:S02]  /*675e0*/  LDL.LU.64 R20, [R1+0x2ad0] ;  /* 0x002ad00001147983 */ /* 0x000ea40000300a00 */
[----:B------:R-:W-:Y:S02]  /*675f0*/  STL.64 [R1+0x2a80], R6 ;  /* 0x002a800601007387 */ /* 0x000fe40000100a00 */
[----:B----4-:R0:W-:Y:S11]  /*67600*/  STL.64 [R1+0x2a78], R4 ;  /* 0x002a780401007387 */ /* 0x0101f60000100a00 */
[----:B------:R-:W-:Y:S06]  /*67610*/  @!UPT UIADD3 URZ, URZ, URZ, URZ ;  /* 0x0000003f3f3ff290 */ /* 0x000fec000fffe03f */
[----:B------:R-:W-:Y:S01]  /*67620*/  STL.64 [R1+0xa30], R12 ;  /* 0x000a300c01007387 */ /* 0x000fe20000100a00 */
[----:B------:R1:W-:Y:S02]  /*67630*/  STL.64 [R1+0xa38], R14 ;  /* 0x000a380e01007387 */ /* 0x0003e40000100a00 */
[----:B0-----:R-:W3:Y:S02]  /*67640*/  LDL.LU R4, [R1+0x650] ;  /* 0x0006500001047983 */ /* 0x001ee40000300800 */
[----:B------:R-:W3:Y:S01]  /*67650*/  LDL.LU R5, [R1+0x654] ;  /* 0x0006540001057983 */ /* 0x000ee20000300800 */
[----:B------:R-:W3:Y:S01]  /*67660*/  LDL.LU R6, [R1+0x658] ;  /* 0x0006580001067983 */ /* 0x000ee20000300800 */
[----:B------:R-:W3:Y:S03]  /*67670*/  LDL.LU R7, [R1+0x65c] ;  /* 0x00065c0001077983 */ /* 0x000ee60000300800 */
[----:B-1----:R-:W4:Y:S01]  /*67680*/  LDL.64 R14, [R1+0x68] ;  /* 0x00006800010e7983 */ /* 0x002f220000100a00 */
[C---:B--2---:R-:W-:Y:S03]  /*67690*/  HMMA.16816.F32.BF16 R24, R20.reuse, R26, R16 ;  /* 0x0000001a1418723c */ /* 0x044fe60000041810 */
[----:B------:R-:W2:Y:S01]  /*676a0*/  LDL.LU.64 R18, [R1+0x2ac8] ;  /* 0x002ac80001127983 */ /* 0x000ea20000300a00 */
[----:B------:R-:W2:Y:S11]  /*676b0*/  LDL.LU.64 R16, [R1+0x2ac0] ;  /* 0x002ac00001107983 */ /* 0x000eb60000300a00 */
[----:B------:R-:W-:Y:S08]  /*676c0*/  @!UPT UIADD3 URZ, URZ, URZ, URZ ;  /* 0x0000003f3f3ff290 */ /* 0x000ff0000fffe03f */
[----:B------:R-:W-:Y:S01]  /*676d0*/  STL.64 [R1+0xa20], R24 ;  /* 0x000a201801007387 */ /* 0x000fe20000100a00 */
[----:B------:R0:W-:Y:S03]  /*676e0*/  STL.64 [R1+0xa28], R26 ;  /* 0x000a281a01007387 */ /* 0x0001e60000100a00 */
[----:B0-----:R-:W4:Y:S01]  /*676f0*/  LDL.LU.64 R26, [R1+0x2ab8] ;  /* 0x002ab800011a7983 */ /* 0x001f220000300a00 */
[----:B------:R-:W4:Y:S02]  /*67700*/  LDL.LU.64 R24, [R1+0x2ab0] ;  /* 0x002ab00001187983 */ /* 0x000f240000300a00 */
[C---:B----4-:R-:W-:Y:S11]  /*67710*/  HMMA.16816.F32.BF16 R24, R20.reuse, R14, R24 ;  /* 0x0000000e1418723c */ /* 0x050ff60000041818 */
[----:B------:R-:W-:Y:S11]  /*67720*/  @!UPT UIADD3 URZ, URZ, URZ, URZ ;  /* 0x0000003f3f3ff290 */ /* 0x000ff6000fffe03f */
[----:B------:R-:W-:Y:S01]  /*67730*/  @!UPT UIADD3 URZ, URZ, URZ, URZ ;  /* 0x0000003f3f3ff290 */ /* 0x000fe2000fffe03f */
[----:B------:R-:W-:Y:S01]  /*67740*/  STL.64 [R1+0xa10], R24 ;  /* 0x000a101801007387 */ /* 0x000fe20000100a00 */
[----:B------:R0:W-:Y:S03]  /*67750*/  STL.64 [R1+0xa18], R26 ;  /* 0x000a181a01007387 */ /* 0x0001e60000100a00 */
[----:B0-----:R-:W2:Y:S01]  /*67760*/  LDL.LU.64 R26, [R1+0x2aa8] ;  /* 0x002aa800011a7983 */ /* 0x001ea20000300a00 */
[----:B------:R0:W-:Y:S02]  /*67770*/  STL.64 [R1+0x2a50], R14 ;  /* 0x002a500e01007387 */ /* 0x0001e40000100a00 */
[----:B------:R-:W4:Y:S02]  /*67780*/  LDL.LU R12, [R1+0x660] ;  /* 0x00066000010c7983 */ /* 0x000f240000300800 */
[----:B------:R-:W4:Y:S01]  /*67790*/  LDL.LU R13, [R1+0x664] ;  /* 0x00066400010d7983 */ /* 0x000f220000300800 */
[----:B0-----:R-:W4:Y:S01]  /*677a0*/  LDL.LU R14, [R1+0x668] ;  /* 0x00066800010e7983 */ /* 0x001f220000300800 */
[----:B------:R-:W4:Y:S01]  /*677b0*/  LDL.LU R15, [R1+0x66c] ;  /* 0x00066c00010f7983 */ /* 0x000f220000300800 */
[----:B--2---:R-:W-:Y:S01]  /*677c0*/  HMMA.16816.F32.BF16 R16, R20, R26, R16 ;  /* 0x0000001a1410723c */ /* 0x004fe20000041810 */
[----:B------:R-:W-:-:S02]  /*677d0*/  MOV R2, R26 ;  /* 0x0000001a00027202 */ /* 0x000fc40000000f00 */
[----:B------:R-:W-:Y:S11]  /*677e0*/  MOV R0, R27 ;  /* 0x0000001b00007202 */ /* 0x000ff60000000f00 */
[----:B------:R-:W-:Y:S09]  /*677f0*/  @!UPT UIADD3 URZ, URZ, URZ, URZ ;  /* 0x0000003f3f3ff290 */ /* 0x000ff2000fffe03f */
[----:B------:R-:W-:Y:S01]  /*67800*/  STL.64 [R1+0xa00], R16 ;  /* 0x000a001001007387 */ /* 0x000fe20000100a00 */
[----:B------:R0:W-:Y:S03]  /*67810*/  STL.64 [R1+0xa08], R18 ;  /* 0x000a081201007387 */ /* 0x0001e60000100a00 */
[----:B0-----:R-:W3:Y:S01]  /*67820*/  LDL.LU.64 R18, [R1+0x2aa0] ;  /* 0x002aa00001127983 */ /* 0x001ee20000300a00 */
[----:B------:R-:W4:Y:S02]  /*67830*/  LDL.LU.64 R26, [R1+0x2a98] ;  /* 0x002a9800011a7983 */ /* 0x000f240000300a00 */
[C---:B----4-:R-:W-:Y:S08]  /*67840*/  HMMA.16816.F32.BF16 R12, R20.reuse, R26, R12 ;  /* 0x0000001a140c723c */ /* 0x050ff0000004180c */
[C---:B---3--:R-:W-:Y:S01]  /*67850*/  HMMA.16816.F32.BF16 R4, R20.reuse, R18, R4 ;  /* 0x000000121404723c */ /* 0x048fe20000041804 */
[----:B------:R-:W-:Y:S11]  /*67860*/  IMAD.MOV.U32 R3, RZ, RZ, R27 ;  /* 0x000000ffff037224 */ /* 0x000ff600078e001b */
[----:B------:R-:W-:Y:S03]  /*67870*/  @!UPT UIADD3 URZ, URZ, URZ, URZ ;  /* 0x0000003f3f3ff290 */ /* 0x000fe6000fffe03f */
[----:B------:R0:W-:Y:S01]  /*67880*/  STL.64 [R1+0x9f0], R12 ;  /* 0x0009f00c01007387 */ /* 0x0001e20000100a00 */
[----:B------:R-:W-:Y:S01]  /*67890*/  STL.64 [R1+0x9f8], R14 ;  /* 0x0009f80e01007387 */ /* 0x000fe20000100a00 */
[----:B0-----:R-:W-:Y:S02]  /*678a0*/  MOV R12, R26 ;  /* 0x0000001a000c7202 */ /* 0x001fe40000000f00 */
[----:B------:R-:W2:Y:S01]  /*678b0*/  LDL.LU.64 R26, [R1+0x2a90] ;  /* 0x002a9000011a7983 */ /* 0x000ea20000300a00 */
[----:B------:R-:W2:Y:S02]  /*678c0*/  LDL.LU.64 R24, [R1+0x2a88] ;  /* 0x002a880001187983 */ /* 0x000ea40000300a00 */
[----:B------:R-:W3:Y:S02]  /*678d0*/  LDL.LU R16, [R1+0x520] ;  /* 0x0005200001107983 */ /* 0x000ee40000300800 */
[----:B------:R0:W-:Y:S01]  /*678e0*/  STL.64 [R1+0x9e0], R4 ;  /* 0x0009e00401007387 */ /* 0x0001e20000100a00 */
[----:B------:R1:W-:Y:S01]  /*678f0*/  STL.64 [R1+0x9e8], R6 ;  /* 0x0009e80601007387 */ /* 0x0003e20000100a00 */
[----:B------:R-:W3:Y:S02]  /*67900*/  LDL.LU R17, [R1+0x524] ;  /* 0x0005240001117983 */ /* 0x000ee40000300800 */
[----:B------:R-:W4:Y:S02]  /*67910*/  LDL.LU R18, [R1+0x528] ;  /* 0x0005280001127983 */ /* 0x000f240000300800 */
[----:B------:R-:W4:Y:S01]  /*67920*/  LDL.LU R19, [R1+0x52c] ;  /* 0x00052c0001137983 */ /* 0x000f220000300800 */
[----:B0-----:R-:W3:Y:S01]  /*67930*/  LDL.LU R4, [R1+0x610] ;  /* 0x0006100001047983 */ /* 0x001ee20000300800 */
[----:B------:R-:W3:Y:S02]  /*67940*/  LDL.LU R5, [R1+0x614] ;  /* 0x0006140001057983 */ /* 0x000ee40000300800 */
[----:B-1----:R-:W3:Y:S02]  /*67950*/  LDL.LU R6, [R1+0x618] ;  /* 0x0006180001067983 */ /* 0x002ee40000300800 */
[----:B------:R-:W3:Y:S01]  /*67960*/  LDL.LU R7, [R1+0x61c] ;  /* 0x00061c0001077983 */ /* 0x000ee20000300800 */
[----:B--2---:R-:W-:Y:S01]  /*67970*/  HMMA.16816.F32.BF16 R24, R20, R10, R24 ;  /* 0x0000000a1418723c */ /* 0x004fe20000041818 */
[----:B----4-:R0:W-:Y:S01]  /*67980*/  STL.64 [R1+0x29f8], R18 ;  /* 0x0029f81201007387 */ /* 0x0101e20000100a00 */
[----:B---3--:R-:W-:Y:S03]  /*67990*/  STL.64 [R1+0x29f0], R16 ;  /* 0x0029f01001007387 */ /* 0x008fe60000100a00 */
[----:B------:R1:W-:Y:S01]  /*679a0*/  STL.64 [R1+0x2a10], R10 ;  /* 0x002a100a01007387 */ /* 0x0003e20000100a00 */
[----:B0-----:R-:W-:-:S03]  /*679b0*/  MOV R19, R8 ;  /* 0x0000000800137202 */ /* 0x001fc60000000f00 */
[----:B------:R-:W2:Y:S11]  /*679c0*/  LDL.LU R8, [R1+0x590] ;  /* 0x0005900001087983 */ /* 0x000eb60000300800 */
[----:B------:R-:W-:Y:S03]  /*679d0*/  @!UPT UIADD3 URZ, URZ, URZ, URZ ;  /* 0x0000003f3f3ff290 */ /* 0x000fe6000fffe03f */
[----:B------:R0:W-:Y:S01]  /*679e0*/  STL.64 [R1+0x9d0], R24 ;  /* 0x0009d01801007387 */ /* 0x0001e20000100a00 */
[----:B------:R-:W-:Y:S01]  /*679f0*/  MOV R18, R9 ;  /* 0x0000000900127202 */ /* 0x000fe20000000f00 */
[----:B------:R3:W-:Y:S01]  /*67a00*/  STL.64 [R1+0x9d8], R26 ;  /* 0x0009d81a01007387 */ /* 0x0007e20000100a00 */
[----:B------:R-:W2:Y:S04]  /*67a10*/  LDL.LU R9, [R1+0x594] ;  /* 0x0005940001097983 */ /* 0x000ea80000300800 */
[----:B-1----:R-:W4:Y:S01]  /*67a20*/  LDL.LU R10, [R1+0x598] ;  /* 0x00059800010a7983 */ /* 0x002f220000300800 */
[----:B------:R-:W4:Y:S03]  /*67a30*/  LDL.LU R11, [R1+0x59c] ;  /* 0x00059c00010b7983 */ /* 0x000f260000300800 */
[----:B0-----:R-:W2:Y:S01]  /*67a40*/  LDL.LU R24, [R1+0x5f0] ;  /* 0x0005f00001187983 */ /* 0x001ea20000300800 */
[----:B------:R-:W2:Y:S02]  /*67a50*/  LDL.LU R25, [R1+0x5f4] ;  /* 0x0005f40001197983 */ /* 0x000ea40000300800 */
[----:B---3--:R-:W3:Y:S02]  /*67a60*/  LDL.LU R26, [R1+0x5f8] ;  /* 0x0005f800011a7983 */ /* 0x008ee40000300800 */
[----:B------:R-:W3:Y:S01]  /*67a70*/  LDL.LU R27, [R1+0x5fc] ;  /* 0x0005fc00011b7983 */ /* 0x000ee20000300800 */
[----:B----4-:R0:W-:Y:S01]  /*67a80*/  STL.64 [R1+0x2a20], R10 ;  /* 0x002a200a01007387 */ /* 0x0101e20000100a00 */
[----:B--2---:R-:W-:Y:S03]  /*67a90*/  STL.64 [R1+0x2a18], R8 ;  /* 0x002a180801007387 */ /* 0x004fe60000100a00 */
[----:B------:R-:W2:Y:S01]  /*67aa0*/  LDL.64 R14, [R1+0x78] ;  /* 0x00007800010e7983 */ /* 0x000ea20000100a00 */
[----:B0-----:R-:W-:Y:S01]  /*67ab0*/  MOV R10, R12 ;  /* 0x0000000c000a7202 */ /* 0x001fe20000000f00 */
[----:B------:R-:W-:-:S05]  /*67ac0*/  IMAD.MOV.U32 R11, RZ, RZ, R3 ;  /* 0x000000ffff0b7224 */ /* 0x000fca00078e0003 */
[----:B------:R0:W-:Y:S02]  /*67ad0*/  STL.64 [R1+0x2a30], R10 ;  /* 0x002a300a01007387 */ /* 0x0001e40000100a00 */
[----:B0-----:R-:W-:Y:S02]  /*67ae0*/  MOV R10, R2 ;  /* 0x00000002000a7202 */ /* 0x001fe40000000f00 */
[----:B------:R-:W-:-:S05]  /*67af0*/  MOV R11, R0 ;  /* 0x00000000000b7202 */ /* 0x000fca0000000f00 */
[----:B------:R0:W-:Y:S01]  /*67b00*/  STL.64 [R1+0x2a48], R10 ;  /* 0x002a480a01007387 */ /* 0x0001e20000100a00 */
[----:B------:R-:W4:Y:S02]  /*67b10*/  LDL.LU R8, [R1+0x5d0] ;  /* 0x0005d00001087983 */ /* 0x000f240000300800 */
[----:B------:R-:W4:Y:S01]  /*67b20*/  LDL.LU R9, [R1+0x5d4] ;  /* 0x0005d40001097983 */ /* 0x000f220000300800 */
[----:B0-----:R-:W2:Y:S01]  /*67b30*/  LDL.LU R10, [R1+0x5d8] ;  /* 0x0005d800010a7983 */ /* 0x001ea20000300800 */
[----:B------:R-:W2:Y:S01]  /*67b40*/  LDL.LU R11, [R1+0x5dc] ;  /* 0x0005dc00010b7983 */ /* 0x000ea20000300800 */
[C---:B------:R-:W-:Y:S02]  /*67b50*/  HMMA.16816.F32.BF16 R4, R20.reuse, R18, R4 ;  /* 0x000000121404723c */ /* 0x040fe40000041804 */
[----:B--2---:R-:W-:Y:S01]  /*67b60*/  STL.64 [R1+0x2a60], R10 ;  /* 0x002a600a01007387 */ /* 0x004fe20000100a00 */
[----:B----4-:R0:W-:Y:S03]  /*67b70*/  STL.64 [R1+0x2a58], R8 ;  /* 0x002a580801007387 */ /* 0x0101e60000100a00 */
[----:B0-----:R-:W2:Y:S01]  /*67b80*/  LDL.LU R8, [R1+0x5e0] ;  /* 0x0005e00001087983 */ /* 0x001ea20000300800 */
[----:B------:R-:W2:Y:S02]  /*67b90*/  LDL.LU R9, [R1+0x5e4] ;  /* 0x0005e40001097983 */ /* 0x000ea40000300800 */
[----:B------:R-:W2:Y:S02]  /*67ba0*/  LDL.LU R10, [R1+0x5e8] ;  /* 0x0005e800010a7983 */ /* 0x000ea40000300800 */
[----:B------:R-:W2:Y:S11]  /*67bb0*/  LDL.LU R11, [R1+0x5ec] ;  /* 0x0005ec00010b7983 */ /* 0x000eb60000300800 */
[----:B------:R-:W-:Y:S01]  /*67bc0*/  @!UPT UIADD3 URZ, URZ, URZ, URZ ;  /* 0x0000003f3f3ff290 */ /* 0x000fe2000fffe03f */
[----:B------:R-:W-:Y:S01]  /*67bd0*/  STL.64 [R1+0x9c0], R4 ;  /* 0x0009c00401007387 */ /* 0x000fe20000100a00 */
[----:B------:R0:W-:Y:S03]  /*67be0*/  STL.64 [R1+0x9c8], R6 ;  /* 0x0009c80601007387 */ /* 0x0001e60000100a00 */
[----:B0-----:R-:W3:Y:S01]  /*67bf0*/  LDL.LU.64 R6, [R1+0x2a80] ;  /* 0x002a800001067983 */ /* 0x001ee20000300a00 */
[----:B------:R-:W4:Y:S02]  /*67c00*/  LDL.LU.64 R4, [R1+0x2a78] ;  /* 0x002a780001047983 */ /* 0x000f240000300a00 */
[----:B------:R0:W-:Y:S02]  /*67c10*/  STL.64 [R1+0x2a28], R18 ;  /* 0x002a281201007387 */ /* 0x0001e40000100a00 */
[----:B------:R-:W2:Y:S01]  /*67c20*/  LDL.LU R16, [R1+0x5b0] ;  /* 0x0005b00001107983 */ /* 0x000ea20000300800 */
[----:B------:R-:W2:Y:S04]  /*67c30*/  LDL.LU R17, [R1+0x5b4] ;  /* 0x0005b40001117983 */ /* 0x000ea80000300800 */
[----:B0-----:R-:W2:Y:S01]  /*67c40*/  LDL.LU R18, [R1+0x5b8] ;  /* 0x0005b80001127983 */ /* 0x001ea20000300800 */
[----:B------:R-:W2:Y:S01]  /*67c50*/  LDL.LU R19, [R1+0x5bc] ;  /* 0x0005bc0001137983 */ /* 0x000ea20000300800 */
[----:B---3--:R-:W-:Y:S02]  /*67c60*/  HMMA.16816.F32.BF16 R20, R20, R6, R24 ;  /* 0x000000061414723c */ /* 0x008fe40000041818 */
[----:B--2---:R-:W-:Y:S01]  /*67c70*/  STL.64 [R1+0x2a40], R18 ;  /* 0x002a401201007387 */ /* 0x004fe20000100a00 */
[----:B------:R0:W-:Y:S03]  /*67c80*/  STL.64 [R1+0x2a38], R16 ;  /* 0x002a381001007387 */ /* 0x0001e60000100a00 */
[----:B0-----:R-:W2:Y:S01]  /*67c90*/  LDL.LU R16, [R1+0x5c0] ;  /* 0x0005c00001107983 */ /* 0x001ea20000300800 */
[----:B------:R-:W2:Y:S02]  /*67ca0*/  LDL.LU R17, [R1+0x5c4] ;  /* 0x0005c40001117983 */ /* 0x000ea40000300800 */
[----:B------:R-:W2:Y:S02]  /*67cb0*/  LDL.LU R18, [R1+0x5c8] ;  /* 0x0005c80001127983 */ /* 0x000ea40000300800 */
[----:B------:R-:W2:Y:S01]  /*67cc0*/  LDL.LU R19, [R1+0x5cc] ;  /* 0x0005cc0001137983 */ /* 0x000ea20000300800 */
[----:B------:R-:W3:Y:S01]  /*67cd0*/  LDL.LU.64 R26, [R1+0x2a70] ;  /* 0x002a7000011a7983 */ /* 0x000ee20000300a00 */
[----:B------:R-:W3:Y:S10]  /*67ce0*/  LDL.LU.64 R24, [R1+0x2a68] ;  /* 0x002a680001187983 */ /* 0x000ef40000300a00 */
[----:B------:R0:W-:Y:S02]  /*67cf0*/  STL.64 [R1+0x990], R20 ;  /* 0x0009901401007387 */ /* 0x0001e40000100a00 */
[----:B------:R1:W-:Y:S01]  /*67d00*/  STL.64 [R1+0x998], R22 ;  /* 0x0009981601007387 */ /* 0x0003e20000100a00 */
[----:B0-----:R-:W2:Y:S01]  /*67d10*/  LDL.LU R20, [R1+0x580] ;  /* 0x0005800001147983 */ /* 0x001ea20000300800 */
[----:B------:R-:W2:Y:S02]  /*67d20*/  LDL.LU R21, [R1+0x584] ;  /* 0x0005840001157983 */ /* 0x000ea40000300800 */
[----:B-1----:R-:W2:Y:S02]  /*67d30*/  LDL.LU R22, [R1+0x588] ;  /* 0x0005880001167983 */ /* 0x002ea40000300800 */
[----:B------:R-:W2:Y:S01]  /*67d40*/  LDL.LU R23, [R1+0x58c] ;  /* 0x00058c0001177983 */ /* 0x000ea20000300800 */
[----:B------:R-:W-:Y:S01]  /*67d50*/  STL.64 [R1+0x2a08], R6 ;  /* 0x002a080601007387 */ /* 0x000fe20000100a00 */
[----:B----4-:R0:W-:Y:S01]  /*67d60*/  STL.64 [R1+0x2a00], R4 ;  /* 0x002a000401007387 */ /* 0x0101e20000100a00 */
[----:B------:R-:W-:Y:S01]  /*67d70*/  MOV R2, R14 ;  /* 0x0000000e00027202 */ /* 0x000fe20000000f00 */
[----:B------:R-:W-:Y:S01]  /*67d80*/  IMAD.MOV.U32 R0, RZ, RZ, R15 ;  /* 0x000000ffff007224 */ /* 0x000fe200078e000f */
[----:B0-----:R-:W4:Y:S01]  /*67d90*/  LDL.LU R4, [R1+0x570] ;  /* 0x0005700001047983 */ /* 0x001f220000300800 */
[----:B------:R-:W4:Y:S02]  /*67da0*/  LDL.LU R5, [R1+0x574] ;  /* 0x0005740001057983 */ /* 0x000f240000300800 */
[----:B------:R-:W4:Y:S02]  /*67db0*/  LDL.LU R6, [R1+0x578] ;  /* 0x0005780001067983 */ /* 0x000f240000300800 */
[----:B------:R-:W4:Y:S01]  /*67dc0*/  LDL.LU R7, [R1+0x57c] ;  /* 0x00057c0001077983 */ /* 0x000f220000300800 */
[C---:B---3--:R-:W-:Y:S11]  /*67dd0*/  HMMA.16816.F32.BF16 R8, R24.reuse, R14, R8 ;  /* 0x0000000e1808723c */ /* 0x048ff60000041808 */
[----:B------:R-:W-:Y:S11]  /*67de0*/  @!UPT UIADD3 URZ, URZ, URZ, URZ ;  /* 0x0000003f3f3ff290 */ /* 0x000ff6000fffe03f */
[----:B------:R-:W-:Y:S01]  /*67df0*/  @!UPT UIADD3 URZ, URZ, URZ, URZ ;  /* 0x0000003f3f3ff290 */ /* 0x000fe2000fffe03f */
        /* <DEDUP_REMOVED lines=21> */
[----:B------:R-:W4:Y:S11]  /*67f50*/  LDL.LU.64 R18, [R1+0x2a28] ;  /* 0x002a280001127983 */ /* 0x000f360000300a00 */
[----:B------:R-:W-:Y:S10]  /*67f60*/  @!UPT UIADD3 URZ, URZ, URZ, URZ ;  /* 0x0000003f3f3ff290 */ /* 0x000ff4000fffe03f */
[----:B------:R-:W-:Y:S01]  /*67f70*/  STL.64 [R1+0x950], R8 ;  /* 0x0009500801007387 */ /* 0x000fe20000100a00 */
[----:B------:R0:W-:Y:S03]  /*67f80*/  STL.64 [R1+0x958], R10 ;  /* 0x0009580a01007387 */ /* 0x0001e60000100a00 */
[----:B0-----:R-:W3:Y:S01]  /*67f90*/  LDL.LU.64 R10, [R1+0x2a20] ;  /* 0x002a2000010a7983 */ /* 0x001ee20000300a00 */
[----:B------:R-:W3:Y:S02]  /*67fa0*/  LDL.LU.64 R8, [R1+0x2a18] ;  /* 0x002a180001087983 */ /* 0x000ee40000300a00 */
[C---:B---3--:R-:W-:Y:S11]  /*67fb0*/  HMMA.16816.F32.BF16 R8, R24.reuse, R14, R8 ;  /* 0x0000000e1808723c */ /* 0x048ff60000041808 */
[----:B------:R-:W-:Y:S11]  /*67fc0*/  @!UPT UIADD3 URZ, URZ, URZ, URZ ;  /* 0x0000003f3f3ff290 */ /* 0x000ff6000fffe03f */
[----:B------:R-:W-:Y:S01]  /*67fd0*/  @!UPT UIADD3 URZ, URZ, URZ, URZ ;  /* 0x0000003f3f3ff290 */ /* 0x000fe2000fffe03f */
[----:B------:R-:W-:Y:S01]  /*67fe0*/  STL.64 [R1+0x9b0], R8 ;  /* 0x0009b00801007387 */ /* 0x000fe20000100a00 */
[----:B------:R0:W-:Y:S03]  /*67ff0*/  STL.64 [R1+0x9b8], R10 ;  /* 0x0009b80a01007387 */ /* 0x0001e60000100a00 */
[----:B0-----:R-:W2:Y:S01]  /*68000*/  LDL.LU.64 R10, [R1+0x2a10] ;  /* 0x002a1000010a7983 */ /* 0x001ea20000300a00 */
[----:B------:R-:W-:Y:S02]  /*68010*/  MOV R8, R14 ;  /* 0x0000000e00087202 */ /* 0x000fe40000000f00 */
[----:B------:R-:W-:Y:S02]  /*68020*/  MOV R3, R15 ;  /* 0x0000000f00037202 */ /* 0x000fe40000000f00 */
[C---:B--2---:R-:W-:Y:S01]  /*68030*/  HMMA.16816.F32.BF16 R12, R24.reuse, R10, R20 ;  /* 0x0000000a180c723c */ /* 0x044fe20000041814 */
[----:B------:R0:W-:Y:S11]  /*68040*/  STL.64 [R1+0x2990], R10 ;  /* 0x0029900a01007387 */ /* 0x0001f60000100a00 */
[----:B------:R-:W-:Y:S11]  /*68050*/  @!UPT UIADD3 URZ, URZ, URZ, URZ ;  /* 0x0000003f3f3ff290 */ /* 0x000ff6000fffe03f */
[----:B------:R-:W-:Y:S01]  /*68060*/  STL.64 [R1+0xa50], R12 ;  /* 0x000a500c01007387 */ /* 0x000fe20000100a00 */
[----:B------:R-:W-:Y:S02]  /*68070*/  STL.64 [R1+0xa58], R14 ;  /* 0x000a580e01007387 */ /* 0x000fe40000100a00 */
[----:B------:R-:W2:Y:S02]  /*68080*/  LDL.LU R20, [R1+0xd0] ;  /* 0x0000d00001147983 */ /* 0x000ea40000300800 */
[----:B------:R-:W2:Y:S01]  /*68090*/  LDL.LU R21, [R1+0xd4] ;  /* 0x0000d40001157983 */ /* 0x000ea20000300800 */
[----:B------:R-:W3:Y:S01]  /*680a0*/  LDL.LU R22, [R1+0xd8] ;  /* 0x0000d80001167983 */ /* 0x000ee20000300800 */
[----:B------:R-:W3:Y:S01]  /*680b0*/  LDL.LU R23, [R1+0xdc] ;  /* 0x0000dc0001177983 */ /* 0x000ee20000300800 */
[----:B0-----:R-:W-:Y:S01]  /*680c0*/  MOV R10, R8 ;  /* 0x00000008000a7202 */ /* 0x001fe20000000f00 */
[----:B------:R-:W-:Y:S01]  /*680d0*/  IMAD.MOV.U32 R11, RZ, RZ, R3 ;  /* 0x000000ffff0b7224 */ /* 0x000fe200078e0003 */
[C---:B----4-:R-:W-:Y:S01]  /*680e0*/  HMMA.16816.F32.BF16 R16, R24.reuse, R18, R4 ;  /* 0x000000121810723c */ /* 0x050fe20000041804 */
[----:B---3--:R-:W-:Y:S01]  /*680f0*/  STL.64 [R1+0x29d8], R22 ;  /* 0x0029d81601007387 */ /* 0x008fe20000100a00 */
[----:B--2---:R0:W-:Y:S03]  /*68100*/  STL.64 [R1+0x29d0], R20 ;  /* 0x0029d01401007387 */ /* 0x0041e60000100a00 */
[----:B0-----:R-:W2:Y:S01]  /*68110*/  LDL.LU R20, [R1+0xe0] ;  /* 0x0000e00001147983 */ /* 0x001ea20000300800 */
[----:B------:R-:W2:Y:S02]  /*68120*/  LDL.LU R21, [R1+0xe4] ;  /* 0x0000e40001157983 */ /* 0x000ea40000300800 */
[----:B------:R-:W2:Y:S02]  /*68130*/  LDL.LU R22, [R1+0xe8] ;  /* 0x0000e80001167983 */ /* 0x000ea40000300800 */
[----:B------:R-:W2:Y:S01]  /*68140*/  LDL.LU R23, [R1+0xec] ;  /* 0x0000ec0001177983 */ /* 0x000ea20000300800 */
[----:B------:R0:W-:Y:S04]  /*68150*/  STL.64 [R1+0x29a8], R10 ;  /* 0x0029a80a01007387 */ /* 0x0001e80000100a00 */
[----:B0-----:R-:W3:Y:S04]  /*68160*/  LDL.64 R10, [R1+0x48] ;  /* 0x00004800010a7983 */ /* 0x001ee80000100a00 */
[----:B---3--:R0:W-:Y:S04]  /*68170*/  STL.64 [R1+0x29c0], R10 ;  /* 0x0029c00a01007387 */ /* 0x0081e80000100a00 */
[----:B0-----:R-:W3:Y:S01]  /*68180*/  LDL.64 R10, [R1+0x58] ;  /* 0x00005800010a7983 */ /* 0x001ee20000100a00 */
[----:B------:R-:W4:Y:S02]  /*68190*/  LDL.LU.64 R6, [R1+0x2a08] ;  /* 0x002a080001067983 */ /* 0x000f240000300a00 */
[----:B------:R-:W2:Y:S02]  /*681a0*/  LDL.LU.64 R4, [R1+0x2a00] ;  /* 0x002a000001047983 */ /* 0x000ea40000300a00 */
[----:B------:R-:W-:Y:S01]  /*681b0*/  STL.64 [R1+0xb10], R16 ;  /* 0x000b101001007387 */ /* 0x000fe20000100a00 */
[----:B------:R0:W-:Y:S04]  /*681c0*/  STL.64 [R1+0xb18], R18 ;  /* 0x000b181201007387 */ /* 0x0001e80000100a00 */
[----:B0-----:R-:W4:Y:S01]  /*681d0*/  LDL.LU.64 R18, [R1+0x29f8] ;  /* 0x0029f80001127983 */ /* 0x001f220000300a00 */
[----:B------:R-:W4:Y:S02]  /*681e0*/  LDL.LU.64 R16, [R1+0x29f0] ;  /* 0x0029f00001107983 */ /* 0x000f240000300a00 */
[----:B----4-:R-:W-:Y:S01]  /*681f0*/  HMMA.16816.F32.BF16 R24, R24, R6, R16 ;  /* 0x000000061818723c */ /* 0x010fe20000041810 */
[----:B------:R-:W4:Y:S01]  /*68200*/  LDL.LU.64 R18, [R1+0x29e8] ;  /* 0x0029e80001127983 */ /* 0x000f220000300a00 */
[----:B------:R-:W4:Y:S11]  /*68210*/  LDL.LU.64 R16, [R1+0x29e0] ;  /* 0x0029e00001107983 */ /* 0x000f360000300a00 */
[----:B------:R-:W-:Y:S10]  /*68220*/  @!UPT UIADD3 URZ, URZ, URZ, URZ ;  /* 0x0000003f3f3ff290 */ /* 0x000ff4000fffe03f */
[----:B------:R0:W-:Y:S01]  /*68230*/  STL.64 [R1+0xb00], R24 ;  /* 0x000b001801007387 */ /* 0x0001e20000100a00 */
[----:B------:R1:W-:Y:S03]  /*68240*/  STL.64 [R1+0xb08], R26 ;  /* 0x000b081a01007387 */ /* 0x0003e60000100a00 */
[----:B0-----:R-:W3:Y:S01]  /*68250*/  LDL.LU R24, [R1+0xc0] ;  /* 0x0000c00001187983 */ /* 0x001ee20000300800 */
[----:B------:R-:W3:Y:S02]  /*68260*/  LDL.LU R25, [R1+0xc4] ;  /* 0x0000c40001197983 */ /* 0x000ee40000300800 */
[----:B-1----:R-:W3:Y:S02]  /*68270*/  LDL.LU R26, [R1+0xc8] ;  /* 0x0000c800011a7983 */ /* 0x002ee40000300800 */
[----:B------:R-:W3:Y:S01]  /*68280*/  LDL.LU R27, [R1+0xcc] ;  /* 0x0000cc00011b7983 */ /* 0x000ee20000300800 */
[----:B------:R0:W-:Y:S01]  /*68290*/  STL.64 [R1+0x2980], R6 ;  /* 0x0029800601007387 */ /* 0x0001e20000100a00 */
[----:B--2---:R1:W-:Y:S03]  /*682a0*/  STL.64 [R1+0x2978], R4 ;  /* 0x0029780401007387 */ /* 0x0043e60000100a00 */
[----:B0-----:R-:W2:Y:S04]  /*682b0*/  LDL.LU.64 R6, [R1+0x18] ;  /* 0x0000180001067983 */ /* 0x001ea80000300a00 */
[----:B--2---:R0:W-:Y:S01]  /*682c0*/  STL.64 [R1+0x2988], R6 ;  /* 0x0029880601007387 */ /* 0x0041e20000100a00 */
[----:B-1----:R-:W2:Y:S02]  /*682d0*/  LDL.LU R4, [R1+0x90] ;  /* 0x0000900001047983 */ /* 0x002ea40000300800 */
[----:B------:R-:W2:Y:S01]  /*682e0*/  LDL.LU R5, [R1+0x94] ;  /* 0x0000940001057983 */ /* 0x000ea20000300800 */
[----:B0-----:R-:W2:Y:S01]  /*682f0*/  LDL.LU R6, [R1+0x98] ;  /* 0x0000980001067983 */ /* 0x001ea20000300800 */
[----:B------:R-:W2:Y:S01]  /*68300*/  LDL.LU R7, [R1+0x9c] ;  /* 0x00009c0001077983 */ /* 0x000ea20000300800 */
[----:B------:R-:W-:-:S02]  /*68310*/  MOV R14, R2 ;  /* 0x00000002000e7202 */ /* 0x000fc40000000f00 */
[----:B------:R-:W-:-:S07]  /*68320*/  MOV R15, R0 ;  /* 0x00000000000f7202 */ /* 0x000fce0000000f00 */
[C---:B----4-:R-:W-:Y:S01]  /*68330*/  HMMA.16816.F32.BF16 R12, R16.reuse, R14, R20 ;  /* 0x0000000e100c723c */ /* 0x050fe20000041814 */
[----:B--2---:R-:W-:Y:S01]  /*68340*/  STL.64 [R1+0x29a0], R6 ;  /* 0x0029a00601007387 */ /* 0x004fe20000100a00 */
[----:B------:R0:W-:Y:S03]  /*68350*/  STL.64 [R1+0x2998], R4 ;  /* 0x0029980401007387 */ /* 0x0001e60000100a00 */
[----:B0-----:R-:W2:Y:S01]  /*68360*/  LDL.LU R4, [R1] ;  /* 0x0000000001047983 */ /* 0x001ea20000300800 */
        /* <DEDUP_REMOVED lines=9> */
[----:B------:R-:W4:Y:S01]  /*68400*/  LDL.LU.64 R22, [R1+0x29d8] ;  /* 0x0029d80001167983 */ /* 0x000f220000300a00 */
[----:B------:R-:W4:Y:S02]  /*68410*/  LDL.LU.64 R20, [R1+0x29d0] ;  /* 0x0029d00001147983 */ /* 0x000f240000300a00 */
[----:B------:R-:W-:Y:S02]  /*68420*/  STL.64 [R1+0xba0], R12 ;  /* 0x000ba00c01007387 */ /* 0x000fe40000100a00 */
[----:B------:R0:W-:Y:S02]  /*68430*/  STL.64 [R1+0xba8], R14 ;  /* 0x000ba80e01007387 */ /* 0x0001e40000100a00 */
[----:B0-----:R-:W4:Y:S01]  /*68440*/  LDL.LU.64 R14, [R1+0x29c8] ;  /* 0x0029c800010e7983 */ /* 0x001f220000300a00 */
[C---:B---3--:R-:W-:Y:S08]  /*68450*/  HMMA.16816.F32.BF16 R24, R16.reuse, R10, R24 ;  /* 0x0000000a1018723c */ /* 0x048ff00000041818 */
[C---:B----4-:R-:W-:Y:S11]  /*68460*/  HMMA.16816.F32.BF16 R20, R16.reuse, R14, R20 ;  /* 0x0000000e1014723c */ /* 0x050ff60000041814 */
[----:B------:R-:W-:Y:S11]  /*68470*/  @!UPT UIADD3 URZ, URZ, URZ, URZ ;  /* 0x0000003f3f3ff290 */ /* 0x000ff6000fffe03f */
[----:B------:R-:W-:Y:S01]  /*68480*/  @!UPT UIADD3 URZ, URZ, URZ, URZ ;  /* 0x0000003f3f3ff290 */ /* 0x000fe2000fffe03f */
[----:B------:R-:W-:Y:S01]  /*68490*/  STL.64 [R1+0xb90], R20 ;  /* 0x000b901401007387 */ /* 0x000fe20000100a00 */
[----:B------:R0:W-:Y:S02]  /*684a0*/  STL.64 [R1+0xb98], R22 ;  /* 0x000b981601007387 */ /* 0x0001e40000100a00 */
[----:B------:R1:W-:Y:S02]  /*684b0*/  STL.64 [R1+0xb80], R24 ;  /* 0x000b801801007387 */ /* 0x0003e40000100a00 */
[----:B------:R3:W-:Y:S02]  /*684c0*/  STL.64 [R1+0xb88], R26 ;  /* 0x000b881a01007387 */ /* 0x0007e40000100a00 */
[----:B0-----:R-:W-:Y:S01]  /*684d0*/  IMAD.MOV.U32 R23, RZ, RZ, R11 ;  /* 0x000000ffff177224 */ /* 0x001fe200078e000b */
[----:B-1----:R-:W-:Y:S02]  /*684e0*/  MOV R25, R10 ;  /* 0x0000000a00197202 */ /* 0x002fe40000000f00 */
[----:B------:R-:W2:Y:S02]  /*684f0*/  LDL.LU.64 R10, [R1+0x29c0] ;  /* 0x0029c000010a7983 */ /* 0x000ea40000300a00 */
[----:B--2---:R-:W-:Y:S01]  /*68500*/  HMMA.16816.F32.BF16 R4, R16, R10, R4 ;  /* 0x0000000a1004723c */ /* 0x004fe20000041804 */
[----:B---3--:R-:W-:-:S02]  /*68510*/  MOV R27, R10 ;  /* 0x0000000a001b7202 */ /* 0x008fc40000000f00 */
[----:B------:R-:W-:Y:S11]  /*68520*/  MOV R26, R11 ;  /* 0x0000000b001a7202 */ /* 0x000ff60000000f00 */
[----:B------:R-:W-:Y:S09]  /*68530*/  @!UPT UIADD3 URZ, URZ, URZ, URZ ;  /* 0x0000003f3f3ff290 */ /* 0x000ff2000fffe03f */
[----:B------:R-:W-:Y:S01]  /*68540*/  STL.64 [R1+0xb70], R4 ;  /* 0x000b700401007387 */ /* 0x000fe20000100a00 */
[----:B------:R0:W-:Y:S03]  /*68550*/  STL.64 [R1+0xb78], R6 ;  /* 0x000b780601007387 */ /* 0x0001e60000100a00 */
[----:B0-----:R-:W2:Y:S01]  /*68560*/  LDL.LU.64 R6, [R1+0x29b8] ;  /* 0x0029b80001067983 */ /* 0x001ea20000300a00 */
[----:B------:R-:W2:Y:S02]  /*68570*/  LDL.LU.64 R4, [R1+0x29b0] ;  /* 0x0029b00001047983 */ /* 0x000ea40000300a00 */
[----:B------:R-:W2:Y:S01]  /*68580*/  LDL.LU.64 R10, [R1+0x29a8] ;  /* 0x0029a800010a7983 */ /* 0x000ea20000300a00 */
[----:B------:R-:W0:Y:S04]  /*68590*/  S2R R2, SR_TID.X ;  /* 0x0000000000027919 */ /* 0x000e280000002100 */
[----:B------:R-:W1:Y:S01]  /*685a0*/  S2R R0, SR_TID.X ;  /* 0x0000000000007919 */ /* 0x000e620000002100 */
[----:B------:R-:W-:-:S02]  /*685b0*/  MOV R22, R14 ;  /* 0x0000000e00167202 */ /* 0x000fc40000000f00 */
[----:B------:R-:W3:Y:S01]  /*685c0*/  S2R R14, SR_TID.X ;  /* 0x00000000000e7919 */ /* 0x000ee20000002100 */
[----:B0-----:R-:W-:Y:S02]  /*685d0*/  LOP3.LUT R3, R2, 0x7, RZ, 0xc0, !PT ;  /* 0x0000000702037812 */ /* 0x001fe400078ec0ff */
[----:B-1----:R-:W-:Y:S02]  /*685e0*/  SHF.L.U32 R0, R0, 0x7, RZ ;  /* 0x0000000700007819 */ /* 0x002fe400000006ff */
[----:B------:R-:W-:Y:S01]  /*685f0*/  SHF.L.U32 R3, R3, 0x4, RZ ;  /* 0x0000000403037819 */ /* 0x000fe200000006ff */
[----:B------:R-:W-:-:S03]  /*68600*/  IMAD.MOV.U32 R2, RZ, RZ, R15 ;  /* 0x000000ffff027224 */ /* 0x000fc600078e000f */
[----:B------:R-:W-:-:S04]  /*68610*/  LOP3.LUT R15, R3, 0x780, R0, 0xf8, !PT ;  /* 0x00000780030f7812 */ /* 0x000fc800078ef800 */
[----:B---3--:R-:W-:-:S04]  /*68620*/  LOP3.LUT R15, R15, 0x10, R14, 0x78, !PT ;  /* 0x000000100f0f7812 */ /* 0x008fc800078e780e */
[----:B------:R-:W-:Y:S01]  /*68630*/  LOP3.LUT R15, R15, 0x20, RZ, 0x3c, !PT ;  /* 0x000000200f0f7812 */ /* 0x000fe200078e3cff */
[----:B--2---:R-:W-:Y:S01]  /*68640*/  HMMA.16816.F32.BF16 R8, R16, R10, R4 ;  /* 0x0000000a1008723c */ /* 0x004fe20000041804 */
[----:B------:R-:W2:Y:S01]  /*68650*/  LDL.LU.64 R6, [R1+0x29a0] ;  /* 0x0029a00001067983 */ /* 0x000ea20000300a00 */
[----:B------:R-:W2:Y:S11]  /*68660*/  LDL.LU.64 R4, [R1+0x2998] ;  /* 0x0029980001047983 */ /* 0x000eb60000300a00 */
[----:B------:R-:W-:Y:S10]  /*68670*/  @!UPT UIADD3 URZ, URZ, URZ, URZ ;  /* 0x0000003f3f3ff290 */ /* 0x000ff4000fffe03f */
[----:B------:R-:W-:Y:S01]  /*68680*/  STL.64 [R1+0xb60], R8 ;  /* 0x000b600801007387 */ /* 0x000fe20000100a00 */
[----:B------:R-:W-:Y:S02]  /*68690*/  STL.64 [R1+0xb68], R10 ;  /* 0x000b680a01007387 */ /* 0x000fe40000100a00 */
[----:B------:R-:W0:Y:S02]  /*686a0*/  LDSM.16.M88.4 R8, [R15+0x56800] ;  /* 0x056800000f08783b */ /* 0x000e240000000200 */
[----:B0-----:R-:W-:Y:S02]  /*686b0*/  MOV R3, R10 ;  /* 0x0000000a00037202 */ /* 0x001fe40000000f00 */
[----:B------:R-:W-:Y:S02]  /*686c0*/  MOV R0, R11 ;  /* 0x0000000b00007202 */ /* 0x000fe40000000f00 */
[----:B------:R-:W2:Y:S01]  /*686d0*/  LDL.LU.64 R10, [R1+0x2990] ;  /* 0x00299000010a7983 */ /* 0x000ea20000300a00 */
[----:B------:R-:W-:Y:S01]  /*686e0*/  MOV R28, R8 ;  /* 0x00000008001c7202 */ /* 0x000fe20000000f00 */
[----:B------:R-:W-:-:S02]  /*686f0*/  IMAD.MOV.U32 R29, RZ, RZ, R9 ;  /* 0x000000ffff1d7224 */ /* 0x000fc400078e0009 */
[----:B--2---:R-:W-:Y:S01]  /*68700*/  HMMA.16816.F32.BF16 R8, R16, R10, R4 ;  /* 0x0000000a1008723c */ /* 0x004fe20000041804 */
[----:B------:R-:W2:Y:S11]  /*68710*/  LDL.LU.64 R6, [R1+0x2988] ;  /* 0x0029880001067983 */ /* 0x000eb60000300a00 */
[----:B------:R-:W-:Y:S11]  /*68720*/  @!UPT UIADD3 URZ, URZ, URZ, URZ ;  /* 0x0000003f3f3ff290 */ /* 0x000ff6000fffe03f */
[----:B------:R-:W-:Y:S01]  /*68730*/  STL.64 [R1+0xb50], R8 ;  /* 0x000b500801007387 */ /* 0x000fe20000100a00 */
[----:B------:R-:W-:Y:S02]  /*68740*/  STL.64 [R1+0xb58], R10 ;  /* 0x000b580a01007387 */ /* 0x000fe40000100a00 */
[----:B------:R-:W0:Y:S02]  /*68750*/  LDSM.16.M88.4 R8, [R15+0x57000] ;  /* 0x057000000f08783b */ /* 0x000e240000000200 */
[----:B0-----:R-:W-:Y:S02]  /*68760*/  STL.64 [R1+0x28d0], R10 ;  /* 0x0028d00a01007387 */ /* 0x001fe40000100a00 */
[----:B------:R0:W-:Y:S02]  /*68770*/  STL.64 [R1+0x28c8], R8 ;  /* 0x0028c80801007387 */ /* 0x0001e40000100a00 */
[----:B0-----:R-:W2:Y:S01]  /*68780*/  LDL.LU R8, [R1+0xb0] ;  /* 0x0000b00001087983 */ /* 0x001ea20000300800 */
[----:B------:R-:W2:Y:S02]  /*68790*/  LDL.LU R9, [R1+0xb4] ;  /* 0x0000b40001097983 */ /* 0x000ea40000300800 */
[----:B------:R-:W2:Y:S02]  /*687a0*/  LDL.LU R10, [R1+0xb8] ;  /* 0x0000b800010a7983 */ /* 0x000ea40000300800 */
[----:B------:R-:W2:Y:S01]  /*687b0*/  LDL.LU R11, [R1+0xbc] ;  /* 0x0000bc00010b7983 */ /* 0x000ea20000300800 */
[----:B------:R-:W-:-:S02]  /*687c0*/  LOP3.LUT R21, R14, 0x7, RZ, 0xc0, !PT ;  /* 0x000000070e157812 */ /* 0x000fc400078ec0ff */
[----:B------:R-:W0:Y:S01]  /*687d0*/  LDSM.16.M88.4 R12, [R15+0x57800] ;  /* 0x057800000f0c783b */ /* 0x000e220000000200 */
[----:B--2---:R-:W-:Y:S11]  /*687e0*/  HMMA.16816.F32.BF16 R8, R16, R6, R8 ;  /* 0x000000061008723c */ /* 0x004ff60000041808 */
[----:B------:R-:W-:Y:S11]  /*687f0*/  @!UPT UIADD3 URZ, URZ, URZ, URZ ;  /* 0x0000003f3f3ff290 */ /* 0x000ff6000fffe03f */
[----:B------:R-:W-:Y:S01]  /*68800*/  @!UPT UIADD3 URZ, URZ, URZ, URZ ;  /* 0x0000003f3f3ff290 */ /* 0x000fe2000fffe03f */
[----:B------:R1:W-:Y:S01]  /*68810*/  STL.64 [R1+0xb40], R8 ;  /* 0x000b400801007387 */ /* 0x0003e20000100a00 */
[----:B------:R-:W-:Y:S01]  /*68820*/  STL.64 [R1+0xb48], R10 ;  /* 0x000b480a01007387 */ /* 0x000fe20000100a00 */
[----:B-1----:R-:W-:Y:S01]  /*68830*/  MOV R9, R6 ;  /* 0x0000000600097202 */ /* 0x002fe20000000f00 */
[----:B------:R-:W-:Y:S02]  /*68840*/  IMAD.MOV.U32 R8, RZ, RZ, R7 ;  /* 0x000000ffff087224 */ /* 0x000fe400078e0007 */
[----:B------:R-:W2:Y:S01]  /*68850*/  LDL.LU.64 R6, [R1+0x2980] ;  /* 0x0029800001067983 */ /* 0x000ea20000300a00 */
[----:B------:R-:W2:Y:S02]  /*68860*/  LDL.LU.64 R4, [R1+0x2978] ;  /* 0x0029780001047983 */ /* 0x000ea40000300a00 */
[----:B0-----:R0:W-:Y:S02]  /*68870*/  STL.64 [R1+0x2860], R14 ;  /* 0x0028600e01007387 */ /* 0x0011e40000100a00 */
[----:B------:R1:W-:Y:S01]  /*68880*/  STL.64 [R1+0x2858], R12 ;  /* 0x0028580c01007387 */ /* 0x0003e20000100a00 */
[----:B0-----:R-:W4:Y:S04]  /*68890*/  LDL.LU.64 R14, [R1+0x78] ;  /* 0x00007800010e7983 */ /* 0x001f280000300a00 */
[----:B------:R-:W0:Y:S04]  /*688a0*/  S2R R20, SR_TID.X ;  /* 0x0000000000147919 */ /* 0x000e280000002100 */
[----:B------:R-:W0:Y:S01]  /*688b0*/  S2R R11, SR_TID.X ;  /* 0x00000000000b7919 */ /* 0x000e220000002100 */
[----:B------:R-:W-:-:S03]  /*688c0*/  SHF.L.U32 R21, R21, 0x4, RZ ;  /* 0x0000000415157819 */ /* 0x000fc600000006ff */
[----:B----4-:R4:W-:Y:S01]  /*688d0*/  STL.64 [R1+0x2970], R14 ;  /* 0x0029700e01007387 */ /* 0x0109e20000100a00 */
[----:B-1----:R-:W3:Y:S02]  /*688e0*/  LDL.LU R12, [R1+0xa0] ;  /* 0x0000a000010c7983 */ /* 0x002ee40000300800 */
[----:B------:R-:W3:Y:S01]  /*688f0*/  LDL.LU R13, [R1+0xa4] ;  /* 0x0000a400010d7983 */ /* 0x000ee20000300800 */
[----:B----4-:R-:W3:Y:S01]  /*68900*/  LDL.LU R14, [R1+0xa8] ;  /* 0x0000a800010e7983 */ /* 0x010ee20000300800 */
[----:B------:R-:W3:Y:S01]  /*68910*/  LDL.LU R15, [R1+0xac] ;  /* 0x0000ac00010f7983 */ /* 0x000ee20000300800 */
[----:B0-----:R-:W-:-:S04]  /*68920*/  SHF.L.U32 R20, R20, 0x7, RZ ;  /* 0x0000000714147819 */ /* 0x001fc800000006ff */
[----:B------:R-:W-:-:S04]  /*68930*/  LOP3.LUT R24, R21, 0x780, R20, 0xf8, !PT ;  /* 0x0000078015187812 */ /* 0x000fc800078ef814 */
[----:B------:R-:W-:-:S04]  /*68940*/  LOP3.LUT R24, R24, 0x10, R11, 0x78, !PT ;  /* 0x0000001018187812 */ /* 0x000fc800078e780b */
[----:B------:R-:W-:Y:S01]  /*68950*/  LOP3.LUT R24, R24, 0x40, RZ, 0x3c, !PT ;  /* 0x0000004018187812 */ /* 0x000fe200078e3cff */
[C---:B------:R-:W-:Y:S01]  /*68960*/  LOP3.LUT R20, R11.reuse, 0x7, RZ, 0xc0, !PT ;  /* 0x000000070b147812 */ /* 0x040fe200078ec0ff */
[C---:B------:R-:W-:Y:S01]  /*68970*/  SHF.L.U32 R10, R11.reuse, 0x1, RZ ;  /* 0x000000010b0a7819 */ /* 0x040fe200000006ff */
[----:B------:R-:W-:-:S03]  /*68980*/  LOP3.LUT R11, R11, 0xe0, RZ, 0xc0, !PT ;  /* 0x000000e00b0b7812 */ /* 0x000fc600078ec0ff */
[----:B------:R-:W-:Y:S02]  /*68990*/  LOP3.LUT R21, R21, 0x30, R10, 0x78, !PT ;  /* 0x0000003015157812 */ /* 0x000fe400078e780a */
[----:B------:R-:W-:-:S05]  /*689a0*/  IMAD R20, R20, 0x4, R11 ;  /* 0x0000000414147824 */ /* 0x000fca00078e020b */
[----:B------:R-:W-:Y:S01]  /*689b0*/  LEA R20, R20, R21, 0x5 ;  /* 0x0000001514147211 */ /* 0x000fe200078e28ff */
[----:B--2---:R-:W-:Y:S01]  /*689c0*/  STL.64 [R1+0x28e0], R6 ;  /* 0x0028e00601007387 */ /* 0x004fe20000100a00 */
[----:B------:R-:W-:Y:S02]  /*689d0*/  STL.64 [R1+0x28d8], R4 ;  /* 0x0028d80401007387 */ /* 0x000fe40000100a00 */
[----:B------:R-:W-:Y:S01]  /*689e0*/  LOP3.LUT R20, R20, 0x40, RZ, 0x3c, !PT ;  /* 0x0000004014147812 */ /* 0x000fe200078e3cff */
[----:B---3--:R-:W-:Y:S01]  /*689f0*/  HMMA.16816.F32.BF16 R12, R16, R6, R12 ;  /* 0x00000006100c723c */ /* 0x008fe2000004180c */
[----:B------:R-:W0:Y:S04]  /*68a00*/  LDSM.16.M88.4 R16, [R24+0x50000] ;  /* 0x050000001810783b */ /* 0x000e280000000200 */
[----:B------:R-:W-:Y:S11]  /*68a10*/  LDSM.16.M88.4 R4, [R20+0x44000] ;  /* 0x044000001404783b */ /* 0x000ff60000000200 */
[----:B------:R-:W-:Y:S07]  /*68a20*/  @!UPT UIADD3 URZ, URZ, URZ, URZ ;  /* 0x0000003f3f3ff290 */ /* 0x000fee000fffe03f */
[----:B------:R-:W-:Y:S01]  /*68a30*/  STL.64 [R1+0xaf0], R12 ;  /* 0x000af00c01007387 */ /* 0x000fe20000100a00 */
[----:B------:R-:W-:Y:S02]  /*68a40*/  STL.64 [R1+0xaf8], R14 ;  /* 0x000af80e01007387 */ /* 0x000fe40000100a00 */
[----:B------:R-:W1:Y:S01]  /*68a50*/  LDSM.16.M88.4 R12, [R20+0x40000] ;  /* 0x04000000140c783b */ /* 0x000e620000000200 */
[----:B0-----:R0:W-:Y:S02]  /*68a60*/  STL.64 [R1+0x27b0], R18 ;  /* 0x0027b01201007387 */ /* 0x0011e40000100a00 */
[----:B0-----:R-:W-:Y:S02]  /*68a70*/  MOV R18, R9 ;  /* 0x0000000900127202 */ /* 0x001fe40000000f00 */
[----:B------:R-:W-:Y:S02]  /*68a80*/  MOV R19, R8 ;  /* 0x0000000800137202 */ /* 0x000fe40000000f00 */
[----:B------:R-:W0:Y:S04]  /*68a90*/  LDSM.16.M88.4 R8, [R20+0x42000] ;  /* 0x042000001408783b */ /* 0x000e280000000200 */
[----:B------:R-:W-:Y:S01]  /*68aa0*/  STL.64 [R1+0x27a8], R16 ;  /* 0x0027a81001007387 */ /* 0x000fe20000100a00 */
[----:B------:R-:W-:Y:S03]  /*68ab0*/  STL.64 [R1+0x28f8], R18 ;  /* 0x0028f81201007387 */ /* 0x000fe60000100a00 */
[----:B-1----:R-:W-:Y:S01]  /*68ac0*/  STL.64 [R1+0xe0], R12 ;  /* 0x0000e00c01007387 */ /* 0x002fe20000100a00 */
[----:B------:R-:W-:Y:S02]  /*68ad0*/  STL.64 [R1+0xe8], R14 ;  /* 0x0000e80e01007387 */ /* 0x000fe40000100a00 */
[----:B------:R-:W1:Y:S01]  /*68ae0*/  LDSM.16.M88.4 R12, [R20+0x46000] ;  /* 0x04600000140c783b */ /* 0x000e620000000200 */
[----:B0-----:R-:W-:Y:S03]  /*68af0*/  STL.64 [R1+0xd0], R8 ;  /* 0x0000d00801007387 */ /* 0x001fe60000100a00 */
[----:B------:R-:W-:Y:S02]  /*68b00*/  STL.64 [R1+0xd8], R10 ;  /* 0x0000d80a01007387 */ /* 0x000fe40000100a00 */
[----:B------:R-:W0:Y:S04]  /*68b10*/  LDSM.16.M88.4 R8, [R20+0x48000] ;  /* 0x048000001408783b */ /* 0x000e280000000200 */
[----:B------:R2:W-:Y:S01]  /*68b20*/  STL.64 [R1+0xc0], R4 ;  /* 0x0000c00401007387 */ /* 0x0005e20000100a00 */
[----:B------:R3:W-:Y:S04]  /*68b30*/  STL.64 [R1+0xc8], R6 ;  /* 0x0000c80601007387 */ /* 0x0007e80000100a00 */
[----:B--2---:R-:W2:Y:S01]  /*68b40*/  LDL.LU R4, [R1+0x600] ;  /* 0x0006000001047983 */ /* 0x004ea20000300800 */
[----:B-1----:R-:W-:Y:S02]  /*68b50*/  STL.64 [R1+0xb0], R12 ;  /* 0x0000b00c01007387 */ /* 0x002fe40000100a00 */
[----:B------:R-:W-:Y:S02]  /*68b60*/  STL.64 [R1+0xb8], R14 ;  /* 0x0000b80e01007387 */ /* 0x000fe40000100a00 */
[----:B------:R-:W1:Y:S04]  /*68b70*/  LDSM.16.M88.4 R12, [R20+0x4a000] ;  /* 0x04a00000140c783b */ /* 0x000e680000000200 */
[----:B0-----:R-:W-:Y:S01]  /*68b80*/  STL.64 [R1+0xa0], R8 ;  /* 0x0000a00801007387 */ /* 0x001fe20000100a00 */
[----:B------:R-:W-:Y:S02]  /*68b90*/  STL.64 [R1+0xa8], R10 ;  /* 0x0000a80a01007387 */ /* 0x000fe40000100a00 */
[----:B------:R-:W2:Y:S02]  /*68ba0*/  LDL.LU R5, [R1+0x604] ;  /* 0x0006040001057983 */ /* 0x000ea40000300800 */
[----:B---3--:R-:W3:Y:S01]  /*68bb0*/  LDL.LU R6, [R1+0x608] ;  /* 0x0006080001067983 */ /* 0x008ee20000300800 */
[----:B------:R-:W3:Y:S01]  /*68bc0*/  LDL.LU R7, [R1+0x60c] ;  /* 0x00060c0001077983 */ /* 0x000ee20000300800 */
[----:B------:R-:W4:Y:S02]  /*68bd0*/  LDL.LU R16, [R1+0x690] ;  /* 0x0006900001107983 */ /* 0x000f240000300800 */
[----:B------:R-:W4:Y:S02]  /*68be0*/  LDL.LU R17, [R1+0x694] ;  /* 0x0006940001117983 */ /* 0x000f240000300800 */
[----:B------:R-:W2:Y:S01]  /*68bf0*/  LDL.LU R18, [R1+0x698] ;  /* 0x0006980001127983 */ /* 0x000ea20000300800 */
[----:B------:R-:W2:Y:S04]  /*68c00*/  LDL.LU R19, [R1+0x69c] ;  /* 0x00069c0001137983 */ /* 0x000ea80000300800 */
[----:B--2---:R0:W-:Y:S01]  /*68c10*/  STL.64 [R1+0x2908], R18 ;  /* 0x0029081201007387 */ /* 0x0041e20000100a00 */
[----:B----4-:R-:W-:Y:S03]  /*68c20*/  STL.64 [R1+0x2900], R16 ;  /* 0x0029001001007387 */ /* 0x010fe60000100a00 */
[----:B0-----:R-:W2:Y:S04]  /*68c30*/  LDL.LU.64 R18, [R1+0x38] ;  /* 0x0000380001127983 */ /* 0x001ea80000300a00 */
[----:B--2---:R0:W-:Y:S02]  /*68c40*/  STL.64 [R1+0x2918], R18 ;  /* 0x0029181201007387 */ /* 0x0041e40000100a00 */
[----:B0-----:R-:W-:Y:S01]  /*68c50*/  IMAD.MOV.U32 R18, RZ, RZ, R27 ;  /* 0x000000ffff127224 */ /* 0x001fe200078e001b */
[----:B------:R-:W-:-:S05]  /*68c60*/  MOV R19, R26 ;  /* 0x0000001a00137202 */ /* 0x000fca0000000f00 */
[----:B------:R-:W-:Y:S01]  /*68c70*/  STL.64 [R1+0x2930], R18 ;  /* 0x0029301201007387 */ /* 0x000fe20000100a00 */
[----:B---3--:R0:W-:Y:S02]  /*68c80*/  STL.64 [R1+0x28f0], R6 ;  /* 0x0028f00601007387 */ /* 0x0081e40000100a00 */
[----:B------:R2:W-:Y:S01]  /*68c90*/  STL.64 [R1+0x28e8], R4 ;  /* 0x0028e80401007387 */ /* 0x0005e20000100a00 */
[----:B0-----:R-:W3:Y:S01]  /*68ca0*/  LDL.LU.64 R6, [R1+0x28] ;  /* 0x0000280001067983 */ /* 0x001ee20000300a00 */
[----:B------:R-:W-:Y:S02]  /*68cb0*/  MOV R18, R25 ;  /* 0x0000001900127202 */ /* 0x000fe40000000f00 */
[----:B------:R-:W-:Y:S01]  /*68cc0*/  MOV R19, R23 ;  /* 0x0000001700137202 */ /* 0x000fe20000000f00 */
[----:B------:R-:W-:Y:S01]  /*68cd0*/  LDSM.16.M88.4 R24, [R24+0x50800] ;  /* 0x050800001818783b */ /* 0x000fe20000000200 */
[----:B---3--:R0:W-:Y:S03]  /*68ce0*/  STL.64 [R1+0x2910], R6 ;  /* 0x0029100601007387 */ /* 0x0081e60000100a00 */
[----:B--2---:R-:W2:Y:S02]  /*68cf0*/  LDL.LU R4, [R1+0x6d0] ;  /* 0x0006d00001047983 */ /* 0x004ea40000300800 */
[----:B------:R-:W2:Y:S01]  /*68d00*/  LDL.LU R5, [R1+0x6d4] ;  /* 0x0006d40001057983 */ /* 0x000ea20000300800 */
[----:B0-----:R-:W3:Y:S01]  /*68d10*/  LDL.LU R6, [R1+0x6d8] ;  /* 0x0006d80001067983 */ /* 0x001ee20000300800 */
[----:B------:R-:W3:Y:S02]  /*68d20*/  LDL.LU R7, [R1+0x6dc] ;  /* 0x0006dc0001077983 */ /* 0x000ee40000300800 */
[----:B------:R-:W-:Y:S01]  /*68d30*/  STL.64 [R1+0x2948], R18 ;  /* 0x0029481201007387 */ /* 0x000fe20000100a00 */
[----:B---3--:R-:W-:Y:S01]  /*68d40*/  STL.64 [R1+0x2928], R6 ;  /* 0x0029280601007387 */ /* 0x008fe20000100a00 */
[----:B--2---:R0:W-:Y:S03]  /*68d50*/  STL.64 [R1+0x2920], R4 ;  /* 0x0029200401007387 */ /* 0x0041e60000100a00 */
[----:B0-----:R-:W2:Y:S01]  /*68d60*/  LDL.LU R4, [R1+0x6e0] ;  /* 0x0006e00001047983 */ /* 0x001ea20000300800 */
[----:B------:R-:W2:Y:S02]  /*68d70*/  LDL.LU R5, [R1+0x6e4] ;  /* 0x0006e40001057983 */ /* 0x000ea40000300800 */
[----:B------:R-:W3:Y:S02]  /*68d80*/  LDL.LU R6, [R1+0x6e8] ;  /* 0x0006e80001067983 */ /* 0x000ee40000300800 */
[----:B------:R-:W3:Y:S02]  /*68d90*/  LDL.LU R7, [R1+0x6ec] ;  /* 0x0006ec0001077983 */ /* 0x000ee40000300800 */
[----:B------:R-:W-:Y:S01]  /*68da0*/  IMAD.MOV.U32 R18, RZ, RZ, R22 ;  /* 0x000000ffff127224 */ /* 0x000fe200078e0016 */
[----:B------:R-:W-:-:S05]  /*68db0*/  MOV R19, R2 ;  /* 0x0000000200137202 */ /* 0x000fca0000000f00 */
[----:B------:R0:W-:Y:S01]  /*68dc0*/  STL.64 [R1+0x2960], R18 ;  /* 0x0029601201007387 */ /* 0x0001e20000100a00 */
[----:B------:R-:W4:Y:S02]  /*68dd0*/  LDL.LU R16, [R1+0xbc0] ;  /* 0x000bc00001107983 */ /* 0x000f240000300800 */
[----:B------:R-:W4:Y:S01]  /*68de0*/  LDL.LU R17, [R1+0xbc4] ;  /* 0x000bc40001117983 */ /* 0x000f220000300800 */
[----:B0-----:R-:W4:Y:S01]  /*68df0*/  LDL.LU R18, [R1+0xbc8] ;  /* 0x000bc80001127983 */ /* 0x001f220000300800 */
[----:B------:R-:W4:Y:S03]  /*68e00*/  LDL.LU R19, [R1+0xbcc] ;  /* 0x000bcc0001137983 */ /* 0x000f260000300800 */
[----:B---3--:R-:W-:Y:S01]  /*68e10*/  STL.64 [R1+0x2940], R6 ;  /* 0x0029400601007387 */ /* 0x008fe20000100a00 */
[----:B--2---:R0:W-:Y:S03]  /*68e20*/  STL.64 [R1+0x2938], R4 ;  /* 0x0029380401007387 */ /* 0x0041e60000100a00 */
[----:B0-----:R-:W2:Y:S01]  /*68e30*/  LDL.LU R4, [R1+0x6f0] ;  /* 0x0006f00001047983 */ /* 0x001ea20000300800 */
[----:B------:R-:W2:Y:S02]  /*68e40*/  LDL.LU R5, [R1+0x6f4] ;  /* 0x0006f40001057983 */ /* 0x000ea40000300800 */
[----:B------:R-:W3:Y:S02]  /*68e50*/  LDL.LU R6, [R1+0x6f8] ;  /* 0x0006f80001067983 */ /* 0x000ee40000300800 */
[----:B------:R-:W3:Y:S01]  /*68e60*/  LDL.LU R7, [R1+0x6fc] ;  /* 0x0006fc0001077983 */ /* 0x000ee20000300800 */
[----:B-1----:R-:W-:Y:S01]  /*68e70*/  MOV R2, R15 ;  /* 0x0000000f00027202 */ /* 0x002fe20000000f00 */
        /* <DEDUP_REMOVED lines=11> */
[----:B------:R-:W-:Y:S02]  /*68f30*/  STL.64 [R1+0x98], R14 ;  /* 0x0000980e01007387 */ /* 0x000fe40000100a00 */
[----:B------:R-:W0:Y:S04]  /*68f40*/  LDSM.16.M88.4 R12, [R20+0x4c000] ;  /* 0x04c00000140c783b */ /* 0x000e280000000200 */
[----:B------:R-:W-:Y:S01]  /*68f50*/  STL [R1+0x2018], R2 ;  /* 0x0020180201007387 */ /* 0x000fe20000100800 */
[----:B------:R-:W1:Y:S04]  /*68f60*/  LDSM.16.M88.4 R20, [R20+0x4e000] ;  /* 0x04e000001414783b */ /* 0x000e680000000200 */
[----:B0-----:R-:W-:Y:S01]  /*68f70*/  STL.64 [R1+0x80], R12 ;  /* 0x0000800c01007387 */ /* 0x001fe20000100a00 */
[----:B------:R0:W-:Y:S03]  /*68f80*/  STL.64 [R1+0x88], R14 ;  /* 0x0000880e01007387 */ /* 0x0001e60000100a00 */
[----:B0-----:R-:W4:Y:S01]  /*68f90*/  LDL.LU.64 R14, [R1+0x2970] ;  /* 0x00297000010e7983 */ /* 0x001f220000300a00 */
[----:B-1----:R-:W-:Y:S02]  /*68fa0*/  STL [R1+0x1f34], R22 ;  /* 0x001f341601007387 */ /* 0x002fe40000100800 */
[----:B------:R-:W-:Y:S02]  /*68fb0*/  STL [R1+0x1f30], R23 ;  /* 0x001f301701007387 */ /* 0x000fe40000100800 */
[----:B------:R0:W-:Y:S02]  /*68fc0*/  STL.64 [R1+0x2770], R20 ;  /* 0x0027701401007387 */ /* 0x0001e40000100a00 */
[----:B0-----:R-:W2:Y:S01]  /*68fd0*/  LDL.LU R20, [R1+0x560] ;  /* 0x0005600001147983 */ /* 0x001ea20000300800 */
[----:B------:R-:W2:Y:S02]  /*68fe0*/  LDL.LU R21, [R1+0x564] ;  /* 0x0005640001157983 */ /* 0x000ea40000300800 */
[----:B------:R-:W2:Y:S02]  /*68ff0*/  LDL.LU R22, [R1+0x568] ;  /* 0x0005680001167983 */ /* 0x000ea40000300800 */
[----:B------:R-:W2:Y:S01]  /*69000*/  LDL.LU R23, [R1+0x56c] ;  /* 0x00056c0001177983 */ /* 0x000ea20000300800 */
[----:B------:R0:W-:Y:S01]  /*69010*/  STL.64 [R1+0x2748], R26 ;  /* 0x0027481a01007387 */ /* 0x0001e20000100a00 */
[----:B------:R1:W-:Y:S01]  /*69020*/  STL.64 [R1+0x2740], R24 ;  /* 0x0027401801007387 */ /* 0x0003e20000100a00 */
[----:B0-----:R-:W-:-:S02]  /*69030*/  MOV R26, R3 ;  /* 0x00000003001a7202 */ /* 0x001fc40000000f00 */
[----:B-1----:R-:W-:Y:S01]  /*69040*/  MOV R24, R28 ;  /* 0x0000001c00187202 */ /* 0x002fe20000000f00 */
[----:B------:R-:W-:Y:S01]  /*69050*/  IMAD.MOV.U32 R25, RZ, RZ, R29 ;  /* 0x000000ffff197224 */ /* 0x000fe200078e001d */
[----:B------:R-:W-:Y:S01]  /*69060*/  MOV R27, R0 ;  /* 0x00000000001b7202 */ /* 0x000fe20000000f00 */
[----:B------:R-:W2:Y:S01]  /*69070*/  LDL.LU R28, [R1+0x296c] ;  /* 0x00296c00011c7983 */ /* 0x000ea20000300800 */
[----:B------:R-:W2:Y:S05]  /*69080*/  LDL.LU R29, [R1+0x2968] ;  /* 0x00296800011d7983 */ /* 0x000eaa0000300800 */
[C---:B----4-:R-:W-:Y:S11]  /*69090*/  HMMA.16816.F32.BF16 R16, R24.reuse, R14, R16 ;  /* 0x0000000e1810723c */ /* 0x050ff60000041810 */
[----:B------:R-:W-:Y:S11]  /*690a0*/  @!UPT UIADD3 URZ, URZ, URZ, URZ ;  /* 0x0000003f3f3ff290 */ /* 0x000ff6000fffe03f */
[----:B------:R-:W-:Y:S01]  /*690b0*/  @!UPT UIADD3 URZ, URZ, URZ, URZ ;  /* 0x0000003f3f3ff290 */ /* 0x000fe2000fffe03f */
        /* <DEDUP_REMOVED lines=36> */
[----:B------:R0:W-:Y:S01]  /*69300*/  STL.64 [R1+0xc50], R16 ;  /* 0x000c501001007387 */ /* 0x0001e20000100a00 */
[----:B------:R1:W-:Y:S01]  /*69310*/  STL.64 [R1+0xc58], R18 ;  /* 0x000c581201007387 */ /* 0x0003e20000100a00 */
[----:B0-----:R-:W-:Y:S02]  /*69320*/  MOV R17, R6 ;  /* 0x0000000600117202 */ /* 0x001fe40000000f00 */
[----:B-1----:R-:W2:Y:S01]  /*69330*/  LDL.LU.64 R18, [R1+0x28f8] ;  /* 0x0028f80001127983 */ /* 0x002ea20000300a00 */
[----:B------:R-:W-:Y:S02]  /*69340*/  MOV R16, R7 ;  /* 0x0000000700107202 */ /* 0x000fe40000000f00 */
[----:B------:R-:W2:Y:S02]  /*69350*/  LDL.LU.64 R6, [R1+0x28f0] ;  /* 0x0028f00001067983 */ /* 0x000ea40000300a00 */
[----:B------:R-:W2:Y:S02]  /*69360*/  LDL.LU.64 R4, [R1+0x28e8] ;  /* 0x0028e80001047983 */ /* 0x000ea40000300a00 */
[C---:B--2---:R-:W-:Y:S11]  /*69370*/  HMMA.16816.F32.BF16 R4, R24.reuse, R18, R4 ;  /* 0x000000121804723c */ /* 0x044ff60000041804 */
[----:B------:R-:W-:Y:S11]  /*69380*/  @!UPT UIADD3 URZ, URZ, URZ, URZ ;  /* 0x0000003f3f3ff290 */ /* 0x000ff6000fffe03f */
[----:B------:R-:W-:Y:S01]  /*69390*/  @!UPT UIADD3 URZ, URZ, URZ, URZ ;  /* 0x0000003f3f3ff290 */ /* 0x000fe2000fffe03f */
[----:B------:R-:W-:Y:S01]  /*693a0*/  STL.64 [R1+0xc40], R4 ;  /* 0x000c400401007387 */ /* 0x000fe20000100a00 */
[----:B------:R0:W-:Y:S03]  /*693b0*/  STL.64 [R1+0xc48], R6 ;  /* 0x000c480601007387 */ /* 0x0001e60000100a00 */
[----:B0-----:R-:W3:Y:S01]  /*693c0*/  LDL.LU.64 R6, [R1+0x28e0] ;  /* 0x0028e00001067983 */ /* 0x001ee20000300a00 */
[----:B------:R-:W2:Y:S02]  /*693d0*/  LDL.LU.64 R4, [R1+0x28d8] ;  /* 0x0028d80001047983 */ /* 0x000ea40000300a00 */
[----:B------:R-:W-:Y:S01]  /*693e0*/  STL.64 [R1+0x28b8], R18 ;  /* 0x0028b81201007387 */ /* 0x000fe20000100a00 */
[----:B---3--:R-:W-:Y:S01]  /*693f0*/  HMMA.16816.F32.BF16 R24, R24, R6, R8 ;  /* 0x000000061818723c */ /* 0x008fe20000041808 */
[----:B------:R-:W3:Y:S01]  /*69400*/  LDL.LU.64 R10, [R1+0x28d0] ;  /* 0x0028d000010a7983 */ /* 0x000ee20000300a00 */
[----:B------:R-:W3:Y:S02]  /*69410*/  LDL.LU.64 R8, [R1+0x28c8] ;  /* 0x0028c80001087983 */ /* 0x000ee40000300a00 */
[----:B------:R-:W-:Y:S02]  /*69420*/  STL.64 [R1+0x2870], R6 ;  /* 0x0028700601007387 */ /* 0x000fe40000100a00 */
[----:B--2---:R0:W-:Y:S02]  /*69430*/  STL.64 [R1+0x2868], R4 ;  /* 0x0028680401007387 */ /* 0x0041e40000100a00 */
[----:B0-----:R-:W-:Y:S11]  /*69440*/  MOV R4, R14 ;  /* 0x0000000e00047202 */ /* 0x001ff60000000f00 */
[----:B------:R-:W-:Y:S04]  /*69450*/  @!UPT UIADD3 URZ, URZ, URZ, URZ ;  /* 0x0000003f3f3ff290 */ /* 0x000fe8000fffe03f */
[----:B------:R0:W-:Y:S01]  /*69460*/  STL.64 [R1+0xc30], R24 ;  /* 0x000c301801007387 */ /* 0x0001e20000100a00 */
[----:B------:R1:W-:Y:S01]  /*69470*/  STL.64 [R1+0xc38], R26 ;  /* 0x000c381a01007387 */ /* 0x0003e20000100a00 */
[----:B---3--:R-:W-:Y:S11]  /*69480*/  HMMA.16816.F32.BF16 R20, R8, R14, R20 ;  /* 0x0000000e0814723c */ /* 0x008ff60000041814 */
[----:B------:R-:W-:Y:S11]  /*69490*/  @!UPT UIADD3 URZ, URZ, URZ, URZ ;  /* 0x0000003f3f3ff290 */ /* 0x000ff6000fffe03f */
[----:B------:R-:W-:Y:S01]  /*694a0*/  @!UPT UIADD3 URZ, URZ, URZ, URZ ;  /* 0x0000003f3f3ff290 */ /* 0x000fe2000fffe03f */
[----:B------:R-:W-:Y:S01]  /*694b0*/  STL.64 [R1+0xc20], R20 ;  /* 0x000c201401007387 */ /* 0x000fe20000100a00 */
[----:B------:R-:W-:Y:S02]  /*694c0*/  STL.64 [R1+0xc28], R22 ;  /* 0x000c281601007387 */ /* 0x000fe40000100a00 */
[----:B------:R-:W-:Y:S02]  /*694d0*/  STL [R1+0x28c0], R4 ;  /* 0x0028c00401007387 */ /* 0x000fe40000100800 */
[----:B0-----:R-:W2:Y:S01]  /*694e0*/  LDL.LU R24, [R1+0x290] ;  /* 0x0002900001187983 */ /* 0x001ea20000300800 */
[----:B------:R-:W2:Y:S01]  /*694f0*/  LDL.LU R25, [R1+0x294] ;  /* 0x0002940001197983 */ /* 0x000ea20000300800 */
[----:B-1----:R-:W3:Y:S02]  /*69500*/  LDL.LU R26, [R1+0x298] ;  /* 0x00029800011a7983 */ /* 0x002ee40000300800 */
[----:B------:R-:W3:Y:S02]  /*69510*/  LDL.LU R27, [R1+0x29c] ;  /* 0x00029c00011b7983 */ /* 0x000ee40000300800 */
[----:B------:R-:W-:Y:S01]  /*69520*/  IMAD.MOV.U32 R2, RZ, RZ, R15 ;  /* 0x000000ffff027224 */ /* 0x000fe200078e000f */
        /* <DEDUP_REMOVED lines=16> */
[----:B------:R-:W2:Y:S01]  /*69630*/  LDL.LU R4, [R1+0x550] ;  /* 0x0005500001047983 */ /* 0x000ea20000300800 */
[----:B------:R-:W3:Y:S02]  /*69640*/  LDL.LU R5, [R1+0x554] ;  /* 0x0005540001057983 */ /* 0x000ee40000300800 */
[----:B------:R-:W3:Y:S02]  /*69650*/  LDL.LU R6, [R1+0x558] ;  /* 0x0005580001067983 */ /* 0x000ee40000300800 */
[----:B------:R-:W3:Y:S01]  /*69660*/  LDL.LU R7, [R1+0x55c] ;  /* 0x00055c0001077983 */ /* 0x000ee20000300800 */
[----:B------:R-:W3:Y:S04]  /*69670*/  LDL.LU.64 R18, [R1+0x68] ;  /* 0x0000680001127983 */ /* 0x000ee80000300a00 */
[----:B----4-:R0:W-:Y:S01]  /*69680*/  STL.64 [R1+0x2890], R14 ;  /* 0x0028900e01007387 */ /* 0x0101e20000100a00 */
[----:B--2---:R1:W-:Y:S03]  /*69690*/  STL.64 [R1+0x2888], R12 ;  /* 0x0028880c01007387 */ /* 0x0043e60000100a00 */
[----:B0-----:R-:W2:Y:S04]  /*696a0*/  LDL.LU.64 R14, [R1+0x48] ;  /* 0x00004800010e7983 */ /* 0x001ea80000300a00 */
[----:B--2---:R0:W-:Y:S01]  /*696b0*/  STL.64 [R1+0x28a0], R14 ;  /* 0x0028a00e01007387 */ /* 0x0041e20000100a00 */
[----:B-1----:R-:W2:Y:S02]  /*696c0*/  LDL.LU R12, [R1+0x540] ;  /* 0x00054000010c7983 */ /* 0x002ea40000300800 */
[----:B------:R-:W2:Y:S01]  /*696d0*/  LDL.LU R13, [R1+0x544] ;  /* 0x00054400010d7983 */ /* 0x000ea20000300800 */
[----:B0-----:R-:W2:Y:S01]  /*696e0*/  LDL.LU R14, [R1+0x548] ;  /* 0x00054800010e7983 */ /* 0x001ea20000300800 */
[----:B------:R-:W2:Y:S02]  /*696f0*/  LDL.LU R15, [R1+0x54c] ;  /* 0x00054c00010f7983 */ /* 0x000ea40000300800 */
[----:B---3--:R0:W-:Y:S02]  /*69700*/  STL.64 [R1+0x27d0], R26 ;  /* 0x0027d01a01007387 */ /* 0x0081e40000100a00 */
[----:B------:R1:W-:Y:S01]  /*69710*/  STL.64 [R1+0x27c8], R24 ;  /* 0x0027c81801007387 */ /* 0x0003e20000100a00 */
[----:B0-----:R-:W-:-:S02]  /*69720*/  MOV R26, R17 ;  /* 0x00000011001a7202 */ /* 0x001fc40000000f00 */
[----:B------:R-:W-:-:S05]  /*69730*/  MOV R27, R16 ;  /* 0x00000010001b7202 */ /* 0x000fca0000000f00 */
[----:B------:R0:W-:Y:S01]  /*69740*/  STL.64 [R1+0x2898], R26 ;  /* 0x0028981a01007387 */ /* 0x0001e20000100a00 */
[----:B-1----:R-:W3:Y:S02]  /*69750*/  LDL.LU R24, [R1+0x530] ;  /* 0x0005300001187983 */ /* 0x002ee40000300800 */
[----:B------:R-:W3:Y:S01]  /*69760*/  LDL.LU R25, [R1+0x534] ;  /* 0x0005340001197983 */ /* 0x000ee20000300800 */
[----:B0-----:R-:W4:Y:S01]  /*69770*/  LDL.LU R26, [R1+0x538] ;  /* 0x00053800011a7983 */ /* 0x001f220000300800 */
[----:B------:R-:W4:Y:S03]  /*69780*/  LDL.LU R27, [R1+0x53c] ;  /* 0x00053c00011b7983 */ /* 0x000f260000300800 */
[----:B----4-:R0:W-:Y:S01]  /*69790*/  STL.64 [R1+0x28b0], R26 ;  /* 0x0028b01a01007387 */ /* 0x0101e20000100a00 */
[----:B---3--:R-:W-:Y:S03]  /*697a0*/  STL.64 [R1+0x28a8], R24 ;  /* 0x0028a81801007387 */ /* 0x008fe60000100a00 */
[----:B0-----:R-:W2:Y:S01]  /*697b0*/  LDL.LU.64 R26, [R1+0x58] ;  /* 0x00005800011a7983 */ /* 0x001ea20000300a00 */
[----:B------:R-:W3:Y:S01]  /*697c0*/  LDL.64 R20, [R1+0xe0] ;  /* 0x0000e00001147983 */ /* 0x000ee20000100a00 */
[C---:B------:R-:W-:Y:S02]  /*697d0*/  HMMA.16816.F32.BF16 R4, R8.reuse, R18, R4 ;  /* 0x000000120804723c */ /* 0x040fe40000041804 */
[----:B---3--:R0:W-:Y:S04]  /*697e0*/  STL.64 [R1+0x27d8], R20 ;  /* 0x0027d81401007387 */ /* 0x0081e80000100a00 */
[----:B0-----:R-:W3:Y:S01]  /*697f0*/  LDL.LU R20, [R1+0x480] ;  /* 0x0004800001147983 */ /* 0x001ee20000300800 */
[----:B------:R-:W3:Y:S02]  /*69800*/  LDL.LU R21, [R1+0x484] ;  /* 0x0004840001157983 */ /* 0x000ee40000300800 */
[----:B------:R-:W4:Y:S02]  /*69810*/  LDL.LU R22, [R1+0x488] ;  /* 0x0004880001167983 */ /* 0x000f240000300800 */
[----:B------:R-:W4:Y:S01]  /*69820*/  LDL.LU R23, [R1+0x48c] ;  /* 0x00048c0001177983 */ /* 0x000f220000300800 */
[----:B--2---:R-:W-:Y:S01]  /*69830*/  HMMA.16816.F32.BF16 R12, R8, R26, R12 ;  /* 0x0000001a080c723c */ /* 0x004fe2000004180c */
[----:B------:R-:W-:Y:S01]  /*69840*/  MOV R16, R26 ;  /* 0x0000001a00107202 */ /* 0x000fe20000000f00 */
[----:B----4-:R-:W-:Y:S01]  /*69850*/  STL.64 [R1+0x27e8], R22 ;  /* 0x0027e81601007387 */ /* 0x010fe20000100a00 */
[----:B---3--:R-:W-:Y:S08]  /*69860*/  STL.64 [R1+0x27e0], R20 ;  /* 0x0027e01401007387 */ /* 0x008ff00000100a00 */
[----:B------:R0:W-:Y:S02]  /*69870*/  STL.64 [R1+0xc10], R4 ;  /* 0x000c100401007387 */ /* 0x0001e40000100a00 */
[----:B------:R1:W-:Y:S01]  /*69880*/  STL.64 [R1+0xc18], R6 ;  /* 0x000c180601007387 */ /* 0x0003e20000100a00 */
[----:B0-----:R-:W2:Y:S01]  /*69890*/  LDL.LU R4, [R1+0x28c0] ;  /* 0x0028c00001047983 */ /* 0x001ea20000300800 */
[----:B-1----:R-:W-:-:S02]  /*698a0*/  MOV R6, R18 ;  /* 0x0000001200067202 */ /* 0x002fc40000000f00 */
[----:B------:R-:W-:Y:S01]  /*698b0*/  MOV R5, R19 ;  /* 0x0000001300057202 */ /* 0x000fe20000000f00 */
[----:B------:R-:W-:Y:S01]  /*698c0*/  IMAD.MOV.U32 R7, RZ, RZ, R27 ;  /* 0x000000ffff077224 */ /* 0x000fe200078e001b */
[----:B------:R-:W3:Y:S01]  /*698d0*/  LDL.LU.64 R18, [R1+0x28b8] ;  /* 0x0028b80001127983 */ /* 0x000ee20000300a00 */
[----:B------:R-:W4:Y:S01]  /*698e0*/  LDL.LU.64 R26, [R1+0x28b0] ;  /* 0x0028b000011a7983 */ /* 0x000f220000300a00 */
[----:B------:R-:W-:Y:S01]  /*698f0*/  MOV R22, R3 ;  /* 0x0000000300167202 */ /* 0x000fe20000000f00 */
[----:B------:R-:W-:Y:S01]  /*69900*/  IMAD.MOV.U32 R23, RZ, RZ, R0 ;  /* 0x000000ffff177224 */ /* 0x000fe200078e0000 */
[----:B------:R-:W4:Y:S01]  /*69910*/  LDL.LU.64 R24, [R1+0x28a8] ;  /* 0x0028a80001187983 */ /* 0x000f220000300a00 */
[----:B------:R-:W-:Y:S01]  /*69920*/  MOV R3, R14 ;  /* 0x0000000e00037202 */ /* 0x000fe20000000f00 */
[----:B------:R-:W-:Y:S01]  /*69930*/  STL.64 [R1+0xc00], R12 ;  /* 0x000c000c01007387 */ /* 0x000fe20000100a00 */
[----:B------:R-:W-:Y:S02]  /*69940*/  MOV R0, R15 ;  /* 0x0000000f00007202 */ /* 0x000fe40000000f00 */
[----:B------:R-:W4:Y:S03]  /*69950*/  LDL.LU.64 R14, [R1+0x28a0] ;  /* 0x0028a000010e7983 */ /* 0x000f260000300a00 */
[----:B------:R-:W-:Y:S02]  /*69960*/  STL [R1+0x21e8], R0 ;  /* 0x0021e80001007387 */ /* 0x000fe40000100800 */
[----:B------:R0:W-:Y:S01]  /*69970*/  STL [R1+0x2148], R3 ;  /* 0x0021480301007387 */ /* 0x0001e20000100800 */
[C---:B----4-:R-:W-:Y:S01]  /*69980*/  HMMA.16816.F32.BF16 R24, R8.reuse, R14, R24 ;  /* 0x0000000e0818723c */ /* 0x050fe20000041818 */
[----:B0-----:R-:W-:Y:S01]  /*69990*/  MOV R3, R14 ;  /* 0x0000000e00037202 */ /* 0x001fe20000000f00 */
[----:B------:R-:W-:Y:S11]  /*699a0*/  IMAD.MOV.U32 R0, RZ, RZ, R15 ;  /* 0x000000ffff007224 */ /* 0x000ff600078e000f */
[----:B------:R-:W-:Y:S10]  /*699b0*/  @!UPT UIADD3 URZ, URZ, URZ, URZ ;  /* 0x0000003f3f3ff290 */ /* 0x000ff4000fffe03f */
[----:B------:R-:W-:Y:S01]  /*699c0*/  STL.64 [R1+0xbf0], R24 ;  /* 0x000bf01801007387 */ /* 0x000fe20000100a00 */
[----:B------:R0:W-:Y:S03]  /*699d0*/  STL.64 [R1+0xbf8], R26 ;  /* 0x000bf81a01007387 */ /* 0x0001e60000100a00 */
[----:B0-----:R-:W4:Y:S01]  /*699e0*/  LDL.LU.64 R26, [R1+0x2898] ;  /* 0x00289800011a7983 */ /* 0x001f220000300a00 */
[----:B------:R-:W2:Y:S02]  /*699f0*/  LDL.LU.64 R14, [R1+0x2890] ;  /* 0x00289000010e7983 */ /* 0x000ea40000300a00 */
[----:B------:R-:W2:Y:S02]  /*69a00*/  LDL.LU.64 R12, [R1+0x2888] ;  /* 0x00288800010c7983 */ /* 0x000ea40000300a00 */
[----:B--2---:R-:W-:Y:S11]  /*69a10*/  HMMA.16816.F32.BF16 R12, R8, R22, R12 ;  /* 0x00000016080c723c */ /* 0x004ff6000004180c */
[----:B------:R-:W-:Y:S11]  /*69a20*/  @!UPT UIADD3 URZ, URZ, URZ, URZ ;  /* 0x0000003f3f3ff290 */ /* 0x000ff6000fffe03f */
[----:B------:R-:W-:Y:S01]  /*69a30*/  @!UPT UIADD3 URZ, URZ, URZ, URZ ;  /* 0x0000003f3f3ff290 */ /* 0x000fe2000fffe03f */
[----:B------:R-:W-:Y:S01]  /*69a40*/  STL.64 [R1+0xbe0], R12 ;  /* 0x000be00c01007387 */ /* 0x000fe20000100a00 */
[----:B------:R0:W-:Y:S03]  /*69a50*/  STL.64 [R1+0xbe8], R14 ;  /* 0x000be80e01007387 */ /* 0x0001e60000100a00 */
[----:B0-----:R-:W4:Y:S01]  /*69a60*/  LDL.LU.64 R14, [R1+0x2880] ;  /* 0x00288000010e7983 */ /* 0x001f220000300a00 */
[----:B------:R-:W4:Y:S02]  /*69a70*/  LDL.LU.64 R12, [R1+0x2878] ;  /* 0x00287800010c7983 */ /* 0x000f240000300a00 */
[----:B------:R0:W-:Y:S02]  /*69a80*/  STL.64 [R1+0x27f8], R22 ;  /* 0x0027f81601007387 */ /* 0x0001e40000100a00 */
[----:B0-----:R-:W-:Y:S02]  /*69a90*/  MOV R22, R3 ;  /* 0x0000000300167202 */ /* 0x001fe40000000f00 */
[----:B------:R-:W-:-:S05]  /*69aa0*/  MOV R23, R0 ;  /* 0x0000000000177202 */ /* 0x000fca0000000f00 */
[----:B------:R0:W-:Y:S02]  /*69ab0*/  STL.64 [R1+0x2810], R22 ;  /* 0x0028101601007387 */ /* 0x0001e40000100a00 */
[----:B0-----:R-:W-:Y:S01]  /*69ac0*/  MOV R22, R16 ;  /* 0x0000001000167202 */ /* 0x001fe20000000f00 */
[----:B------:R-:W-:-:S05]  /*69ad0*/  IMAD.MOV.U32 R23, RZ, RZ, R7 ;  /* 0x000000ffff177224 */ /* 0x000fca00078e0007 */
[----:B------:R0:W-:Y:S02]  /*69ae0*/  STL.64 [R1+0x2828], R22 ;  /* 0x0028281601007387 */ /* 0x0001e40000100a00 */
[----:B0-----:R-:W-:Y:S02]  /*69af0*/  MOV R22, R6 ;  /* 0x0000000600167202 */ /* 0x001fe40000000f00 */
[----:B------:R-:W-:-:S05]  /*69b00*/  MOV R23, R5 ;  /* 0x0000000500177202 */ /* 0x000fca0000000f00 */
[----:B------:R0:W-:Y:S02]  /*69b10*/  STL.64 [R1+0x2840], R22 ;  /* 0x0028401601007387 */ /* 0x0001e40000100a00 */
[----:B0-----:R-:W-:Y:S01]  /*69b20*/  MOV R22, R4 ;  /* 0x0000000400167202 */ /* 0x001fe20000000f00 */
[C---:B----4-:R-:W-:Y:S11]  /*69b30*/  HMMA.16816.F32.BF16 R12, R8.reuse, R26, R12 ;  /* 0x0000001a080c723c */ /* 0x050ff6000004180c */
[----:B------:R-:W-:Y:S11]  /*69b40*/  @!UPT UIADD3 URZ, URZ, URZ, URZ ;  /* 0x0000003f3f3ff290 */ /* 0x000ff6000fffe03f */
[----:B------:R-:W-:Y:S01]  /*69b50*/  @!UPT UIADD3 URZ, URZ, URZ, URZ ;  /* 0x0000003f3f3ff290 */ /* 0x000fe2000fffe03f */
[----:B------:R0:W-:Y:S01]  /*69b60*/  STL.64 [R1+0xbd0], R12 ;  /* 0x000bd00c01007387 */ /* 0x0001e20000100a00 */
[----:B------:R1:W-:Y:S02]  /*69b70*/  STL.64 [R1+0xbd8], R14 ;  /* 0x000bd80e01007387 */ /* 0x0003e40000100a00 */
[----:B------:R-:W3:Y:S02]  /*69b80*/  LDL.LU R4, [R1+0x4f0] ;  /* 0x0004f00001047983 */ /* 0x000ee40000300800 */
[----:B------:R-:W3:Y:S01]  /*69b90*/  LDL.LU R5, [R1+0x4f4] ;  /* 0x0004f40001057983 */ /* 0x000ee20000300800 */
[----:B------:R-:W3:Y:S01]  /*69ba0*/  LDL.LU R6, [R1+0x4f8] ;  /* 0x0004f80001067983 */ /* 0x000ee20000300800 */
[----:B------:R-:W3:Y:S03]  /*69bb0*/  LDL.LU R7, [R1+0x4fc] ;  /* 0x0004fc0001077983 */ /* 0x000ee60000300800 */
[----:B0-----:R-:W2:Y:S01]  /*69bc0*/  LDL.LU R12, [R1+0x4e0] ;  /* 0x0004e000010c7983 */ /* 0x001ea20000300800 */
[----:B------:R-:W2:Y:S02]  /*69bd0*/  LDL.LU R13, [R1+0x4e4] ;  /* 0x0004e400010d7983 */ /* 0x000ea40000300800 */
[----:B-1----:R-:W2:Y:S02]  /*69be0*/  LDL.LU R14, [R1+0x4e8] ;  /* 0x0004e800010e7983 */ /* 0x002ea40000300800 */
[----:B------:R-:W2:Y:S01]  /*69bf0*/  LDL.LU R15, [R1+0x4ec] ;  /* 0x0004ec00010f7983 */ /* 0x000ea20000300800 */
[----:B------:R0:W-:Y:S01]  /*69c00*/  STL.64 [R1+0x27f0], R26 ;  /* 0x0027f01a01007387 */ /* 0x0001e20000100a00 */
[----:B------:R-:W4:Y:S02]  /*69c10*/  LDL.LU R24, [R1+0x490] ;  /* 0x0004900001187983 */ /* 0x000f240000300800 */
[----:B------:R-:W4:Y:S01]  /*69c20*/  LDL.LU R25, [R1+0x494] ;  /* 0x0004940001197983 */ /* 0x000f220000300800 */
[----:B0-----:R-:W2:Y:S01]  /*69c30*/  LDL.LU R26, [R1+0x498] ;  /* 0x00049800011a7983 */ /* 0x001ea20000300800 */
[----:B------:R-:W2:Y:S03]  /*69c40*/  LDL.LU R27, [R1+0x49c] ;  /* 0x00049c00011b7983 */ /* 0x000ea60000300800 */
[----:B--2---:R-:W-:Y:S01]  /*69c50*/  STL.64 [R1+0x2808], R26 ;  /* 0x0028081a01007387 */ /* 0x004fe20000100a00 */
        /* <DEDUP_REMOVED lines=11> */
[C---:B---3--:R-:W-:Y:S01]  /*69d10*/  HMMA.16816.F32.BF16 R4, R8.reuse, R18, R4 ;  /* 0x000000120804723c */ /* 0x048fe20000041804 */
[----:B----4-:R-:W-:Y:S01]  /*69d20*/  STL.64 [R1+0x2838], R26 ;  /* 0x0028381a01007387 */ /* 0x010fe20000100a00 */
        /* <DEDUP_REMOVED lines=10> */
[----:B------:R-:W2:Y:S02]  /*69dd0*/  LDL.LU R27, [R1+0x4dc] ;  /* 0x0004dc00011b7983 */ /* 0x000ea40000300800 */
[----:B------:R-:W-:Y:S01]  /*69de0*/  STL.64 [R1+0xbc0], R4 ;  /* 0x000bc00401007387 */ /* 0x000fe20000100a00 */
[----:B------:R0:W-:Y:S03]  /*69df0*/  STL.64 [R1+0xbc8], R6 ;  /* 0x000bc80601007387 */ /* 0x0001e60000100a00 */
[----:B0-----:R-:W3:Y:S01]  /*69e00*/  LDL.LU.64 R6, [R1+0x2870] ;  /* 0x0028700001067983 */ /* 0x001ee20000300a00 */
[----:B------:R-:W4:Y:S01]  /*69e10*/  LDL.LU.64 R4, [R1+0x2868] ;  /* 0x0028680001047983 */ /* 0x000f220000300a00 */
[----:B---3--:R-:W-:Y:S02]  /*69e20*/  HMMA.16816.F32.BF16 R8, R8, R6, R12 ;  /* 0x000000060808723c */ /* 0x008fe4000004180c */
[----:B------:R-:W2:Y:S01]  /*69e30*/  LDL.LU.64 R14, [R1+0x2860] ;  /* 0x00286000010e7983 */ /* 0x000ea20000300a00 */
[----:B------:R-:W2:Y:S11]  /*69e40*/  LDL.LU.64 R12, [R1+0x2858] ;  /* 0x00285800010c7983 */ /* 0x000eb60000300a00 */
[----:B------:R-:W-:Y:S09]  /*69e50*/  @!UPT UIADD3 URZ, URZ, URZ, URZ ;  /* 0x0000003f3f3ff290 */ /* 0x000ff2000fffe03f */
[----:B------:R0:W-:Y:S01]  /*69e60*/  STL.64 [R1+0xbb0], R8 ;  /* 0x000bb00801007387 */ /* 0x0001e20000100a00 */
[----:B------:R-:W-:Y:S03]  /*69e70*/  STL.64 [R1+0xbb8], R10 ;  /* 0x000bb80a01007387 */ /* 0x000fe60000100a00 */
[----:B0-----:R-:W3:Y:S01]  /*69e80*/  LDL.64 R8, [R1+0x90] ;  /* 0x0000900001087983 */ /* 0x001ee20000100a00 */
[----:B------:R-:W-:-:S07]  /*69e90*/  IMAD.MOV.U32 R23, RZ, RZ, R2 ;  /* 0x000000ffff177224 */ /* 0x000fce00078e0002 */
[C---:B--2---:R-:W-:Y:S01]  /*69ea0*/  HMMA.16816.F32.BF16 R20, R12.reuse, R22, R24 ;  /* 0x000000160c14723c */ /* 0x044fe20000041818 */
[----:B---3--:R0:W-:Y:S04]  /*69eb0*/  STL.64 [R1+0x2778], R8 ;  /* 0x0027780801007387 */ /* 0x0081e80000100a00 */
[----:B0-----:R-:W2:Y:S01]  /*69ec0*/  LDL.LU R8, [R1+0x2a0] ;  /* 0x0002a00001087983 */ /* 0x001ea20000300800 */
[----:B------:R-:W2:Y:S02]  /*69ed0*/  LDL.LU R9, [R1+0x2a4] ;  /* 0x0002a40001097983 */ /* 0x000ea40000300800 */
[----:B------:R-:W3:Y:S02]  /*69ee0*/  LDL.LU.64 R26, [R1+0x2850] ;  /* 0x00285000011a7983 */ /* 0x000ee40000300a00 */
[----:B------:R-:W3:Y:S11]  /*69ef0*/  LDL.LU.64 R24, [R1+0x2848] ;  /* 0x0028480001187983 */ /* 0x000ef60000300a00 */
[----:B------:R-:W-:Y:S02]  /*69f00*/  @!UPT UIADD3 URZ, URZ, URZ, URZ ;  /* 0x0000003f3f3ff290 */ /* 0x000fe4000fffe03f */
[----:B------:R-:W-:Y:S01]  /*69f10*/  STL.64 [R1+0x70], R20 ;  /* 0x0000701401007387 */ /* 0x000fe20000100a00 */
[----:B------:R0:W-:Y:S03]  /*69f20*/  STL.64 [R1+0x78], R22 ;  /* 0x0000781601007387 */ /* 0x0001e60000100a00 */
[----:B0-----:R-:W3:Y:S02]  /*69f30*/  LDL.LU.64 R22, [R1+0x2840] ;  /* 0x0028400001167983 */ /* 0x001ee40000300a00 */
[C---:B---3--:R-:W-:Y:S02]  /*69f40*/  HMMA.16816.F32.BF16 R20, R12.reuse, R22, R24 ;  /* 0x000000160c14723c */ /* 0x048fe40000041818 */
[----:B------:R-:W3:Y:S01]  /*69f50*/  LDL.LU.64 R26, [R1+0x2838] ;  /* 0x00283800011a7983 */ /* 0x000ee20000300a00 */
[----:B------:R-:W3:Y:S11]  /*69f60*/  LDL.LU.64 R24, [R1+0x2830] ;  /* 0x0028300001187983 */ /* 0x000ef60000300a00 */
[----:B------:R-:W-:Y:S09]  /*69f70*/  @!UPT UIADD3 URZ, URZ, URZ, URZ ;  /* 0x0000003f3f3ff290 */ /* 0x000ff2000fffe03f */
        /* <DEDUP_REMOVED lines=14> */
[----:B------:R-:W-:Y:S01]  /*6a060*/  STL [R1+0x44], R21 ;  /* 0x0000441501007387 */ /* 0x000fe20000100800 */
[----:B------:R0:W-:Y:S03]  /*6a070*/  STL.64 [R1+0x48], R22 ;  /* 0x0000481601007387 */ /* 0x0001e60000100a00 */
[----:B0-----:R-:W3:Y:S01]  /*6a080*/  LDL.LU.64 R22, [R1+0x27f8] ;  /* 0x0027f80001167983 */ /* 0x001ee20000300a00 */
[----:B------:R-:W-:Y:S02]  /*6a090*/  MOV R2, R20 ;  /* 0x0000001400027202 */ /* 0x000fe40000000f00 */
[----:B------:R-:W-:Y:S02]  /*6a0a0*/  MOV R10, R29 ;  /* 0x0000001d000a7202 */ /* 0x000fe40000000f00 */
[----:B------:R-:W-:Y:S01]  /*6a0b0*/  MOV R11, R28 ;  /* 0x0000001c000b7202 */ /* 0x000fe20000000f00 */
[----:B------:R-:W-:Y:S01]  /*6a0c0*/  STL [R1+0x2070], R2 ;  /* 0x0020700201007387 */ /* 0x000fe20000100800 */
[C---:B---3--:R-:W-:Y:S03]  /*6a0d0*/  HMMA.16816.F32.BF16 R20, R12.reuse, R22, R24 ;  /* 0x000000160c14723c */ /* 0x048fe60000041818 */
[----:B------:R-:W3:Y:S11]  /*6a0e0*/  LDL.LU.64 R26, [R1+0x27f0] ;  /* 0x0027f000011a7983 */ /* 0x000ef60000300a00 */
[----:B------:R-:W-:Y:S09]  /*6a0f0*/  @!UPT UIADD3 URZ, URZ, URZ, URZ ;  /* 0x0000003f3f3ff290 */ /* 0x000ff2000fffe03f */
[----:B------:R0:W-:Y:S01]  /*6a100*/  STL.64 [R1+0x30], R20 ;  /* 0x0000301401007387 */ /* 0x0001e20000100a00 */
[----:B------:R-:W-:Y:S01]  /*6a110*/  IMAD.MOV.U32 R29, RZ, RZ, R22 ;  /* 0x000000ffff1d7224 */ /* 0x000fe200078e0016 */
[----:B------:R-:W-:Y:S02]  /*6a120*/  MOV R28, R23 ;  /* 0x00000017001c7202 */ /* 0x000fe40000000f00 */
[----:B------:R-:W3:Y:S04]  /*6a130*/  LDL.LU.64 R22, [R1+0x27e8] ;  /* 0x0027e80001167983 */ /* 0x000ee80000300a00 */
[----:B0-----:R-:W3:Y:S01]  /*6a140*/  LDL.LU.64 R20, [R1+0x27e0] ;  /* 0x0027e00001147983 */ /* 0x001ee20000300a00 */
[----:B------:R-:W-:Y:S02]  /*6a150*/  STL [R1+0x235c], R28 ;  /* 0x00235c1c01007387 */ /* 0x000fe40000100800 */
[----:B------:R-:W-:Y:S01]  /*6a160*/  STL [R1+0x2358], R29 ;  /* 0x0023581d01007387 */ /* 0x000fe20000100800 */
[C---:B---3--:R-:W-:Y:S01]  /*6a170*/  HMMA.16816.F32.BF16 R24, R12.reuse, R26, R20 ;  /* 0x0000001a0c18723c */ /* 0x048fe20000041814 */
[----:B------:R-:W3:Y:S11]  /*6a180*/  LDL.LU.64 R20, [R1+0x27d8] ;  /* 0x0027d80001147983 */ /* 0x000ef60000300a00 */
[----:B------:R-:W-:Y:S11]  /*6a190*/  @!UPT UIADD3 URZ, URZ, URZ, URZ ;  /* 0x0000003f3f3ff290 */ /* 0x000ff6000fffe03f */
[----:B------:R-:W-:Y:S01]  /*6a1a0*/  STL.64 [R1+0x20], R24 ;  /* 0x0000201801007387 */ /* 0x000fe20000100a00 */
[----:B------:R0:W-:Y:S03]  /*6a1b0*/  STL.64 [R1+0x28], R26 ;  /* 0x0000281a01007387 */ /* 0x0001e60000100a00 */
[----:B0-----:R-:W3:Y:S01]  /*6a1c0*/  LDL.LU.64 R26, [R1+0x27d0] ;  /* 0x0027d000011a7983 */ /* 0x001ee20000300a00 */
[----:B------:R-:W3:Y:S01]  /*6a1d0*/  LDL.LU.64 R24, [R1+0x27c8] ;  /* 0x0027c80001187983 */ /* 0x000ee20000300a00 */
[C---:B--2---:R-:W-:Y:S08]  /*6a1e0*/  HMMA.16816.F32.BF16 R8, R12.reuse, R6, R8 ;  /* 0x000000060c08723c */ /* 0x044ff00000041808 */
[----:B---3--:R-:W-:Y:S01]  /*6a1f0*/  HMMA.16816.F32.BF16 R16, R12, R18, R24 ;  /* 0x000000120c10723c */ /* 0x008fe20000041818 */
[----:B------:R-:W2:Y:S01]  /*6a200*/  LDL.LU.64 R26, [R1+0x27c0] ;  /* 0x0027c000011a7983 */ /* 0x000ea20000300a00 */
[----:B------:R-:W2:Y:S11]  /*6a210*/  LDL.LU.64 R24, [R1+0x27b8] ;  /* 0x0027b80001187983 */ /* 0x000eb60000300a00 */
[----:B------:R-:W-:Y:S10]  /*6a220*/  @!UPT UIADD3 URZ, URZ, URZ, URZ ;  /* 0x0000003f3f3ff290 */ /* 0x000ff4000fffe03f */
[----:B------:R-:W-:Y:S01]  /*6a230*/  STL.64 [R1+0x10], R16 ;  /* 0x0000101001007387 */ /* 0x000fe20000100a00 */
[----:B------:R0:W-:Y:S03]  /*6a240*/  STL.64 [R1+0x18], R18 ;  /* 0x0000181201007387 */ /* 0x0001e60000100a00 */
[----:B0-----:R-:W2:Y:S01]  /*6a250*/  LDL.LU.64 R18, [R1+0x27b0] ;  /* 0x0027b00001127983 */ /* 0x001ea20000300a00 */
[----:B------:R-:W2:Y:S02]  /*6a260*/  LDL.LU.64 R16, [R1+0x27a8] ;  /* 0x0027a80001107983 */ /* 0x000ea40000300a00 */
[----:B------:R-:W3:Y:S02]  /*6a270*/  LDL.64 R12, [R1+0xa0] ;  /* 0x0000a000010c7983 */ /* 0x000ee40000100a00 */
[----:B---3--:R-:W-:Y:S01]  /*6a280*/  STL.64 [R1+0x2780], R12 ;  /* 0x0027800c01007387 */ /* 0x008fe20000100a00 */
[----:B------:R-:W-:Y:S02]  /*6a290*/  STL.64 [R1], R8 ;  /* 0x0000000801007387 */ /* 0x000fe40000100a00 */
[----:B------:R-:W-:Y:S02]  /*6a2a0*/  STL.64 [R1+0x8], R10 ;  /* 0x0000080a01007387 */ /* 0x000fe40000100a00 */
[----:B----4-:R2:W-:Y:S02]  /*6a2b0*/  STL.64 [R1+0x26e0], R4 ;  /* 0x0026e00401007387 */ /* 0x0105e40000100a00 */
[----:B--2---:R-:W-:Y:S11]  /*6a2c0*/  HMMA.16816.F32.BF16 R4, R16, R20, R24 ;  /* 0x000000141004723c */ /* 0x004ff60000041818 */
[----:B------:R-:W-:Y:S11]  /*6a2d0*/  @!UPT UIADD3 URZ, URZ, URZ, URZ ;  /* 0x0000003f3f3ff290 */ /* 0x000ff6000fffe03f */
[----:B------:R-:W-:Y:S01]  /*6a2e0*/  @!UPT UIADD3 URZ, URZ, URZ, URZ ;  /* 0x0000003f3f3ff290 */ /* 0x000fe2000fffe03f */
[----:B------:R0:W-:Y:S01]  /*6a2f0*/  STL.64 [R1+0x940], R4 ;  /* 0x0009400401007387 */ /* 0x0001e20000100a00 */
[----:B------:R1:W-:Y:S03]  /*6a300*/  STL.64 [R1+0x948], R6 ;  /* 0x0009480601007387 */ /* 0x0003e60000100a00 */
[----:B0-----:R-:W2:Y:S01]  /*6a310*/  LDL.LU R4, [R1+0x340] ;  /* 0x0003400001047983 */ /* 0x001ea20000300800 */
[----:B------:R-:W2:Y:S02]  /*6a320*/  LDL.LU R5, [R1+0x344] ;  /* 0x0003440001057983 */ /* 0x000ea40000300800 */
[----:B-1----:R-:W3:Y:S02]  /*6a330*/  LDL.LU R6, [R1+0x348] ;  /* 0x0003480001067983 */ /* 0x002ee40000300800 */
[----:B------:R-:W3:Y:S02]  /*6a340*/  LDL.LU R7, [R1+0x34c] ;  /* 0x00034c0001077983 */ /* 0x000ee40000300800 */
        /* <DEDUP_REMOVED lines=10> */
[----:B------:R-:W2:Y:S01]  /*6a3f0*/  LDL.LU R12, [R1+0x260] ;  /* 0x00026000010c7983 */ /* 0x000ea20000300800 */
[----:B------:R-:W2:Y:S02]  /*6a400*/  LDL.LU R13, [R1+0x264] ;  /* 0x00026400010d7983 */ /* 0x000ea40000300800 */
[----:B------:R-:W2:Y:S02]  /*6a410*/  LDL.LU R14, [R1+0x268] ;  /* 0x00026800010e7983 */ /* 0x000ea40000300800 */
[----:B------:R-:W2:Y:S02]  /*6a420*/  LDL.LU R15, [R1+0x26c] ;  /* 0x00026c00010f7983 */ /* 0x000ea40000300800 */
[----:B--2---:R-:W-:Y:S01]  /*6a430*/  STL.64 [R1+0x2790], R14 ;  /* 0x0027900e01007387 */ /* 0x004fe20000100a00 */
[----:B------:R0:W-:Y:S03]  /*6a440*/  STL.64 [R1+0x2788], R12 ;  /* 0x0027880c01007387 */ /* 0x0001e60000100a00 */
[----:B0-----:R-:W2:Y:S04]  /*6a450*/  LDL R12, [R1+0xc0] ;  /* 0x0000c000010c7983 */ /* 0x001ea80000100800 */
[----:B------:R-:W2:Y:S04]  /*6a460*/  LDL R13, [R1+0xc4] ;  /* 0x0000c400010d7983 */ /* 0x000ea80000100800 */
[----:B--2---:R0:W-:Y:S04]  /*6a470*/  STL.64 [R1+0x27a0], R12 ;  /* 0x0027a00c01007387 */ /* 0x0041e80000100a00 */
[----:B0-----:R-:W2:Y:S01]  /*6a480*/  LDL.LU R12, [R1+0x280] ;  /* 0x00028000010c7983 */ /* 0x001ea20000300800 */
[----:B------:R-:W2:Y:S02]  /*6a490*/  LDL.LU R13, [R1+0x284] ;  /* 0x00028400010d7983 */ /* 0x000ea40000300800 */
[----:B------:R-:W2:Y:S02]  /*6a4a0*/  LDL.LU R14, [R1+0x288] ;  /* 0x00028800010e7983 */ /* 0x000ea40000300800 */
[----:B------:R-:W2:Y:S01]  /*6a4b0*/  LDL.LU R15, [R1+0x28c] ;  /* 0x00028c00010f7983 */ /* 0x000ea20000300800 */
[----:B------:R-:W2:Y:S01]  /*6a4c0*/  LDL.64 R8, [R1+0xb0] ;  /* 0x0000b00001087983 */ /* 0x000ea20000100a00 */
[----:B------:R-:W-:-:S02]  /*6a4d0*/  MOV R2, R20 ;  /* 0x0000001400027202 */ /* 0x000fc40000000f00 */
[----:B------:R-:W-:Y:S01]  /*6a4e0*/  MOV R0, R21 ;  /* 0x0000001500007202 */ /* 0x000fe20000000f00 */
[----:B--2---:R0:W-:Y:S04]  /*6a4f0*/  STL.64 [R1+0x2798], R8 ;  /* 0x0027980801007387 */ /* 0x0041e80000100a00 */
        /* <DEDUP_REMOVED lines=8> */
[----:B------:R-:W-:Y:S01]  /*6a580*/  STL.64 [R1+0x2758], R26 ;  /* 0x0027581a01007387 */ /* 0x000fe20000100a00 */
[----:B----4-:R0:W-:Y:S03]  /*6a590*/  STL.64 [R1+0x2750], R24 ;  /* 0x0027501801007387 */ /* 0x0101e60000100a00 */
[----:B0-----:R-:W4:Y:S04]  /*6a5a0*/  LDL R24, [R1+0x80] ;  /* 0x0000800001187983 */ /* 0x001f280000100800 */
[----:B------:R-:W4:Y:S04]  /*6a5b0*/  LDL R25, [R1+0x84] ;  /* 0x0000840001197983 */ /* 0x000f280000100800 */
[----:B----4-:R-:W-:Y:S01]  /*6a5c0*/  STL.64 [R1+0x2768], R24 ;  /* 0x0027681801007387 */ /* 0x010fe20000100a00 */
[----:B---3--:R-:W-:Y:S02]  /*6a5d0*/  STL.64 [R1+0x2700], R6 ;  /* 0x0027000601007387 */ /* 0x008fe40000100a00 */
[----:B------:R0:W-:Y:S02]  /*6a5e0*/  STL.64 [R1+0x26f8], R4 ;  /* 0x0026f80401007387 */ /* 0x0001e40000100a00 */
[----:B0-----:R-:W3:Y:S01]  /*6a5f0*/  LDL.LU R4, [R1+0x150] ;  /* 0x0001500001047983 */ /* 0x001ee20000300800 */
[----:B------:R-:W3:Y:S02]  /*6a600*/  LDL.LU R5, [R1+0x154] ;  /* 0x0001540001057983 */ /* 0x000ee40000300800 */
[----:B------:R-:W4:Y:S02]  /*6a610*/  LDL.LU R6, [R1+0x158] ;  /* 0x0001580001067983 */ /* 0x000f240000300800 */
[----:B------:R-:W4:Y:S01]  /*6a620*/  LDL.LU R7, [R1+0x15c] ;  /* 0x00015c0001077983 */ /* 0x000f220000300800 */
[----:B------:R-:W2:Y:S01]  /*6a630*/  LDL.LU R24, [R1+0x240] ;  /* 0x0002400001187983 */ /* 0x000ea20000300800 */
[----:B------:R-:W2:Y:S02]  /*6a640*/  LDL.LU R25, [R1+0x244] ;  /* 0x0002440001197983 */ /* 0x000ea40000300800 */
[----:B------:R-:W2:Y:S02]  /*6a650*/  LDL.LU R26, [R1+0x248] ;  /* 0x00024800011a7983 */ /* 0x000ea40000300800 */
[----:B------:R-:W2:Y:S01]  /*6a660*/  LDL.LU R27, [R1+0x24c] ;  /* 0x00024c00011b7983 */ /* 0x000ea20000300800 */
[----:B----4-:R-:W-:Y:S01]  /*6a670*/  STL.64 [R1+0x2718], R6 ;  /* 0x0027180601007387 */ /* 0x010fe20000100a00 */
[----:B---3--:R0:W-:Y:S03]  /*6a680*/  STL.64 [R1+0x2710], R4 ;  /* 0x0027100401007387 */ /* 0x0081e60000100a00 */
[----:B0-----:R-:W3:Y:S04]  /*6a690*/  LDL R4, [R1+0xd0] ;  /* 0x0000d00001047983 */ /* 0x001ee80000100800 */
[----:B------:R-:W3:Y:S02]  /*6a6a0*/  LDL R5, [R1+0xd4] ;  /* 0x0000d40001057983 */ /* 0x000ee40000100800 */
[----:B---3--:R-:W-:Y:S11]  /*6a6b0*/  HMMA.16816.F32.BF16 R12, R16, R4, R12 ;  /* 0x00000004100c723c */ /* 0x008ff6000004180c */
[----:B------:R-:W-:Y:S11]  /*6a6c0*/  @!UPT UIADD3 URZ, URZ, URZ, URZ ;  /* 0x0000003f3f3ff290 */ /* 0x000ff6000fffe03f */
[----:B------:R-:W-:Y:S01]  /*6a6d0*/  @!UPT UIADD3 URZ, URZ, URZ, URZ ;  /* 0x0000003f3f3ff290 */ /* 0x000fe2000fffe03f */
[----:B------:R0:W-:Y:S01]  /*6a6e0*/  STL.64 [R1+0x920], R12 ;  /* 0x0009200c01007387 */ /* 0x0001e20000100a00 */
[----:B------:R-:W-:Y:S03]  /*6a6f0*/  STL.64 [R1+0x928], R14 ;  /* 0x0009280e01007387 */ /* 0x000fe60000100a00 */
[----:B0-----:R-:W2:Y:S01]  /*6a700*/  LDL.LU.64 R12, [R1+0x27a0] ;  /* 0x0027a000010c7983 */ /* 0x001ea20000300a00 */
[----:B------:R0:W-:Y:S02]  /*6a710*/  STL.64 [R1+0x2728], R4 ;  /* 0x0027280401007387 */ /* 0x0001e40000100a00 */
[----:B0-----:R-:W-:Y:S01]  /*6a720*/  IMAD.MOV.U32 R4, RZ, RZ, R2 ;  /* 0x000000ffff047224 */ /* 0x001fe200078e0002 */
[----:B------:R-:W-:-:S05]  /*6a730*/  MOV R5, R0 ;  /* 0x0000000000057202 */ /* 0x000fca0000000f00 */
[----:B------:R0:W-:Y:S04]  /*6a740*/  STL.64 [R1+0x2760], R4 ;  /* 0x0027600401007387 */ /* 0x0001e80000100a00 */
[----:B0-----:R-:W3:Y:S01]  /*6a750*/  LDL.LU R4, [R1+0x230] ;  /* 0x0002300001047983 */ /* 0x001ee20000300800 */
[----:B------:R-:W3:Y:S02]  /*6a760*/  LDL.LU R5, [R1+0x234] ;  /* 0x0002340001057983 */ /* 0x000ee40000300800 */
[----:B------:R-:W3:Y:S02]  /*6a770*/  LDL.LU R6, [R1+0x238] ;  /* 0x0002380001067983 */ /* 0x000ee40000300800 */
[----:B------:R-:W3:Y:S01]  /*6a780*/  LDL.LU R7, [R1+0x23c] ;  /* 0x00023c0001077983 */ /* 0x000ee20000300800 */
[C---:B--2---:R-:W-:Y:S01]  /*6a790*/  HMMA.16816.F32.BF16 R12, R16.reuse, R12, R8 ;  /* 0x0000000c100c723c */ /* 0x044fe20000041808 */
[----:B------:R-:W2:Y:S11]  /*6a7a0*/  LDL.LU.64 R8, [R1+0x2798] ;  /* 0x0027980001087983 */ /* 0x000eb60000300a00 */
[----:B------:R-:W-:Y:S11]  /*6a7b0*/  @!UPT UIADD3 URZ, URZ, URZ, URZ ;  /* 0x0000003f3f3ff290 */ /* 0x000ff6000fffe03f */
[----:B------:R-:W-:Y:S01]  /*6a7c0*/  STL.64 [R1+0x900], R12 ;  /* 0x0009000c01007387 */ /* 0x000fe20000100a00 */
[----:B------:R0:W-:Y:S03]  /*6a7d0*/  STL.64 [R1+0x908], R14 ;  /* 0x0009080e01007387 */ /* 0x0001e60000100a00 */
[----:B0-----:R-:W2:Y:S01]  /*6a7e0*/  LDL.LU.64 R14, [R1+0x2790] ;  /* 0x00279000010e7983 */ /* 0x001ea20000300a00 */
[----:B------:R-:W2:Y:S02]  /*6a7f0*/  LDL.LU.64 R12, [R1+0x2788] ;  /* 0x00278800010c7983 */ /* 0x000ea40000300a00 */
[C---:B--2---:R-:W-:Y:S11]  /*6a800*/  HMMA.16816.F32.BF16 R12, R16.reuse, R8, R12 ;  /* 0x00000008100c723c */ /* 0x044ff6000004180c */
[----:B------:R-:W-:Y:S11]  /*6a810*/  @!UPT UIADD3 URZ, URZ, URZ, URZ ;  /* 0x0000003f3f3ff290 */ /* 0x000ff6000fffe03f */
[----:B------:R-:W-:Y:S01]  /*6a820*/  @!UPT UIADD3 URZ, URZ, URZ, URZ ;  /* 0x0000003f3f3ff290 */ /* 0x000fe2000fffe03f */
[----:B------:R0:W-:Y:S01]  /*6a830*/  STL.64 [R1+0x8e0], R12 ;  /* 0x0008e00c01007387 */ /* 0x0001e20000100a00 */
[----:B------:R-:W-:Y:S03]  /*6a840*/  STL.64 [R1+0x8e8], R14 ;  /* 0x0008e80e01007387 */ /* 0x000fe60000100a00 */
[----:B0-----:R-:W2:Y:S01]  /*6a850*/  LDL.LU.64 R12, [R1+0x2780] ;  /* 0x00278000010c7983 */ /* 0x001ea20000300a00 */
[----:B------:R-:W-:Y:S02]  /*6a860*/  MOV R2, R8 ;  /* 0x0000000800027202 */ /* 0x000fe40000000f00 */
[----:B------:R-:W-:Y:S02]  /*6a870*/  MOV R0, R9 ;  /* 0x0000000900007202 */ /* 0x000fe40000000f00 */
[----:B------:R-:W4:Y:S01]  /*6a880*/  LDL.LU.64 R8, [R1+0x2778] ;  /* 0x0027780001087983 */ /* 0x000f220000300a00 */
[C---:B--2---:R-:W-:Y:S11]  /*6a890*/  HMMA.16816.F32.BF16 R20, R16.reuse, R12, R20 ;  /* 0x0000000c1014723c */ /* 0x044ff60000041814 */
[----:B------:R-:W-:Y:S11]  /*6a8a0*/  @!UPT UIADD3 URZ, URZ, URZ, URZ ;  /* 0x0000003f3f3ff290 */ /* 0x000ff6000fffe03f */
[----:B------:R-:W-:Y:S01]  /*6a8b0*/  @!UPT UIADD3 URZ, URZ, URZ, URZ ;  /* 0x0000003f3f3ff290 */ /* 0x000fe2000fffe03f */
[----:B------:R0:W-:Y:S01]  /*6a8c0*/  STL.64 [R1+0x8d0], R20 ;  /* 0x0008d01401007387 */ /* 0x0001e20000100a00 */
[----:B------:R-:W-:Y:S03]  /*6a8d0*/  STL.64 [R1+0x8d8], R22 ;  /* 0x0008d81601007387 */ /* 0x000fe60000100a00 */
[----:B0-----:R-:W2:Y:S01]  /*6a8e0*/  LDL.LU.64 R20, [R1+0x2770] ;  /* 0x0027700001147983 */ /* 0x001ea20000300a00 */
[----:B------:R0:W-:Y:S03]  /*6a8f0*/  STL.64 [R1+0x2708], R12 ;  /* 0x0027080c01007387 */ /* 0x0001e60000100a00 */
[----:B0-----:R-:W2:Y:S01]  /*6a900*/  LDL.64 R12, [R1+0xc0] ;  /* 0x0000c000010c7983 */ /* 0x001ea20000100a00 */
[C---:B----4-:R-:W-:Y:S03]  /*6a910*/  HMMA.16816.F32.BF16 R24, R16.reuse, R8, R24 ;  /* 0x000000081018723c */ /* 0x050fe60000041818 */
[----:B--2---:R0:W-:Y:S04]  /*6a920*/  STL.64 [R1+0x2720], R12 ;  /* 0x0027200c01007387 */ /* 0x0041e80000100a00 */
        /* <DEDUP_REMOVED lines=10> */
[----:B------:R0:W-:Y:S01]  /*6a9d0*/  STL.64 [R1+0x8c0], R24 ;  /* 0x0008c01801007387 */ /* 0x0001e20000100a00 */
[----:B------:R3:W-:Y:S03]  /*6a9e0*/  STL.64 [R1+0x8c8], R26 ;  /* 0x0008c81a01007387 */ /* 0x0007e60000100a00 */
[----:B0-----:R-:W3:Y:S02]  /*6a9f0*/  LDL.LU.64 R24, [R1+0x2768] ;  /* 0x0027680001187983 */ /* 0x001ee40000300a00 */
[C---:B---3--:R-:W-:Y:S02]  /*6aa00*/  HMMA.16816.F32.BF16 R24, R16.reuse, R24, R4 ;  /* 0x000000181018723c */ /* 0x048fe40000041804 */
[----:B------:R-:W2:Y:S11]  /*6aa10*/  LDL.LU.64 R4, [R1+0x2760] ;  /* 0x0027600001047983 */ /* 0x000eb60000300a00 */
[----:B------:R-:W-:Y:S10]  /*6aa20*/  @!UPT UIADD3 URZ, URZ, URZ, URZ ;  /* 0x0000003f3f3ff290 */ /* 0x000ff4000fffe03f */
[----:B------:R-:W-:Y:S01]  /*6aa30*/  STL.64 [R1+0x8b0], R24 ;  /* 0x0008b01801007387 */ /* 0x000fe20000100a00 */
[----:B------:R0:W-:Y:S03]  /*6aa40*/  STL.64 [R1+0x8b8], R26 ;  /* 0x0008b81a01007387 */ /* 0x0001e60000100a00 */
[----:B0-----:R-:W3:Y:S01]  /*6aa50*/  LDL.LU.64 R26, [R1+0x2758] ;  /* 0x00275800011a7983 */ /* 0x001ee20000300a00 */
[----:B------:R-:W3:Y:S02]  /*6aa60*/  LDL.LU.64 R24, [R1+0x2750] ;  /* 0x0027500001187983 */ /* 0x000ee40000300a00 */
[----:B---3--:R-:W-:Y:S01]  /*6aa70*/  HMMA.16816.F32.BF16 R16, R16, R20, R24 ;  /* 0x000000141010723c */ /* 0x008fe20000041818 */
[----:B------:R-:W2:Y:S01]  /*6aa80*/  LDL.LU.64 R26, [R1+0x2748] ;  /* 0x00274800011a7983 */ /* 0x000ea20000300a00 */
[----:B------:R-:W2:Y:S11]  /*6aa90*/  LDL.LU.64 R24, [R1+0x2740] ;  /* 0x0027400001187983 */ /* 0x000eb60000300a00 */
[----:B------:R-:W-:Y:S10]  /*6aaa0*/  @!UPT UIADD3 URZ, URZ, URZ, URZ ;  /* 0x0000003f3f3ff290 */ /* 0x000ff4000fffe03f */
[----:B------:R-:W-:Y:S01]  /*6aab0*/  STL.64 [R1+0x880], R16 ;  /* 0x0008801001007387 */ /* 0x000fe20000100a00 */
[----:B------:R-:W-:Y:S01]  /*6aac0*/  STL.64 [R1+0x888], R18 ;  /* 0x0008881201007387 */ /* 0x000fe20000100a00 */
[C---:B--2---:R-:W-:Y:S02]  /*6aad0*/  HMMA.16816.F32.BF16 R4, R24.reuse, R4, R12 ;  /* 0x000000041804723c */ /* 0x044fe4000004180c */
[----:B------:R-:W2:Y:S01]  /*6aae0*/  LDL.LU.64 R14, [R1+0x2738] ;  /* 0x00273800010e7983 */ /* 0x000ea20000300a00 */
[----:B------:R-:W2:Y:S11]  /*6aaf0*/  LDL.LU.64 R12, [R1+0x2730] ;  /* 0x00273000010c7983 */ /* 0x000eb60000300a00 */
[----:B------:R-:W-:Y:S09]  /*6ab00*/  @!UPT UIADD3 URZ, URZ, URZ, URZ ;  /* 0x0000003f3f3ff290 */ /* 0x000ff2000fffe03f */
[----:B------:R0:W-:Y:S01]  /*6ab10*/  STL.64 [R1+0x870], R4 ;  /* 0x0008700401007387 */ /* 0x0001e20000100a00 */
[----:B------:R2:W-:Y:S03]  /*6ab20*/  STL.64 [R1+0x878], R6 ;  /* 0x0008780601007387 */ /* 0x0005e60000100a00 */
[----:B0-----:R-:W2:Y:S02]  /*6ab30*/  LDL.LU.64 R4, [R1+0x2728] ;  /* 0x0027280001047983 */ /* 0x001ea40000300a00 */
[----:B--2---:R-:W-:Y:S02]  /*6ab40*/  HMMA.16816.F32.BF16 R4, R24, R4, R12 ;  /* 0x000000041804723c */ /* 0x004fe4000004180c */
[----:B------:R-:W2:Y:S11]  /*6ab50*/  LDL.LU.64 R12, [R1+0x2720] ;  /* 0x00272000010c7983 */ /* 0x000eb60000300a00 */
[----:B------:R-:W-:Y:S10]  /*6ab60*/  @!UPT UIADD3 URZ, URZ, URZ, URZ ;  /* 0x0000003f3f3ff290 */ /* 0x000ff4000fffe03f */
[----:B------:R-:W-:Y:S01]  /*6ab70*/  STL.64 [R1+0x850], R4 ;  /* 0x0008500401007387 */ /* 0x000fe20000100a00 */
[----:B------:R0:W-:Y:S03]  /*6ab80*/  STL.64 [R1+0x858], R6 ;  /* 0x0008580601007387 */ /* 0x0001e60000100a00 */
[----:B0-----:R-:W3:Y:S01]  /*6ab90*/  LDL.LU.64 R6, [R1+0x2718] ;  /* 0x0027180001067983 */ /* 0x001ee20000300a00 */
[----:B------:R-:W3:Y:S03]  /*6aba0*/  LDL.LU.64 R4, [R1+0x2710] ;  /* 0x0027100001047983 */ /* 0x000ee60000300a00 */
[----:B------:R-:W0:Y:S01]  /*6abb0*/  S2R R22, SR_TID.X ;  /* 0x0000000000167919 */ /* 0x000e220000002100 */
[----:B------:R-:W-:Y:S01]  /*6abc0*/  MOV R17, R0 ;  /* 0x0000000000117202 */ /* 0x000fe20000000f00 */
[----:B------:R-:W-:Y:S01]  /*6abd0*/  IMAD.MOV.U32 R16, RZ, RZ, R2 ;  /* 0x000000ffff107224 */ /* 0x000fe200078e0002 */
[----:B0-----:R-:W-:-:S02]  /*6abe0*/  LOP3.LUT R23, R22, 0x7, RZ, 0xc0, !PT ;  /* 0x0000000716177812 */ /* 0x001fc400078ec0ff */
[----:B------:R-:W-:Y:S02]  /*6abf0*/  SHF.L.U32 R0, R22, 0x7, RZ ;  /* 0x0000000716007819 */ /* 0x000fe400000006ff */
[----:B------:R-:W-:-:S04]  /*6ac00*/  SHF.L.U32 R23, R23, 0x4, RZ ;  /* 0x0000000417177819 */ /* 0x000fc800000006ff */
[----:B------:R-:W-:-:S04]  /*6ac10*/  LOP3.LUT R2, R23, 0x780, R0, 0xf8, !PT ;  /* 0x0000078017027812 */ /* 0x000fc800078ef800 */
[----:B------:R-:W-:Y:S01]  /*6ac20*/  LOP3.LUT R2, R2, 0x10, R22, 0x78, !PT ;  /* 0x0000001002027812 */ /* 0x000fe200078e7816 */
[----:B--2---:R-:W-:Y:S01]  /*6ac30*/  IMAD.MOV.U32 R3, RZ, RZ, R12 ;  /* 0x000000ffff037224 */ /* 0x004fe200078e000c */
[----:B------:R-:W-:Y:S01]  /*6ac40*/  MOV R0, R13 ;  /* 0x0000000d00007202 */ /* 0x000fe20000000f00 */
[C---:B---3--:R-:W-:Y:S01]  /*6ac50*/  HMMA.16816.F32.BF16 R4, R24.reuse, R12, R4 ;  /* 0x0000000c1804723c */ /* 0x048fe20000041804 */
[----:B------:R-:W2:Y:S11]  /*6ac60*/  LDL.LU.64 R12, [R1+0x2708] ;  /* 0x00270800010c7983 */ /* 0x000eb60000300a00 */
[----:B------:R-:W-:Y:S11]  /*6ac70*/  @!UPT UIADD3 URZ, URZ, URZ, URZ ;  /* 0x0000003f3f3ff290 */ /* 0x000ff6000fffe03f */
[----:B------:R0:W-:Y:S01]  /*6ac80*/  STL.64 [R1+0x830], R4 ;  /* 0x0008300401007387 */ /* 0x0001e20000100a00 */
[----:B------:R-:W-:Y:S02]  /*6ac90*/  MOV R22, R6 ;  /* 0x0000000600167202 */ /* 0x000fe40000000f00 */
[----:B------:R-:W-:Y:S02]  /*6aca0*/  MOV R23, R7 ;  /* 0x0000000700177202 */ /* 0x000fe40000000f00 */
[----:B------:R-:W3:Y:S04]  /*6acb0*/  LDL.LU.64 R6, [R1+0x2700] ;  /* 0x0027000001067983 */ /* 0x000ee80000300a00 */
[----:B0-----:R-:W3:Y:S01]  /*6acc0*/  LDL.LU.64 R4, [R1+0x26f8] ;  /* 0x0026f80001047983 */ /* 0x001ee20000300a00 */
[----:B------:R-:W-:Y:S01]  /*6acd0*/  STL [R1+0x2374], R23 ;  /* 0x0023741701007387 */ /* 0x000fe20000100800 */
[----:B------:R-:W-:Y:S01]  /*6ace0*/  LOP3.LUT R2, R2, 0x40, RZ, 0x3c, !PT ;  /* 0x0000004002027812 */ /* 0x000fe200078e3cff */
[----:B------:R-:W-:Y:S01]  /*6acf0*/  STL [R1+0x2370], R22 ;  /* 0x0023701601007387 */ /* 0x000fe20000100800 */
[C---:B---3--:R-:W-:Y:S01]  /*6ad00*/  HMMA.16816.F32.BF16 R16, R24.reuse, R16, R4 ;  /* 0x000000101810723c */ /* 0x048fe20000041804 */
[----:B------:R-:W3:Y:S01]  /*6ad10*/  LDL.LU.64 R6, [R1+0x26f0] ;  /* 0x0026f00001067983 */ /* 0x000ee20000300a00 */
[----:B------:R-:W3:Y:S11]  /*6ad20*/  LDL.LU.64 R4, [R1+0x26e8] ;  /* 0x0026e80001047983 */ /* 0x000ef60000300a00 */
[----:B------:R-:W-:Y:S10]  /*6ad30*/  @!UPT UIADD3 URZ, URZ, URZ, URZ ;  /* 0x0000003f3f3ff290 */ /* 0x000ff4000fffe03f */
        /* <DEDUP_REMOVED lines=9> */
[C---:B---3--:R-:W-:Y:S08]  /*6add0*/  HMMA.16816.F32.BF16 R4, R24.reuse, R8, R4 ;  /* 0x000000081804723c */ /* 0x048ff00000041804 */
[----:B--2---:R-:W-:Y:S11]  /*6ade0*/  HMMA.16816.F32.BF16 R16, R24, R12, R16 ;  /* 0x0000000c1810723c */ /* 0x004ff60000041810 */
[----:B------:R-:W-:Y:S11]  /*6adf0*/  @!UPT UIADD3 URZ, URZ, URZ, URZ ;  /* 0x0000003f3f3ff290 */ /* 0x000ff6000fffe03f */
[----:B------:R-:W-:Y:S01]  /*6ae00*/  @!UPT UIADD3 URZ, URZ, URZ, URZ ;  /* 0x0000003f3f3ff290 */ /* 0x000fe2000fffe03f */
[----:B------:R0:W-:Y:S02]  /*6ae10*/  STL.64 [R1+0x800], R16 ;  /* 0x0008001001007387 */ /* 0x0001e40000100a00 */
[----:B0-----:R-:W-:Y:S01]  /*6ae20*/  IMAD.MOV.U32 R17, RZ, RZ, R12 ;  /* 0x000000ffff117224 */ /* 0x001fe200078e000c */
[----:B------:R-:W-:Y:S02]  /*6ae30*/  MOV R16, R13 ;  /* 0x0000000d00107202 */ /* 0x000fe40000000f00 */
[----:B------:R-:W0:Y:S04]  /*6ae40*/  LDSM.16.M88.4 R12, [R2+0x51800] ;  /* 0x05180000020c783b */ /* 0x000e280000000200 */
[----:B------:R-:W-:Y:S04]  /*6ae50*/  STL.64 [R1+0x808], R18 ;  /* 0x0008081201007387 */ /* 0x000fe80000100a00 */
[----:B0-----:R-:W-:Y:S01]  /*6ae60*/  STL.64 [R1+0x2638], R14 ;  /* 0x0026380e01007387 */ /* 0x001fe20000100a00 */
[----:B------:R0:W-:Y:S03]  /*6ae70*/  STL.64 [R1+0x2630], R12 ;  /* 0x0026300c01007387 */ /* 0x0001e60000100a00 */
[----:B0-----:R-:W2:Y:S01]  /*6ae80*/  LDL.64 R12, [R1+0x80] ;  /* 0x00008000010c7983 */ /* 0x001ea20000100a00 */
[----:B------:R0:W-:Y:S02]  /*6ae90*/  STL.64 [R1+0x7f0], R4 ;  /* 0x0007f00401007387 */ /* 0x0001e40000100a00 */
[----:B------:R1:W-:Y:S01]  /*6aea0*/  STL.64 [R1+0x7f8], R6 ;  /* 0x0007f80601007387 */ /* 0x0003e20000100a00 */
[----:B0-----:R-:W3:Y:S01]  /*6aeb0*/  LDL.LU.64 R4, [R1+0x26e0] ;  /* 0x0026e00001047983 */ /* 0x001ee20000300a00 */
[----:B-1----:R-:W-:-:S02]  /*6aec0*/  MOV R7, R8 ;  /* 0x0000000800077202 */ /* 0x002fc40000000f00 */
[----:B------:R-:W-:Y:S02]  /*6aed0*/  MOV R6, R9 ;  /* 0x0000000900067202 */ /* 0x000fe40000000f00 */
[----:B------:R-:W0:Y:S04]  /*6aee0*/  LDSM.16.M88.4 R8, [R2+0x52000] ;  /* 0x052000000208783b */ /* 0x000e280000000200 */
[----:B0-----:R-:W-:Y:S01]  /*6aef0*/  STL.64 [R1+0x25a8], R10 ;  /* 0x0025a80a01007387 */ /* 0x001fe20000100a00 */
[----:B------:R0:W-:Y:S03]  /*6af00*/  STL.64 [R1+0x25a0], R8 ;  /* 0x0025a00801007387 */ /* 0x0001e60000100a00 */
[----:B0-----:R-:W4:Y:S01]  /*6af10*/  LDL.LU R8, [R1+0x3f0] ;  /* 0x0003f00001087983 */ /* 0x001f220000300800 */
[----:B------:R-:W4:Y:S02]  /*6af20*/  LDL.LU R9, [R1+0x3f4] ;  /* 0x0003f40001097983 */ /* 0x000f240000300800 */
[----:B------:R-:W4:Y:S02]  /*6af30*/  LDL.LU R10, [R1+0x3f8] ;  /* 0x0003f800010a7983 */ /* 0x000f240000300800 */
[----:B------:R-:W4:Y:S02]  /*6af40*/  LDL.LU R11, [R1+0x3fc] ;  /* 0x0003fc00010b7983 */ /* 0x000f240000300800 */
[----:B--2---:R-:W-:Y:S01]  /*6af50*/  IMAD.MOV.U32 R29, RZ, RZ, R12 ;  /* 0x000000ffff1d7224 */ /* 0x004fe200078e000c */
[----:B------:R-:W-:-:S02]  /*6af60*/  MOV R28, R13 ;  /* 0x0000000d001c7202 */ /* 0x000fc40000000f00 */
[----:B---3--:R-:W-:Y:S02]  /*6af70*/  MOV R14, R4 ;  /* 0x00000004000e7202 */ /* 0x008fe40000000f00 */
[----:B------:R-:W-:Y:S01]  /*6af80*/  MOV R15, R5 ;  /* 0x00000005000f7202 */ /* 0x000fe20000000f00 */
[----:B----4-:R-:W-:Y:S11]  /*6af90*/  HMMA.16816.F32.BF16 R8, R24, R12, R8 ;  /* 0x0000000c1808723c */ /* 0x010ff60000041808 */
[----:B------:R-:W-:Y:S11]  /*6afa0*/  @!UPT UIADD3 URZ, URZ, URZ, URZ ;  /* 0x0000003f3f3ff290 */ /* 0x000ff6000fffe03f */
[----:B------:R-:W-:Y:S01]  /*6afb0*/  @!UPT UIADD3 URZ, URZ, URZ, URZ ;  /* 0x0000003f3f3ff290 */ /* 0x000fe2000fffe03f */
[----:B------:R0:W-:Y:S01]  /*6afc0*/  STL.64 [R1+0x7e0], R8 ;  /* 0x0007e00801007387 */ /* 0x0001e20000100a00 */
[----:B------:R-:W-:Y:S02]  /*6afd0*/  STL.64 [R1+0x7e8], R10 ;  /* 0x0007e80a01007387 */ /* 0x000fe40000100a00 */
[----:B------:R-:W2:Y:S02]  /*6afe0*/  LDL.LU R12, [R1+0x410] ;  /* 0x00041000010c7983 */ /* 0x000ea40000300800 */
[----:B------:R-:W2:Y:S01]  /*6aff0*/  LDL.LU R13, [R1+0x414] ;  /* 0x00041400010d7983 */ /* 0x000ea20000300800 */
[----:B------:R-:W3:Y:S01]  /*6b000*/  LDL.LU R4, [R1+0x26dc] ;  /* 0x0026dc0001047983 */ /* 0x000ee20000300800 */
[----:B------:R-:W4:Y:S02]  /*6b010*/  LDL.LU R5, [R1+0x26d8] ;  /* 0x0026d80001057983 */ /* 0x000f240000300800 */
[----:B0-----:R-:W-:Y:S01]  /*6b020*/  IMAD.MOV.U32 R8, RZ, RZ, R17 ;  /* 0x000000ffff087224 */ /* 0x001fe200078e0011 */
[----:B------:R-:W-:-:S05]  /*6b030*/  MOV R9, R16 ;  /* 0x0000001000097202 */ /* 0x000fca0000000f00 */
[----:B------:R0:W-:Y:S04]  /*6b040*/  STL.64 [R1+0x2660], R8 ;  /* 0x0026600801007387 */ /* 0x0001e80000100a00 */
[----:B0-----:R-:W2:Y:S04]  /*6b050*/  LDL.64 R8, [R1+0xb0] ;  /* 0x0000b00001087983 */ /* 0x001ea80000100a00 */
[----:B--2---:R0:W-:Y:S01]  /*6b060*/  STL.64 [R1+0x2678], R8 ;  /* 0x0026780801007387 */ /* 0x0041e20000100a00 */
[----:B------:R-:W-:Y:S02]  /*6b070*/  STL.64 [R1+0x2648], R14 ;  /* 0x0026480e01007387 */ /* 0x000fe40000100a00 */
        /* <DEDUP_REMOVED lines=9> */
[----:B------:R-:W-:Y:S04]  /*6b110*/  STL.64 [R1+0x2690], R8 ;  /* 0x0026900801007387 */ /* 0x000fe80000100a00 */
[----:B------:R0:W-:Y:S01]  /*6b120*/  STL.64 [R1+0x2658], R12 ;  /* 0x0026580c01007387 */ /* 0x0001e20000100a00 */
[----:B----4-:R-:W-:Y:S02]  /*6b130*/  MOV R14, R5 ;  /* 0x00000005000e7202 */ /* 0x010fe40000000f00 */
[----:B---3--:R-:W-:Y:S01]  /*6b140*/  MOV R15, R4 ;  /* 0x00000004000f7202 */ /* 0x008fe20000000f00 */
[----:B0-----:R-:W3:Y:S01]  /*6b150*/  LDL.LU R12, [R1+0x430] ;  /* 0x00043000010c7983 */ /* 0x001ee20000300800 */
[----:B------:R-:W3:Y:S02]  /*6b160*/  LDL.LU R13, [R1+0x434] ;  /* 0x00043400010d7983 */ /* 0x000ee40000300800 */
[----:B------:R-:W4:Y:S02]  /*6b170*/  LDL.LU R5, [R1+0x26d4] ;  /* 0x0026d40001057983 */ /* 0x000f240000300800 */
[----:B------:R-:W2:Y:S01]  /*6b180*/  LDL.LU R4, [R1+0x26d0] ;  /* 0x0026d00001047983 */ /* 0x000ea20000300800 */
[----:B------:R-:W2:Y:S01]  /*6b190*/  LDL.LU R8, [R1+0x460] ;  /* 0x0004600001087983 */ /* 0x000ea20000300800 */
[----:B------:R-:W2:Y:S02]  /*6b1a0*/  LDL.LU R9, [R1+0x464] ;  /* 0x0004640001097983 */ /* 0x000ea40000300800 */
[----:B------:R-:W2:Y:S02]  /*6b1b0*/  LDL.LU R10, [R1+0x468] ;  /* 0x00046800010a7983 */ /* 0x000ea40000300800 */
[----:B------:R-:W2:Y:S02]  /*6b1c0*/  LDL.LU R11, [R1+0x46c] ;  /* 0x00046c00010b7983 */ /* 0x000ea40000300800 */
[----:B--2---:R-:W-:Y:S01]  /*6b1d0*/  STL.64 [R1+0x26a0], R10 ;  /* 0x0026a00a01007387 */ /* 0x004fe20000100a00 */
[----:B------:R0:W-:Y:S03]  /*6b1e0*/  STL.64 [R1+0x2698], R8 ;  /* 0x0026980801007387 */ /* 0x0001e60000100a00 */
[----:B0-----:R-:W2:Y:S01]  /*6b1f0*/  LDL.64 R8, [R1+0xe0] ;  /* 0x0000e00001087983 */ /* 0x001ea20000100a00 */
[----:B------:R-:W-:Y:S02]  /*6b200*/  STL.64 [R1+0x2670], R14 ;  /* 0x0026700e01007387 */ /* 0x000fe40000100a00 */
[----:B---3--:R0:W-:Y:S02]  /*6b210*/  STL.64 [R1+0x2668], R12 ;  /* 0x0026680c01007387 */ /* 0x0081e40000100a00 */
[----:B0-----:R-:W3:Y:S01]  /*6b220*/  LDL.LU R12, [R1+0x440] ;  /* 0x00044000010c7983 */ /* 0x001ee20000300800 */
[----:B------:R-:W3:Y:S02]  /*6b230*/  LDL.LU R13, [R1+0x444] ;  /* 0x00044400010d7983 */ /* 0x000ee40000300800 */
[----:B------:R-:W2:Y:S02]  /*6b240*/  LDL.LU R14, [R1+0x448] ;  /* 0x00044800010e7983 */ /* 0x000ea40000300800 */
[----:B------:R-:W2:Y:S02]  /*6b250*/  LDL.LU R15, [R1+0x44c] ;  /* 0x00044c00010f7983 */ /* 0x000ea40000300800 */
[----:B--2---:R-:W-:Y:S01]  /*6b260*/  STL.64 [R1+0x2688], R14 ;  /* 0x0026880e01007387 */ /* 0x004fe20000100a00 */
[----:B---3--:R0:W-:Y:S02]  /*6b270*/  STL.64 [R1+0x2680], R12 ;  /* 0x0026800c01007387 */ /* 0x0081e40000100a00 */
[----:B0-----:R-:W-:Y:S01]  /*6b280*/  IMAD.MOV.U32 R12, RZ, RZ, R4 ;  /* 0x000000ffff0c7224 */ /* 0x001fe200078e0004 */
[----:B----4-:R-:W-:Y:S01]  /*6b290*/  MOV R13, R5 ;  /* 0x00000005000d7202 */ /* 0x010fe20000000f00 */
[----:B------:R-:W2:Y:S01]  /*6b2a0*/  LDL.LU R4, [R1+0x26cc] ;  /* 0x0026cc0001047983 */ /* 0x000ea20000300800 */
[----:B------:R-:W3:Y:S02]  /*6b2b0*/  LDL.LU R5, [R1+0x26c8] ;  /* 0x0026c80001057983 */ /* 0x000ee40000300800 */
[----:B------:R-:W4:Y:S02]  /*6b2c0*/  LDL.LU R14, [R1+0x458] ;  /* 0x00045800010e7983 */ /* 0x000f240000300800 */
[----:B------:R-:W4:Y:S01]  /*6b2d0*/  LDL.LU R15, [R1+0x45c] ;  /* 0x00045c00010f7983 */ /* 0x000f220000300800 */
[----:B------:R-:W-:Y:S01]  /*6b2e0*/  HMMA.16816.F32.BF16 R24, R24, R20, R16 ;  /* 0x000000141818723c */ /* 0x000fe20000041810 */
[----:B----4-:R3:W-:Y:S02]  /*6b2f0*/  STL.64 [R1+0x26b0], R14 ;  /* 0x0026b00e01007387 */ /* 0x0107e40000100a00 */
[----:B---3--:R-:W-:-:S02]  /*6b300*/  MOV R14, R5 ;  /* 0x00000005000e7202 */ /* 0x008fc40000000f00 */
[----:B--2---:R-:W-:Y:S02]  /*6b310*/  MOV R15, R4 ;  /* 0x00000004000f7202 */ /* 0x004fe40000000f00 */
[----:B------:R-:W0:Y:S04]  /*6b320*/  LDSM.16.M88.4 R4, [R2+0x52800] ;  /* 0x052800000204783b */ /* 0x000e280000000200 */
[----:B------:R1:W-:Y:S04]  /*6b330*/  STL.64 [R1+0x26a8], R12 ;  /* 0x0026a80c01007387 */ /* 0x0003e80000100a00 */
[----:B-1----:R-:W2:Y:S01]  /*6b340*/  LDL.LU R12, [R1+0x470] ;  /* 0x00047000010c7983 */ /* 0x002ea20000300800 */
[----:B------:R-:W2:Y:S03]  /*6b350*/  LDL.LU R13, [R1+0x474] ;  /* 0x00047400010d7983 */ /* 0x000ea60000300800 */
[----:B0-----:R-:W-:Y:S01]  /*6b360*/  STL.64 [R1+0x2538], R6 ;  /* 0x0025380601007387 */ /* 0x001fe20000100a00 */
[----:B------:R0:W-:Y:S03]  /*6b370*/  STL.64 [R1+0x2530], R4 ;  /* 0x0025300401007387 */ /* 0x0001e60000100a00 */
[----:B0-----:R-:W3:Y:S01]  /*6b380*/  LDL.64 R4, [R1+0xd0] ;  /* 0x0000d00001047983 */ /* 0x001ee20000100a00 */
[----:B------:R-:W2:Y:S02]  /*6b390*/  LDL.LU.64 R18, [R1+0x26c0] ;  /* 0x0026c00001127983 */ /* 0x000ea40000300a00 */
[----:B------:R-:W2:Y:S02]  /*6b3a0*/  LDL.LU.64 R16, [R1+0x26b8] ;  /* 0x0026b80001107983 */ /* 0x000ea40000300a00 */
[----:B------:R0:W-:Y:S02]  /*6b3b0*/  STL.64 [R1+0x2650], R20 ;  /* 0x0026501401007387 */ /* 0x0001e40000100a00 */
[----:B0-----:R-:W4:Y:S01]  /*6b3c0*/  LDL.LU R20, [R1+0x420] ;  /* 0x0004200001147983 */ /* 0x001f220000300800 */
[----:B------:R-:W-:Y:S02]  /*6b3d0*/  STL.64 [R1+0x7d0], R24 ;  /* 0x0007d01801007387 */ /* 0x000fe40000100a00 */
[----:B------:R-:W-:Y:S02]  /*6b3e0*/  STL.64 [R1+0x7d8], R26 ;  /* 0x0007d81a01007387 */ /* 0x000fe40000100a00 */
[----:B------:R-:W0:Y:S04]  /*6b3f0*/  LDSM.16.M88.4 R24, [R2+0x53000] ;  /* 0x053000000218783b */ /* 0x000e280000000200 */
[----:B------:R-:W4:Y:S01]  /*6b400*/  LDL.LU R21, [R1+0x424] ;  /* 0x0004240001157983 */ /* 0x000f220000300800 */
[----:B------:R-:W4:Y:S02]  /*6b410*/  LDL.LU R22, [R1+0x428] ;  /* 0x0004280001167983 */ /* 0x000f240000300800 */
[----:B------:R-:W4:Y:S02]  /*6b420*/  LDL.LU R23, [R1+0x42c] ;  /* 0x00042c0001177983 */ /* 0x000f240000300800 */
[----:B------:R-:W-:Y:S01]  /*6b430*/  IMAD.MOV.U32 R7, RZ, RZ, R8 ;  /* 0x000000ffff077224 */ /* 0x000fe200078e0008 */
[----:B------:R-:W-:Y:S01]  /*6b440*/  MOV R6, R9 ;  /* 0x0000000900067202 */ /* 0x000fe20000000f00 */
[----:B0-----:R-:W-:Y:S01]  /*6b450*/  STL.64 [R1+0x24c0], R26 ;  /* 0x0024c01a01007387 */ /* 0x001fe20000100a00 */
        /* <DEDUP_REMOVED lines=8> */
[----:B------:R-:W-:Y:S01]  /*6b4e0*/  STL.64 [R1+0x7c0], R12 ;  /* 0x0007c00c01007387 */ /* 0x000fe20000100a00 */
[----:B------:R0:W-:Y:S03]  /*6b4f0*/  STL.64 [R1+0x7c8], R14 ;  /* 0x0007c80e01007387 */ /* 0x0001e60000100a00 */
[----:B0-----:R-:W2:Y:S01]  /*6b500*/  LDL.LU.64 R14, [R1+0x26b0] ;  /* 0x0026b000010e7983 */ /* 0x001ea20000300a00 */
[----:B------:R-:W2:Y:S02]  /*6b510*/  LDL.LU.64 R12, [R1+0x26a8] ;  /* 0x0026a800010c7983 */ /* 0x000ea40000300a00 */
[----:B------:R-:W3:Y:S02]  /*6b520*/  LDL.LU.64 R10, [R1+0x26a0] ;  /* 0x0026a000010a7983 */ /* 0x000ee40000300a00 */
[----:B------:R-:W3:Y:S02]  /*6b530*/  LDL.LU.64 R8, [R1+0x2698] ;  /* 0x0026980001087983 */ /* 0x000ee40000300a00 */
[C---:B---3--:R-:W-:Y:S11]  /*6b540*/  HMMA.16816.F32.BF16 R8, R16.reuse, R4, R8 ;  /* 0x000000041008723c */ /* 0x048ff60000041808 */
[----:B------:R-:W-:Y:S11]  /*6b550*/  @!UPT UIADD3 URZ, URZ, URZ, URZ ;  /* 0x0000003f3f3ff290 */ /* 0x000ff6000fffe03f */
[----:B------:R-:W-:Y:S01]  /*6b560*/  @!UPT UIADD3 URZ, URZ, URZ, URZ ;  /* 0x0000003f3f3ff290 */ /* 0x000fe2000fffe03f */
[----:B------:R0:W-:Y:S01]  /*6b570*/  STL.64 [R1+0x7b0], R8 ;  /* 0x0007b00801007387 */ /* 0x0001e20000100a00 */
[----:B------:R2:W-:Y:S03]  /*6b580*/  STL.64 [R1+0x7b8], R10 ;  /* 0x0007b80a01007387 */ /* 0x0005e60000100a00 */
[----:B0-----:R-:W2:Y:S01]  /*6b590*/  LDL.LU.64 R8, [R1+0x2690] ;  /* 0x0026900001087983 */ /* 0x001ea20000300a00 */
[----:B------:R-:W-:Y:S01]  /*6b5a0*/  STL.64 [R1+0x2618], R4 ;  /* 0x0026180401007387 */ /* 0x000fe20000100a00 */
[C---:B--2---:R-:W-:Y:S02]  /*6b5b0*/  HMMA.16816.F32.BF16 R8, R16.reuse, R8, R12 ;  /* 0x000000081008723c */ /* 0x044fe4000004180c */
[----:B------:R-:W2:Y:S01]  /*6b5c0*/  LDL.LU.64 R14, [R1+0x2688] ;  /* 0x00268800010e7983 */ /* 0x000ea20000300a00 */
[----:B------:R-:W2:Y:S11]  /*6b5d0*/  LDL.LU.64 R12, [R1+0x2680] ;  /* 0x00268000010c7983 */ /* 0x000eb60000300a00 */
[----:B------:R-:W-:Y:S09]  /*6b5e0*/  @!UPT UIADD3 URZ, URZ, URZ, URZ ;  /* 0x0000003f3f3ff290 */ /* 0x000ff2000fffe03f */
        /* <DEDUP_REMOVED lines=13> */
[----:B------:R-:W4:Y:S11]  /*6b6c0*/  LDL.LU.64 R12, [R1+0x2658] ;  /* 0x00265800010c7983 */ /* 0x000f360000300a00 */
[----:B------:R-:W-:Y:S11]  /*6b6d0*/  @!UPT UIADD3 URZ, URZ, URZ, URZ ;  /* 0x0000003f3f3ff290 */ /* 0x000ff6000fffe03f */
[----:B------:R0:W-:Y:S01]  /*6b6e0*/  STL.64 [R1+0x770], R8 ;  /* 0x0007700801007387 */ /* 0x0001e20000100a00 */
[----:B------:R1:W-:Y:S03]  /*6b6f0*/  STL.64 [R1+0x778], R10 ;  /* 0x0007780a01007387 */ /* 0x0003e60000100a00 */
[----:B0-----:R-:W2:Y:S01]  /*6b700*/  LDL.LU R8, [R1+0x330] ;  /* 0x0003300001087983 */ /* 0x001ea20000300800 */
[----:B------:R-:W2:Y:S02]  /*6b710*/  LDL.LU R9, [R1+0x334] ;  /* 0x0003340001097983 */ /* 0x000ea40000300800 */
[----:B-1----:R-:W3:Y:S02]  /*6b720*/  LDL.LU R10, [R1+0x338] ;  /* 0x00033800010a7983 */ /* 0x002ee40000300800 */
[----:B------:R-:W3:Y:S01]  /*6b730*/  LDL.LU R11, [R1+0x33c] ;  /* 0x00033c00010b7983 */ /* 0x000ee20000300800 */
[----:B----4-:R-:W-:Y:S01]  /*6b740*/  HMMA.16816.F32.BF16 R12, R16, R12, R20 ;  /* 0x0000000c100c723c */ /* 0x010fe20000041814 */
[----:B---3--:R-:W-:Y:S01]  /*6b750*/  STL.64 [R1+0x25b8], R10 ;  /* 0x0025b80a01007387 */ /* 0x008fe20000100a00 */
[----:B--2---:R-:W-:Y:S02]  /*6b760*/  STL.64 [R1+0x25b0], R8 ;  /* 0x0025b00801007387 */ /* 0x004fe40000100a00 */
[----:B------:R-:W2:Y:S11]  /*6b770*/  LDL.LU.64 R20, [R1+0x2650] ;  /* 0x0026500001147983 */ /* 0x000eb60000300a00 */
[----:B------:R-:W-:Y:S08]  /*6b780*/  @!UPT UIADD3 URZ, URZ, URZ, URZ ;  /* 0x0000003f3f3ff290 */ /* 0x000ff0000fffe03f */
[----:B------:R-:W-:Y:S01]  /*6b790*/  STL.64 [R1+0x760], R12 ;  /* 0x0007600c01007387 */ /* 0x000fe20000100a00 */
[----:B------:R0:W-:Y:S04]  /*6b7a0*/  STL.64 [R1+0x768], R14 ;  /* 0x0007680e01007387 */ /* 0x0001e80000100a00 */
[----:B0-----:R-:W3:Y:S01]  /*6b7b0*/  LDL.LU.64 R14, [R1+0x2648] ;  /* 0x00264800010e7983 */ /* 0x001ee20000300a00 */
[----:B------:R-:W3:Y:S02]  /*6b7c0*/  LDL.LU.64 R12, [R1+0x2640] ;  /* 0x00264000010c7983 */ /* 0x000ee40000300a00 */
[----:B------:R-:W-:Y:S01]  /*6b7d0*/  IMAD.MOV.U32 R8, RZ, RZ, R29 ;  /* 0x000000ffff087224 */ /* 0x000fe200078e001d */
[----:B------:R-:W-:-:S07]  /*6b7e0*/  MOV R9, R28 ;  /* 0x0000001c00097202 */ /* 0x000fce0000000f00 */
[C---:B---3--:R-:W-:Y:S11]  /*6b7f0*/  HMMA.16816.F32.BF16 R12, R16.reuse, R8, R12 ;  /* 0x00000008100c723c */ /* 0x048ff6000004180c */
[----:B------:R-:W-:Y:S11]  /*6b800*/  @!UPT UIADD3 URZ, URZ, URZ, URZ ;  /* 0x0000003f3f3ff290 */ /* 0x000ff6000fffe03f */
[----:B------:R-:W-:Y:S01]  /*6b810*/  @!UPT UIADD3 URZ, URZ, URZ, URZ ;  /* 0x0000003f3f3ff290 */ /* 0x000fe2000fffe03f */
[----:B------:R-:W-:Y:S01]  /*6b820*/  STL.64 [R1+0x750], R12 ;  /* 0x0007500c01007387 */ /* 0x000fe20000100a00 */
[----:B------:R0:W-:Y:S03]  /*6b830*/  STL.64 [R1+0x758], R14 ;  /* 0x0007580e01007387 */ /* 0x0001e60000100a00 */
[----:B0-----:R-:W3:Y:S01]  /*6b840*/  LDL.LU.64 R14, [R1+0x2638] ;  /* 0x00263800010e7983 */ /* 0x001ee20000300a00 */
[----:B------:R-:W3:Y:S02]  /*6b850*/  LDL.LU.64 R12, [R1+0x2630] ;  /* 0x00263000010c7983 */ /* 0x000ee40000300a00 */
[----:B------:R0:W-:Y:S02]  /*6b860*/  STL.64 [R1+0x25c8], R8 ;  /* 0x0025c80801007387 */ /* 0x0001e40000100a00 */
[----:B0-----:R-:W4:Y:S01]  /*6b870*/  LDL.64 R8, [R1+0x90] ;  /* 0x0000900001087983 */ /* 0x001f220000100a00 */
[----:B--2---:R-:W-:Y:S03]  /*6b880*/  HMMA.16816.F32.BF16 R16, R16, R20, R24 ;  /* 0x000000141010723c */ /* 0x004fe60000041818 */
[----:B----4-:R0:W-:Y:S04]  /*6b890*/  STL.64 [R1+0x25d8], R8 ;  /* 0x0025d80801007387 */ /* 0x0101e80000100a00 */
[----:B0-----:R-:W2:Y:S04]  /*6b8a0*/  LDL.64 R8, [R1+0xa0] ;  /* 0x0000a00001087983 */ /* 0x001ea80000100a00 */
[----:B--2---:R-:W-:Y:S11]  /*6b8b0*/  STL.64 [R1+0x25f0], R8 ;  /* 0x0025f00801007387 */ /* 0x004ff60000100a00 */
[----:B------:R-:W-:Y:S01]  /*6b8c0*/  @!UPT UIADD3 URZ, URZ, URZ, URZ ;  /* 0x0000003f3f3ff290 */ /* 0x000fe2000fffe03f */
[----:B------:R-:W-:Y:S02]  /*6b8d0*/  STL.64 [R1+0x740], R16 ;  /* 0x0007401001007387 */ /* 0x000fe40000100a00 */
[----:B------:R-:W-:Y:S02]  /*6b8e0*/  STL.64 [R1+0x748], R18 ;  /* 0x0007481201007387 */ /* 0x000fe40000100a00 */
[----:B------:R0:W-:Y:S02]  /*6b8f0*/  STL.64 [R1+0x25d0], R20 ;  /* 0x0025d01401007387 */ /* 0x0001e40000100a00 */
[----:B0-----:R-:W2:Y:S01]  /*6b900*/  LDL.LU R20, [R1+0x360] ;  /* 0x0003600001147983 */ /* 0x001ea20000300800 */
[----:B------:R-:W2:Y:S02]  /*6b910*/  LDL.LU R21, [R1+0x364] ;  /* 0x0003640001157983 */ /* 0x000ea40000300800 */
[----:B------:R-:W4:Y:S02]  /*6b920*/  LDL.LU R22, [R1+0x368] ;  /* 0x0003680001167983 */ /* 0x000f240000300800 */
        /* <DEDUP_REMOVED lines=17> */
[----:B------:R-:W-:-:S02]  /*6ba40*/  MOV R4, R7 ;  /* 0x0000000700047202 */ /* 0x000fc40000000f00 */
[----:B------:R-:W-:Y:S01]  /*6ba50*/  MOV R5, R6 ;  /* 0x0000000600057202 */ /* 0x000fe20000000f00 */
        /* <DEDUP_REMOVED lines=19> */
[----:B0-----:R-:W2:Y:S01]  /*6bb90*/  LDL.64 R24, [R1+0xc0] ;  /* 0x0000c00001187983 */ /* 0x001ea20000100a00 */
[----:B------:R-:W3:Y:S02]  /*6bba0*/  LDL.LU.64 R10, [R1+0x2628] ;  /* 0x00262800010a7983 */ /* 0x000ee40000300a00 */
[----:B------:R-:W3:Y:S11]  /*6bbb0*/  LDL.LU.64 R8, [R1+0x2620] ;  /* 0x0026200001087983 */ /* 0x000ef60000300a00 */
[----:B------:R-:W-:Y:S04]  /*6bbc0*/  @!UPT UIADD3 URZ, URZ, URZ, URZ ;  /* 0x0000003f3f3ff290 */ /* 0x000fe8000fffe03f */
[----:B------:R0:W-:Y:S01]  /*6bbd0*/  STL.64 [R1+0x730], R4 ;  /* 0x0007300401007387 */ /* 0x0001e20000100a00 */
[----:B------:R-:W-:Y:S04]  /*6bbe0*/  STL.64 [R1+0x738], R6 ;  /* 0x0007380601007387 */ /* 0x000fe80000100a00 */
[----:B0-----:R-:W3:Y:S02]  /*6bbf0*/  LDL.LU.64 R4, [R1+0x2618] ;  /* 0x0026180001047983 */ /* 0x001ee40000300a00 */
[C---:B---3--:R-:W-:Y:S11]  /*6bc00*/  HMMA.16816.F32.BF16 R8, R12.reuse, R4, R8 ;  /* 0x000000040c08723c */ /* 0x048ff60000041808 */
        /* <DEDUP_REMOVED lines=8> */
[C---:B--2---:R-:W-:Y:S03]  /*6bc90*/  HMMA.16816.F32.BF16 R8, R12.reuse, R24, R8 ;  /* 0x000000180c08723c */ /* 0x044fe60000041808 */
[----:B---3--:R0:W-:Y:S04]  /*6bca0*/  STL.64 [R1+0x25c0], R4 ;  /* 0x0025c00401007387 */ /* 0x0081e80000100a00 */
[----:B0-----:R-:W2:Y:S01]  /*6bcb0*/  LDL.LU R4, [R1+0x350] ;  /* 0x0003500001047983 */ /* 0x001ea20000300800 */
[----:B------:R-:W2:Y:S02]  /*6bcc0*/  LDL.LU R5, [R1+0x354] ;  /* 0x0003540001057983 */ /* 0x000ea40000300800 */
[----:B------:R-:W2:Y:S02]  /*6bcd0*/  LDL.LU R6, [R1+0x358] ;  /* 0x0003580001067983 */ /* 0x000ea40000300800 */
[----:B------:R-:W2:Y:S11]  /*6bce0*/  LDL.LU R7, [R1+0x35c] ;  /* 0x00035c0001077983 */ /* 0x000eb60000300800 */
[----:B------:R-:W-:Y:S01]  /*6bcf0*/  STL.64 [R1+0x710], R8 ;  /* 0x0007100801007387 */ /* 0x000fe20000100a00 */
[----:B------:R0:W-:Y:S03]  /*6bd00*/  STL.64 [R1+0x718], R10 ;  /* 0x0007180a01007387 */ /* 0x0001e60000100a00 */
[----:B0-----:R-:W3:Y:S01]  /*6bd10*/  LDL.LU.64 R10, [R1+0x2600] ;  /* 0x00260000010a7983 */ /* 0x001ee20000300a00 */
[----:B------:R-:W3:Y:S02]  /*6bd20*/  LDL.LU.64 R8, [R1+0x25f8] ;  /* 0x0025f80001087983 */ /* 0x000ee40000300a00 */
[----:B------:R-:W-:Y:S01]  /*6bd30*/  IMAD.MOV.U32 R16, RZ, RZ, R3 ;  /* 0x000000ffff107224 */ /* 0x000fe200078e0003 */
[----:B------:R-:W-:Y:S01]  /*6bd40*/  MOV R17, R0 ;  /* 0x0000000000117202 */ /* 0x000fe20000000f00 */
        /* <DEDUP_REMOVED lines=9> */
[----:B------:R-:W-:Y:S03]  /*6bde0*/  STL.64 [R1+0x6f8], R10 ;  /* 0x0006f80a01007387 */ /* 0x000fe60000100a00 */
[----:B0-----:R-:W3:Y:S02]  /*6bdf0*/  LDL.LU.64 R8, [R1+0x25f0] ;  /* 0x0025f00001087983 */ /* 0x001ee40000300a00 */
        /* <DEDUP_REMOVED lines=13> */
[----:B------:R1:W-:Y:S03]  /*6bed0*/  STL.64 [R1+0x6d8], R22 ;  /* 0x0006d81601007387 */ /* 0x0003e60000100a00 */
[----:B0-----:R-:W3:Y:S01]  /*6bee0*/  LDL.LU.64 R20, [R1+0x25d0] ;  /* 0x0025d00001147983 */ /* 0x001ee20000300a00 */
[----:B-1----:R-:W-:Y:S01]  /*6bef0*/  IMAD.MOV.U32 R23, RZ, RZ, R8 ;  /* 0x000000ffff177224 */ /* 0x002fe200078e0008 */
[----:B------:R-:W-:Y:S02]  /*6bf00*/  MOV R22, R9 ;  /* 0x0000000900167202 */ /* 0x000fe40000000f00 */
[----:B------:R-:W2:Y:S02]  /*6bf10*/  LDL.LU.64 R8, [R1+0x25c8] ;  /* 0x0025c80001087983 */ /* 0x000ea40000300a00 */
[C---:B--2---:R-:W-:Y:S02]  /*6bf20*/  HMMA.16816.F32.BF16 R8, R12.reuse, R8, R4 ;  /* 0x000000080c08723c */ /* 0x044fe40000041804 */
[----:B------:R-:W2:Y:S11]  /*6bf30*/  LDL.LU.64 R4, [R1+0x25c0] ;  /* 0x0025c00001047983 */ /* 0x000eb60000300a00 */
[----:B------:R-:W-:Y:S10]  /*6bf40*/  @!UPT UIADD3 URZ, URZ, URZ, URZ ;  /* 0x0000003f3f3ff290 */ /* 0x000ff4000fffe03f */
[----:B------:R-:W-:Y:S01]  /*6bf50*/  STL.64 [R1+0x6c0], R8 ;  /* 0x0006c00801007387 */ /* 0x000fe20000100a00 */
[----:B------:R0:W-:Y:S03]  /*6bf60*/  STL.64 [R1+0x6c8], R10 ;  /* 0x0006c80a01007387 */ /* 0x0001e60000100a00 */
[----:B0-----:R-:W3:Y:S01]  /*6bf70*/  LDL.LU.64 R10, [R1+0x25b8] ;  /* 0x0025b800010a7983 */ /* 0x001ee20000300a00 */
[----:B------:R-:W3:Y:S02]  /*6bf80*/  LDL.LU.64 R8, [R1+0x25b0] ;  /* 0x0025b00001087983 */ /* 0x000ee40000300a00 */
[----:B---3--:R-:W-:Y:S01]  /*6bf90*/  HMMA.16816.F32.BF16 R12, R12, R20, R8 ;  /* 0x000000140c0c723c */ /* 0x008fe20000041808 */
[----:B------:R-:W4:Y:S01]  /*6bfa0*/  LDL.LU.64 R10, [R1+0x25a8] ;  /* 0x0025a800010a7983 */ /* 0x000f220000300a00 */
[----:B------:R-:W4:Y:S02]  /*6bfb0*/  LDL.LU.64 R8, [R1+0x25a0] ;  /* 0x0025a00001087983 */ /* 0x000f240000300a00 */
[----:B------:R-:W-:Y:S11]  /*6bfc0*/  STL.64 [R1+0x2540], R20 ;  /* 0x0025401401007387 */ /* 0x000ff60000100a00 */
[----:B------:R-:W-:Y:S08]  /*6bfd0*/  @!UPT UIADD3 URZ, URZ, URZ, URZ ;  /* 0x0000003f3f3ff290 */ /* 0x000ff0000fffe03f */
[----:B------:R0:W-:Y:S01]  /*6bfe0*/  STL.64 [R1+0x6b0], R12 ;  /* 0x0006b00c01007387 */ /* 0x0001e20000100a00 */
[----:B------:R-:W-:Y:S01]  /*6bff0*/  STL.64 [R1+0x6b8], R14 ;  /* 0x0006b80e01007387 */ /* 0x000fe20000100a00 */
[----:B0-----:R-:W-:Y:S02]  /*6c000*/  MOV R12, R3 ;  /* 0x00000003000c7202 */ /* 0x001fe40000000f00 */
[----:B------:R-:W-:-:S05]  /*6c010*/  MOV R13, R0 ;  /* 0x00000000000d7202 */ /* 0x000fca0000000f00 */
[----:B------:R0:W-:Y:S01]  /*6c020*/  STL.64 [R1+0x2578], R12 ;  /* 0x0025780c01007387 */ /* 0x0001e20000100a00 */
[----:B--2---:R-:W-:Y:S01]  /*6c030*/  IMAD.MOV.U32 R3, RZ, RZ, R4 ;  /* 0x000000ffff037224 */ /* 0x004fe200078e0004 */
[----:B------:R-:W-:Y:S02]  /*6c040*/  MOV R0, R5 ;  /* 0x0000000500007202 */ /* 0x000fe40000000f00 */
[----:B0-----:R-:W2:Y:S01]  /*6c050*/  LDL.LU R12, [R1+0x310] ;  /* 0x00031000010c7983 */ /* 0x001ea20000300800 */
[----:B------:R-:W2:Y:S02]  /*6c060*/  LDL.LU R13, [R1+0x314] ;  /* 0x00031400010d7983 */ /* 0x000ea40000300800 */
[----:B------:R-:W2:Y:S02]  /*6c070*/  LDL.LU R14, [R1+0x318] ;  /* 0x00031800010e7983 */ /* 0x000ea40000300800 */
[----:B------:R-:W2:Y:S01]  /*6c080*/  LDL.LU R15, [R1+0x31c] ;  /* 0x00031c00010f7983 */ /* 0x000ea20000300800 */
[C---:B----4-:R-:W-:Y:S11]  /*6c090*/  HMMA.16816.F32.BF16 R24, R8.reuse, R4, R24 ;  /* 0x000000040818723c */ /* 0x050ff60000041818 */
[----:B------:R-:W-:Y:S11]  /*6c0a0*/  @!UPT UIADD3 URZ, URZ, URZ, URZ ;  /* 0x0000003f3f3ff290 */ /* 0x000ff6000fffe03f */
[----:B------:R-:W-:Y:S01]  /*6c0b0*/  @!UPT UIADD3 URZ, URZ, URZ, URZ ;  /* 0x0000003f3f3ff290 */ /* 0x000fe2000fffe03f */
[----:B------:R0:W-:Y:S01]  /*6c0c0*/  STL.64 [R1+0x6a0], R24 ;  /* 0x0006a01801007387 */ /* 0x0001e20000100a00 */
[----:B------:R-:W-:Y:S03]  /*6c0d0*/  STL.64 [R1+0x6a8], R26 ;  /* 0x0006a81a01007387 */ /* 0x000fe60000100a00 */
[----:B0-----:R-:W3:Y:S01]  /*6c0e0*/  LDL.LU.64 R24, [R1+0x2598] ;  /* 0x0025980001187983 */ /* 0x001ee20000300a00 */
[----:B------:R-:W2:Y:S02]  /*6c0f0*/  LDL.LU.64 R4, [R1+0x2590] ;  /* 0x0025900001047983 */ /* 0x000ea40000300a00 */
[----:B--2---:R-:W-:Y:S01]  /*6c100*/  HMMA.16816.F32.BF16 R12, R8, R4, R12 ;  /* 0x00000004080c723c */ /* 0x004fe2000004180c */
[----:B------:R-:W-:Y:S02]  /*6c110*/  MOV R19, R4 ;  /* 0x0000000400137202 */ /* 0x000fe40000000f00 */
[----:B------:R-:W-:Y:S11]  /*6c120*/  MOV R18, R5 ;  /* 0x0000000500127202 */ /* 0x000ff60000000f00 */
[----:B------:R-:W-:Y:S09]  /*6c130*/  @!UPT UIADD3 URZ, URZ, URZ, URZ ;  /* 0x0000003f3f3ff290 */ /* 0x000ff2000fffe03f */
[----:B------:R-:W-:Y:S01]  /*6c140*/  STL.64 [R1+0x690], R12 ;  /* 0x0006900c01007387 */ /* 0x000fe20000100a00 */
[----:B------:R-:W-:Y:S02]  /*6c150*/  STL.64 [R1+0x698], R14 ;  /* 0x0006980e01007387 */ /* 0x000fe40000100a00 */
[----:B------:R-:W-:Y:S02]  /*6c160*/  STL.64 [R1+0x2588], R18 ;  /* 0x0025881201007387 */ /* 0x000fe40000100a00 */
[----:B------:R0:W-:Y:S02]  /*6c170*/  STL.64 [R1+0x2580], R16 ;  /* 0x0025801001007387 */ /* 0x0001e40000100a00 */
[----:B0-----:R-:W3:Y:S01]  /*6c180*/  LDL.LU R16, [R1+0x300] ;  /* 0x0003000001107983 */ /* 0x001ee20000300800 */
[----:B------:R-:W3:Y:S02]  /*6c190*/  LDL.LU R17, [R1+0x304] ;  /* 0x0003040001117983 */ /* 0x000ee40000300800 */
[----:B------:R-:W3:Y:S02]  /*6c1a0*/  LDL.LU R18, [R1+0x308] ;  /* 0x0003080001127983 */ /* 0x000ee40000300800 */
[----:B------:R-:W3:Y:S01]  /*6c1b0*/  LDL.LU R19, [R1+0x30c] ;  /* 0x00030c0001137983 */ /* 0x000ee20000300800 */
[----:B------:R-:W2:Y:S01]  /*6c1c0*/  LDL.LU R12, [R1+0x2f0] ;  /* 0x0002f000010c7983 */ /* 0x000ea20000300800 */
[----:B------:R-:W2:Y:S02]  /*6c1d0*/  LDL.LU R13, [R1+0x2f4] ;  /* 0x0002f400010d7983 */ /* 0x000ea40000300800 */
[----:B------:R-:W2:Y:S02]  /*6c1e0*/  LDL.LU R14, [R1+0x2f8] ;  /* 0x0002f800010e7983 */ /* 0x000ea40000300800 */
[----:B------:R-:W2:Y:S01]  /*6c1f0*/  LDL.LU R15, [R1+0x2fc] ;  /* 0x0002fc00010f7983 */ /* 0x000ea20000300800 */
[----:B------:R-:W4:Y:S04]  /*6c200*/  LDL.64 R20, [R1+0x80] ;  /* 0x0000800001147983 */ /* 0x000f280000100a00 */
[----:B----4-:R0:W-:Y:S01]  /*6c210*/  STL.64 [R1+0x2558], R20 ;  /* 0x0025581401007387 */ /* 0x0101e20000100a00 */
[----:B------:R-:W4:Y:S02]  /*6c220*/  LDL.LU R4, [R1+0x210] ;  /* 0x0002100001047983 */ /* 0x000f240000300800 */
[----:B------:R-:W4:Y:S02]  /*6c230*/  LDL.LU R5, [R1+0x214] ;  /* 0x0002140001057983 */ /* 0x000f240000300800 */
[----:B------:R-:W2:Y:S01]  /*6c240*/  LDL.LU R6, [R1+0x218] ;  /* 0x0002180001067983 */ /* 0x000ea20000300800 */
[----:B------:R-:W2:Y:S01]  /*6c250*/  LDL.LU R7, [R1+0x21c] ;  /* 0x00021c0001077983 */ /* 0x000ea20000300800 */
[----:B0-----:R-:W-:Y:S01]  /*6c260*/  IMAD.MOV.U32 R20, RZ, RZ, R23 ;  /* 0x000000ffff147224 */ /* 0x001fe200078e0017 */
[----:B------:R-:W-:-:S05]  /*6c270*/  MOV R21, R22 ;  /* 0x0000001600157202 */ /* 0x000fca0000000f00 */
[----:B------:R-:W-:Y:S04]  /*6c280*/  STL.64 [R1+0x2570], R20 ;  /* 0x0025701401007387 */ /* 0x000fe80000100a00 */
[----:B--2---:R-:W-:Y:S01]  /*6c290*/  STL.64 [R1+0x2550], R6 ;  /* 0x0025500601007387 */ /* 0x004fe20000100a00 */
[----:B----4-:R0:W-:Y:S03]  /*6c2a0*/  STL.64 [R1+0x2548], R4 ;  /* 0x0025480401007387 */ /* 0x0101e60000100a00 */
[----:B0-----:R-:W2:Y:S01]  /*6c2b0*/  LDL.LU R4, [R1+0x2c0] ;  /* 0x0002c00001047983 */ /* 0x001ea20000300800 */
[----:B------:R-:W2:Y:S02]  /*6c2c0*/  LDL.LU R5, [R1+0x2c4] ;  /* 0x0002c40001057983 */ /* 0x000ea40000300800 */
[----:B------:R-:W4:Y:S02]  /*6c2d0*/  LDL.LU R6, [R1+0x2c8] ;  /* 0x0002c80001067983 */ /* 0x000f240000300800 */
[----:B------:R-:W4:Y:S01]  /*6c2e0*/  LDL.LU R7, [R1+0x2cc] ;  /* 0x0002cc0001077983 */ /* 0x000f220000300800 */
[C---:B---3--:R-:W-:Y:S01]  /*6c2f0*/  HMMA.16816.F32.BF16 R16, R8.reuse, R24, R16 ;  /* 0x000000180810723c */ /* 0x048fe20000041810 */
[----:B------:R-:W3:Y:S01]  /*6c300*/  LDL.LU R20, [R1+0x2e0] ;  /* 0x0002e00001147983 */ /* 0x000ee20000300800 */
[----:B------:R-:W3:Y:S02]  /*6c310*/  LDL.LU R21, [R1+0x2e4] ;  /* 0x0002e40001157983 */ /* 0x000ee40000300800 */
[----:B------:R-:W3:Y:S02]  /*6c320*/  LDL.LU R22, [R1+0x2e8] ;  /* 0x0002e80001167983 */ /* 0x000ee40000300800 */
[----:B------:R-:W3:Y:S01]  /*6c330*/  LDL.LU R23, [R1+0x2ec] ;  /* 0x0002ec0001177983 */ /* 0x000ee20000300800 */
[----:B----4-:R-:W-:Y:S01]  /*6c340*/  STL.64 [R1+0x2568], R6 ;  /* 0x0025680601007387 */ /* 0x010fe20000100a00 */
[----:B--2---:R0:W-:Y:S03]  /*6c350*/  STL.64 [R1+0x2560], R4 ;  /* 0x0025600401007387 */ /* 0x0041e60000100a00 */
[----:B0-----:R-:W2:Y:S01]  /*6c360*/  LDL.LU R4, [R1+0x2d0] ;  /* 0x0002d00001047983 */ /* 0x001ea20000300800 */
[----:B------:R-:W2:Y:S02]  /*6c370*/  LDL.LU R5, [R1+0x2d4] ;  /* 0x0002d40001057983 */ /* 0x000ea40000300800 */
[----:B------:R-:W2:Y:S02]  /*6c380*/  LDL.LU R6, [R1+0x2d8] ;  /* 0x0002d80001067983 */ /* 0x000ea40000300800 */
[----:B------:R-:W2:Y:S07]  /*6c390*/  LDL.LU R7, [R1+0x2dc] ;  /* 0x0002dc0001077983 */ /* 0x000eae0000300800 */
[----:B------:R-:W-:Y:S01]  /*6c3a0*/  STL.64 [R1+0x680], R16 ;  /* 0x0006801001007387 */ /* 0x000fe20000100a00 */
[----:B------:R0:W-:Y:S03]  /*6c3b0*/  STL.64 [R1+0x688], R18 ;  /* 0x0006881201007387 */ /* 0x0001e60000100a00 */
[----:B0-----:R-:W4:Y:S01]  /*6c3c0*/  LDL.LU.64 R18, [R1+0x2588] ;  /* 0x0025880001127983 */ /* 0x001f220000300a00 */
[----:B------:R-:W2:Y:S02]  /*6c3d0*/  LDL.LU.64 R16, [R1+0x2580] ;  /* 0x0025800001107983 */ /* 0x000ea40000300a00 */
[----:B------:R4:W-:Y:S01]  /*6c3e0*/  STL.64 [R1+0x2500], R24 ;  /* 0x0025001801007387 */ /* 0x0009e20000100a00 */
[----:B--2---:R-:W-:Y:S01]  /*6c3f0*/  HMMA.16816.F32.BF16 R12, R8, R16, R12 ;  /* 0x00000010080c723c */ /* 0x004fe2000004180c */
[----:B----4-:R-:W-:-:S02]  /*6c400*/  MOV R24, R19 ;  /* 0x0000001300187202 */ /* 0x010fc40000000f00 */
[----:B------:R-:W-:-:S05]  /*6c410*/  MOV R25, R18 ;  /* 0x0000001200197202 */ /* 0x000fca0000000f00 */
[----:B------:R-:W-:Y:S11]  /*6c420*/  STL.64 [R1+0x2518], R24 ;  /* 0x0025181801007387 */ /* 0x000ff60000100a00 */
[----:B------:R-:W-:Y:S04]  /*6c430*/  @!UPT UIADD3 URZ, URZ, URZ, URZ ;  /* 0x0000003f3f3ff290 */ /* 0x000fe8000fffe03f */
[----:B------:R0:W-:Y:S01]  /*6c440*/  STL.64 [R1+0x660], R12 ;  /* 0x0006600c01007387 */ /* 0x0001e20000100a00 */
[----:B------:R-:W-:Y:S03]  /*6c450*/  STL.64 [R1+0x668], R14 ;  /* 0x0006680e01007387 */ /* 0x000fe60000100a00 */
[----:B0-----:R-:W3:Y:S01]  /*6c460*/  LDL.LU.64 R12, [R1+0x2578] ;  /* 0x00257800010c7983 */ /* 0x001ee20000300a00 */
        /* <DEDUP_REMOVED lines=28> */
[----:B0-----:R-:W3:Y:S01]  /*6c630*/  LDL.LU.64 R20, [R1+0x2558] ;  /* 0x0025580001147983 */ /* 0x001ee20000300a00 */
[----:B------:R-:W-:Y:S01]  /*6c640*/  IMAD.MOV.U32 R24, RZ, RZ, R3 ;  /* 0x000000ffff187224 */ /* 0x000fe200078e0003 */
[----:B------:R-:W-:Y:S01]  /*6c650*/  MOV R25, R0 ;  /* 0x0000000000197202 */ /* 0x000fe20000000f00 */
        /* <DEDUP_REMOVED lines=9> */
[----:B---3--:R-:W-:Y:S01]  /*6c6f0*/  HMMA.16816.F32.BF16 R8, R8, R20, R4 ;  /* 0x000000140808723c */ /* 0x008fe20000041804 */
[----:B------:R-:W2:Y:S01]  /*6c700*/  LDL.LU.64 R6, [R1+0x2538] ;  /* 0x0025380001067983 */ /* 0x000ea20000300a00 */
[----:B------:R-:W2:Y:S02]  /*6c710*/  LDL.LU.64 R4, [R1+0x2530] ;  /* 0x0025300001047983 */ /* 0x000ea40000300a00 */
[----:B------:R0:W-:Y:S02]  /*6c720*/  STL.64 [R1+0x24c8], R20 ;  /* 0x0024c81401007387 */ /* 0x0001e40000100a00 */
[----:B0-----:R-:W3:Y:S11]  /*6c730*/  LDL.LU R20, [R1+0x1d0] ;  /* 0x0001d00001147983 */ /* 0x001ef60000300800 */
[----:B------:R-:W-:Y:S06]  /*6c740*/  @!UPT UIADD3 URZ, URZ, URZ, URZ ;  /* 0x0000003f3f3ff290 */ /* 0x000fec000fffe03f */
[----:B------:R0:W-:Y:S01]  /*6c750*/  STL.64 [R1+0x600], R8 ;  /* 0x0006000801007387 */ /* 0x0001e20000100a00 */
[----:B------:R-:W-:Y:S02]  /*6c760*/  STL.64 [R1+0x608], R10 ;  /* 0x0006080a01007387 */ /* 0x000fe40000100a00 */
[----:B------:R-:W3:Y:S02]  /*6c770*/  LDL.LU R21, [R1+0x1d4] ;  /* 0x0001d40001157983 */ /* 0x000ee40000300800 */
[----:B------:R-:W3:Y:S01]  /*6c780*/  LDL.LU R22, [R1+0x1d8] ;  /* 0x0001d80001167983 */ /* 0x000ee20000300800 */
[----:B------:R-:W3:Y:S04]  /*6c790*/  LDL.LU R23, [R1+0x1dc] ;  /* 0x0001dc0001177983 */ /* 0x000ee80000300800 */
[----:B0-----:R-:W4:Y:S01]  /*6c7a0*/  LDL.64 R8, [R1+0x90] ;  /* 0x0000900001087983 */ /* 0x001f220000100a00 */
        /* <DEDUP_REMOVED lines=19> */
[----:B0-----:R-:W3:Y:S01]  /*6c8e0*/  LDL.LU.64 R16, [R1+0x24f8] ;  /* 0x0024f80001107983 */ /* 0x001ee20000300a00 */
[----:B------:R-:W-:Y:S01]  /*6c8f0*/  IMAD.MOV.U32 R11, RZ, RZ, R24 ;  /* 0x000000ffff0b7224 */ /* 0x000fe200078e0018 */
[----:B------:R-:W-:Y:S01]  /*6c900*/  MOV R10, R25 ;  /* 0x00000019000a7202 */ /* 0x000fe20000000f00 */
[----:B------:R-:W2:Y:S01]  /*6c910*/  LDL.LU.64 R26, [R1+0x24f0] ;  /* 0x0024f000011a7983 */ /* 0x000ea20000300a00 */
[----:B------:R-:W2:Y:S01]  /*6c920*/  LDL.LU.64 R24, [R1+0x24e8] ;  /* 0x0024e80001187983 */ /* 0x000ea20000300a00 */
[----:B---3--:R-:W-:Y:S03]  /*6c930*/  HMMA.16816.F32.BF16 R20, R4, R16, R20 ;  /* 0x000000100414723c */ /* 0x008fe60000041814 */
[----:B------:R0:W-:Y:S04]  /*6c940*/  STL.64 [R1+0x2470], R16 ;  /* 0x0024701001007387 */ /* 0x0001e80000100a00 */
[----:B0-----:R-:W-:-:S02]  /*6c950*/  MOV R16, R11 ;  /* 0x0000000b00107202 */ /* 0x001fc40000000f00 */
[----:B------:R-:W-:Y:S11]  /*6c960*/  MOV R17, R10 ;  /* 0x0000000a00117202 */ /* 0x000ff60000000f00 */
[----:B------:R-:W-:Y:S03]  /*6c970*/  @!UPT UIADD3 URZ, URZ, URZ, URZ ;  /* 0x0000003f3f3ff290 */ /* 0x000fe6000fffe03f */
[----:B------:R-:W-:Y:S01]  /*6c980*/  STL.64 [R1+0x5c0], R20 ;  /* 0x0005c01401007387 */ /* 0x000fe20000100a00 */
[----:B------:R-:W-:Y:S02]  /*6c990*/  STL.64 [R1+0x5c8], R22 ;  /* 0x0005c81601007387 */ /* 0x000fe40000100a00 */
[----:B------:R2:W-:Y:S02]  /*6c9a0*/  STL.64 [R1+0x2488], R16 ;  /* 0x0024881001007387 */ /* 0x0005e40000100a00 */
[C---:B--2---:R-:W-:Y:S01]  /*6c9b0*/  HMMA.16816.F32.BF16 R16, R4.reuse, R12, R24 ;  /* 0x0000000c0410723c */ /* 0x044fe20000041818 */
[----:B------:R-:W2:Y:S11]  /*6c9c0*/  LDL.LU R24, [R1+0x130] ;  /* 0x0001300001187983 */ /* 0x000eb60000300800 */
[----:B------:R-:W-:Y:S11]  /*6c9d0*/  @!UPT UIADD3 URZ, URZ, URZ, URZ ;  /* 0x0000003f3f3ff290 */ /* 0x000ff6000fffe03f */
[----:B------:R-:W-:Y:S01]  /*6c9e0*/  STL.64 [R1+0x5b0], R16 ;  /* 0x0005b01001007387 */ /* 0x000fe20000100a00 */
[----:B------:R-:W-:Y:S02]  /*6c9f0*/  STL.64 [R1+0x5b8], R18 ;  /* 0x0005b81201007387 */ /* 0x000fe40000100a00 */
[----:B------:R-:W2:Y:S02]  /*6ca00*/  LDL.LU R25, [R1+0x134] ;  /* 0x0001340001197983 */ /* 0x000ea40000300800 */
[----:B------:R-:W3:Y:S01]  /*6ca10*/  LDL.LU R26, [R1+0x138] ;  /* 0x00013800011a7983 */ /* 0x000ee20000300800 */
[----:B------:R-:W3:Y:S01]  /*6ca20*/  LDL.LU R27, [R1+0x13c] ;  /* 0x00013c00011b7983 */ /* 0x000ee20000300800 */
[----:B------:R-:W-:Y:S01]  /*6ca30*/  IMAD.MOV.U32 R20, RZ, RZ, R3 ;  /* 0x000000ffff147224 */ /* 0x000fe200078e0003 */
[----:B------:R-:W-:Y:S02]  /*6ca40*/  MOV R21, R0 ;  /* 0x0000000000157202 */ /* 0x000fe40000000f00 */
[----:B---3--:R-:W-:Y:S01]  /*6ca50*/  STL.64 [R1+0x24d8], R26 ;  /* 0x0024d81a01007387 */ /* 0x008fe20000100a00 */
[----:B--2---:R-:W-:Y:S02]  /*6ca60*/  STL.64 [R1+0x24d0], R24 ;  /* 0x0024d01801007387 */ /* 0x004fe40000100a00 */
        /* <DEDUP_REMOVED lines=9> */
[----:B------:R-:W3:Y:S04]  /*6cb00*/  LDL.64 R16, [R1+0xd0] ;  /* 0x0000d00001107983 */ /* 0x000ee80000100a00 */
[----:B---3--:R0:W-:Y:S04]  /*6cb10*/  STL.64 [R1+0x24a0], R16 ;  /* 0x0024a01001007387 */ /* 0x0081e80000100a00 */
[----:B0-----:R-:W3:Y:S01]  /*6cb20*/  LDL.64 R16, [R1+0xe0] ;  /* 0x0000e00001107983 */ /* 0x001ee20000100a00 */
        /* <DEDUP_REMOVED lines=23> */
[----:B------:R-:W2:Y:S02]  /*6cca0*/  LDL.LU R15, [R1+0x12c] ;  /* 0x00012c00010f7983 */ /* 0x000ea40000300800 */
        /* <DEDUP_REMOVED lines=9> */
[----:B------:R-:W4:Y:S01]  /*6cd40*/  LDL.LU.64 R26, [R1+0x24d8] ;  /* 0x0024d800011a7983 */ /* 0x000f220000300a00 */
[----:B------:R-:W4:Y:S11]  /*6cd50*/  LDL.LU.64 R24, [R1+0x24d0] ;  /* 0x0024d00001187983 */ /* 0x000f360000300a00 */
[----:B------:R-:W-:Y:S10]  /*6cd60*/  @!UPT UIADD3 URZ, URZ, URZ, URZ ;  /* 0x0000003f3f3ff290 */ /* 0x000ff4000fffe03f */
[----:B------:R0:W-:Y:S01]  /*6cd70*/  STL.64 [R1+0x590], R20 ;  /* 0x0005901401007387 */ /* 0x0001e20000100a00 */
[----:B------:R-:W-:Y:S03]  /*6cd80*/  STL.64 [R1+0x598], R22 ;  /* 0x0005981601007387 */ /* 0x000fe60000100a00 */
[----:B0-----:R-:W4:Y:S02]  /*6cd90*/  LDL.LU.64 R20, [R1+0x24c8] ;  /* 0x0024c80001147983 */ /* 0x001f240000300a00 */
[----:B----4-:R-:W-:Y:S02]  /*6cda0*/  HMMA.16816.F32.BF16 R4, R4, R20, R24 ;  /* 0x000000140404723c */ /* 0x010fe40000041818 */
[----:B------:R-:W2:Y:S01]  /*6cdb0*/  LDL.LU.64 R26, [R1+0x24c0] ;  /* 0x0024c000011a7983 */ /* 0x000ea20000300a00 */
[----:B------:R-:W2:Y:S11]  /*6cdc0*/  LDL.LU.64 R24, [R1+0x24b8] ;  /* 0x0024b80001187983 */ /* 0x000eb60000300a00 */
[----:B------:R-:W-:Y:S09]  /*6cdd0*/  @!UPT UIADD3 URZ, URZ, URZ, URZ ;  /* 0x0000003f3f3ff290 */ /* 0x000ff2000fffe03f */
[----:B------:R0:W-:Y:S01]  /*6cde0*/  STL.64 [R1+0x580], R4 ;  /* 0x0005800401007387 */ /* 0x0001e20000100a00 */
[----:B------:R-:W-:Y:S03]  /*6cdf0*/  STL.64 [R1+0x588], R6 ;  /* 0x0005880601007387 */ /* 0x000fe60000100a00 */
[----:B0-----:R-:W4:Y:S01]  /*6ce00*/  LDL.64 R4, [R1+0x80] ;  /* 0x0000800001047983 */ /* 0x001f220000100a00 */
[----:B---3--:R-:W-:Y:S02]  /*6ce10*/  MOV R23, R16 ;  /* 0x0000001000177202 */ /* 0x008fe40000000f00 */
[----:B------:R-:W-:Y:S01]  /*6ce20*/  MOV R22, R17 ;  /* 0x0000001100167202 */ /* 0x000fe20000000f00 */
[C---:B--2---:R-:W-:Y:S01]  /*6ce30*/  HMMA.16816.F32.BF16 R12, R24.reuse, R16, R12 ;  /* 0x00000010180c723c */ /* 0x044fe2000004180c */
[----:B----4-:R0:W-:Y:S04]  /*6ce40*/  STL.64 [R1+0x2458], R4 ;  /* 0x0024580401007387 */ /* 0x0101e80000100a00 */
[----:B0-----:R-:W2:Y:S01]  /*6ce50*/  LDL.LU R4, [R1+0x2b0] ;  /* 0x0002b00001047983 */ /* 0x001ea20000300800 */
[----:B------:R-:W2:Y:S02]  /*6ce60*/  LDL.LU R5, [R1+0x2b4] ;  /* 0x0002b40001057983 */ /* 0x000ea40000300800 */
[----:B------:R-:W2:Y:S02]  /*6ce70*/  LDL.LU R6, [R1+0x2b8] ;  /* 0x0002b80001067983 */ /* 0x000ea40000300800 */
[----:B------:R-:W2:Y:S11]  /*6ce80*/  LDL.LU R7, [R1+0x2bc] ;  /* 0x0002bc0001077983 */ /* 0x000eb60000300800 */
[----:B------:R-:W-:Y:S02]  /*6ce90*/  @!UPT UIADD3 URZ, URZ, URZ, URZ ;  /* 0x0000003f3f3ff290 */ /* 0x000fe4000fffe03f */
[----:B------:R-:W-:Y:S01]  /*6cea0*/  STL.64 [R1+0x570], R12 ;  /* 0x0005700c01007387 */ /* 0x000fe20000100a00 */
[----:B------:R0:W-:Y:S03]  /*6ceb0*/  STL.64 [R1+0x578], R14 ;  /* 0x0005780e01007387 */ /* 0x0001e60000100a00 */
[----:B0-----:R-:W3:Y:S01]  /*6cec0*/  LDL.LU.64 R14, [R1+0x24b0] ;  /* 0x0024b000010e7983 */ /* 0x001ee20000300a00 */
[----:B------:R-:W3:Y:S02]  /*6ced0*/  LDL.LU.64 R12, [R1+0x24a8] ;  /* 0x0024a800010c7983 */ /* 0x000ee40000300a00 */
[----:B------:R-:W3:Y:S02]  /*6cee0*/  LDL.LU.64 R16, [R1+0x24a0] ;  /* 0x0024a00001107983 */ /* 0x000ee40000300a00 */
[----:B------:R-:W-:Y:S01]  /*6cef0*/  STL [R1+0x2454], R22 ;  /* 0x0024541601007387 */ /* 0x000fe20000100800 */
[----:B------:R-:W-:Y:S01]  /*6cf00*/  STL [R1+0x2450], R23 ;  /* 0x0024501701007387 */ /* 0x000fe20000100800 */
[C---:B---3--:R-:W-:Y:S01]  /*6cf10*/  HMMA.16816.F32.BF16 R12, R24.reuse, R16, R12 ;  /* 0x00000010180c723c */ /* 0x048fe2000004180c */
[----:B------:R-:W-:Y:S01]  /*6cf20*/  IMAD.MOV.U32 R29, RZ, RZ, R16 ;  /* 0x000000ffff1d7224 */ /* 0x000fe200078e0010 */
[----:B------:R-:W-:Y:S11]  /*6cf30*/  MOV R28, R17 ;  /* 0x00000011001c7202 */ /* 0x000ff60000000f00 */
[----:B------:R-:W-:Y:S10]  /*6cf40*/  @!UPT UIADD3 URZ, URZ, URZ, URZ ;  /* 0x0000003f3f3ff290 */ /* 0x000ff4000fffe03f */
[----:B------:R-:W-:Y:S01]  /*6cf50*/  STL.64 [R1+0x560], R12 ;  /* 0x0005600c01007387 */ /* 0x000fe20000100a00 */
[----:B------:R0:W-:Y:S03]  /*6cf60*/  STL.64 [R1+0x568], R14 ;  /* 0x0005680e01007387 */ /* 0x0001e60000100a00 */
        /* <DEDUP_REMOVED lines=14> */
[----:B------:R-:W-:Y:S02]  /*6d050*/  STL.64 [R1+0x548], R18 ;  /* 0x0005481201007387 */ /* 0x000fe40000100a00 */
[----:B------:R-:W-:Y:S01]  /*6d060*/  LDSM.16.M88.4 R16, [R2+0x53800] ;  /* 0x053800000210783b */ /* 0x000fe20000000200 */
[C---:B---3--:R-:W-:Y:S01]  /*6d070*/  HMMA.16816.F32.BF16 R12, R24.reuse, R12, R8 ;  /* 0x0000000c180c723c */ /* 0x048fe20000041808 */
[----:B------:R-:W2:Y:S11]  /*6d080*/  LDL.LU.64 R8, [R1+0x2460] ;  /* 0x0024600001087983 */ /* 0x000eb60000300a00 */
[----:B------:R-:W-:Y:S11]  /*6d090*/  @!UPT UIADD3 URZ, URZ, URZ, URZ ;  /* 0x0000003f3f3ff290 */ /* 0x000ff6000fffe03f */
[----:B------:R-:W-:Y:S01]  /*6d0a0*/  STL.64 [R1+0x530], R12 ;  /* 0x0005300c01007387 */ /* 0x000fe20000100a00 */
[----:B------:R-:W-:Y:S02]  /*6d0b0*/  STL.64 [R1+0x538], R14 ;  /* 0x0005380e01007387 */ /* 0x000fe40000100a00 */
[----:B------:R-:W0:Y:S02]  /*6d0c0*/  LDSM.16.M88.4 R12, [R2+0x54000] ;  /* 0x05400000020c783b */ /* 0x000e240000000200 */
[----:B0-----:R-:W-:Y:S02]  /*6d0d0*/  STL.64 [R1+0x23e0], R14 ;  /* 0x0023e00e01007387 */ /* 0x001fe40000100a00 */
[----:B------:R0:W-:Y:S02]  /*6d0e0*/  STL.64 [R1+0x23d8], R12 ;  /* 0x0023d80c01007387 */ /* 0x0001e40000100a00 */
[----:B0-----:R-:W3:Y:S01]  /*6d0f0*/  LDL.LU R12, [R1+0x640] ;  /* 0x00064000010c7983 */ /* 0x001ee20000300800 */
[----:B------:R-:W3:Y:S02]  /*6d100*/  LDL.LU R13, [R1+0x644] ;  /* 0x00064400010d7983 */ /* 0x000ee40000300800 */
[----:B------:R-:W3:Y:S02]  /*6d110*/  LDL.LU R14, [R1+0x648] ;  /* 0x00064800010e7983 */ /* 0x000ee40000300800 */
[----:B------:R-:W3:Y:S01]  /*6d120*/  LDL.LU R15, [R1+0x64c] ;  /* 0x00064c00010f7983 */ /* 0x000ee20000300800 */
[----:B--2---:R-:W-:Y:S01]  /*6d130*/  HMMA.16816.F32.BF16 R4, R24, R8, R4 ;  /* 0x000000081804723c */ /* 0x004fe20000041804 */
[----:B------:R-:W-:-:S02]  /*6d140*/  MOV R22, R8 ;  /* 0x0000000800167202 */ /* 0x000fc40000000f00 */
[----:B------:R-:W-:Y:S02]  /*6d150*/  MOV R23, R9 ;  /* 0x0000000900177202 */ /* 0x000fe40000000f00 */
[----:B------:R-:W0:Y:S11]  /*6d160*/  LDSM.16.M88.4 R8, [R2+0x54800] ;  /* 0x054800000208783b */ /* 0x000e360000000200 */
[----:B------:R-:W-:Y:S07]  /*6d170*/  @!UPT UIADD3 URZ, URZ, URZ, URZ ;  /* 0x0000003f3f3ff290 */ /* 0x000fee000fffe03f */
[----:B------:R1:W-:Y:S01]  /*6d180*/  STL.64 [R1+0x520], R4 ;  /* 0x0005200401007387 */ /* 0x0003e20000100a00 */
[----:B------:R-:W-:Y:S03]  /*6d190*/  STL.64 [R1+0x528], R6 ;  /* 0x0005280601007387 */ /* 0x000fe60000100a00 */
[----:B-1----:R-:W2:Y:S04]  /*6d1a0*/  LDL.LU.64 R4, [R1+0x2458] ;  /* 0x0024580001047983 */ /* 0x002ea80000300a00 */
[----:B0-----:R-:W-:Y:S01]  /*6d1b0*/  STL.64 [R1+0x2368], R10 ;  /* 0x0023680a01007387 */ /* 0x001fe20000100a00 */
[----:B------:R0:W-:Y:S03]  /*6d1c0*/  STL.64 [R1+0x2360], R8 ;  /* 0x0023600801007387 */ /* 0x0001e60000100a00 */
[----:B0-----:R-:W4:Y:S01]  /*6d1d0*/  LDL.LU R8, [R1+0x620] ;  /* 0x0006200001087983 */ /* 0x001f220000300800 */
[----:B------:R-:W4:Y:S02]  /*6d1e0*/  LDL.LU R9, [R1+0x624] ;  /* 0x0006240001097983 */ /* 0x000f240000300800 */
[----:B------:R-:W4:Y:S02]  /*6d1f0*/  LDL.LU R10, [R1+0x628] ;  /* 0x00062800010a7983 */ /* 0x000f240000300800 */
[----:B------:R-:W4:Y:S02]  /*6d200*/  LDL.LU R11, [R1+0x62c] ;  /* 0x00062c00010b7983 */ /* 0x000f240000300800 */
[----:B--2---:R-:W-:Y:S01]  /*6d210*/  IMAD.MOV.U32 R3, RZ, RZ, R4 ;  /* 0x000000ffff037224 */ /* 0x004fe200078e0004 */
[----:B------:R-:W-:Y:S01]  /*6d220*/  MOV R0, R5 ;  /* 0x0000000500007202 */ /* 0x000fe20000000f00 */
[C---:B----4-:R-:W-:Y:S01]  /*6d230*/  HMMA.16816.F32.BF16 R8, R24.reuse, R4, R8 ;  /* 0x000000041808723c */ /* 0x050fe20000041808 */
[----:B------:R-:W0:Y:S11]  /*6d240*/  LDSM.16.M88.4 R4, [R2+0x55000] ;  /* 0x055000000204783b */ /* 0x000e360000000200 */
[----:B------:R-:W-:Y:S11]  /*6d250*/  @!UPT UIADD3 URZ, URZ, URZ, URZ ;  /* 0x0000003f3f3ff290 */ /* 0x000ff6000fffe03f */
[----:B------:R-:W-:Y:S01]  /*6d260*/  STL.64 [R1+0x510], R8 ;  /* 0x0005100801007387 */ /* 0x000fe20000100a00 */
[----:B------:R-:W-:Y:S03]  /*6d270*/  STL.64 [R1+0x518], R10 ;  /* 0x0005180a01007387 */ /* 0x000fe60000100a00 */
[----:B0-----:R-:W-:Y:S01]  /*6d280*/  STL.64 [R1+0x22c8], R6 ;  /* 0x0022c80601007387 */ /* 0x001fe20000100a00 */
[----:B------:R0:W-:Y:S02]  /*6d290*/  STL.64 [R1+0x22c0], R4 ;  /* 0x0022c00401007387 */ /* 0x0001e40000100a00 */
[----:B0-----:R-:W-:Y:S02]  /*6d2a0*/  MOV R4, R22 ;  /* 0x0000001600047202 */ /* 0x001fe40000000f00 */
[----:B------:R-:W-:Y:S01]  /*6d2b0*/  MOV R5, R23 ;  /* 0x0000001700057202 */ /* 0x000fe20000000f00 */
[----:B------:R-:W2:Y:S01]  /*6d2c0*/  LDL.LU R22, [R1+0x2454] ;  /* 0x0024540001167983 */ /* 0x000ea20000300800 */
[----:B------:R-:W4:Y:S03]  /*6d2d0*/  LDL.LU R23, [R1+0x2450] ;  /* 0x0024500001177983 */ /* 0x000f260000300800 */
[----:B------:R3:W-:Y:S02]  /*6d2e0*/  STL.64 [R1+0x2408], R4 ;  /* 0x0024080401007387 */ /* 0x0007e40000100a00 */
[----:B---3--:R-:W-:Y:S02]  /*6d2f0*/  HMMA.16816.F32.BF16 R4, R24, R20, R12 ;  /* 0x000000141804723c */ /* 0x008fe4000004180c */
[----:B------:R-:W3:Y:S04]  /*6d300*/  LDL.LU R12, [R1+0x790] ;  /* 0x00079000010c7983 */ /* 0x000ee80000300800 */
[----:B------:R-:W0:Y:S11]  /*6d310*/  LDSM.16.M88.4 R24, [R2+0x55800] ;  /* 0x055800000218783b */ /* 0x000e360000000200 */
[----:B------:R-:W-:Y:S06]  /*6d320*/  @!UPT UIADD3 URZ, URZ, URZ, URZ ;  /* 0x0000003f3f3ff290 */ /* 0x000fec000fffe03f */
[----:B------:R-:W-:Y:S01]  /*6d330*/  STL.64 [R1+0x480], R4 ;  /* 0x0004800401007387 */ /* 0x000fe20000100a00 */
[----:B------:R-:W-:Y:S02]  /*6d340*/  STL.64 [R1+0x488], R6 ;  /* 0x0004880601007387 */ /* 0x000fe40000100a00 */
[----:B------:R-:W3:Y:S02]  /*6d350*/  LDL.LU R13, [R1+0x794] ;  /* 0x00079400010d7983 */ /* 0x000ee40000300800 */
[----:B------:R-:W2:Y:S01]  /*6d360*/  LDL.LU R14, [R1+0x798] ;  /* 0x00079800010e7983 */ /* 0x000ea20000300800 */
[----:B------:R-:W2:Y:S04]  /*6d370*/  LDL.LU R15, [R1+0x79c] ;  /* 0x00079c00010f7983 */ /* 0x000ea80000300800 */
[----:B--2---:R-:W-:Y:S01]  /*6d380*/  STL.64 [R1+0x2430], R14 ;  /* 0x0024300e01007387 */ /* 0x004fe20000100a00 */
[----:B---3--:R-:W-:Y:S02]  /*6d390*/  STL.64 [R1+0x2428], R12 ;  /* 0x0024280c01007387 */ /* 0x008fe40000100a00 */
[----:B------:R1:W-:Y:S02]  /*6d3a0*/  STL.64 [R1+0x23e8], R20 ;  /* 0x0023e81401007387 */ /* 0x0003e40000100a00 */
[----:B-1----:R-:W-:Y:S01]  /*6d3b0*/  IMAD.MOV.U32 R20, RZ, RZ, R29 ;  /* 0x000000ffff147224 */ /* 0x002fe200078e001d */
[----:B------:R-:W-:-:S05]  /*6d3c0*/  MOV R21, R28 ;  /* 0x0000001c00157202 */ /* 0x000fca0000000f00 */
[----:B------:R-:W-:Y:S01]  /*6d3d0*/  STL.64 [R1+0x2438], R20 ;  /* 0x0024381401007387 */ /* 0x000fe20000100a00 */
[----:B------:R-:W2:Y:S02]  /*6d3e0*/  LDL.LU R12, [R1+0x700] ;  /* 0x00070000010c7983 */ /* 0x000ea40000300800 */
[----:B------:R-:W2:Y:S02]  /*6d3f0*/  LDL.LU R13, [R1+0x704] ;  /* 0x00070400010d7983 */ /* 0x000ea40000300800 */
[----:B------:R-:W3:Y:S01]  /*6d400*/  LDL.LU R14, [R1+0x708] ;  /* 0x00070800010e7983 */ /* 0x000ee20000300800 */
[----:B------:R-:W3:Y:S04]  /*6d410*/  LDL.LU R15, [R1+0x70c] ;  /* 0x00070c00010f7983 */ /* 0x000ee80000300800 */
[----:B---3--:R-:W-:Y:S01]  /*6d420*/  STL.64 [R1+0x2448], R14 ;  /* 0x0024480e01007387 */ /* 0x008fe20000100a00 */
[----:B--2---:R1:W-:Y:S03]  /*6d430*/  STL.64 [R1+0x2440], R12 ;  /* 0x0024400c01007387 */ /* 0x0043e60000100a00 */
[----:B-1----:R-:W2:Y:S01]  /*6d440*/  LDL.LU R12, [R1+0x670] ;  /* 0x00067000010c7983 */ /* 0x002ea20000300800 */
[----:B------:R-:W2:Y:S02]  /*6d450*/  LDL.LU R13, [R1+0x674] ;  /* 0x00067400010d7983 */ /* 0x000ea40000300800 */
[----:B------:R-:W2:Y:S02]  /*6d460*/  LDL.LU R14, [R1+0x678] ;  /* 0x00067800010e7983 */ /* 0x000ea40000300800 */
[----:B------:R-:W2:Y:S01]  /*6d470*/  LDL.LU R15, [R1+0x67c] ;  /* 0x00067c00010f7983 */ /* 0x000ea20000300800 */
[----:B------:R-:W3:Y:S01]  /*6d480*/  LDL.LU R8, [R1+0x9a0] ;  /* 0x0009a00001087983 */ /* 0x000ee20000300800 */
[----:B------:R-:W3:Y:S02]  /*6d490*/  LDL.LU R9, [R1+0x9a4] ;  /* 0x0009a40001097983 */ /* 0x000ee40000300800 */
[----:B------:R-:W2:Y:S02]  /*6d4a0*/  LDL.LU R10, [R1+0x9a8] ;  /* 0x0009a800010a7983 */ /* 0x000ea40000300800 */
[----:B------:R-:W2:Y:S02]  /*6d4b0*/  LDL.LU R11, [R1+0x9ac] ;  /* 0x0009ac00010b7983 */ /* 0x000ea40000300800 */
[----:B--2---:R-:W-:Y:S01]  /*6d4c0*/  STL.64 [R1+0x2398], R10 ;  /* 0x0023980a01007387 */ /* 0x004fe20000100a00 */
[----:B---3--:R1:W-:Y:S03]  /*6d4d0*/  STL.64 [R1+0x2390], R8 ;  /* 0x0023900801007387 */ /* 0x0083e60000100a00 */
[----:B-1----:R-:W2:Y:S01]  /*6d4e0*/  LDL.64 R8, [R1+0xc0] ;  /* 0x0000c00001087983 */ /* 0x002ea20000100a00 */
[----:B0-----:R-:W-:Y:S02]  /*6d4f0*/  STL.64 [R1+0x2248], R26 ;  /* 0x0022481a01007387 */ /* 0x001fe40000100a00 */
[----:B------:R0:W-:Y:S02]  /*6d500*/  STL.64 [R1+0x2240], R24 ;  /* 0x0022401801007387 */ /* 0x0001e40000100a00 */
[----:B0-----:R-:W3:Y:S01]  /*6d510*/  LDL.LU R24, [R1+0xae0] ;  /* 0x000ae00001187983 */ /* 0x001ee20000300800 */
[----:B------:R-:W3:Y:S02]  /*6d520*/  LDL.LU R25, [R1+0xae4] ;  /* 0x000ae40001197983 */ /* 0x000ee40000300800 */
[----:B------:R-:W2:Y:S02]  /*6d530*/  LDL.LU R26, [R1+0xae8] ;  /* 0x000ae800011a7983 */ /* 0x000ea40000300800 */
[----:B------:R-:W2:Y:S01]  /*6d540*/  LDL.LU R27, [R1+0xaec] ;  /* 0x000aec00011b7983 */ /* 0x000ea20000300800 */
[----:B------:R-:W2:Y:S01]  /*6d550*/  LDL.LU R4, [R1+0x840] ;  /* 0x0008400001047983 */ /* 0x000ea20000300800 */
[----:B------:R-:W2:Y:S02]  /*6d560*/  LDL.LU R5, [R1+0x844] ;  /* 0x0008440001057983 */ /* 0x000ea40000300800 */
[----:B------:R-:W2:Y:S02]  /*6d570*/  LDL.LU R6, [R1+0x848] ;  /* 0x0008480001067983 */ /* 0x000ea40000300800 */
[----:B------:R-:W2:Y:S01]  /*6d580*/  LDL.LU R7, [R1+0x84c] ;  /* 0x00084c0001077983 */ /* 0x000ea20000300800 */
[----:B----4-:R-:W-:-:S02]  /*6d590*/  MOV R20, R23 ;  /* 0x0000001700147202 */ /* 0x010fc40000000f00 */
[----:B------:R-:W-:-:S07]  /*6d5a0*/  MOV R21, R22 ;  /* 0x0000001600157202 */ /* 0x000fce0000000f00 */
[C---:B------:R-:W-:Y:S01]  /*6d5b0*/  HMMA.16816.F32.BF16 R20, R16.reuse, R20, R12 ;  /* 0x000000141014723c */ /* 0x040fe2000004180c */
[----:B--2---:R-:W-:Y:S01]  /*6d5c0*/  STL.64 [R1+0x2418], R6 ;  /* 0x0024180601007387 */ /* 0x004fe20000100a00 */
[----:B------:R0:W-:Y:S03]  /*6d5d0*/  STL.64 [R1+0x2410], R4 ;  /* 0x0024100401007387 */ /* 0x0001e60000100a00 */
[----:B0-----:R-:W2:Y:S01]  /*6d5e0*/  LDL.64 R4, [R1+0xb0] ;  /* 0x0000b00001047983 */ /* 0x001ea20000100a00 */
[----:B------:R-:W-:Y:S02]  /*6d5f0*/  STL.64 [R1+0x2380], R26 ;  /* 0x0023801a01007387 */ /* 0x000fe40000100a00 */
[----:B---3--:R0:W-:Y:S02]  /*6d600*/  STL.64 [R1+0x2378], R24 ;  /* 0x0023781801007387 */ /* 0x0081e40000100a00 */
[----:B0-----:R-:W3:Y:S04]  /*6d610*/  LDL.64 R24, [R1+0xa0] ;  /* 0x0000a00001187983 */ /* 0x001ee80000100a00 */
[----:B---3--:R0:W-:Y:S04]  /*6d620*/  STL.64 [R1+0x2420], R24 ;  /* 0x0024201801007387 */ /* 0x0081e80000100a00 */
        /* <DEDUP_REMOVED lines=10> */
[----:B------:R-:W3:Y:S01]  /*6d6d0*/  LDL.LU.64 R14, [R1+0x2430] ;  /* 0x00243000010e7983 */ /* 0x000ee20000300a00 */
[----:B------:R-:W3:Y:S11]  /*6d6e0*/  LDL.LU.64 R12, [R1+0x2428] ;  /* 0x00242800010c7983 */ /* 0x000ef60000300a00 */
[----:B------:R-:W-:Y:S09]  /*6d6f0*/  @!UPT UIADD3 URZ, URZ, URZ, URZ ;  /* 0x0000003f3f3ff290 */ /* 0x000ff2000fffe03f */
[----:B------:R-:W-:Y:S01]  /*6d700*/  STL.64 [R1+0x460], R20 ;  /* 0x0004601401007387 */ /* 0x000fe20000100a00 */
[----:B------:R3:W-:Y:S02]  /*6d710*/  STL.64 [R1+0x468], R22 ;  /* 0x0004681601007387 */ /* 0x0007e40000100a00 */
[C---:B---3--:R-:W-:Y:S01]  /*6d720*/  HMMA.16816.F32.BF16 R20, R16.reuse, R8, R12 ;  /* 0x000000081014723c */ /* 0x048fe2000004180c */
[----:B------:R-:W3:Y:S11]  /*6d730*/  LDL.LU R12, [R1+0x890] ;  /* 0x00089000010c7983 */ /* 0x000ef60000300800 */
[----:B------:R-:W-:Y:S11]  /*6d740*/  @!UPT UIADD3 URZ, URZ, URZ, URZ ;  /* 0x0000003f3f3ff290 */ /* 0x000ff6000fffe03f */
[----:B------:R0:W-:Y:S01]  /*6d750*/  STL.64 [R1+0x450], R20 ;  /* 0x0004501401007387 */ /* 0x0001e20000100a00 */
[----:B------:R-:W-:Y:S02]  /*6d760*/  STL.64 [R1+0x458], R22 ;  /* 0x0004581601007387 */ /* 0x000fe40000100a00 */
[----:B------:R-:W3:Y:S02]  /*6d770*/  LDL.LU R13, [R1+0x894] ;  /* 0x00089400010d7983 */ /* 0x000ee40000300800 */
[----:B------:R-:W4:Y:S01]  /*6d780*/  LDL.LU R14, [R1+0x898] ;  /* 0x00089800010e7983 */ /* 0x000f220000300800 */
[----:B------:R-:W4:Y:S01]  /*6d790*/  LDL.LU R15, [R1+0x89c] ;  /* 0x00089c00010f7983 */ /* 0x000f220000300800 */
[----:B0-----:R-:W-:Y:S01]  /*6d7a0*/  IMAD.MOV.U32 R20, RZ, RZ, R3 ;  /* 0x000000ffff147224 */ /* 0x001fe200078e0003 */
[----:B------:R-:W-:Y:S02]  /*6d7b0*/  MOV R21, R0 ;  /* 0x0000000000157202 */ /* 0x000fe40000000f00 */
[----:B----4-:R-:W-:Y:S01]  /*6d7c0*/  STL.64 [R1+0x23f8], R14 ;  /* 0x0023f80e01007387 */ /* 0x010fe20000100a00 */
[----:B---3--:R-:W-:Y:S02]  /*6d7d0*/  STL.64 [R1+0x23f0], R12 ;  /* 0x0023f00c01007387 */ /* 0x008fe40000100a00 */
        /* <DEDUP_REMOVED lines=9> */
[----:B------:R0:W-:Y:S04]  /*6d870*/  STL.64 [R1+0x23a8], R8 ;  /* 0x0023a80801007387 */ /* 0x0001e80000100a00 */
[----:B0-----:R-:W3:Y:S01]  /*6d880*/  LDL.64 R8, [R1+0xd0] ;  /* 0x0000d00001087983 */ /* 0x001ee20000100a00 */
[----:B--2---:R-:W-:Y:S01]  /*6d890*/  HMMA.16816.F32.BF16 R24, R16, R4, R24 ;  /* 0x000000041018723c */ /* 0x004fe20000041818 */
[----:B------:R-:W-:-:S02]  /*6d8a0*/  MOV R3, R4 ;  /* 0x0000000400037202 */ /* 0x000fc40000000f00 */
[----:B------:R-:W-:Y:S01]  /*6d8b0*/  MOV R0, R5 ;  /* 0x0000000500007202 */ /* 0x000fe20000000f00 */
[----:B---3--:R0:W-:Y:S04]  /*6d8c0*/  STL.64 [R1+0x23c0], R8 ;  /* 0x0023c00801007387 */ /* 0x0081e80000100a00 */
[----:B0-----:R-:W2:Y:S11]  /*6d8d0*/  LDL.64 R8, [R1+0xe0] ;  /* 0x0000e00001087983 */ /* 0x001eb60000100a00 */
[----:B------:R-:W-:Y:S04]  /*6d8e0*/  @!UPT UIADD3 URZ, URZ, URZ, URZ ;  /* 0x0000003f3f3ff290 */ /* 0x000fe8000fffe03f */
[----:B------:R0:W-:Y:S02]  /*6d8f0*/  STL.64 [R1+0x440], R24 ;  /* 0x0004401801007387 */ /* 0x0001e40000100a00 */
[----:B------:R-:W-:Y:S01]  /*6d900*/  STL.64 [R1+0x448], R26 ;  /* 0x0004481a01007387 */ /* 0x000fe20000100a00 */
        /* <DEDUP_REMOVED lines=29> */
[----:B------:R-:W-:Y:S03]  /*6dae0*/  STL.64 [R1+0x428], R22 ;  /* 0x0004281601007387 */ /* 0x000fe60000100a00 */
[----:B0-----:R-:W4:Y:S01]  /*6daf0*/  LDL.LU.64 R20, [R1+0x2400] ;  /* 0x0024000001147983 */ /* 0x001f220000300a00 */
[----:B------:R0:W-:Y:S03]  /*6db00*/  STL.64 [R1+0x2388], R4 ;  /* 0x0023880401007387 */ /* 0x0001e60000100a00 */
[----:B0-----:R-:W3:Y:S01]  /*6db10*/  LDL.LU R4, [R1+0xa40] ;  /* 0x000a400001047983 */ /* 0x001ee20000300800 */
[----:B------:R-:W3:Y:S02]  /*6db20*/  LDL.LU R5, [R1+0xa44] ;  /* 0x000a440001057983 */ /* 0x000ee40000300800 */
[----:B------:R-:W3:Y:S02]  /*6db30*/  LDL.LU R6, [R1+0xa48] ;  /* 0x000a480001067983 */ /* 0x000ee40000300800 */
[----:B------:R-:W3:Y:S01]  /*6db40*/  LDL.LU R7, [R1+0xa4c] ;  /* 0x000a4c0001077983 */ /* 0x000ee20000300800 */
        /* <DEDUP_REMOVED lines=9> */
[----:B------:R-:W2:Y:S01]  /*6dbe0*/  LDL.LU.64 R12, [R1+0x23d8] ;  /* 0x0023d800010c7983 */ /* 0x000ea20000300a00 */
[----:B------:R-:W-:-:S02]  /*6dbf0*/  MOV R28, R8 ;  /* 0x00000008001c7202 */ /* 0x000fc40000000f00 */
[----:B------:R-:W-:Y:S11]  /*6dc00*/  MOV R29, R9 ;  /* 0x00000009001d7202 */ /* 0x000ff60000000f00 */
[----:B------:R-:W-:Y:S06]  /*6dc10*/  @!UPT UIADD3 URZ, URZ, URZ, URZ ;  /* 0x0000003f3f3ff290 */ /* 0x000fec000fffe03f */
[----:B------:R-:W-:Y:S01]  /*6dc20*/  STL.64 [R1+0x350], R16 ;  /* 0x0003501001007387 */ /* 0x000fe20000100a00 */
[----:B------:R-:W-:Y:S01]  /*6dc30*/  STL.64 [R1+0x358], R18 ;  /* 0x0003581201007387 */ /* 0x000fe20000100a00 */
        /* <DEDUP_REMOVED lines=9> */
[----:B------:R-:W-:Y:S01]  /*6dcd0*/  IMAD.MOV.U32 R23, RZ, RZ, R8 ;  /* 0x000000ffff177224 */ /* 0x000fe200078e0008 */
[----:B------:R-:W-:Y:S11]  /*6dce0*/  MOV R22, R9 ;  /* 0x0000000900167202 */ /* 0x000ff60000000f00 */
        /* <DEDUP_REMOVED lines=10> */
[----:B------:R0:W-:Y:S01]  /*6dd90*/  STL.64 [R1+0x320], R24 ;  /* 0x0003201801007387 */ /* 0x0001e20000100a00 */
[----:B------:R-:W-:Y:S03]  /*6dda0*/  STL.64 [R1+0x328], R26 ;  /* 0x0003281a01007387 */ /* 0x000fe60000100a00 */
[----:B0-----:R-:W3:Y:S01]  /*6ddb0*/  LDL.LU.64 R24, [R1+0x23a0] ;  /* 0x0023a00001187983 */ /* 0x001ee20000300a00 */
[----:B------:R-:W2:Y:S02]  /*6ddc0*/  LDL.LU.64 R10, [R1+0x2398] ;  /* 0x00239800010a7983 */ /* 0x000ea40000300a00 */
[----:B------:R-:W2:Y:S02]  /*6ddd0*/  LDL.LU.64 R8, [R1+0x2390] ;  /* 0x0023900001087983 */ /* 0x000ea40000300a00 */
[----:B------:R-:W-:Y:S01]  /*6dde0*/  IMAD.MOV.U32 R16, RZ, RZ, R3 ;  /* 0x000000ffff107224 */ /* 0x000fe200078e0003 */
[----:B------:R-:W-:-:S07]  /*6ddf0*/  MOV R17, R0 ;  /* 0x0000000000117202 */ /* 0x000fce0000000f00 */
[C---:B--2---:R-:W-:Y:S08]  /*6de00*/  HMMA.16816.F32.BF16 R8, R12.reuse, R16, R8 ;  /* 0x000000100c08723c */ /* 0x044ff00000041808 */
[C---:B---3--:R-:W-:Y:S01]  /*6de10*/  HMMA.16816.F32.BF16 R4, R12.reuse, R24, R4 ;  /* 0x000000180c04723c */ /* 0x048fe20000041804 */
[----:B------:R-:W-:Y:S01]  /*6de20*/  IMAD.MOV.U32 R3, RZ, RZ, R24 ;  /* 0x000000ffff037224 */ /* 0x000fe200078e0018 */
[----:B------:R-:W-:Y:S11]  /*6de30*/  MOV R0, R25 ;  /* 0x0000001900007202 */ /* 0x000ff60000000f00 */
[----:B------:R-:W-:Y:S02]  /*6de40*/  @!UPT UIADD3 URZ, URZ, URZ, URZ ;  /* 0x0000003f3f3ff290 */ /* 0x000fe4000fffe03f */
[----:B------:R0:W-:Y:S01]  /*6de50*/  STL.64 [R1+0x310], R8 ;  /* 0x0003100801007387 */ /* 0x0001e20000100a00 */
[----:B------:R1:W-:Y:S03]  /*6de60*/  STL.64 [R1+0x318], R10 ;  /* 0x0003180a01007387 */ /* 0x0003e60000100a00 */
[----:B0-----:R-:W2:Y:S01]  /*6de70*/  LDL.LU R8, [R1+0xb20] ;  /* 0x000b200001087983 */ /* 0x001ea20000300800 */
[----:B------:R-:W2:Y:S02]  /*6de80*/  LDL.LU R9, [R1+0xb24] ;  /* 0x000b240001097983 */ /* 0x000ea40000300800 */
[----:B-1----:R-:W2:Y:S02]  /*6de90*/  LDL.LU R10, [R1+0xb28] ;  /* 0x000b2800010a7983 */ /* 0x002ea40000300800 */
[----:B------:R-:W2:Y:S01]  /*6dea0*/  LDL.LU R11, [R1+0xb2c] ;  /* 0x000b2c00010b7983 */ /* 0x000ea20000300800 */
[----:B------:R-:W-:Y:S01]  /*6deb0*/  STL.64 [R1+0x2320], R16 ;  /* 0x0023201001007387 */ /* 0x000fe20000100a00 */
[----:B------:R0:W-:Y:S02]  /*6dec0*/  STL.64 [R1+0x300], R4 ;  /* 0x0003000401007387 */ /* 0x0001e40000100a00 */
[----:B------:R1:W-:Y:S01]  /*6ded0*/  STL.64 [R1+0x308], R6 ;  /* 0x0003080601007387 */ /* 0x0003e20000100a00 */
[----:B0-----:R-:W1:Y:S01]  /*6dee0*/  LDL.LU.64 R4, [R1+0x2388] ;  /* 0x0023880001047983 */ /* 0x001e620000300a00 */
[----:B------:R-:W1:Y:S02]  /*6def0*/  LDL.LU.64 R26, [R1+0x2380] ;  /* 0x00238000011a7983 */ /* 0x000e640000300a00 */
[----:B------:R-:W1:Y:S02]  /*6df00*/  LDL.LU.64 R24, [R1+0x2378] ;  /* 0x0023780001187983 */ /* 0x000e640000300a00 */
[----:B-1----:R-:W-:Y:S01]  /*6df10*/  HMMA.16816.F32.BF16 R4, R12, R4, R24 ;  /* 0x000000040c04723c */ /* 0x002fe20000041818 */
[----:B------:R-:W3:Y:S11]  /*6df20*/  LDL.LU R24, [R1+0x9f0] ;  /* 0x0009f00001187983 */ /* 0x000ef60000300800 */
[----:B------:R-:W-:Y:S11]  /*6df30*/  @!UPT UIADD3 URZ, URZ, URZ, URZ ;  /* 0x0000003f3f3ff290 */ /* 0x000ff6000fffe03f */
[----:B------:R-:W-:Y:S01]  /*6df40*/  STL.64 [R1+0x2f0], R4 ;  /* 0x0002f00401007387 */ /* 0x000fe20000100a00 */
[----:B------:R-:W-:Y:S02]  /*6df50*/  STL.64 [R1+0x2f8], R6 ;  /* 0x0002f80601007387 */ /* 0x000fe40000100a00 */
[----:B------:R-:W3:Y:S02]  /*6df60*/  LDL.LU R25, [R1+0x9f4] ;  /* 0x0009f40001197983 */ /* 0x000ee40000300800 */
[----:B------:R-:W4:Y:S01]  /*6df70*/  LDL.LU R26, [R1+0x9f8] ;  /* 0x0009f800011a7983 */ /* 0x000f220000300800 */
[----:B------:R-:W4:Y:S04]  /*6df80*/  LDL.LU R27, [R1+0x9fc] ;  /* 0x0009fc00011b7983 */ /* 0x000f280000300800 */
        /* <DEDUP_REMOVED lines=12> */
[----:B0-----:R-:W2:Y:S01]  /*6e050*/  LDL.64 R4, [R1+0x80] ;  /* 0x0000800001047983 */ /* 0x001ea20000100a00 */
[----:B----4-:R-:W-:Y:S02]  /*6e060*/  STL.64 [R1+0x2298], R26 ;  /* 0x0022981a01007387 */ /* 0x010fe40000100a00 */
[----:B---3--:R0:W-:Y:S02]  /*6e070*/  STL.64 [R1+0x2290], R24 ;  /* 0x0022901801007387 */ /* 0x0081e40000100a00 */
[----:B------:R-:W-:Y:S01]  /*6e080*/  IMAD.MOV.U32 R16, RZ, RZ, R19 ;  /* 0x000000ffff107224 */ /* 0x000fe200078e0013 */
[----:B------:R-:W-:-:S02]  /*6e090*/  MOV R17, R18 ;  /* 0x0000001200117202 */ /* 0x000fc40000000f00 */
[----:B0-----:R-:W-:Y:S02]  /*6e0a0*/  MOV R24, R23 ;  /* 0x0000001700187202 */ /* 0x001fe40000000f00 */
[----:B------:R-:W-:Y:S01]  /*6e0b0*/  MOV R25, R22 ;  /* 0x0000001600197202 */ /* 0x000fe20000000f00 */
[----:B------:R-:W3:Y:S01]  /*6e0c0*/  LDL.LU R23, [R1+0x2374] ;  /* 0x0023740001177983 */ /* 0x000ee20000300800 */
[----:B------:R-:W3:Y:S03]  /*6e0d0*/  LDL.LU R22, [R1+0x2370] ;  /* 0x0023700001167983 */ /* 0x000ee60000300800 */
        /* <DEDUP_REMOVED lines=12> */
[----:B------:R-:W-:Y:S02]  /*6e1a0*/  STL.64 [R1+0x2338], R16 ;  /* 0x0023381001007387 */ /* 0x000fe40000100a00 */
[----:B------:R0:W-:Y:S02]  /*6e1b0*/  STL.64 [R1+0x22f0], R4 ;  /* 0x0022f00401007387 */ /* 0x0001e40000100a00 */
[----:B0-----:R-:W2:Y:S04]  /*6e1c0*/  LDL.64 R4, [R1+0x90] ;  /* 0x0000900001047983 */ /* 0x001ea80000100a00 */
[----:B--2---:R4:W-:Y:S01]  /*6e1d0*/  STL.64 [R1+0x2308], R4 ;  /* 0x0023080401007387 */ /* 0x0049e20000100a00 */
[----:B------:R-:W2:Y:S01]  /*6e1e0*/  LDL.LU R16, [R1+0xab0] ;  /* 0x000ab00001107983 */ /* 0x000ea20000300800 */
[----:B----4-:R-:W-:Y:S11]  /*6e1f0*/  HMMA.16816.F32.BF16 R4, R12, R20, R24 ;  /* 0x000000140c04723c */ /* 0x010ff60000041818 */
[----:B------:R-:W-:Y:S11]  /*6e200*/  @!UPT UIADD3 URZ, URZ, URZ, URZ ;  /* 0x0000003f3f3ff290 */ /* 0x000ff6000fffe03f */
[----:B------:R-:W-:Y:S01]  /*6e210*/  @!UPT UIADD3 URZ, URZ, URZ, URZ ;  /* 0x0000003f3f3ff290 */ /* 0x000fe2000fffe03f */
[----:B------:R-:W-:Y:S01]  /*6e220*/  STL.64 [R1+0x240], R4 ;  /* 0x0002400401007387 */ /* 0x000fe20000100a00 */
[----:B------:R-:W-:Y:S02]  /*6e230*/  STL.64 [R1+0x248], R6 ;  /* 0x0002480601007387 */ /* 0x000fe40000100a00 */
[----:B------:R-:W2:Y:S02]  /*6e240*/  LDL.LU R17, [R1+0xab4] ;  /* 0x000ab40001117983 */ /* 0x000ea40000300800 */
[----:B------:R-:W4:Y:S01]  /*6e250*/  LDL.LU R18, [R1+0xab8] ;  /* 0x000ab80001127983 */ /* 0x000f220000300800 */
[----:B------:R-:W4:Y:S01]  /*6e260*/  LDL.LU R19, [R1+0xabc] ;  /* 0x000abc0001137983 */ /* 0x000f220000300800 */
[----:B------:R-:W-:Y:S02]  /*6e270*/  MOV R24, R28 ;  /* 0x0000001c00187202 */ /* 0x000fe40000000f00 */
[----:B------:R-:W-:Y:S01]  /*6e280*/  MOV R25, R29 ;  /* 0x0000001d00197202 */ /* 0x000fe20000000f00 */
[----:B----4-:R-:W-:Y:S01]  /*6e290*/  STL.64 [R1+0x2350], R18 ;  /* 0x0023501201007387 */ /* 0x010fe20000100a00 */
[----:B--2---:R0:W-:Y:S02]  /*6e2a0*/  STL.64 [R1+0x2348], R16 ;  /* 0x0023481001007387 */ /* 0x0041e40000100a00 */
[----:B------:R-:W2:Y:S02]  /*6e2b0*/  LDL.LU R28, [R1+0x235c] ;  /* 0x00235c00011c7983 */ /* 0x000ea40000300800 */
[----:B------:R-:W4:Y:S01]  /*6e2c0*/  LDL.LU R29, [R1+0x2358] ;  /* 0x00235800011d7983 */ /* 0x000f220000300800 */
[----:B0-----:R-:W2:Y:S01]  /*6e2d0*/  LDL.LU R16, [R1+0xac0] ;  /* 0x000ac00001107983 */ /* 0x001ea20000300800 */
[----:B------:R-:W2:Y:S02]  /*6e2e0*/  LDL.LU R17, [R1+0xac4] ;  /* 0x000ac40001117983 */ /* 0x000ea40000300800 */
        /* <DEDUP_REMOVED lines=29> */
[----:B------:R-:W2:Y:S02]  /*6e4c0*/  LDL.LU R22, [R1+0xa78] ;  /* 0x000a780001167983 */ /* 0x000ea40000300800 */
[----:B------:R-:W2:Y:S01]  /*6e4d0*/  LDL.LU R23, [R1+0xa7c] ;  /* 0x000a7c0001177983 */ /* 0x000ea20000300800 */
[----:B------:R-:W3:Y:S01]  /*6e4e0*/  LDL.LU.64 R18, [R1+0x2350] ;  /* 0x0023500001127983 */ /* 0x000ee20000300a00 */
[----:B------:R-:W3:Y:S02]  /*6e4f0*/  LDL.LU.64 R16, [R1+0x2348] ;  /* 0x0023480001107983 */ /* 0x000ee40000300a00 */
        /* <DEDUP_REMOVED lines=10> */
[----:B0-----:R-:W2:Y:S01]  /*6e5a0*/  LDL.64 R24, [R1+0xe0] ;  /* 0x0000e00001187983 */ /* 0x001ea20000100a00 */
[C---:B---3--:R-:W-:Y:S03]  /*6e5b0*/  HMMA.16816.F32.BF16 R16, R8.reuse, R16, R4 ;  /* 0x000000100810723c */ /* 0x048fe60000041804 */
[----:B------:R-:W3:Y:S01]  /*6e5c0*/  LDL.LU.64 R6, [R1+0x2330] ;  /* 0x0023300001067983 */ /* 0x000ee20000300a00 */
[----:B------:R-:W3:Y:S11]  /*6e5d0*/  LDL.LU.64 R4, [R1+0x2328] ;  /* 0x0023280001047983 */ /* 0x000ef60000300a00 */
[----:B------:R-:W-:Y:S08]  /*6e5e0*/  @!UPT UIADD3 URZ, URZ, URZ, URZ ;  /* 0x0000003f3f3ff290 */ /* 0x000ff0000fffe03f */
[----:B------:R0:W-:Y:S01]  /*6e5f0*/  STL.64 [R1+0x210], R16 ;  /* 0x0002101001007387 */ /* 0x0001e20000100a00 */
[----:B------:R-:W-:Y:S03]  /*6e600*/  STL.64 [R1+0x218], R18 ;  /* 0x0002181201007387 */ /* 0x000fe60000100a00 */
[----:B0-----:R-:W3:Y:S02]  /*6e610*/  LDL.LU.64 R16, [R1+0x2320] ;  /* 0x0023200001107983 */ /* 0x001ee40000300a00 */
[----:B---3--:R-:W-:Y:S11]  /*6e620*/  HMMA.16816.F32.BF16 R4, R8, R16, R4 ;  /* 0x000000100804723c */ /* 0x008ff60000041804 */
[----:B------:R-:W-:Y:S11]  /*6e630*/  @!UPT UIADD3 URZ, URZ, URZ, URZ ;  /* 0x0000003f3f3ff290 */ /* 0x000ff6000fffe03f */
[----:B------:R-:W-:Y:S01]  /*6e640*/  @!UPT UIADD3 URZ, URZ, URZ, URZ ;  /* 0x0000003f3f3ff290 */ /* 0x000fe2000fffe03f */
[----:B------:R-:W-:Y:S01]  /*6e650*/  STL.64 [R1+0x200], R4 ;  /* 0x0002000401007387 */ /* 0x000fe20000100a00 */
[----:B------:R0:W-:Y:S03]  /*6e660*/  STL.64 [R1+0x208], R6 ;  /* 0x0002080601007387 */ /* 0x0001e60000100a00 */
[----:B0-----:R-:W3:Y:S01]  /*6e670*/  LDL.LU.64 R6, [R1+0x2318] ;  /* 0x0023180001067983 */ /* 0x001ee20000300a00 */
[----:B------:R-:W3:Y:S02]  /*6e680*/  LDL.LU.64 R4, [R1+0x2310] ;  /* 0x0023100001047983 */ /* 0x000ee40000300a00 */
[----:B------:R0:W-:Y:S02]  /*6e690*/  STL.64 [R1+0x22a0], R16 ;  /* 0x0022a01001007387 */ /* 0x0001e40000100a00 */
[----:B0-----:R-:W2:Y:S01]  /*6e6a0*/  LDL.LU R16, [R1+0xa10] ;  /* 0x000a100001107983 */ /* 0x001ea20000300800 */
[----:B------:R-:W2:Y:S02]  /*6e6b0*/  LDL.LU R17, [R1+0xa14] ;  /* 0x000a140001117983 */ /* 0x000ea40000300800 */
[----:B------:R-:W2:Y:S02]  /*6e6c0*/  LDL.LU R18, [R1+0xa18] ;  /* 0x000a180001127983 */ /* 0x000ea40000300800 */
[----:B------:R-:W2:Y:S02]  /*6e6d0*/  LDL.LU R19, [R1+0xa1c] ;  /* 0x000a1c0001137983 */ /* 0x000ea40000300800 */
[----:B------:R-:W-:Y:S01]  /*6e6e0*/  IMAD.MOV.U32 R12, RZ, RZ, R3 ;  /* 0x000000ffff0c7224 */ /* 0x000fe200078e0003 */
[----:B------:R-:W-:-:S07]  /*6e6f0*/  MOV R13, R0 ;  /* 0x00000000000d7202 */ /* 0x000fce0000000f00 */
        /* <DEDUP_REMOVED lines=21> */
[----:B------:R-:W-:Y:S01]  /*6e850*/  IMAD.MOV.U32 R15, RZ, RZ, R4 ;  /* 0x000000ffff0f7224 */ /* 0x000fe200078e0004 */
[----:B------:R-:W-:Y:S11]  /*6e860*/  MOV R14, R5 ;  /* 0x00000005000e7202 */ /* 0x000ff60000000f00 */
[----:B------:R-:W-:Y:S10]  /*6e870*/  @!UPT UIADD3 URZ, URZ, URZ, URZ ;  /* 0x0000003f3f3ff290 */ /* 0x000ff4000fffe03f */
[----:B------:R-:W-:Y:S01]  /*6e880*/  STL.64 [R1+0x1d0], R20 ;  /* 0x0001d01401007387 */ /* 0x000fe20000100a00 */
[----:B------:R0:W-:Y:S03]  /*6e890*/  STL.64 [R1+0x1d8], R22 ;  /* 0x0001d81601007387 */ /* 0x0001e60000100a00 */
[----:B0-----:R-:W3:Y:S01]  /*6e8a0*/  LDL.LU.64 R22, [R1+0x22e8] ;  /* 0x0022e80001167983 */ /* 0x001ee20000300a00 */
[----:B------:R-:W2:Y:S02]  /*6e8b0*/  LDL.LU.64 R20, [R1+0x22e0] ;  /* 0x0022e00001147983 */ /* 0x000ea40000300a00 */
[----:B------:R-:W2:Y:S02]  /*6e8c0*/  LDL.LU.64 R6, [R1+0x22d8] ;  /* 0x0022d80001067983 */ /* 0x000ea40000300a00 */
[----:B------:R-:W2:Y:S02]  /*6e8d0*/  LDL.LU.64 R4, [R1+0x22d0] ;  /* 0x0022d00001047983 */ /* 0x000ea40000300a00 */
[----:B--2---:R-:W-:Y:S01]  /*6e8e0*/  HMMA.16816.F32.BF16 R8, R8, R20, R4 ;  /* 0x000000140808723c */ /* 0x004fe20000041804 */
[----:B------:R-:W2:Y:S01]  /*6e8f0*/  LDL.LU.64 R6, [R1+0x22c8] ;  /* 0x0022c80001067983 */ /* 0x000ea20000300a00 */
[----:B------:R-:W2:Y:S02]  /*6e900*/  LDL.LU.64 R4, [R1+0x22c0] ;  /* 0x0022c00001047983 */ /* 0x000ea40000300a00 */
[----:B---3--:R-:W-:Y:S02]  /*6e910*/  STL.64 [R1+0x2258], R22 ;  /* 0x0022581601007387 */ /* 0x008fe40000100a00 */
[----:B------:R0:W-:Y:S11]  /*6e920*/  STL.64 [R1+0x2250], R20 ;  /* 0x0022501401007387 */ /* 0x0001f60000100a00 */
[----:B------:R-:W-:Y:S06]  /*6e930*/  @!UPT UIADD3 URZ, URZ, URZ, URZ ;  /* 0x0000003f3f3ff290 */ /* 0x000fec000fffe03f */
[----:B------:R1:W-:Y:S01]  /*6e940*/  STL.64 [R1+0x130], R8 ;  /* 0x0001300801007387 */ /* 0x0003e20000100a00 */
[----:B------:R-:W-:Y:S02]  /*6e950*/  STL.64 [R1+0x138], R10 ;  /* 0x0001380a01007387 */ /* 0x000fe40000100a00 */
[----:B0-----:R-:W3:Y:S01]  /*6e960*/  LDL.64 R20, [R1+0xc0] ;  /* 0x0000c00001147983 */ /* 0x001ee20000100a00 */
[----:B-1----:R-:W-:Y:S02]  /*6e970*/  MOV R8, R3 ;  /* 0x0000000300087202 */ /* 0x002fe40000000f00 */
[----:B------:R-:W-:-:S05]  /*6e980*/  MOV R9, R0 ;  /* 0x0000000000097202 */ /* 0x000fca0000000f00 */
[----:B------:R0:W-:Y:S01]  /*6e990*/  STL.64 [R1+0x2278], R8 ;  /* 0x0022780801007387 */ /* 0x0001e20000100a00 */
[----:B------:R-:W-:Y:S01]  /*6e9a0*/  IMAD.MOV.U32 R3, RZ, RZ, R24 ;  /* 0x000000ffff037224 */ /* 0x000fe200078e0018 */
[----:B------:R-:W-:Y:S02]  /*6e9b0*/  MOV R0, R25 ;  /* 0x0000001900007202 */ /* 0x000fe40000000f00 */
        /* <DEDUP_REMOVED lines=25> */
[----:B------:R-:W3:Y:S01]  /*6eb50*/  LDL.LU.64 R24, [R1+0x2280] ;  /* 0x0022800001187983 */ /* 0x000ee20000300a00 */
[----:B------:R-:W-:Y:S02]  /*6eb60*/  MOV R19, R20 ;  /* 0x0000001400137202 */ /* 0x000fe40000000f00 */
[----:B------:R-:W-:Y:S01]  /*6eb70*/  MOV R18, R21 ;  /* 0x0000001500127202 */ /* 0x000fe20000000f00 */
[----:B--2---:R-:W-:Y:S01]  /*6eb80*/  STL.64 [R1+0x21f8], R16 ;  /* 0x0021f81001007387 */ /* 0x004fe20000100a00 */
[C---:B---3--:R-:W-:Y:S11]  /*6eb90*/  HMMA.16816.F32.BF16 R20, R4.reuse, R16, R24 ;  /* 0x000000100414723c */ /* 0x048ff60000041818 */
[----:B------:R-:W-:Y:S11]  /*6eba0*/  @!UPT UIADD3 URZ, URZ, URZ, URZ ;  /* 0x0000003f3f3ff290 */ /* 0x000ff6000fffe03f */
[----:B------:R-:W-:Y:S01]  /*6ebb0*/  @!UPT UIADD3 URZ, URZ, URZ, URZ ;  /* 0x0000003f3f3ff290 */ /* 0x000fe2000fffe03f */
[----:B------:R0:W-:Y:S01]  /*6ebc0*/  STL.64 [R1+0x1c0], R20 ;  /* 0x0001c01401007387 */ /* 0x0001e20000100a00 */
[----:B------:R-:W-:Y:S02]  /*6ebd0*/  STL.64 [R1+0x1c8], R22 ;  /* 0x0001c81601007387 */ /* 0x000fe40000100a00 */
[----:B------:R-:W2:Y:S02]  /*6ebe0*/  LDL.LU R24, [R1+0x990] ;  /* 0x0009900001187983 */ /* 0x000ea40000300800 */
[----:B------:R-:W2:Y:S01]  /*6ebf0*/  LDL.LU R25, [R1+0x994] ;  /* 0x0009940001197983 */ /* 0x000ea20000300800 */
[----:B------:R-:W3:Y:S01]  /*6ec00*/  LDL.LU R26, [R1+0x998] ;  /* 0x00099800011a7983 */ /* 0x000ee20000300800 */
[----:B------:R-:W3:Y:S01]  /*6ec10*/  LDL.LU R27, [R1+0x99c] ;  /* 0x00099c00011b7983 */ /* 0x000ee20000300800 */
[----:B0-----:R-:W-:Y:S02]  /*6ec20*/  MOV R20, R15 ;  /* 0x0000000f00147202 */ /* 0x001fe40000000f00 */
[----:B------:R-:W-:Y:S01]  /*6ec30*/  MOV R21, R14 ;  /* 0x0000000e00157202 */ /* 0x000fe20000000f00 */
[----:B------:R-:W-:Y:S01]  /*6ec40*/  IMAD.MOV.U32 R16, RZ, RZ, R19 ;  /* 0x000000ffff107224 */ /* 0x000fe200078e0013 */
[----:B------:R-:W-:Y:S01]  /*6ec50*/  MOV R17, R18 ;  /* 0x0000001200117202 */ /* 0x000fe20000000f00 */
[----:B---3--:R-:W-:Y:S01]  /*6ec60*/  STL.64 [R1+0x2268], R26 ;  /* 0x0022681a01007387 */ /* 0x008fe20000100a00 */
[----:B--2---:R-:W-:Y:S02]  /*6ec70*/  STL.64 [R1+0x2260], R24 ;  /* 0x0022601801007387 */ /* 0x004fe40000100a00 */
[----:B------:R0:W-:Y:S02]  /*6ec80*/  STL.64 [R1+0x2270], R20 ;  /* 0x0022701401007387 */ /* 0x0001e40000100a00 */
        /* <DEDUP_REMOVED lines=8> */
[----:B------:R0:W-:Y:S04]  /*6ed10*/  STL.64 [R1+0x2210], R16 ;  /* 0x0022101001007387 */ /* 0x0001e80000100a00 */
[----:B0-----:R-:W2:Y:S01]  /*6ed20*/  LDL.64 R16, [R1+0xd0] ;  /* 0x0000d00001107983 */ /* 0x001ea20000100a00 */
[C---:B------:R-:W-:Y:S03]  /*6ed30*/  HMMA.16816.F32.BF16 R8, R4.reuse, R12, R8 ;  /* 0x0000000c0408723c */ /* 0x040fe60000041808 */
[----:B--2---:R-:W-:Y:S11]  /*6ed40*/  STL.64 [R1+0x2228], R16 ;  /* 0x0022281001007387 */ /* 0x004ff60000100a00 */
[----:B------:R-:W-:Y:S09]  /*6ed50*/  @!UPT UIADD3 URZ, URZ, URZ, URZ ;  /* 0x0000003f3f3ff290 */ /* 0x000ff2000fffe03f */
[----:B------:R0:W-:Y:S02]  /*6ed60*/  STL.64 [R1+0x2d0], R8 ;  /* 0x0002d00801007387 */ /* 0x0001e40000100a00 */
[----:B------:R-:W-:Y:S01]  /*6ed70*/  STL.64 [R1+0x2d8], R10 ;  /* 0x0002d80a01007387 */ /* 0x000fe20000100a00 */
[----:B0-----:R-:W2:Y:S01]  /*6ed80*/  LDL.LU.64 R8, [R1+0x2278] ;  /* 0x0022780001087983 */ /* 0x001ea20000300a00 */
        /* <DEDUP_REMOVED lines=24> */
[----:B------:R0:W-:Y:S01]  /*6ef10*/  STL.64 [R1+0x400], R20 ;  /* 0x0004001401007387 */ /* 0x0001e20000100a00 */
        /* <DEDUP_REMOVED lines=8> */
[----:B0-----:R-:W2:Y:S01]  /*6efa0*/  LDL.LU.64 R22, [R1+0x2258] ;  /* 0x0022580001167983 */ /* 0x001ea20000300a00 */
[----:B------:R-:W3:Y:S02]  /*6efb0*/  LDL.LU.64 R20, [R1+0x2250] ;  /* 0x0022500001147983 */ /* 0x000ee40000300a00 */
[----:B------:R-:W-:Y:S01]  /*6efc0*/  IMAD.MOV.U32 R16, RZ, RZ, R3 ;  /* 0x000000ffff107224 */ /* 0x000fe200078e0003 */
        /* <DEDUP_REMOVED lines=35> */
[----:B------:R-:W2:Y:S11]  /*6f200*/  LDL.LU.64 R12, [R1+0x21f0] ;  /* 0x0021f000010c7983 */ /* 0x000eb60000300a00 */
        /* <DEDUP_REMOVED lines=11> */
[C---:B--2---:R-:W-:Y:S01]  /*6f2c0*/  HMMA.16816.F32.BF16 R16, R24.reuse, R12, R16 ;  /* 0x0000000c1810723c */ /* 0x044fe20000041810 */
[----:B------:R-:W0:Y:S04]  /*6f2d0*/  LDSM.16.M88.4 R12, [R2+0x56800] ;  /* 0x05680000020c783b */ /* 0x000e280000000200 */
[----:B0-----:R-:W-:Y:S11]  /*6f2e0*/  STL.64 [R1+0x2158], R14 ;  /* 0x0021580e01007387 */ /* 0x001ff60000100a00 */
[----:B------:R-:W-:Y:S07]  /*6f2f0*/  @!UPT UIADD3 URZ, URZ, URZ, URZ ;  /* 0x0000003f3f3ff290 */ /* 0x000fee000fffe03f */
[----:B------:R-:W-:Y:S02]  /*6f300*/  STL.64 [R1+0x4b0], R16 ;  /* 0x0004b01001007387 */ /* 0x000fe40000100a00 */
[----:B------:R-:W-:Y:S02]  /*6f310*/  STL.64 [R1+0x4b8], R18 ;  /* 0x0004b81201007387 */ /* 0x000fe40000100a00 */
[----:B------:R0:W-:Y:S02]  /*6f320*/  STL.64 [R1+0x2150], R12 ;  /* 0x0021500c01007387 */ /* 0x0001e40000100a00 */
[----:B0-----:R-:W2:Y:S01]  /*6f330*/  LDL.64 R12, [R1+0x80] ;  /* 0x00008000010c7983 */ /* 0x001ea20000100a00 */
[----:B------:R-:W2:Y:S02]  /*6f340*/  LDL.LU R4, [R1+0xb10] ;  /* 0x000b100001047983 */ /* 0x000ea40000300800 */
[----:B------:R-:W-:Y:S02]  /*6f350*/  STL.64 [R1+0x4a0], R8 ;  /* 0x0004a00801007387 */ /* 0x000fe40000100a00 */
[----:B------:R-:W-:Y:S02]  /*6f360*/  STL.64 [R1+0x4a8], R10 ;  /* 0x0004a80a01007387 */ /* 0x000fe40000100a00 */
[----:B------:R-:W0:Y:S04]  /*6f370*/  LDSM.16.M88.4 R8, [R2+0x57000] ;  /* 0x057000000208783b */ /* 0x000e280000000200 */
[----:B------:R-:W2:Y:S01]  /*6f380*/  LDL.LU R5, [R1+0xb14] ;  /* 0x000b140001057983 */ /* 0x000ea20000300800 */
        /* <DEDUP_REMOVED lines=16> */
[----:B0-----:R-:W2:Y:S04]  /*6f490*/  LDL.64 R8, [R1+0x90] ;  /* 0x0000900001087983 */ /* 0x001ea80000100a00 */
[----:B--2---:R0:W-:Y:S04]  /*6f4a0*/  STL.64 [R1+0x2180], R8 ;  /* 0x0021800801007387 */ /* 0x0041e80000100a00 */
[----:B0-----:R-:W2:Y:S04]  /*6f4b0*/  LDL.64 R8, [R1+0xa0] ;  /* 0x0000a00001087983 */ /* 0x001ea80000100a00 */
[----:B--2---:R0:W-:Y:S04]  /*6f4c0*/  STL.64 [R1+0x2190], R8 ;  /* 0x0021900801007387 */ /* 0x0041e80000100a00 */
[----:B0-----:R-:W2:Y:S01]  /*6f4d0*/  LDL.LU.64 R8, [R1+0xb0] ;  /* 0x0000b00001087983 */ /* 0x001ea20000300a00 */
[C---:B------:R-:W-:Y:S03]  /*6f4e0*/  HMMA.16816.F32.BF16 R4, R24.reuse, R12, R4 ;  /* 0x0000000c1804723c */ /* 0x040fe60000041804 */
[----:B--2---:R0:W-:Y:S04]  /*6f4f0*/  STL.64 [R1+0x21a8], R8 ;  /* 0x0021a80801007387 */ /* 0x0041e80000100a00 */
[----:B0-----:R-:W2:Y:S01]  /*6f500*/  LDL.LU R8, [R1+0xb80] ;  /* 0x000b800001087983 */ /* 0x001ea20000300800 */
[----:B------:R-:W2:Y:S02]  /*6f510*/  LDL.LU R9, [R1+0xb84] ;  /* 0x000b840001097983 */ /* 0x000ea40000300800 */
[----:B------:R-:W3:Y:S02]  /*6f520*/  LDL.LU R10, [R1+0xb88] ;  /* 0x000b8800010a7983 */ /* 0x000ee40000300800 */
[----:B------:R-:W3:Y:S02]  /*6f530*/  LDL.LU R11, [R1+0xb8c] ;  /* 0x000b8c00010b7983 */ /* 0x000ee40000300800 */
[----:B---3--:R-:W-:Y:S01]  /*6f540*/  STL.64 [R1+0x21b8], R10 ;  /* 0x0021b80a01007387 */ /* 0x008fe20000100a00 */
[----:B--2---:R0:W-:Y:S02]  /*6f550*/  STL.64 [R1+0x21b0], R8 ;  /* 0x0021b00801007387 */ /* 0x0041e40000100a00 */
[----:B0-----:R-:W-:Y:S01]  /*6f560*/  IMAD.MOV.U32 R8, RZ, RZ, R0 ;  /* 0x000000ffff087224 */ /* 0x001fe200078e0000 */
[----:B------:R-:W-:Y:S01]  /*6f570*/  MOV R9, R3 ;  /* 0x0000000300097202 */ /* 0x000fe20000000f00 */
[----:B------:R-:W2:Y:S01]  /*6f580*/  LDL.LU R0, [R1+0x21e8] ;  /* 0x0021e80001007983 */ /* 0x000ea20000300800 */
[----:B------:R-:W3:Y:S02]  /*6f590*/  LDL.LU R16, [R1+0xb00] ;  /* 0x000b000001107983 */ /* 0x000ee40000300800 */
[----:B------:R-:W3:Y:S02]  /*6f5a0*/  LDL.LU R17, [R1+0xb04] ;  /* 0x000b040001117983 */ /* 0x000ee40000300800 */
[----:B------:R-:W3:Y:S01]  /*6f5b0*/  LDL.LU R18, [R1+0xb08] ;  /* 0x000b080001127983 */ /* 0x000ee20000300800 */
[----:B------:R-:W3:Y:S01]  /*6f5c0*/  LDL.LU R19, [R1+0xb0c] ;  /* 0x000b0c0001137983 */ /* 0x000ee20000300800 */
[----:B------:R0:W-:Y:S03]  /*6f5d0*/  STL.64 [R1+0x21d0], R8 ;  /* 0x0021d00801007387 */ /* 0x0001e60000100a00 */
[----:B0-----:R-:W2:Y:S01]  /*6f5e0*/  LDL.64 R8, [R1+0xe0] ;  /* 0x0000e00001087983 */ /* 0x001ea20000100a00 */
[----:B------:R0:W-:Y:S03]  /*6f5f0*/  STL.64 [R1+0x2188], R12 ;  /* 0x0021880c01007387 */ /* 0x0001e60000100a00 */
[----:B0-----:R-:W2:Y:S01]  /*6f600*/  LDL.LU R12, [R1+0xb60] ;  /* 0x000b6000010c7983 */ /* 0x001ea20000300800 */
[----:B------:R-:W-:Y:S02]  /*6f610*/  STL.64 [R1+0x490], R4 ;  /* 0x0004900401007387 */ /* 0x000fe40000100a00 */
[----:B------:R-:W-:Y:S02]  /*6f620*/  STL.64 [R1+0x498], R6 ;  /* 0x0004980601007387 */ /* 0x000fe40000100a00 */
[----:B------:R-:W2:Y:S01]  /*6f630*/  LDL.LU R13, [R1+0xb64] ;  /* 0x000b6400010d7983 */ /* 0x000ea20000300800 */
[----:B------:R-:W2:Y:S01]  /*6f640*/  LDL.LU R14, [R1+0xb68] ;  /* 0x000b6800010e7983 */ /* 0x000ea20000300800 */
[----:B------:R-:W2:Y:S03]  /*6f650*/  LDL.LU R15, [R1+0xb6c] ;  /* 0x000b6c00010f7983 */ /* 0x000ea60000300800 */
[----:B------:R-:W0:Y:S04]  /*6f660*/  LDSM.16.M88.4 R4, [R2+0x57800] ;  /* 0x057800000204783b */ /* 0x000e280000000200 */
[----:B--2---:R-:W-:Y:S01]  /*6f670*/  STL.64 [R1+0x21a0], R14 ;  /* 0x0021a00e01007387 */ /* 0x004fe20000100a00 */
[----:B------:R1:W-:Y:S03]  /*6f680*/  STL.64 [R1+0x2198], R12 ;  /* 0x0021980c01007387 */ /* 0x0003e60000100a00 */
[----:B-1----:R-:W2:Y:S01]  /*6f690*/  LDL.LU R12, [R1+0xb70] ;  /* 0x000b7000010c7983 */ /* 0x002ea20000300800 */
[----:B------:R-:W2:Y:S02]  /*6f6a0*/  LDL.LU R13, [R1+0xb74] ;  /* 0x000b7400010d7983 */ /* 0x000ea40000300800 */
[----:B------:R-:W2:Y:S02]  /*6f6b0*/  LDL.LU R14, [R1+0xb78] ;  /* 0x000b7800010e7983 */ /* 0x000ea40000300800 */
[----:B------:R-:W2:Y:S01]  /*6f6c0*/  LDL.LU R15, [R1+0xb7c] ;  /* 0x000b7c00010f7983 */ /* 0x000ea20000300800 */
[----:B---3--:R-:W-:Y:S01]  /*6f6d0*/  HMMA.16816.F32.BF16 R24, R24, R20, R16 ;  /* 0x000000141818723c */ /* 0x008fe20000041810 */
[----:B------:R-:W1:Y:S02]  /*6f6e0*/  S2R R3, SR_TID.X ;  /* 0x0000000000037919 */ /* 0x000e640000002100 */
[----:B-1----:R-:W-:-:S02]  /*6f6f0*/  LOP3.LUT R2, R3, 0x7, RZ, 0xc0, !PT ;  /* 0x0000000703027812 */ /* 0x002fc400078ec0ff */
[----:B--2---:R-:W-:Y:S01]  /*6f700*/  STL.64 [R1+0x21c8], R14 ;  /* 0x0021c80e01007387 */ /* 0x004fe20000100a00 */
        /* <DEDUP_REMOVED lines=11> */
[----:B------:R-:W3:Y:S01]  /*6f7c0*/  LDL.LU.64 R18, [R1+0x21e0] ;  /* 0x0021e00001127983 */ /* 0x000ee20000300a00 */
[----:B------:R-:W3:Y:S01]  /*6f7d0*/  LDL.LU.64 R16, [R1+0x21d8] ;  /* 0x0021d80001107983 */ /* 0x000ee20000300a00 */
[----:B------:R-:W-:-:S02]  /*6f7e0*/  SHF.L.U32 R2, R2, 0x4, RZ ;  /* 0x0000000402027819 */ /* 0x000fc400000006ff */
[----:B------:R-:W-:-:S04]  /*6f7f0*/  SHF.L.U32 R11, R3, 0x7, RZ ;  /* 0x00000007030b7819 */ /* 0x000fc800000006ff */
[----:B------:R-:W-:-:S04]  /*6f800*/  LOP3.LUT R2, R2, 0x780, R11, 0xf8, !PT ;  /* 0x0000078002027812 */ /* 0x000fc800078ef80b */
[----:B------:R-:W-:Y:S01]  /*6f810*/  LOP3.LUT R2, R2, 0x10, R3, 0x78, !PT ;  /* 0x0000001002027812 */ /* 0x000fe200078e7803 */
[----:B------:R-:W-:Y:S03]  /*6f820*/  STL.64 [R1+0x3e0], R24 ;  /* 0x0003e01801007387 */ /* 0x000fe60000100a00 */
[----:B------:R-:W-:Y:S01]  /*6f830*/  LOP3.LUT R2, R2, 0x60, RZ, 0x3c, !PT ;  /* 0x0000006002027812 */ /* 0x000fe200078e3cff */
[----:B------:R-:W-:Y:S04]  /*6f840*/  STL.64 [R1+0x3e8], R26 ;  /* 0x0003e81a01007387 */ /* 0x000fe80000100a00 */
[----:B------:R-:W0:Y:S04]  /*6f850*/  LDSM.16.M88.4 R24, [R2+0x50000] ;  /* 0x050000000218783b */ /* 0x000e280000000200 */
[----:B0-----:R-:W-:Y:S01]  /*6f860*/  STL.64 [R1+0x1f98], R26 ;  /* 0x001f981a01007387 */ /* 0x001fe20000100a00 */
[----:B------:R0:W-:Y:S03]  /*6f870*/  STL.64 [R1+0x1f90], R24 ;  /* 0x001f901801007387 */ /* 0x0001e60000100a00 */
[----:B0-----:R-:W2:Y:S01]  /*6f880*/  LDL.LU.64 R24, [R1+0xc0] ;  /* 0x0000c00001187983 */ /* 0x001ea20000300a00 */
[C---:B---3--:R-:W-:Y:S11]  /*6f890*/  HMMA.16816.F32.BF16 R4, R16.reuse, R8, R4 ;  /* 0x000000081004723c */ /* 0x048ff60000041804 */
[----:B------:R-:W-:Y:S11]  /*6f8a0*/  @!UPT UIADD3 URZ, URZ, URZ, URZ ;  /* 0x0000003f3f3ff290 */ /* 0x000ff6000fffe03f */
[----:B------:R-:W-:Y:S01]  /*6f8b0*/  @!UPT UIADD3 URZ, URZ, URZ, URZ ;  /* 0x0000003f3f3ff290 */ /* 0x000fe2000fffe03f */
[----:B------:R0:W-:Y:S01]  /*6f8c0*/  STL.64 [R1+0x3d0], R4 ;  /* 0x0003d00401007387 */ /* 0x0001e20000100a00 */
[----:B------:R-:W-:Y:S02]  /*6f8d0*/  STL.64 [R1+0x3d8], R6 ;  /* 0x0003d80601007387 */ /* 0x000fe40000100a00 */
[----:B0-----:R-:W-:Y:S01]  /*6f8e0*/  IMAD.MOV.U32 R5, RZ, RZ, R8 ;  /* 0x000000ffff057224 */ /* 0x001fe200078e0008 */
[----:B------:R-:W-:Y:S02]  /*6f8f0*/  MOV R4, R9 ;  /* 0x0000000900047202 */ /* 0x000fe40000000f00 */
[----:B------:R-:W2:Y:S02]  /*6f900*/  LDL.LU.64 R8, [R1+0x21d0] ;  /* 0x0021d00001087983 */ /* 0x000ea40000300a00 */
[C---:B--2---:R-:W-:Y:S02]  /*6f910*/  HMMA.16816.F32.BF16 R8, R16.reuse, R8, R12 ;  /* 0x000000081008723c */ /* 0x044fe4000004180c */
[----:B------:R-:W2:Y:S01]  /*6f920*/  LDL.LU.64 R14, [R1+0x21c8] ;  /* 0x0021c800010e7983 */ /* 0x000ea20000300a00 */
[----:B------:R-:W2:Y:S11]  /*6f930*/  LDL.LU.64 R12, [R1+0x21c0] ;  /* 0x0021c000010c7983 */ /* 0x000eb60000300a00 */
        /* <DEDUP_REMOVED lines=29> */
[----:B------:R0:W-:Y:S01]  /*6fb10*/  STL.64 [R1+0x380], R12 ;  /* 0x0003800c01007387 */ /* 0x0001e20000100a00 */
[----:B------:R-:W-:Y:S03]  /*6fb20*/  STL.64 [R1+0x388], R14 ;  /* 0x0003880e01007387 */ /* 0x000fe60000100a00 */
[----:B0-----:R-:W2:Y:S01]  /*6fb30*/  LDL.LU.64 R12, [R1+0x2188] ;  /* 0x00218800010c7983 */ /* 0x001ea20000300a00 */
[----:B------:R-:W3:Y:S02]  /*6fb40*/  LDL.LU.64 R8, [R1+0x2180] ;  /* 0x0021800001087983 */ /* 0x000ee40000300a00 */
[C---:B---3--:R-:W-:Y:S11]  /*6fb50*/  HMMA.16816.F32.BF16 R24, R16.reuse, R8, R24 ;  /* 0x000000081018723c */ /* 0x048ff60000041818 */
[----:B------:R-:W-:Y:S11]  /*6fb60*/  @!UPT UIADD3 URZ, URZ, URZ, URZ ;  /* 0x0000003f3f3ff290 */ /* 0x000ff6000fffe03f */
[----:B------:R-:W-:Y:S01]  /*6fb70*/  @!UPT UIADD3 URZ, URZ, URZ, URZ ;  /* 0x0000003f3f3ff290 */ /* 0x000fe2000fffe03f */
[----:B------:R0:W-:Y:S01]  /*6fb80*/  STL.64 [R1+0x370], R24 ;  /* 0x0003701801007387 */ /* 0x0001e20000100a00 */
[----:B------:R-:W-:Y:S02]  /*6fb90*/  STL.64 [R1+0x378], R26 ;  /* 0x0003781a01007387 */ /* 0x000fe40000100a00 */
[----:B------:R-:W2:Y:S01]  /*6fba0*/  LDL.LU.64 R10, [R1+0x2178] ;  /* 0x00217800010a7983 */ /* 0x000ea20000300a00 */
[----:B0-----:R-:W-:Y:S02]  /*6fbb0*/  MOV R25, R8 ;  /* 0x0000000800197202 */ /* 0x001fe40000000f00 */
[----:B------:R-:W-:Y:S02]  /*6fbc0*/  MOV R24, R9 ;  /* 0x0000000900187202 */ /* 0x000fe40000000f00 */
[----:B------:R-:W2:Y:S02]  /*6fbd0*/  LDL.LU.64 R8, [R1+0x2170] ;  /* 0x0021700001087983 */ /* 0x000ea40000300a00 */
[C---:B--2---:R-:W-:Y:S11]  /*6fbe0*/  HMMA.16816.F32.BF16 R8, R16.reuse, R12, R8 ;  /* 0x0000000c1008723c */ /* 0x044ff60000041808 */
[----:B------:R-:W-:Y:S11]  /*6fbf0*/  @!UPT UIADD3 URZ, URZ, URZ, URZ ;  /* 0x0000003f3f3ff290 */ /* 0x000ff6000fffe03f */
[----:B------:R-:W-:Y:S01]  /*6fc00*/  @!UPT UIADD3 URZ, URZ, URZ, URZ ;  /* 0x0000003f3f3ff290 */ /* 0x000fe2000fffe03f */
[----:B------:R-:W-:Y:S01]  /*6fc10*/  STL.64 [R1+0x360], R8 ;  /* 0x0003600801007387 */ /* 0x000fe20000100a00 */
[----:B------:R0:W-:Y:S03]  /*6fc20*/  STL.64 [R1+0x368], R10 ;  /* 0x0003680a01007387 */ /* 0x0001e60000100a00 */
[----:B0-----:R-:W2:Y:S01]  /*6fc30*/  LDL.LU.64 R10, [R1+0x2168] ;  /* 0x00216800010a7983 */ /* 0x001ea20000300a00 */
[----:B------:R-:W2:Y:S02]  /*6fc40*/  LDL.LU.64 R8, [R1+0x2160] ;  /* 0x0021600001087983 */ /* 0x000ea40000300a00 */
[----:B------:R-:W-:Y:S01]  /*6fc50*/  IMAD.MOV.U32 R27, RZ, RZ, R12 ;  /* 0x000000ffff1b7224 */ /* 0x000fe200078e000c */
[----:B------:R-:W-:Y:S01]  /*6fc60*/  MOV R26, R13 ;  /* 0x0000000d001a7202 */ /* 0x000fe20000000f00 */
[----:B------:R-:W3:Y:S01]  /*6fc70*/  LDL.LU.64 R14, [R1+0x2158] ;  /* 0x00215800010e7983 */ /* 0x000ee20000300a00 */
[----:B------:R-:W3:Y:S02]  /*6fc80*/  LDL.LU.64 R12, [R1+0x2150] ;  /* 0x00215000010c7983 */ /* 0x000ee40000300a00 */
[----:B------:R-:W-:Y:S02]  /*6fc90*/  STL.64 [R1+0x20c0], R22 ;  /* 0x0020c01601007387 */ /* 0x000fe40000100a00 */
[----:B------:R-:W-:Y:S01]  /*6fca0*/  STL.64 [R1+0x20b8], R20 ;  /* 0x0020b81401007387 */ /* 0x000fe20000100a00 */
[----:B--2---:R-:W-:Y:S11]  /*6fcb0*/  HMMA.16816.F32.BF16 R8, R16, R20, R8 ;  /* 0x000000141008723c */ /* 0x004ff60000041808 */
[----:B------:R-:W-:Y:S11]  /*6fcc0*/  @!UPT UIADD3 URZ, URZ, URZ, URZ ;  /* 0x0000003f3f3ff290 */ /* 0x000ff6000fffe03f */
[----:B------:R-:W-:Y:S01]  /*6fcd0*/  @!UPT UIADD3 URZ, URZ, URZ, URZ ;  /* 0x0000003f3f3ff290 */ /* 0x000fe2000fffe03f */
[----:B------:R0:W-:Y:S01]  /*6fce0*/  STL.64 [R1+0x2c0], R8 ;  /* 0x0002c00801007387 */ /* 0x0001e20000100a00 */
[----:B------:R1:W-:Y:S03]  /*6fcf0*/  STL.64 [R1+0x2c8], R10 ;  /* 0x0002c80a01007387 */ /* 0x0003e60000100a00 */
[----:B0-----:R-:W2:Y:S01]  /*6fd00*/  LDL.LU R8, [R1+0xc30] ;  /* 0x000c300001087983 */ /* 0x001ea20000300800 */
[----:B------:R-:W2:Y:S02]  /*6fd10*/  LDL.LU R9, [R1+0xc34] ;  /* 0x000c340001097983 */ /* 0x000ea40000300800 */
[----:B-1----:R-:W2:Y:S02]  /*6fd20*/  LDL.LU R10, [R1+0xc38] ;  /* 0x000c3800010a7983 */ /* 0x002ea40000300800 */
[----:B------:R-:W2:Y:S01]  /*6fd30*/  LDL.LU R11, [R1+0xc3c] ;  /* 0x000c3c00010b7983 */ /* 0x000ea20000300800 */
[----:B------:R-:W-:-:S02]  /*6fd40*/  MOV R20, R27 ;  /* 0x0000001b00147202 */ /* 0x000fc40000000f00 */
[----:B------:R-:W-:Y:S01]  /*6fd50*/  MOV R21, R26 ;  /* 0x0000001a00157202 */ /* 0x000fe20000000f00 */
[----:B--2---:R-:W-:Y:S01]  /*6fd60*/  STL.64 [R1+0x20d0], R10 ;  /* 0x0020d00a01007387 */ /* 0x004fe20000100a00 */
[----:B------:R-:W-:Y:S03]  /*6fd70*/  STL.64 [R1+0x20c8], R8 ;  /* 0x0020c80801007387 */ /* 0x000fe60000100a00 */
[----:B------:R0:W-:Y:S02]  /*6fd80*/  STL.64 [R1+0x20d8], R20 ;  /* 0x0020d81401007387 */ /* 0x0001e40000100a00 */
[----:B0-----:R-:W-:Y:S01]  /*6fd90*/  IMAD.MOV.U32 R20, RZ, RZ, R25 ;  /* 0x000000ffff147224 */ /* 0x001fe200078e0019 */
[----:B------:R-:W-:-:S05]  /*6fda0*/  MOV R21, R24 ;  /* 0x0000001800157202 */ /* 0x000fca0000000f00 */
[----:B------:R0:W-:Y:S01]  /*6fdb0*/  STL.64 [R1+0x20f0], R20 ;  /* 0x0020f01401007387 */ /* 0x0001e20000100a00 */
        /* <DEDUP_REMOVED lines=8> */
[----:B0-----:R-:W-:-:S02]  /*6fe40*/  MOV R20, R7 ;  /* 0x0000000700147202 */ /* 0x001fc40000000f00 */
[----:B------:R-:W-:Y:S01]  /*6fe50*/  MOV R21, R6 ;  /* 0x0000000600157202 */ /* 0x000fe20000000f00 */
[----:B--2---:R-:W-:Y:S01]  /*6fe60*/  STL.64 [R1+0x2130], R26 ;  /* 0x0021301a01007387 */ /* 0x004fe20000100a00 */
[----:B------:R-:W-:Y:S03]  /*6fe70*/  STL.64 [R1+0x2128], R24 ;  /* 0x0021281801007387 */ /* 0x000fe60000100a00 */
[----:B------:R-:W-:Y:S02]  /*6fe80*/  STL.64 [R1+0x2108], R20 ;  /* 0x0021081401007387 */ /* 0x000fe40000100a00 */
[----:B------:R-:W-:Y:S01]  /*6fe90*/  STL.64 [R1+0x20e8], R10 ;  /* 0x0020e80a01007387 */ /* 0x000fe20000100a00 */
[----:B------:R0:W-:Y:S04]  /*6fea0*/  STL.64 [R1+0x20e0], R8 ;  /* 0x0020e00801007387 */ /* 0x0001e80000100a00 */
        /* <DEDUP_REMOVED lines=16> */
[----:B--2---:R-:W-:Y:S01]  /*6ffb0*/  STL.64 [R1+0x2140], R22 ;  /* 0x0021401601007387 */ /* 0x004fe20000100a00 */
[----:B------:R0:W-:Y:S03]  /*6ffc0*/  STL.64 [R1+0x2138], R20 ;  /* 0x0021381401007387 */ /* 0x0001e60000100a00 */
[----:B0-----:R-:W3:Y:S01]  /*6ffd0*/  LDL.LU R20, [R1+0xb30] ;  /* 0x000b300001147983 */ /* 0x001ee20000300800 */
[----:B------:R-:W3:Y:S02]  /*6ffe0*/  LDL.LU R21, [R1+0xb34] ;  /* 0x000b340001157983 */ /* 0x000ee40000300800 */
[----:B------:R-:W3:Y:S02]  /*6fff0*/  LDL.LU R22, [R1+0xb38] ;  /* 0x000b380001167983 */ /* 0x000ee40000300800 */
[----:B------:R-:W3:Y:S01]  /*70000*/  LDL.LU R23, [R1+0xb3c] ;  /* 0x000b3c0001177983 */ /* 0x000ee20000300800 */
[----:B------:R-:W-:Y:S01]  /*70010*/  STL.64 [R1+0x2100], R10 ;  /* 0x0021000a01007387 */ /* 0x000fe20000100a00 */
        /* <DEDUP_REMOVED lines=9> */
[----:B------:R-:W-:Y:S01]  /*700b0*/  MOV R16, R3 ;  /* 0x0000000300107202 */ /* 0x000fe20000000f00 */
[C---:B---3--:R-:W-:Y:S01]  /*700c0*/  HMMA.16816.F32.BF16 R24, R12.reuse, R24, R20 ;  /* 0x000000180c18723c */ /* 0x048fe20000041814 */
[----:B--2---:R-:W-:Y:S01]  /*700d0*/  STL.64 [R1+0x2080], R6 ;  /* 0x0020800601007387 */ /* 0x004fe20000100a00 */
[----:B------:R0:W-:Y:S03]  /*700e0*/  STL.64 [R1+0x2078], R4 ;  /* 0x0020780401007387 */ /* 0x0001e60000100a00 */
[----:B0-----:R-:W2:Y:S01]  /*700f0*/  LDL.LU.64 R4, [R1+0xd0] ;  /* 0x0000d00001047983 */ /* 0x001ea20000300a00 */
[----:B------:R-:W3:Y:S02]  /*70100*/  LDL.LU R3, [R1+0x2148] ;  /* 0x0021480001037983 */ /* 0x000ee40000300800 */
[----:B------:R-:W2:Y:S02]  /*70110*/  LDL R18, [R1+0xb8] ;  /* 0x0000b80001127983 */ /* 0x000ea40000100800 */
[----:B------:R-:W2:Y:S01]  /*70120*/  LDL R19, [R1+0xbc] ;  /* 0x0000bc0001137983 */ /* 0x000ea20000100800 */
[----:B------:R-:W2:Y:S01]  /*70130*/  LDL.LU.64 R22, [R1+0x2140] ;  /* 0x0021400001167983 */ /* 0x000ea20000300a00 */
[----:B------:R-:W2:Y:S11]  /*70140*/  LDL.LU.64 R20, [R1+0x2138] ;  /* 0x0021380001147983 */ /* 0x000eb60000300a00 */
[----:B------:R-:W-:Y:S02]  /*70150*/  STL.64 [R1+0x2b0], R24 ;  /* 0x0002b01801007387 */ /* 0x000fe40000100a00 */
[----:B------:R0:W-:Y:S02]  /*70160*/  STL.64 [R1+0x2b8], R26 ;  /* 0x0002b81a01007387 */ /* 0x0001e40000100a00 */
        /* <DEDUP_REMOVED lines=8> */
[----:B------:R0:W-:Y:S03]  /*701f0*/  STL.64 [R1+0x2090], R4 ;  /* 0x0020900401007387 */ /* 0x0001e60000100a00 */
[----:B0-----:R-:W3:Y:S01]  /*70200*/  LDL.64 R4, [R1+0xe0] ;  /* 0x0000e00001047983 */ /* 0x001ee20000100a00 */
        /* <DEDUP_REMOVED lines=11> */
[----:B------:R-:W3:Y:S01]  /*702c0*/  LDL.LU R27, [R1+0xc1c] ;  /* 0x000c1c00011b7983 */ /* 0x000ee20000300800 */
[----:B------:R-:W-:-:S07]  /*702d0*/  MOV R17, R2 ;  /* 0x0000000200117202 */ /* 0x000fce0000000f00 */
[C---:B--2---:R-:W-:Y:S01]  /*702e0*/  HMMA.16816.F32.BF16 R20, R12.reuse, R16, R20 ;  /* 0x000000100c14723c */ /* 0x044fe20000041814 */
[----:B---3--:R-:W-:Y:S01]  /*702f0*/  STL.64 [R1+0x20a0], R26 ;  /* 0x0020a01a01007387 */ /* 0x008fe20000100a00 */
        /* <DEDUP_REMOVED lines=14> */
[----:B------:R3:W-:Y:S03]  /*703e0*/  STL.64 [R1+0x278], R22 ;  /* 0x0002781601007387 */ /* 0x0007e60000100a00 */
[----:B0-----:R-:W3:Y:S02]  /*703f0*/  LDL.LU.64 R20, [R1+0x20f0] ;  /* 0x0020f00001147983 */ /* 0x001ee40000300a00 */
[C---:B---3--:R-:W-:Y:S02]  /*70400*/  HMMA.16816.F32.BF16 R20, R12.reuse, R20, R8 ;  /* 0x000000140c14723c */ /* 0x048fe40000041808 */
        /* <DEDUP_REMOVED lines=14> */
[----:B---3--:R-:W-:Y:S01]  /*704f0*/  HMMA.16816.F32.BF16 R12, R12, R20, R8 ;  /* 0x000000140c0c723c */ /* 0x008fe20000041808 */
[----:B------:R-:W3:Y:S01]  /*70500*/  LDL.LU.64 R10, [R1+0x20b0] ;  /* 0x0020b000010a7983 */ /* 0x000ee20000300a00 */
[----:B------:R-:W3:Y:S02]  /*70510*/  LDL.LU.64 R8, [R1+0x20a8] ;  /* 0x0020a80001087983 */ /* 0x000ee40000300a00 */
[----:B--2---:R-:W-:Y:S02]  /*70520*/  STL.64 [R1+0x2038], R22 ;  /* 0x0020381601007387 */ /* 0x004fe40000100a00 */
[----:B------:R0:W-:Y:S01]  /*70530*/  STL.64 [R1+0x2030], R20 ;  /* 0x0020301401007387 */ /* 0x0001e20000100a00 */
[----:B------:R-:W-:Y:S11]  /*70540*/  MOV R2, R5 ;  /* 0x0000000500027202 */ /* 0x000ff60000000f00 */
[----:B------:R-:W-:Y:S05]  /*70550*/  @!UPT UIADD3 URZ, URZ, URZ, URZ ;  /* 0x0000003f3f3ff290 */ /* 0x000fea000fffe03f */
[----:B------:R1:W-:Y:S01]  /*70560*/  STL.64 [R1+0x1b0], R12 ;  /* 0x0001b00c01007387 */ /* 0x0003e20000100a00 */
[----:B------:R2:W-:Y:S02]  /*70570*/  STL.64 [R1+0x1b8], R14 ;  /* 0x0001b80e01007387 */ /* 0x0005e40000100a00 */
[----:B0-----:R-:W4:Y:S02]  /*70580*/  LDL.LU R20, [R1+0xc00] ;  /* 0x000c000001147983 */ /* 0x001f240000300800 */
[----:B------:R-:W4:Y:S01]  /*70590*/  LDL.LU R21, [R1+0xc04] ;  /* 0x000c040001157983 */ /* 0x000f220000300800 */
[----:B-1----:R-:W4:Y:S01]  /*705a0*/  LDL.LU.64 R12, [R1+0xa0] ;  /* 0x0000a000010c7983 */ /* 0x002f220000300a00 */
[----:B--2---:R-:W2:Y:S01]  /*705b0*/  LDL.64 R14, [R1+0xa8] ;  /* 0x0000a800010e7983 */ /* 0x004ea20000100a00 */
        /* <DEDUP_REMOVED lines=13> */
[----:B0-----:R-:W4:Y:S01]  /*70690*/  LDL.LU.64 R24, [R1+0x2088] ;  /* 0x0020880001187983 */ /* 0x001f220000300a00 */
[----:B------:R-:W-:Y:S01]  /*706a0*/  IMAD.MOV.U32 R22, RZ, RZ, R3 ;  /* 0x000000ffff167224 */ /* 0x000fe200078e0003 */
[----:B------:R-:W-:Y:S02]  /*706b0*/  MOV R23, R0 ;  /* 0x0000000000177202 */ /* 0x000fe40000000f00 */
[----:B------:R-:W-:Y:S01]  /*706c0*/  MOV R3, R4 ;  /* 0x0000000400037202 */ /* 0x000fe20000000f00 */
[----:B------:R-:W-:Y:S01]  /*706d0*/  IMAD.MOV.U32 R0, RZ, RZ, R5 ;  /* 0x000000ffff007224 */ /* 0x000fe200078e0005 */
[----:B------:R-:W3:Y:S01]  /*706e0*/  LDL.LU.64 R6, [R1+0x2080] ;  /* 0x0020800001067983 */ /* 0x000ee20000300a00 */
[----:B------:R-:W3:Y:S02]  /*706f0*/  LDL.LU.64 R4, [R1+0x2078] ;  /* 0x0020780001047983 */ /* 0x000ee40000300a00 */
[----:B----4-:R-:W-:Y:S11]  /*70700*/  HMMA.16816.F32.BF16 R20, R8, R24, R20 ;  /* 0x000000180814723c */ /* 0x010ff60000041814 */
[----:B------:R-:W-:Y:S11]  /*70710*/  @!UPT UIADD3 URZ, URZ, URZ, URZ ;  /* 0x0000003f3f3ff290 */ /* 0x000ff6000fffe03f */
[----:B------:R-:W-:Y:S01]  /*70720*/  @!UPT UIADD3 URZ, URZ, URZ, URZ ;  /* 0x0000003f3f3ff290 */ /* 0x000fe2000fffe03f */
[----:B------:R0:W-:Y:S01]  /*70730*/  STL.64 [R1+0x180], R20 ;  /* 0x0001801401007387 */ /* 0x0001e20000100a00 */
[----:B------:R-:W-:Y:S01]  /*70740*/  STL.64 [R1+0x188], R22 ;  /* 0x0001881601007387 */ /* 0x000fe20000100a00 */
[----:B0-----:R-:W-:Y:S02]  /*70750*/  MOV R21, R24 ;  /* 0x0000001800157202 */ /* 0x001fe40000000f00 */
[----:B------:R-:W-:Y:S01]  /*70760*/  MOV R20, R25 ;  /* 0x0000001900147202 */ /* 0x000fe20000000f00 */
[----:B------:R-:W4:Y:S01]  /*70770*/  LDL.LU R24, [R1+0x30] ;  /* 0x0000300001187983 */ /* 0x000f220000300800 */
[----:B------:R-:W4:Y:S01]  /*70780*/  LDL.LU R25, [R1+0x34] ;  /* 0x0000340001197983 */ /* 0x000f220000300800 */
[----:B------:R-:W-:Y:S01]  /*70790*/  MOV R26, R29 ;  /* 0x0000001d001a7202 */ /* 0x000fe20000000f00 */
[----:B------:R-:W-:-:S05]  /*707a0*/  IMAD.MOV.U32 R27, RZ, RZ, R28 ;  /* 0x000000ffff1b7224 */ /* 0x000fca00078e001c */
[----:B------:R-:W-:Y:S01]  /*707b0*/  STL.64 [R1+0x1fd0], R26 ;  /* 0x001fd01a01007387 */ /* 0x000fe20000100a00 */
[----:B---3--:R-:W-:Y:S03]  /*707c0*/  HMMA.16816.F32.BF16 R4, R8, R16, R4 ;  /* 0x000000100804723c */ /* 0x008fe60000041804 */
[----:B----4-:R0:W-:Y:S02]  /*707d0*/  STL.64 [R1+0x1fc8], R24 ;  /* 0x001fc81801007387 */ /* 0x0101e40000100a00 */
[----:B0-----:R-:W-:Y:S02]  /*707e0*/  MOV R24, R21 ;  /* 0x0000001500187202 */ /* 0x001fe40000000f00 */
[----:B------:R-:W-:-:S05]  /*707f0*/  MOV R25, R20 ;  /* 0x0000001400197202 */ /* 0x000fca0000000f00 */
[----:B------:R0:W-:Y:S02]  /*70800*/  STL.64 [R1+0x1fe8], R24 ;  /* 0x001fe81801007387 */ /* 0x0001e40000100a00 */
[----:B0-----:R-:W-:Y:S01]  /*70810*/  MOV R24, R3 ;  /* 0x0000000300187202 */ /* 0x001fe20000000f00 */
[----:B------:R-:W-:-:S05]  /*70820*/  IMAD.MOV.U32 R25, RZ, RZ, R0 ;  /* 0x000000ffff197224 */ /* 0x000fca00078e0000 */
[----:B------:R-:W-:Y:S01]  /*70830*/  STL.64 [R1+0x2000], R24 ;  /* 0x0020001801007387 */ /* 0x000fe20000100a00 */
[----:B------:R-:W3:Y:S03]  /*70840*/  LDL.LU.64 R20, [R1+0x80] ;  /* 0x0000800001147983 */ /* 0x000ee60000300a00 */
[----:B------:R-:W-:Y:S02]  /*70850*/  MOV R0, R4 ;  /* 0x0000000400007202 */ /* 0x000fe40000000f00 */
[----:B------:R-:W-:Y:S02]  /*70860*/  MOV R3, R5 ;  /* 0x0000000500037202 */ /* 0x000fe40000000f00 */
[----:B------:R-:W-:Y:S01]  /*70870*/  MOV R28, R6 ;  /* 0x00000006001c7202 */ /* 0x000fe20000000f00 */
[----:B------:R-:W-:Y:S01]  /*70880*/  IMAD.MOV.U32 R29, RZ, RZ, R7 ;  /* 0x000000ffff1d7224 */ /* 0x000fe200078e0007 */
[----:B---3--:R0:W-:Y:S01]  /*70890*/  STL.64 [R1+0x2050], R20 ;  /* 0x0020501401007387 */ /* 0x0081e20000100a00 */
[----:B------:R-:W3:Y:S02]  /*708a0*/  LDL.LU R4, [R1+0xbb0] ;  /* 0x000bb00001047983 */ /* 0x000ee40000300800 */
[----:B------:R-:W3:Y:S02]  /*708b0*/  LDL.LU R5, [R1+0xbb4] ;  /* 0x000bb40001057983 */ /* 0x000ee40000300800 */
[----:B------:R-:W4:Y:S01]  /*708c0*/  LDL.LU R6, [R1+0xbb8] ;  /* 0x000bb80001067983 */ /* 0x000f220000300800 */
[----:B------:R-:W4:Y:S04]  /*708d0*/  LDL.LU R7, [R1+0xbbc] ;  /* 0x000bbc0001077983 */ /* 0x000f280000300800 */
[----:B0-----:R-:W2:Y:S04]  /*708e0*/  LDL.LU.64 R20, [R1+0x90] ;  /* 0x0000900001147983 */ /* 0x001ea80000300a00 */
[----:B--2---:R-:W-:Y:S01]  /*708f0*/  STL.64 [R1+0x2068], R20 ;  /* 0x0020681401007387 */ /* 0x004fe20000100a00 */
[----:B----4-:R-:W-:Y:S02]  /*70900*/  STL.64 [R1+0x2048], R6 ;  /* 0x0020480601007387 */ /* 0x010fe40000100a00 */
[----:B---3--:R0:W-:Y:S02]  /*70910*/  STL.64 [R1+0x2040], R4 ;  /* 0x0020400401007387 */ /* 0x0081e40000100a00 */
        /* <DEDUP_REMOVED lines=17> */
[----:B------:R-:W-:Y:S02]  /*70a30*/  STL.64 [R1+0x1fe0], R18 ;  /* 0x001fe01201007387 */ /* 0x000fe40000100a00 */
[----:B------:R0:W-:Y:S02]  /*70a40*/  STL.64 [R1+0x1fd8], R16 ;  /* 0x001fd81001007387 */ /* 0x0001e40000100a00 */
        /* <DEDUP_REMOVED lines=13> */
[----:B0-----:R-:W3:Y:S01]  /*70b20*/  LDL.LU R16, [R1+0x70] ;  /* 0x0000700001107983 */ /* 0x001ee20000300800 */
[----:B------:R-:W3:Y:S02]  /*70b30*/  LDL.LU R17, [R1+0x74] ;  /* 0x0000740001117983 */ /* 0x000ee40000300800 */
[----:B------:R-:W3:Y:S02]  /*70b40*/  LDL.LU R18, [R1+0x78] ;  /* 0x0000780001127983 */ /* 0x000ee40000300800 */
[----:B------:R-:W3:Y:S01]  /*70b50*/  LDL.LU R19, [R1+0x7c] ;  /* 0x00007c0001137983 */ /* 0x000ee20000300800 */
[----:B------:R-:W-:Y:S01]  /*70b60*/  STL [R1+0x1a1c], R29 ;  /* 0x001a1c1d01007387 */ /* 0x000fe20000100800 */
[----:B------:R-:W-:Y:S02]  /*70b70*/  STL [R1+0x1a18], R28 ;  /* 0x001a181c01007387 */ /* 0x000fe40000100800 */
[----:B------:R-:W-:Y:S02]  /*70b80*/  STL [R1+0x1a14], R3 ;  /* 0x001a140301007387 */ /* 0x000fe40000100800 */
[----:B------:R-:W-:Y:S01]  /*70b90*/  STL [R1+0x1a10], R0 ;  /* 0x001a100001007387 */ /* 0x000fe20000100800 */
[----:B------:R0:W-:Y:S01]  /*70ba0*/  STL.64 [R1+0x160], R20 ;  /* 0x0001601401007387 */ /* 0x0001e20000100a00 */
[----:B------:R-:W-:Y:S03]  /*70bb0*/  STL.64 [R1+0x168], R22 ;  /* 0x0001681601007387 */ /* 0x000fe60000100a00 */
[----:B0-----:R-:W2:Y:S02]  /*70bc0*/  LDL.LU.64 R20, [R1+0x2068] ;  /* 0x0020680001147983 */ /* 0x001ea40000300a00 */
        /* <DEDUP_REMOVED lines=17> */
[----:B------:R-:W4:Y:S02]  /*70ce0*/  LDL.LU.64 R22, [R1+0x2038] ;  /* 0x0020380001167983 */ /* 0x000f240000300a00 */
[----:B------:R-:W2:Y:S02]  /*70cf0*/  LDL.LU.64 R20, [R1+0x2030] ;  /* 0x0020300001147983 */ /* 0x000ea40000300a00 */
[----:B--2---:R-:W-:Y:S01]  /*70d00*/  HMMA.16816.F32.BF16 R8, R8, R20, R4 ;  /* 0x000000140808723c */ /* 0x004fe20000041804 */
[----:B------:R-:W3:Y:S01]  /*70d10*/  LDL.LU.64 R6, [R1+0x2028] ;  /* 0x0020280001067983 */ /* 0x000ee20000300a00 */
[----:B------:R-:W3:Y:S02]  /*70d20*/  LDL.LU.64 R4, [R1+0x2020] ;  /* 0x0020200001047983 */ /* 0x000ee40000300a00 */
[----:B----4-:R-:W-:Y:S02]  /*70d30*/  STL.64 [R1+0x1fa8], R22 ;  /* 0x001fa81601007387 */ /* 0x010fe40000100a00 */
[----:B------:R-:W-:Y:S11]  /*70d40*/  STL.64 [R1+0x1fa0], R20 ;  /* 0x001fa01401007387 */ /* 0x000ff60000100a00 */
[----:B------:R-:W-:Y:S06]  /*70d50*/  @!UPT UIADD3 URZ, URZ, URZ, URZ ;  /* 0x0000003f3f3ff290 */ /* 0x000fec000fffe03f */
[----:B------:R0:W-:Y:S02]  /*70d60*/  STL.64 [R1+0xf0], R8 ;  /* 0x0000f00801007387 */ /* 0x0001e40000100a00 */
[----:B0-----:R-:W-:Y:S01]  /*70d70*/  MOV R8, R27 ;  /* 0x0000001b00087202 */ /* 0x001fe20000000f00 */
[----:B------:R-:W-:Y:S01]  /*70d80*/  IMAD.MOV.U32 R9, RZ, RZ, R26 ;  /* 0x000000ffff097224 */ /* 0x000fe200078e001a */
[----:B------:R0:W-:Y:S01]  /*70d90*/  STL.64 [R1+0xf8], R10 ;  /* 0x0000f80a01007387 */ /* 0x0001e20000100a00 */
[----:B------:R-:W-:Y:S02]  /*70da0*/  MOV R20, R2 ;  /* 0x0000000200147202 */ /* 0x000fe40000000f00 */
[----:B------:R-:W2:Y:S02]  /*70db0*/  LDL.LU R2, [R1+0x2018] ;  /* 0x0020180001027983 */ /* 0x000ea40000300800 */
[----:B------:R-:W4:Y:S01]  /*70dc0*/  LDL.LU R21, [R1+0x44] ;  /* 0x0000440001157983 */ /* 0x000f220000300800 */
[----:B------:R-:W4:Y:S01]  /*70dd0*/  LDL.LU R22, [R1+0x48] ;  /* 0x0000480001167983 */ /* 0x000f220000300800 */
[----:B------:R-:W4:Y:S03]  /*70de0*/  LDL.LU R23, [R1+0x4c] ;  /* 0x00004c0001177983 */ /* 0x000f260000300800 */
[----:B0-----:R-:W4:Y:S01]  /*70df0*/  LDL R10, [R1+0x98] ;  /* 0x00009800010a7983 */ /* 0x001f220000100800 */
[C---:B---3--:R-:W-:Y:S03]  /*70e00*/  HMMA.16816.F32.BF16 R24, R4.reuse, R24, R16 ;  /* 0x000000180418723c */ /* 0x048fe60000041810 */
[----:B------:R-:W3:Y:S01]  /*70e10*/  LDL.LU.64 R18, [R1+0x2010] ;  /* 0x0020100001127983 */ /* 0x000ee20000300a00 */
[----:B------:R-:W3:Y:S11]  /*70e20*/  LDL.LU.64 R16, [R1+0x2008] ;  /* 0x0020080001107983 */ /* 0x000ef60000300a00 */
[----:B------:R-:W-:Y:S08]  /*70e30*/  @!UPT UIADD3 URZ, URZ, URZ, URZ ;  /* 0x0000003f3f3ff290 */ /* 0x000ff0000fffe03f */
[----:B------:R0:W-:Y:S01]  /*70e40*/  STL.64 [R1+0x70], R24 ;  /* 0x0000701801007387 */ /* 0x0001e20000100a00 */
[----:B------:R3:W-:Y:S03]  /*70e50*/  STL.64 [R1+0x78], R26 ;  /* 0x0000781a01007387 */ /* 0x0007e60000100a00 */
[----:B0-----:R-:W3:Y:S01]  /*70e60*/  LDL.LU.64 R24, [R1+0x2000] ;  /* 0x0020000001187983 */ /* 0x001ee20000300a00 */
[----:B--2---:R-:W-:Y:S01]  /*70e70*/  MOV R11, R2 ;  /* 0x00000002000b7202 */ /* 0x004fe20000000f00 */
[----:B------:R-:W-:Y:S02]  /*70e80*/  MOV R2, R27 ;  /* 0x0000001b00027202 */ /* 0x000fe40000000f00 */
[C---:B---3--:R-:W-:Y:S01]  /*70e90*/  HMMA.16816.F32.BF16 R24, R4.reuse, R24, R16 ;  /* 0x000000180418723c */ /* 0x048fe20000041810 */
[----:B------:R-:W2:Y:S01]  /*70ea0*/  LDL.LU.64 R18, [R1+0x1ff8] ;  /* 0x001ff80001127983 */ /* 0x000ea20000300a00 */
[----:B------:R-:W2:Y:S11]  /*70eb0*/  LDL.LU.64 R16, [R1+0x1ff0] ;  /* 0x001ff00001107983 */ /* 0x000eb60000300a00 */
[----:B------:R-:W-:Y:S10]  /*70ec0*/  @!UPT UIADD3 URZ, URZ, URZ, URZ ;  /* 0x0000003f3f3ff290 */ /* 0x000ff4000fffe03f */
[----:B------:R0:W-:Y:S01]  /*70ed0*/  STL.64 [R1+0x60], R24 ;  /* 0x0000601801007387 */ /* 0x0001e20000100a00 */
[----:B------:R2:W-:Y:S03]  /*70ee0*/  STL.64 [R1+0x68], R26 ;  /* 0x0000681a01007387 */ /* 0x0005e60000100a00 */
[----:B0-----:R-:W2:Y:S02]  /*70ef0*/  LDL.LU.64 R24, [R1+0x1fe8] ;  /* 0x001fe80001187983 */ /* 0x001ea40000300a00 */
[C---:B--2---:R-:W-:Y:S02]  /*70f00*/  HMMA.16816.F32.BF16 R24, R4.reuse, R24, R16 ;  /* 0x000000180418723c */ /* 0x044fe40000041810 */
[----:B------:R-:W2:Y:S01]  /*70f10*/  LDL.LU.64 R18, [R1+0x1fe0] ;  /* 0x001fe00001127983 */ /* 0x000ea20000300a00 */
[----:B------:R-:W4:Y:S11]  /*70f20*/  LDL.LU.64 R16, [R1+0x1fd8] ;  /* 0x001fd80001107983 */ /* 0x000f360000300a00 */
[----:B------:R-:W-:Y:S09]  /*70f30*/  @!UPT UIADD3 URZ, URZ, URZ, URZ ;  /* 0x0000003f3f3ff290 */ /* 0x000ff2000fffe03f */
[----:B------:R-:W-:Y:S01]  /*70f40*/  STL.64 [R1+0x50], R24 ;  /* 0x0000501801007387 */ /* 0x000fe20000100a00 */
[----:B------:R0:W-:Y:S03]  /*70f50*/  STL.64 [R1+0x58], R26 ;  /* 0x0000581a01007387 */ /* 0x0001e60000100a00 */
[----:B0-----:R-:W3:Y:S01]  /*70f60*/  LDL.LU.64 R26, [R1+0x1fd0] ;  /* 0x001fd000011a7983 */ /* 0x001ee20000300a00 */
[----:B------:R-:W3:Y:S01]  /*70f70*/  LDL.LU.64 R24, [R1+0x1fc8] ;  /* 0x001fc80001187983 */ /* 0x000ee20000300a00 */
[C---:B----4-:R-:W-:Y:S02]  /*70f80*/  HMMA.16816.F32.BF16 R20, R4.reuse, R16, R20 ;  /* 0x000000100414723c */ /* 0x050fe40000041814 */
[----:B--2---:R0:W-:Y:S04]  /*70f90*/  STL.64 [R1+0x1f48], R18 ;  /* 0x001f481201007387 */ /* 0x0041e80000100a00 */
[----:B0-----:R-:W2:Y:S11]  /*70fa0*/  LDL R18, [R1+0xc8] ;  /* 0x0000c80001127983 */ /* 0x001eb60000100800 */
[----:B------:R-:W-:Y:S06]  /*70fb0*/  @!UPT UIADD3 URZ, URZ, URZ, URZ ;  /* 0x0000003f3f3ff290 */ /* 0x000fec000fffe03f */
[----:B------:R-:W-:Y:S01]  /*70fc0*/  STL.64 [R1+0x40], R20 ;  /* 0x0000401401007387 */ /* 0x000fe20000100a00 */
[----:B------:R3:W-:Y:S02]  /*70fd0*/  STL.64 [R1+0x48], R22 ;  /* 0x0000481601007387 */ /* 0x0007e40000100a00 */
[----:B------:R-:W2:Y:S01]  /*70fe0*/  LDL R19, [R1+0xcc] ;  /* 0x0000cc0001137983 */ /* 0x000ea20000100800 */
[C---:B---3--:R-:W-:Y:S01]  /*70ff0*/  HMMA.16816.F32.BF16 R20, R4.reuse, R12, R24 ;  /* 0x0000000c0414723c */ /* 0x048fe20000041818 */
[----:B--2---:R0:W-:Y:S04]  /*71000*/  STL.64 [R1+0x1f60], R18 ;  /* 0x001f601201007387 */ /* 0x0041e80000100a00 */
[----:B0-----:R-:W2:Y:S04]  /*71010*/  LDL.64 R18, [R1+0xd8] ;  /* 0x0000d80001127983 */ /* 0x001ea80000100a00 */
[----:B--2---:R0:W-:Y:S04]  /*71020*/  STL.64 [R1+0x1f78], R18 ;  /* 0x001f781201007387 */ /* 0x0041e80000100a00 */
[----:B0-----:R-:W2:Y:S10]  /*71030*/  LDL R18, [R1+0xe8] ;  /* 0x0000e80001127983 */ /* 0x001eb40000100800 */
[----:B------:R-:W-:Y:S02]  /*71040*/  STL.64 [R1+0x30], R20 ;  /* 0x0000301401007387 */ /* 0x000fe40000100a00 */
[----:B------:R-:W-:Y:S02]  /*71050*/  STL.64 [R1+0x38], R22 ;  /* 0x0000381601007387 */ /* 0x000fe40000100a00 */
[----:B------:R-:W2:Y:S02]  /*71060*/  LDL R19, [R1+0xec] ;  /* 0x0000ec0001137983 */ /* 0x000ea40000100800 */
[----:B--2---:R-:W-:Y:S01]  /*71070*/  STL.64 [R1+0x1fb0], R18 ;  /* 0x001fb01201007387 */ /* 0x004fe20000100a00 */
[----:B------:R-:W2:Y:S02]  /*71080*/  LDL.LU R24, [R1] ;  /* 0x0000000001187983 */ /* 0x000ea40000300800 */
[----:B------:R-:W2:Y:S02]  /*71090*/  LDL.LU R25, [R1+0x4] ;  /* 0x0000040001197983 */ /* 0x000ea40000300800 */
[----:B------:R-:W3:Y:S01]  /*710a0*/  LDL.LU R26, [R1+0x8] ;  /* 0x00000800011a7983 */ /* 0x000ee20000300800 */
[----:B------:R-:W3:Y:S04]  /*710b0*/  LDL.LU R27, [R1+0xc] ;  /* 0x00000c00011b7983 */ /* 0x000ee80000300800 */
        /* <DEDUP_REMOVED lines=20> */
[----:B------:R-:W4:Y:S01]  /*71200*/  LDL.LU R15, [R1+0x90c] ;  /* 0x00090c00010f7983 */ /* 0x000f220000300800 */
[C---:B------:R-:W-:Y:S01]  /*71210*/  HMMA.16816.F32.BF16 R24, R4.reuse, R8, R24 ;  /* 0x000000080418723c */ /* 0x040fe20000041818 */
[----:B------:R-:W-:Y:S01]  /*71220*/  MOV R20, R3 ;  /* 0x0000000300147202 */ /* 0x000fe20000000f00 */
[----:B------:R-:W-:Y:S01]  /*71230*/  IMAD.MOV.U32 R21, RZ, RZ, R0 ;  /* 0x000000ffff157224 */ /* 0x000fe200078e0000 */
        /* <DEDUP_REMOVED lines=15> */
[----:B0-----:R-:W3:Y:S01]  /*71330*/  LDL.LU.64 R26, [R1+0x1fc0] ;  /* 0x001fc000011a7983 */ /* 0x001ee20000300a00 */
[----:B------:R-:W3:Y:S02]  /*71340*/  LDL.LU.64 R24, [R1+0x1fb8] ;  /* 0x001fb80001187983 */ /* 0x000ee40000300a00 */
[----:B------:R0:W-:Y:S02]  /*71350*/  STL.64 [R1+0x1f38], R10 ;  /* 0x001f380a01007387 */ /* 0x0001e40000100a00 */
[----:B------:R-:W4:Y:S01]  /*71360*/  LDL.LU R8, [R1+0x8d0] ;  /* 0x0008d00001087983 */ /* 0x000f220000300800 */
[----:B------:R-:W4:Y:S04]  /*71370*/  LDL.LU R9, [R1+0x8d4] ;  /* 0x0008d40001097983 */ /* 0x000f280000300800 */
[----:B0-----:R-:W4:Y:S01]  /*71380*/  LDL.LU R10, [R1+0x8d8] ;  /* 0x0008d800010a7983 */ /* 0x001f220000300800 */
[----:B------:R-:W4:Y:S02]  /*71390*/  LDL.LU R11, [R1+0x8dc] ;  /* 0x0008dc00010b7983 */ /* 0x000f240000300800 */
[----:B------:R-:W2:Y:S02]  /*713a0*/  LDL.LU.64 R18, [R1+0x1fb0] ;  /* 0x001fb00001127983 */ /* 0x000ea40000300a00 */
[----:B------:R-:W-:Y:S01]  /*713b0*/  STL.64 [R1+0x10], R20 ;  /* 0x0000101401007387 */ /* 0x000fe20000100a00 */
[----:B------:R0:W-:Y:S04]  /*713c0*/  STL.64 [R1+0x18], R22 ;  /* 0x0000181601007387 */ /* 0x0001e80000100a00 */
[----:B0-----:R-:W2:Y:S01]  /*713d0*/  LDL.LU.64 R22, [R1+0x1fa8] ;  /* 0x001fa80001167983 */ /* 0x001ea20000300a00 */
[----:B------:R-:W3:Y:S02]  /*713e0*/  LDL.LU.64 R20, [R1+0x1fa0] ;  /* 0x001fa00001147983 */ /* 0x000ee40000300a00 */
[----:B---3--:R-:W-:Y:S01]  /*713f0*/  HMMA.16816.F32.BF16 R4, R4, R20, R24 ;  /* 0x000000140404723c */ /* 0x008fe20000041818 */
[----:B------:R-:W2:Y:S01]  /*71400*/  LDL.LU.64 R26, [R1+0x1f98] ;  /* 0x001f9800011a7983 */ /* 0x000ea20000300a00 */
[----:B------:R-:W2:Y:S11]  /*71410*/  LDL.LU.64 R24, [R1+0x1f90] ;  /* 0x001f900001187983 */ /* 0x000eb60000300a00 */
[----:B------:R-:W-:Y:S10]  /*71420*/  @!UPT UIADD3 URZ, URZ, URZ, URZ ;  /* 0x0000003f3f3ff290 */ /* 0x000ff4000fffe03f */
[----:B------:R0:W-:Y:S01]  /*71430*/  STL.64 [R1], R4 ;  /* 0x0000000401007387 */ /* 0x0001e20000100a00 */
[----:B------:R1:W-:Y:S03]  /*71440*/  STL.64 [R1+0x8], R6 ;  /* 0x0000080601007387 */ /* 0x0003e60000100a00 */
[----:B0-----:R-:W3:Y:S01]  /*71450*/  LDL.LU R4, [R1+0x8b0] ;  /* 0x0008b00001047983 */ /* 0x001ee20000300800 */
[----:B------:R-:W3:Y:S02]  /*71460*/  LDL.LU R5, [R1+0x8b4] ;  /* 0x0008b40001057983 */ /* 0x000ee40000300800 */
[----:B-1----:R-:W3:Y:S02]  /*71470*/  LDL.LU R6, [R1+0x8b8] ;  /* 0x0008b80001067983 */ /* 0x002ee40000300800 */
[----:B------:R-:W3:Y:S01]  /*71480*/  LDL.LU R7, [R1+0x8bc] ;  /* 0x0008bc0001077983 */ /* 0x000ee20000300800 */
[----:B--2---:R-:W-:Y:S01]  /*71490*/  HMMA.16816.F32.BF16 R16, R24, R18, R12 ;  /* 0x000000121810723c */ /* 0x004fe2000004180c */
[----:B------:R-:W2:Y:S01]  /*714a0*/  LDL.LU.64 R14, [R1+0x1f88] ;  /* 0x001f8800010e7983 */ /* 0x000ea20000300a00 */
[----:B------:R-:W2:Y:S11]  /*714b0*/  LDL.LU.64 R12, [R1+0x1f80] ;  /* 0x001f8000010c7983 */ /* 0x000eb60000300a00 */
[----:B------:R-:W-:Y:S10]  /*714c0*/  @!UPT UIADD3 URZ, URZ, URZ, URZ ;  /* 0x0000003f3f3ff290 */ /* 0x000ff4000fffe03f */
[----:B------:R-:W-:Y:S01]  /*714d0*/  STL.64 [R1+0x860], R16 ;  /* 0x0008601001007387 */ /* 0x000fe20000100a00 */
[----:B------:R0:W-:Y:S03]  /*714e0*/  STL.64 [R1+0x868], R18 ;  /* 0x0008681201007387 */ /* 0x0001e60000100a00 */
[----:B0-----:R-:W2:Y:S04]  /*714f0*/  LDL.LU.64 R18, [R1+0x1f78] ;  /* 0x001f780001127983 */ /* 0x001ea80000300a00 */
[----:B------:R-:W0:Y:S02]  /*71500*/  S2R R29, SR_TID.X ;  /* 0x00000000001d7919 */ /* 0x000e240000002100 */
[----:B0-----:R-:W-:-:S02]  /*71510*/  LOP3.LUT R28, R29, 0x7, RZ, 0xc0, !PT ;  /* 0x000000071d1c7812 */ /* 0x001fc400078ec0ff */
[----:B------:R-:W-:Y:S02]  /*71520*/  SHF.L.U32 R3, R29, 0x7, RZ ;  /* 0x000000071d037819 */ /* 0x000fe400000006ff */
[----:B------:R-:W-:-:S04]  /*71530*/  SHF.L.U32 R28, R28, 0x4, RZ ;  /* 0x000000041c1c7819 */ /* 0x000fc800000006ff */
[----:B------:R-:W-:Y:S01]  /*71540*/  LOP3.LUT R21, R28, 0x780, R3, 0xf8, !PT ;  /* 0x000007801c157812 */ /* 0x000fe200078ef803 */
        /* <DEDUP_REMOVED lines=16> */
[----:B------:R-:W-:-:S04]  /*71650*/  LOP3.LUT R21, R21, 0x10, R29, 0x78, !PT ;  /* 0x0000001015157812 */ /* 0x000fc800078e781d */
[----:B------:R-:W-:Y:S01]  /*71660*/  LOP3.LUT R21, R21, 0x60, RZ, 0x3c, !PT ;  /* 0x0000006015157812 */ /* 0x000fe200078e3cff */
[C---:B--2---:R-:W-:Y:S01]  /*71670*/  HMMA.16816.F32.BF16 R16, R24.reuse, R18, R12 ;  /* 0x000000121810723c */ /* 0x044fe2000004180c */
[----:B------:R-:W4:Y:S11]  /*71680*/  LDL.LU.64 R14, [R1+0x1f40] ;  /* 0x001f4000010e7983 */ /* 0x000f360000300a00 */
        /* <DEDUP_REMOVED lines=10> */
[C---:B----4-:R-:W-:Y:S11]  /*71730*/  HMMA.16816.F32.BF16 R8, R24.reuse, R14, R8 ;  /* 0x0000000e1808723c */ /* 0x050ff60000041808 */
        /* <DEDUP_REMOVED lines=9> */
[----:B------:R-:W-:Y:S01]  /*717d0*/  STL.64 [R1+0x1eb8], R12 ;  /* 0x001eb80c01007387 */ /* 0x000fe20000100a00 */
[C---:B--2---:R-:W-:Y:S02]  /*717e0*/  HMMA.16816.F32.BF16 R8, R24.reuse, R10, R16 ;  /* 0x0000000a1808723c */ /* 0x044fe40000041810 */
[----:B------:R-:W2:Y:S11]  /*717f0*/  LDL.LU R16, [R1+0x880] ;  /* 0x0008800001107983 */ /* 0x000eb60000300800 */
[----:B------:R-:W-:Y:S10]  /*71800*/  @!UPT UIADD3 URZ, URZ, URZ, URZ ;  /* 0x0000003f3f3ff290 */ /* 0x000ff4000fffe03f */
[----:B------:R-:W-:Y:S01]  /*71810*/  STL.64 [R1+0x670], R8 ;  /* 0x0006700801007387 */ /* 0x000fe20000100a00 */
[----:B------:R-:W-:Y:S02]  /*71820*/  STL.64 [R1+0x678], R10 ;  /* 0x0006780a01007387 */ /* 0x000fe40000100a00 */
[----:B------:R-:W0:Y:S04]  /*71830*/  LDSM.16.M88.4 R8, [R21+0x51800] ;  /* 0x051800001508783b */ /* 0x000e280000000200 */
[----:B------:R-:W2:Y:S01]  /*71840*/  LDL.LU R17, [R1+0x884] ;  /* 0x0008840001117983 */ /* 0x000ea20000300800 */
[----:B------:R-:W2:Y:S01]  /*71850*/  LDL.LU R18, [R1+0x888] ;  /* 0x0008880001127983 */ /* 0x000ea20000300800 */
[----:B------:R-:W2:Y:S03]  /*71860*/  LDL.LU R19, [R1+0x88c] ;  /* 0x00088c0001137983 */ /* 0x000ea60000300800 */
[----:B0-----:R0:W-:Y:S01]  /*71870*/  STL.64 [R1+0x1e38], R10 ;  /* 0x001e380a01007387 */ /* 0x0011e20000100a00 */
[----:B------:R-:W-:Y:S03]  /*71880*/  STL.64 [R1+0x1e30], R8 ;  /* 0x001e300801007387 */ /* 0x000fe60000100a00 */
[----:B0-----:R-:W3:Y:S01]  /*71890*/  LDL.64 R10, [R1+0x88] ;  /* 0x00008800010a7983 */ /* 0x001ee20000100a00 */
[----:B------:R-:W4:Y:S01]  /*718a0*/  LDL.LU R12, [R1+0x870] ;  /* 0x00087000010c7983 */ /* 0x000f220000300800 */
[----:B---3--:R-:W-:Y:S11]  /*718b0*/  HMMA.16816.F32.BF16 R4, R24, R10, R4 ;  /* 0x0000000a1804723c */ /* 0x008ff60000041804 */
[----:B------:R-:W-:Y:S11]  /*718c0*/  @!UPT UIADD3 URZ, URZ, URZ, URZ ;  /* 0x0000003f3f3ff290 */ /* 0x000ff6000fffe03f */
[----:B------:R-:W-:Y:S01]  /*718d0*/  @!UPT UIADD3 URZ, URZ, URZ, URZ ;  /* 0x0000003f3f3ff290 */ /* 0x000fe2000fffe03f */
[----:B------:R-:W-:Y:S01]  /*718e0*/  STL.64 [R1+0x640], R4 ;  /* 0x0006400401007387 */ /* 0x000fe20000100a00 */
[----:B------:R-:W-:Y:S02]  /*718f0*/  STL.64 [R1+0x648], R6 ;  /* 0x0006480601007387 */ /* 0x000fe40000100a00 */
[----:B------:R-:W4:Y:S02]  /*71900*/  LDL.LU R13, [R1+0x874] ;  /* 0x00087400010d7983 */ /* 0x000f240000300800 */
[----:B------:R-:W4:Y:S01]  /*71910*/  LDL.LU R14, [R1+0x878] ;  /* 0x00087800010e7983 */ /* 0x000f220000300800 */
[----:B------:R-:W4:Y:S01]  /*71920*/  LDL.LU R15, [R1+0x87c] ;  /* 0x00087c00010f7983 */ /* 0x000f220000300800 */
[----:B------:R0:W-:Y:S03]  /*71930*/  STL.64 [R1+0x1ed8], R10 ;  /* 0x001ed80a01007387 */ /* 0x0001e60000100a00 */
[----:B------:R-:W1:Y:S04]  /*71940*/  LDSM.16.M88.4 R4, [R21+0x52000] ;  /* 0x052000001504783b */ /* 0x000e680000000200 */
[----:B0-----:R-:W3:Y:S04]  /*71950*/  LDL.64 R10, [R1+0xb8] ;  /* 0x0000b800010a7983 */ /* 0x001ee80000100a00 */
[----:B---3--:R0:W-:Y:S04]  /*71960*/  STL.64 [R1+0x1ef8], R10 ;  /* 0x001ef80a01007387 */ /* 0x0081e80000100a00 */
[----:B0-----:R-:W3:Y:S04]  /*71970*/  LDL.64 R10, [R1+0xc8] ;  /* 0x0000c800010a7983 */ /* 0x001ee80000100a00 */
[----:B---3--:R0:W-:Y:S02]  /*71980*/  STL.64 [R1+0x1f00], R10 ;  /* 0x001f000a01007387 */ /* 0x0081e40000100a00 */
[----:B0-----:R-:W-:Y:S01]  /*71990*/  MOV R10, R3 ;  /* 0x00000003000a7202 */ /* 0x001fe20000000f00 */
[----:B------:R-:W-:-:S05]  /*719a0*/  IMAD.MOV.U32 R11, RZ, RZ, R0 ;  /* 0x000000ffff0b7224 */ /* 0x000fca00078e0000 */
[----:B------:R0:W-:Y:S04]  /*719b0*/  STL.64 [R1+0x1f18], R10 ;  /* 0x001f180a01007387 */ /* 0x0001e80000100a00 */
[----:B0-----:R-:W4:Y:S01]  /*719c0*/  LDL.64 R10, [R1+0xe8] ;  /* 0x0000e800010a7983 */ /* 0x001f220000100a00 */
[----:B-1----:R-:W-:Y:S02]  /*719d0*/  STL.64 [R1+0x1da0], R6 ;  /* 0x001da00601007387 */ /* 0x002fe40000100a00 */
[----:B------:R0:W-:Y:S02]  /*719e0*/  STL.64 [R1+0x1d98], R4 ;  /* 0x001d980401007387 */ /* 0x0001e40000100a00 */
[----:B0-----:R-:W3:Y:S01]  /*719f0*/  LDL.LU R4, [R1+0x830] ;  /* 0x0008300001047983 */ /* 0x001ee20000300800 */
[----:B------:R-:W3:Y:S01]  /*71a00*/  LDL.LU R5, [R1+0x834] ;  /* 0x0008340001057983 */ /* 0x000ee20000300800 */
[----:B------:R-:W-:-:S02]  /*71a10*/  MOV R6, R22 ;  /* 0x0000001600067202 */ /* 0x000fc40000000f00 */
[----:B------:R-:W-:Y:S01]  /*71a20*/  MOV R7, R23 ;  /* 0x0000001700077202 */ /* 0x000fe20000000f00 */
[----:B------:R-:W2:Y:S01]  /*71a30*/  LDL.LU R22, [R1+0x1f34] ;  /* 0x001f340001167983 */ /* 0x000ea20000300800 */
[----:B------:R-:W2:Y:S03]  /*71a40*/  LDL.LU R23, [R1+0x1f30] ;  /* 0x001f300001177983 */ /* 0x000ea60000300800 */
[----:B------:R-:W-:Y:S04]  /*71a50*/  STL.64 [R1+0x1f10], R6 ;  /* 0x001f100601007387 */ /* 0x000fe80000100a00 */
[----:B---3--:R0:W-:Y:S01]  /*71a60*/  STL.64 [R1+0x1f08], R4 ;  /* 0x001f080401007387 */ /* 0x0081e20000100a00 */
[----:B--2---:R-:W-:Y:S03]  /*71a70*/  HMMA.16816.F32.BF16 R24, R24, R22, R16 ;  /* 0x000000161818723c */ /* 0x004fe60000041810 */
[----:B0-----:R-:W2:Y:S01]  /*71a80*/  LDL.LU R4, [R1+0x850] ;  /* 0x0008500001047983 */ /* 0x001ea20000300800 */
[----:B------:R-:W2:Y:S02]  /*71a90*/  LDL.LU R5, [R1+0x854] ;  /* 0x0008540001057983 */ /* 0x000ea40000300800 */
[----:B------:R-:W2:Y:S02]  /*71aa0*/  LDL.LU R6, [R1+0x858] ;  /* 0x0008580001067983 */ /* 0x000ea40000300800 */
[----:B------:R-:W2:Y:S01]  /*71ab0*/  LDL.LU R7, [R1+0x85c] ;  /* 0x00085c0001077983 */ /* 0x000ea20000300800 */
[----:B------:R-:W4:Y:S01]  /*71ac0*/  LDL.LU.64 R18, [R1+0x1f28] ;  /* 0x001f280001127983 */ /* 0x000f220000300a00 */
[----:B------:R-:W4:Y:S11]  /*71ad0*/  LDL.LU.64 R16, [R1+0x1f20] ;  /* 0x001f200001107983 */ /* 0x000f360000300a00 */
[----:B------:R-:W-:Y:S02]  /*71ae0*/  @!UPT UIADD3 URZ, URZ, URZ, URZ ;  /* 0x0000003f3f3ff290 */ /* 0x000fe4000fffe03f */
[----:B------:R-:W-:Y:S01]  /*71af0*/  STL.64 [R1+0x620], R24 ;  /* 0x0006201801007387 */ /* 0x000fe20000100a00 */
[----:B------:R-:W-:Y:S02]  /*71b00*/  STL.64 [R1+0x628], R26 ;  /* 0x0006281a01007387 */ /* 0x000fe40000100a00 */
[----:B------:R-:W0:Y:S04]  /*71b10*/  LDSM.16.M88.4 R24, [R21+0x52800] ;  /* 0x052800001518783b */ /* 0x000e280000000200 */
[----:B------:R-:W-:Y:S01]  /*71b20*/  STL.64 [R1+0x1ed0], R22 ;  /* 0x001ed01601007387 */ /* 0x000fe20000100a00 */
[----:B------:R-:W-:Y:S04]  /*71b30*/  STL [R1+0x1ec8], R21 ;  /* 0x001ec81501007387 */ /* 0x000fe80000100800 */
[----:B0-----:R-:W-:Y:S01]  /*71b40*/  STL.64 [R1+0x1d20], R26 ;  /* 0x001d201a01007387 */ /* 0x001fe20000100a00 */
[----:B------:R0:W-:Y:S03]  /*71b50*/  STL.64 [R1+0x1d18], R24 ;  /* 0x001d181801007387 */ /* 0x0001e60000100a00 */
[----:B0-----:R-:W3:Y:S01]  /*71b60*/  LDL.LU R24, [R1+0x810] ;  /* 0x0008100001187983 */ /* 0x001ee20000300800 */
[----:B------:R-:W3:Y:S02]  /*71b70*/  LDL.LU R25, [R1+0x814] ;  /* 0x0008140001197983 */ /* 0x000ee40000300800 */
[----:B------:R-:W3:Y:S02]  /*71b80*/  LDL.LU R26, [R1+0x818] ;  /* 0x00081800011a7983 */ /* 0x000ee40000300800 */
[----:B------:R-:W3:Y:S01]  /*71b90*/  LDL.LU R27, [R1+0x81c] ;  /* 0x00081c00011b7983 */ /* 0x000ee20000300800 */
[C---:B----4-:R-:W-:Y:S11]  /*71ba0*/  HMMA.16816.F32.BF16 R12, R16.reuse, R10, R12 ;  /* 0x0000000a100c723c */ /* 0x050ff6000004180c */
[----:B------:R-:W-:Y:S11]  /*71bb0*/  @!UPT UIADD3 URZ, URZ, URZ, URZ ;  /* 0x0000003f3f3ff290 */ /* 0x000ff6000fffe03f */
[----:B------:R-:W-:Y:S01]  /*71bc0*/  @!UPT UIADD3 URZ, URZ, URZ, URZ ;  /* 0x0000003f3f3ff290 */ /* 0x000fe2000fffe03f */
[----:B------:R0:W-:Y:S01]  /*71bd0*/  STL.64 [R1+0x870], R12 ;  /* 0x0008700c01007387 */ /* 0x0001e20000100a00 */
[----:B------:R-:W-:Y:S01]  /*71be0*/  STL.64 [R1+0x878], R14 ;  /* 0x0008780e01007387 */ /* 0x000fe20000100a00 */
[----:B0-----:R-:W-:Y:S01]  /*71bf0*/  MOV R13, R10 ;  /* 0x0000000a000d7202 */ /* 0x001fe20000000f00 */
[----:B------:R-:W-:Y:S02]  /*71c00*/  IMAD.MOV.U32 R12, RZ, RZ, R11 ;  /* 0x000000ffff0c7224 */ /* 0x000fe400078e000b */
[----:B------:R-:W2:Y:S02]  /*71c10*/  LDL.LU.64 R10, [R1+0x1f18] ;  /* 0x001f1800010a7983 */ /* 0x000ea40000300a00 */
        /* <DEDUP_REMOVED lines=10> */
[----:B------:R0:W-:Y:S01]  /*71cc0*/  STL.64 [R1+0x830], R4 ;  /* 0x0008300401007387 */ /* 0x0001e20000100a00 */
[----:B------:R-:W-:Y:S01]  /*71cd0*/  STL.64 [R1+0x838], R6 ;  /* 0x0008380601007387 */ /* 0x000fe20000100a00 */
[----:B0-----:R-:W-:Y:S02]  /*71ce0*/  MOV R5, R10 ;  /* 0x0000000a00057202 */ /* 0x001fe40000000f00 */
[----:B------:R-:W-:Y:S02]  /*71cf0*/  MOV R4, R11 ;  /* 0x0000000b00047202 */ /* 0x000fe40000000f00 */
[----:B------:R-:W3:Y:S02]  /*71d00*/  LDL.LU.64 R10, [R1+0x1ef8] ;  /* 0x001ef800010a7983 */ /* 0x000ee40000300a00 */
[----:B---3--:R-:W-:Y:S01]  /*71d10*/  HMMA.16816.F32.BF16 R24, R16, R10, R24 ;  /* 0x0000000a1018723c */ /* 0x008fe20000041818 */
[----:B------:R-:W-:Y:S01]  /*71d20*/  MOV R3, R10 ;  /* 0x0000000a00037202 */ /* 0x000fe20000000f00 */
[----:B------:R-:W-:Y:S11]  /*71d30*/  IMAD.MOV.U32 R0, RZ, RZ, R11 ;  /* 0x000000ffff007224 */ /* 0x000ff600078e000b */
[----:B------:R-:W-:Y:S10]  /*71d40*/  @!UPT UIADD3 URZ, URZ, URZ, URZ ;  /* 0x0000003f3f3ff290 */ /* 0x000ff4000fffe03f */
[----:B------:R0:W-:Y:S01]  /*71d50*/  STL.64 [R1+0x810], R24 ;  /* 0x0008101801007387 */ /* 0x0001e20000100a00 */
[----:B------:R1:W-:Y:S03]  /*71d60*/  STL.64 [R1+0x818], R26 ;  /* 0x0008181a01007387 */ /* 0x0003e60000100a00 */
[----:B0-----:R-:W2:Y:S01]  /*71d70*/  LDL.LU R24, [R1+0x780] ;  /* 0x0007800001187983 */ /* 0x001ea20000300800 */
[----:B------:R-:W2:Y:S02]  /*71d80*/  LDL.LU R25, [R1+0x784] ;  /* 0x0007840001197983 */ /* 0x000ea40000300800 */
[----:B-1----:R-:W3:Y:S02]  /*71d90*/  LDL.LU R26, [R1+0x788] ;  /* 0x00078800011a7983 */ /* 0x002ee40000300800 */
[----:B------:R-:W3:Y:S01]  /*71da0*/  LDL.LU R27, [R1+0x78c] ;  /* 0x00078c00011b7983 */ /* 0x000ee20000300800 */
[----:B------:R-:W4:Y:S01]  /*71db0*/  LDL.LU R8, [R1+0x7f0] ;  /* 0x0007f00001087983 */ /* 0x000f220000300800 */
[----:B------:R-:W4:Y:S02]  /*71dc0*/  LDL.LU R9, [R1+0x7f4] ;  /* 0x0007f40001097983 */ /* 0x000f240000300800 */
[----:B------:R-:W2:Y:S02]  /*71dd0*/  LDL.LU R10, [R1+0x7f8] ;  /* 0x0007f800010a7983 */ /* 0x000ea40000300800 */
[----:B------:R-:W2:Y:S02]  /*71de0*/  LDL.LU R11, [R1+0x7fc] ;  /* 0x0007fc00010b7983 */ /* 0x000ea40000300800 */
[----:B--2---:R-:W-:Y:S01]  /*71df0*/  STL.64 [R1+0x1ee8], R10 ;  /* 0x001ee80a01007387 */ /* 0x004fe20000100a00 */
[----:B----4-:R-:W-:Y:S02]  /*71e00*/  STL.64 [R1+0x1ee0], R8 ;  /* 0x001ee00801007387 */ /* 0x010fe40000100a00 */
[----:B---3--:R0:W-:Y:S02]  /*71e10*/  STL.64 [R1+0x1e78], R26 ;  /* 0x001e781a01007387 */ /* 0x0081e40000100a00 */
[----:B------:R-:W-:Y:S01]  /*71e20*/  STL.64 [R1+0x1e70], R24 ;  /* 0x001e701801007387 */ /* 0x000fe20000100a00 */
[----:B0-----:R-:W-:Y:S01]  /*71e30*/  MOV R26, R5 ;  /* 0x00000005001a7202 */ /* 0x001fe20000000f00 */
[----:B------:R-:W-:-:S05]  /*71e40*/  IMAD.MOV.U32 R27, RZ, RZ, R4 ;  /* 0x000000ffff1b7224 */ /* 0x000fca00078e0004 */
[----:B------:R0:W-:Y:S04]  /*71e50*/  STL.64 [R1+0x1e88], R26 ;  /* 0x001e881a01007387 */ /* 0x0001e80000100a00 */
[----:B0-----:R-:W2:Y:S01]  /*71e60*/  LDL.64 R26, [R1+0xd8] ;  /* 0x0000d800011a7983 */ /* 0x001ea20000100a00 */
[----:B------:R-:W-:-:S03]  /*71e70*/  MOV R11, R20 ;  /* 0x00000014000b7202 */ /* 0x000fc60000000f00 */
[----:B--2---:R0:W-:Y:S01]  /*71e80*/  STL.64 [R1+0x1ea0], R26 ;  /* 0x001ea01a01007387 */ /* 0x0041e20000100a00 */
[----:B------:R-:W2:Y:S02]  /*71e90*/  LDL.LU R4, [R1+0x740] ;  /* 0x0007400001047983 */ /* 0x000ea40000300800 */
[----:B------:R-:W2:Y:S02]  /*71ea0*/  LDL.LU R5, [R1+0x744] ;  /* 0x0007440001057983 */ /* 0x000ea40000300800 */
[----:B------:R-:W3:Y:S01]  /*71eb0*/  LDL.LU R6, [R1+0x748] ;  /* 0x0007480001067983 */ /* 0x000ee20000300800 */
[----:B------:R-:W3:Y:S01]  /*71ec0*/  LDL.LU R7, [R1+0x74c] ;  /* 0x00074c0001077983 */ /* 0x000ee20000300800 */
[----:B0-----:R-:W-:Y:S02]  /*71ed0*/  MOV R26, R13 ;  /* 0x0000000d001a7202 */ /* 0x001fe40000000f00 */
[----:B------:R-:W-:-:S05]  /*71ee0*/  MOV R27, R12 ;  /* 0x0000000c001b7202 */ /* 0x000fca0000000f00 */
[----:B------:R0:W-:Y:S01]  /*71ef0*/  STL.64 [R1+0x1ef0], R26 ;  /* 0x001ef01a01007387 */ /* 0x0001e20000100a00 */
[----:B------:R-:W4:Y:S02]  /*71f00*/  LDL.LU R24, [R1+0x800] ;  /* 0x0008000001187983 */ /* 0x000f240000300800 */
[----:B------:R-:W4:Y:S01]  /*71f10*/  LDL.LU R25, [R1+0x804] ;  /* 0x0008040001197983 */ /* 0x000f220000300800 */
[----:B0-----:R-:W4:Y:S01]  /*71f20*/  LDL.LU R26, [R1+0x808] ;  /* 0x00080800011a7983 */ /* 0x001f220000300800 */
[----:B------:R-:W4:Y:S02]  /*71f30*/  LDL.LU R27, [R1+0x80c] ;  /* 0x00080c00011b7983 */ /* 0x000f240000300800 */
[----:B------:R-:W4:Y:S02]  /*71f40*/  LDL.LU R20, [R1+0x7e0] ;  /* 0x0007e00001147983 */ /* 0x000f240000300800 */
[----:B------:R-:W4:Y:S01]  /*71f50*/  LDL.LU R21, [R1+0x7e4] ;  /* 0x0007e40001157983 */ /* 0x000f220000300800 */
[----:B------:R-:W4:Y:S01]  /*71f60*/  LDL.LU R22, [R1+0x7e8] ;  /* 0x0007e80001167983 */ /* 0x000f220000300800 */
[----:B------:R-:W4:Y:S03]  /*71f70*/  LDL.LU R23, [R1+0x7ec] ;  /* 0x0007ec0001177983 */ /* 0x000f260000300800 */
[----:B---3--:R-:W-:Y:S01]  /*71f80*/  STL.64 [R1+0x1e48], R6 ;  /* 0x001e480601007387 */ /* 0x008fe20000100a00 */
[----:B--2---:R0:W-:Y:S03]  /*71f90*/  STL.64 [R1+0x1e40], R4 ;  /* 0x001e400401007387 */ /* 0x0041e60000100a00 */
[----:B0-----:R-:W2:Y:S01]  /*71fa0*/  LDL.LU R4, [R1+0x750] ;  /* 0x0007500001047983 */ /* 0x001ea20000300800 */
[----:B------:R-:W2:Y:S02]  /*71fb0*/  LDL.LU R5, [R1+0x754] ;  /* 0x0007540001057983 */ /* 0x000ea40000300800 */
[----:B------:R-:W3:Y:S02]  /*71fc0*/  LDL.LU R6, [R1+0x758] ;  /* 0x0007580001067983 */ /* 0x000ee40000300800 */
[----:B------:R-:W3:Y:S01]  /*71fd0*/  LDL.LU R7, [R1+0x75c] ;  /* 0x00075c0001077983 */ /* 0x000ee20000300800 */
[----:B------:R-:W-:Y:S01]  /*71fe0*/  MOV R10, R28 ;  /* 0x0000001c000a7202 */ /* 0x000fe20000000f00 */
[----:B------:R-:W2:Y:S01]  /*71ff0*/  LDL.LU R12, [R1+0x7d0] ;  /* 0x0007d000010c7983 */ /* 0x000ea20000300800 */
[----:B------:R-:W2:Y:S02]  /*72000*/  LDL.LU R13, [R1+0x7d4] ;  /* 0x0007d400010d7983 */ /* 0x000ea40000300800 */
[----:B------:R-:W2:Y:S02]  /*72010*/  LDL.LU R14, [R1+0x7d8] ;  /* 0x0007d800010e7983 */ /* 0x000ea40000300800 */
[----:B------:R-:W2:Y:S01]  /*72020*/  LDL.LU R15, [R1+0x7dc] ;  /* 0x0007dc00010f7983 */ /* 0x000ea20000300800 */
[C---:B----4-:R-:W-:Y:S01]  /*72030*/  HMMA.16816.F32.BF16 R8, R16.reuse, R10, R24 ;  /* 0x0000000a1008723c */ /* 0x050fe20000041818 */
[----:B---3--:R0:W-:Y:S01]  /*72040*/  STL.64 [R1+0x1e58], R6 ;  /* 0x001e580601007387 */ /* 0x0081e20000100a00 */
[----:B--2---:R-:W-:Y:S03]  /*72050*/  STL.64 [R1+0x1e50], R4 ;  /* 0x001e500401007387 */ /* 0x004fe60000100a00 */
[----:B0-----:R-:W2:Y:S01]  /*72060*/  LDL.64 R6, [R1+0x98] ;  /* 0x0000980001067983 */ /* 0x001ea20000100a00 */
[----:B------:R-:W3:Y:S11]  /*72070*/  LDL.LU.64 R26, [R1+0x1ef0] ;  /* 0x001ef000011a7983 */ /* 0x000ef60000300a00 */
[----:B------:R-:W-:Y:S06]  /*72080*/  @!UPT UIADD3 URZ, URZ, URZ, URZ ;  /* 0x0000003f3f3ff290 */ /* 0x000fec000fffe03f */
[----:B------:R-:W-:Y:S02]  /*72090*/  STL.64 [R1+0x800], R8 ;  /* 0x0008000801007387 */ /* 0x000fe40000100a00 */
[----:B------:R0:W-:Y:S02]  /*720a0*/  STL.64 [R1+0x808], R10 ;  /* 0x0008080a01007387 */ /* 0x0001e40000100a00 */
[----:B0-----:R-:W2:Y:S01]  /*720b0*/  LDL.LU.64 R10, [R1+0x1ee8] ;  /* 0x001ee800010a7983 */ /* 0x001ea20000300a00 */
[----:B------:R-:W2:Y:S02]  /*720c0*/  LDL.LU.64 R8, [R1+0x1ee0] ;  /* 0x001ee00001087983 */ /* 0x000ea40000300a00 */
[C---:B--2---:R-:W-:Y:S11]  /*720d0*/  HMMA.16816.F32.BF16 R8, R16.reuse, R6, R8 ;  /* 0x000000061008723c */ /* 0x044ff60000041808 */
[----:B------:R-:W-:Y:S11]  /*720e0*/  @!UPT UIADD3 URZ, URZ, URZ, URZ ;  /* 0x0000003f3f3ff290 */ /* 0x000ff6000fffe03f */
[----:B------:R-:W-:Y:S01]  /*720f0*/  @!UPT UIADD3 URZ, URZ, URZ, URZ ;  /* 0x0000003f3f3ff290 */ /* 0x000fe2000fffe03f */
[----:B------:R-:W-:Y:S01]  /*72100*/  STL.64 [R1+0x7f0], R8 ;  /* 0x0007f00801007387 */ /* 0x000fe20000100a00 */
[----:B------:R0:W-:Y:S03]  /*72110*/  STL.64 [R1+0x7f8], R10 ;  /* 0x0007f80a01007387 */ /* 0x0001e60000100a00 */
[----:B0-----:R-:W2:Y:S01]  /*72120*/  LDL.LU.64 R10, [R1+0x1ed8] ;  /* 0x001ed800010a7983 */ /* 0x001ea20000300a00 */
[----:B------:R0:W-:Y:S03]  /*72130*/  STL.64 [R1+0x1e60], R6 ;  /* 0x001e600601007387 */ /* 0x0001e60000100a00 */
[----:B0-----:R-:W4:Y:S04]  /*72140*/  LDL.64 R6, [R1+0xa8] ;  /* 0x0000a80001067983 */ /* 0x001f280000100a00 */
[----:B----4-:R0:W-:Y:S01]  /*72150*/  STL.64 [R1+0x1e80], R6 ;  /* 0x001e800601007387 */ /* 0x0101e20000100a00 */
[----:B------:R-:W4:Y:S02]  /*72160*/  LDL.LU R4, [R1+0x7a0] ;  /* 0x0007a00001047983 */ /* 0x000f240000300800 */
[----:B------:R-:W4:Y:S01]  /*72170*/  LDL.LU R5, [R1+0x7a4] ;  /* 0x0007a40001057983 */ /* 0x000f220000300800 */
[----:B0-----:R-:W3:Y:S01]  /*72180*/  LDL.LU R6, [R1+0x7a8] ;  /* 0x0007a80001067983 */ /* 0x001ee20000300800 */
[----:B------:R-:W3:Y:S01]  /*72190*/  LDL.LU R7, [R1+0x7ac] ;  /* 0x0007ac0001077983 */ /* 0x000ee20000300800 */
[C---:B--2---:R-:W-:Y:S02]  /*721a0*/  HMMA.16816.F32.BF16 R20, R16.reuse, R10, R20 ;  /* 0x0000000a1014723c */ /* 0x044fe40000041814 */
[----:B---3--:R-:W-:Y:S01]  /*721b0*/  STL.64 [R1+0x1e98], R6 ;  /* 0x001e980601007387 */ /* 0x008fe20000100a00 */
        /* <DEDUP_REMOVED lines=14> */
[----:B------:R-:W4:Y:S02]  /*722a0*/  LDL.LU R21, [R1+0x1ec8] ;  /* 0x001ec80001157983 */ /* 0x000f240000300800 */
[----:B------:R0:W-:Y:S02]  /*722b0*/  STL.64 [R1+0x1e68], R10 ;  /* 0x001e680a01007387 */ /* 0x0001e40000100a00 */
[----:B------:R-:W2:Y:S01]  /*722c0*/  LDL.LU R8, [R1+0x770] ;  /* 0x0007700001087983 */ /* 0x000ea20000300800 */
[----:B------:R-:W2:Y:S04]  /*722d0*/  LDL.LU R9, [R1+0x774] ;  /* 0x0007740001097983 */ /* 0x000ea80000300800 */
[----:B0-----:R-:W2:Y:S01]  /*722e0*/  LDL.LU R10, [R1+0x778] ;  /* 0x00077800010a7983 */ /* 0x001ea20000300800 */
[----:B------:R-:W2:Y:S01]  /*722f0*/  LDL.LU R11, [R1+0x77c] ;  /* 0x00077c00010b7983 */ /* 0x000ea20000300800 */
[----:B---3--:R-:W-:Y:S02]  /*72300*/  HMMA.16816.F32.BF16 R16, R16, R22, R12 ;  /* 0x000000161010723c */ /* 0x008fe4000004180c */
[----:B------:R-:W2:Y:S01]  /*72310*/  LDL.LU.64 R14, [R1+0x1ec0] ;  /* 0x001ec000010e7983 */ /* 0x000ea20000300a00 */
[----:B------:R-:W2:Y:S11]  /*72320*/  LDL.LU.64 R12, [R1+0x1eb8] ;  /* 0x001eb800010c7983 */ /* 0x000eb60000300a00 */
[----:B------:R-:W-:Y:S09]  /*72330*/  @!UPT UIADD3 URZ, URZ, URZ, URZ ;  /* 0x0000003f3f3ff290 */ /* 0x000ff2000fffe03f */
[----:B------:R-:W-:Y:S01]  /*72340*/  STL.64 [R1+0x7d0], R16 ;  /* 0x0007d01001007387 */ /* 0x000fe20000100a00 */
[----:B------:R-:W-:Y:S01]  /*72350*/  STL.64 [R1+0x7d8], R18 ;  /* 0x0007d81201007387 */ /* 0x000fe20000100a00 */
        /* <DEDUP_REMOVED lines=16> */
[----:B--2---:R-:W-:Y:S01]  /*72460*/  HMMA.16816.F32.BF16 R24, R12, R26, R4 ;  /* 0x0000001a0c18723c */ /* 0x004fe20000041804 */
[----:B------:R-:W2:Y:S11]  /*72470*/  LDL.LU.64 R6, [R1+0x1e80] ;  /* 0x001e800001067983 */ /* 0x000eb60000300a00 */
[----:B------:R-:W-:Y:S11]  /*72480*/  @!UPT UIADD3 URZ, URZ, URZ, URZ ;  /* 0x0000003f3f3ff290 */ /* 0x000ff6000fffe03f */
[----:B------:R-:W-:Y:S01]  /*72490*/  STL.64 [R1+0x7c0], R24 ;  /* 0x0007c01801007387 */ /* 0x000fe20000100a00 */
[----:B------:R0:W-:Y:S03]  /*724a0*/  STL.64 [R1+0x7c8], R26 ;  /* 0x0007c81a01007387 */ /* 0x0001e60000100a00 */
[----:B0-----:R-:W3:Y:S01]  /*724b0*/  LDL.LU.64 R26, [R1+0x1e78] ;  /* 0x001e7800011a7983 */ /* 0x001ee20000300a00 */
[----:B------:R-:W3:Y:S01]  /*724c0*/  LDL.LU.64 R24, [R1+0x1e70] ;  /* 0x001e700001187983 */ /* 0x000ee20000300a00 */
[----:B------:R-:W-:Y:S01]  /*724d0*/  MOV R18, R3 ;  /* 0x0000000300127202 */ /* 0x000fe20000000f00 */
[----:B------:R-:W-:-:S05]  /*724e0*/  IMAD.MOV.U32 R19, RZ, RZ, R0 ;  /* 0x000000ffff137224 */ /* 0x000fca00078e0000 */
[----:B------:R-:W-:Y:S02]  /*724f0*/  STL.64 [R1+0x1df8], R18 ;  /* 0x001df81201007387 */ /* 0x000fe40000100a00 */
[C---:B---3--:R-:W-:Y:S11]  /*72500*/  HMMA.16816.F32.BF16 R24, R12.reuse, R18, R24 ;  /* 0x000000120c18723c */ /* 0x048ff60000041818 */
[----:B------:R-:W-:Y:S11]  /*72510*/  @!UPT UIADD3 URZ, URZ, URZ, URZ ;  /* 0x0000003f3f3ff290 */ /* 0x000ff6000fffe03f */
[----:B------:R-:W-:Y:S01]  /*72520*/  @!UPT UIADD3 URZ, URZ, URZ, URZ ;  /* 0x0000003f3f3ff290 */ /* 0x000fe2000fffe03f */
[----:B------:R0:W-:Y:S01]  /*72530*/  STL.64 [R1+0x7b0], R24 ;  /* 0x0007b01801007387 */ /* 0x0001e20000100a00 */
[----:B------:R1:W-:Y:S03]  /*72540*/  STL.64 [R1+0x7b8], R26 ;  /* 0x0007b81a01007387 */ /* 0x0003e60000100a00 */
[----:B0-----:R-:W3:Y:S01]  /*72550*/  LDL.LU R24, [R1+0x650] ;  /* 0x0006500001187983 */ /* 0x001ee20000300800 */
[----:B------:R-:W3:Y:S02]  /*72560*/  LDL.LU R25, [R1+0x654] ;  /* 0x0006540001197983 */ /* 0x000ee40000300800 */
[----:B-1----:R-:W3:Y:S02]  /*72570*/  LDL.LU R26, [R1+0x658] ;  /* 0x00065800011a7983 */ /* 0x002ee40000300800 */
[----:B------:R-:W3:Y:S01]  /*72580*/  LDL.LU R27, [R1+0x65c] ;  /* 0x00065c00011b7983 */ /* 0x000ee20000300800 */
[----:B--2---:R-:W-:Y:S01]  /*72590*/  HMMA.16816.F32.BF16 R8, R12, R6, R8 ;  /* 0x000000060c08723c */ /* 0x004fe20000041808 */
[----:B---3--:R0:W-:Y:S01]  /*725a0*/  STL.64 [R1+0x1d58], R26 ;  /* 0x001d581a01007387 */ /* 0x0081e20000100a00 */
[----:B------:R1:W-:Y:S03]  /*725b0*/  STL.64 [R1+0x1d50], R24 ;  /* 0x001d501801007387 */ /* 0x0003e60000100a00 */
[----:B0-----:R-:W2:Y:S01]  /*725c0*/  LDL.64 R26, [R1+0xc8] ;  /* 0x0000c800011a7983 */ /* 0x001ea20000100a00 */
[----:B------:R-:W-:Y:S01]  /*725d0*/  MOV R3, R6 ;  /* 0x0000000600037202 */ /* 0x000fe20000000f00 */
[----:B------:R-:W-:-:S02]  /*725e0*/  IMAD.MOV.U32 R0, RZ, RZ, R7 ;  /* 0x000000ffff007224 */ /* 0x000fc400078e0007 */
[----:B--2---:R0:W-:Y:S01]  /*725f0*/  STL.64 [R1+0x1e00], R26 ;  /* 0x001e001a01007387 */ /* 0x0041e20000100a00 */
[----:B-1----:R-:W2:Y:S02]  /*72600*/  LDL.LU R24, [R1+0x760] ;  /* 0x0007600001187983 */ /* 0x002ea40000300800 */
[----:B------:R-:W2:Y:S01]  /*72610*/  LDL.LU R25, [R1+0x764] ;  /* 0x0007640001197983 */ /* 0x000ea20000300800 */
[----:B0-----:R-:W2:Y:S01]  /*72620*/  LDL.LU R26, [R1+0x768] ;  /* 0x00076800011a7983 */ /* 0x001ea20000300800 */
[----:B------:R-:W2:Y:S09]  /*72630*/  LDL.LU R27, [R1+0x76c] ;  /* 0x00076c00011b7983 */ /* 0x000eb20000300800 */
[----:B------:R-:W-:Y:S02]  /*72640*/  STL.64 [R1+0x7a0], R8 ;  /* 0x0007a00801007387 */ /* 0x000fe40000100a00 */
[----:B------:R0:W-:Y:S02]  /*72650*/  STL.64 [R1+0x7a8], R10 ;  /* 0x0007a80a01007387 */ /* 0x0001e40000100a00 */
[----:B0-----:R-:W3:Y:S01]  /*72660*/  LDL.LU.64 R10, [R1+0x1e68] ;  /* 0x001e6800010a7983 */ /* 0x001ee20000300a00 */
[----:B------:R-:W2:Y:S02]  /*72670*/  LDL.LU.64 R6, [R1+0x1e60] ;  /* 0x001e600001067983 */ /* 0x000ea40000300a00 */
[C---:B--2---:R-:W-:Y:S01]  /*72680*/  HMMA.16816.F32.BF16 R24, R12.reuse, R6, R24 ;  /* 0x000000060c18723c */ /* 0x044fe20000041818 */
[----:B------:R-:W-:Y:S11]  /*72690*/  MOV R20, R7 ;  /* 0x0000000700147202 */ /* 0x000ff60000000f00 */
[----:B------:R-:W-:Y:S11]  /*726a0*/  @!UPT UIADD3 URZ, URZ, URZ, URZ ;  /* 0x0000003f3f3ff290 */ /* 0x000ff6000fffe03f */
[----:B------:R0:W-:Y:S01]  /*726b0*/  STL.64 [R1+0x780], R24 ;  /* 0x0007801801007387 */ /* 0x0001e20000100a00 */
[----:B------:R-:W-:Y:S01]  /*726c0*/  STL.64 [R1+0x788], R26 ;  /* 0x0007881a01007387 */ /* 0x000fe20000100a00 */
[----:B0-----:R-:W-:Y:S02]  /*726d0*/  MOV R24, R6 ;  /* 0x0000000600187202 */ /* 0x001fe40000000f00 */
[----:B------:R-:W3:Y:S01]  /*726e0*/  LDL.LU.64 R6, [R1+0x1e58] ;  /* 0x001e580001067983 */ /* 0x000ee20000300a00 */
[----:B------:R-:W3:Y:S02]  /*726f0*/  LDL.LU.64 R4, [R1+0x1e50] ;  /* 0x001e500001047983 */ /* 0x000ee40000300a00 */
[C---:B---3--:R-:W-:Y:S11]  /*72700*/  HMMA.16816.F32.BF16 R4, R12.reuse, R10, R4 ;  /* 0x0000000a0c04723c */ /* 0x048ff60000041804 */
        /* <DEDUP_REMOVED lines=8> */
[----:B------:R-:W3:Y:S01]  /*72790*/  LDL.LU.64 R10, [R1+0x1e38] ;  /* 0x001e3800010a7983 */ /* 0x000ee20000300a00 */
[----:B------:R-:W3:Y:S02]  /*727a0*/  LDL.LU.64 R8, [R1+0x1e30] ;  /* 0x001e300001087983 */ /* 0x000ee40000300a00 */
[----:B------:R-:W-:Y:S02]  /*727b0*/  STL.64 [R1+0x1db0], R22 ;  /* 0x001db01601007387 */ /* 0x000fe40000100a00 */
[----:B----4-:R-:W-:Y:S01]  /*727c0*/  STL [R1+0x1da8], R21 ;  /* 0x001da81501007387 */ /* 0x010fe20000100800 */
[----:B--2---:R-:W-:Y:S11]  /*727d0*/  HMMA.16816.F32.BF16 R4, R12, R22, R4 ;  /* 0x000000160c04723c */ /* 0x004ff60000041804 */
[----:B------:R-:W-:Y:S11]  /*727e0*/  @!UPT UIADD3 URZ, URZ, URZ, URZ ;  /* 0x0000003f3f3ff290 */ /* 0x000ff6000fffe03f */
[----:B------:R-:W-:Y:S01]  /*727f0*/  @!UPT UIADD3 URZ, URZ, URZ, URZ ;  /* 0x0000003f3f3ff290 */ /* 0x000fe2000fffe03f */
[----:B------:R0:W-:Y:S01]  /*72800*/  STL.64 [R1+0x760], R4 ;  /* 0x0007600401007387 */ /* 0x0001e20000100a00 */
[----:B------:R1:W-:Y:S03]  /*72810*/  STL.64 [R1+0x768], R6 ;  /* 0x0007680601007387 */ /* 0x0003e60000100a00 */
[----:B0-----:R-:W2:Y:S01]  /*72820*/  LDL.LU R4, [R1+0x6b0] ;  /* 0x0006b00001047983 */ /* 0x001ea20000300800 */
[----:B------:R-:W2:Y:S02]  /*72830*/  LDL.LU R5, [R1+0x6b4] ;  /* 0x0006b40001057983 */ /* 0x000ea40000300800 */
[----:B-1----:R-:W4:Y:S02]  /*72840*/  LDL.LU R6, [R1+0x6b8] ;  /* 0x0006b80001067983 */ /* 0x002f240000300800 */
[----:B------:R-:W4:Y:S01]  /*72850*/  LDL.LU R7, [R1+0x6bc] ;  /* 0x0006bc0001077983 */ /* 0x000f220000300800 */
[----:B------:R-:W-:Y:S01]  /*72860*/  MOV R26, R17 ;  /* 0x00000011001a7202 */ /* 0x000fe20000000f00 */
[----:B------:R-:W-:Y:S01]  /*72870*/  IMAD.MOV.U32 R27, RZ, RZ, R16 ;  /* 0x000000ffff1b7224 */ /* 0x000fe200078e0010 */
[----:B------:R-:W-:-:S02]  /*72880*/  MOV R23, R18 ;  /* 0x0000001200177202 */ /* 0x000fc40000000f00 */
[----:B------:R-:W-:Y:S01]  /*72890*/  MOV R22, R19 ;  /* 0x0000001300167202 */ /* 0x000fe20000000f00 */
[----:B----4-:R-:W-:Y:S01]  /*728a0*/  STL.64 [R1+0x1dc0], R6 ;  /* 0x001dc00601007387 */ /* 0x010fe20000100a00 */
[----:B--2---:R-:W-:Y:S02]  /*728b0*/  STL.64 [R1+0x1db8], R4 ;  /* 0x001db80401007387 */ /* 0x004fe40000100a00 */
[----:B------:R0:W-:Y:S02]  /*728c0*/  STL.64 [R1+0x1e18], R26 ;  /* 0x001e181a01007387 */ /* 0x0001e40000100a00 */
[----:B------:R-:W2:Y:S01]  /*728d0*/  LDL.LU R16, [R1+0x710] ;  /* 0x0007100001107983 */ /* 0x000ea20000300800 */
[----:B------:R-:W2:Y:S01]  /*728e0*/  LDL.LU R17, [R1+0x714] ;  /* 0x0007140001117983 */ /* 0x000ea20000300800 */
[----:B------:R-:W4:Y:S02]  /*728f0*/  LDL.LU R18, [R1+0x718] ;  /* 0x0007180001127983 */ /* 0x000f240000300800 */
[----:B------:R-:W4:Y:S01]  /*72900*/  LDL.LU R19, [R1+0x71c] ;  /* 0x00071c0001137983 */ /* 0x000f220000300800 */
[----:B0-----:R-:W3:Y:S04]  /*72910*/  LDL.64 R26, [R1+0xe8] ;  /* 0x0000e800011a7983 */ /* 0x001ee80000100a00 */
        /* <DEDUP_REMOVED lines=12> */
[----:B------:R0:W-:Y:S02]  /*729e0*/  STL.64 [R1+0x1dc8], R22 ;  /* 0x001dc81601007387 */ /* 0x0001e40000100a00 */
[----:B0-----:R-:W-:-:S02]  /*729f0*/  MOV R22, R24 ;  /* 0x0000001800167202 */ /* 0x001fc40000000f00 */
[----:B------:R-:W-:-:S05]  /*72a00*/  MOV R23, R20 ;  /* 0x0000001400177202 */ /* 0x000fca0000000f00 */
[----:B------:R0:W-:Y:S01]  /*72a10*/  STL.64 [R1+0x1de0], R22 ;  /* 0x001de01601007387 */ /* 0x0001e20000100a00 */
[----:B------:R-:W4:Y:S02]  /*72a20*/  LDL.LU R4, [R1+0x6c0] ;  /* 0x0006c00001047983 */ /* 0x000f240000300800 */
[----:B------:R-:W4:Y:S02]  /*72a30*/  LDL.LU R5, [R1+0x6c4] ;  /* 0x0006c40001057983 */ /* 0x000f240000300800 */
[----:B------:R-:W4:Y:S01]  /*72a40*/  LDL.LU R6, [R1+0x6c8] ;  /* 0x0006c80001067983 */ /* 0x000f220000300800 */
[----:B------:R-:W4:Y:S01]  /*72a50*/  LDL.LU R7, [R1+0x6cc] ;  /* 0x0006cc0001077983 */ /* 0x000f220000300800 */
[----:B------:R-:W4:Y:S02]  /*72a60*/  LDL.LU R20, [R1+0x6e0] ;  /* 0x0006e00001147983 */ /* 0x000f240000300800 */
[----:B------:R-:W4:Y:S01]  /*72a70*/  LDL.LU R21, [R1+0x6e4] ;  /* 0x0006e40001157983 */ /* 0x000f220000300800 */
[----:B0-----:R-:W4:Y:S01]  /*72a80*/  LDL.LU R22, [R1+0x6e8] ;  /* 0x0006e80001167983 */ /* 0x001f220000300800 */
[----:B------:R-:W4:Y:S01]  /*72a90*/  LDL.LU R23, [R1+0x6ec] ;  /* 0x0006ec0001177983 */ /* 0x000f220000300800 */
[----:B------:R-:W-:Y:S01]  /*72aa0*/  MOV R14, R3 ;  /* 0x00000003000e7202 */ /* 0x000fe20000000f00 */
[----:B------:R-:W-:Y:S01]  /*72ab0*/  IMAD.MOV.U32 R15, RZ, RZ, R0 ;  /* 0x000000ffff0f7224 */ /* 0x000fe200078e0000 */
[----:B---3--:R-:W-:-:S02]  /*72ac0*/  MOV R3, R26 ;  /* 0x0000001a00037202 */ /* 0x008fc40000000f00 */
[----:B------:R-:W-:Y:S01]  /*72ad0*/  MOV R0, R27 ;  /* 0x0000001b00007202 */ /* 0x000fe20000000f00 */
[C---:B--2---:R-:W-:Y:S01]  /*72ae0*/  HMMA.16816.F32.BF16 R16, R8.reuse, R26, R16 ;  /* 0x0000001a0810723c */ /* 0x044fe20000041810 */
[----:B----4-:R-:W-:Y:S01]  /*72af0*/  STL.64 [R1+0x1df0], R22 ;  /* 0x001df01601007387 */ /* 0x010fe20000100a00 */
[----:B------:R0:W-:Y:S03]  /*72b00*/  STL.64 [R1+0x1de8], R20 ;  /* 0x001de81401007387 */ /* 0x0001e60000100a00 */
[----:B0-----:R-:W2:Y:S01]  /*72b10*/  LDL.LU R20, [R1+0x6f0] ;  /* 0x0006f00001147983 */ /* 0x001ea20000300800 */
[----:B------:R-:W2:Y:S02]  /*72b20*/  LDL.LU R21, [R1+0x6f4] ;  /* 0x0006f40001157983 */ /* 0x000ea40000300800 */
[----:B------:R-:W2:Y:S02]  /*72b30*/  LDL.LU R22, [R1+0x6f8] ;  /* 0x0006f80001167983 */ /* 0x000ea40000300800 */
[----:B------:R-:W2:Y:S01]  /*72b40*/  LDL.LU R23, [R1+0x6fc] ;  /* 0x0006fc0001177983 */ /* 0x000ea20000300800 */
[----:B------:R-:W-:Y:S01]  /*72b50*/  STL.64 [R1+0x1dd8], R6 ;  /* 0x001dd80601007387 */ /* 0x000fe20000100a00 */
[----:B------:R0:W-:Y:S03]  /*72b60*/  STL.64 [R1+0x1dd0], R4 ;  /* 0x001dd00401007387 */ /* 0x0001e60000100a00 */
        /* <DEDUP_REMOVED lines=24> */
[C---:B--2---:R-:W-:Y:S03]  /*72cf0*/  HMMA.16816.F32.BF16 R20, R8.reuse, R18, R20 ;  /* 0x000000120814723c */ /* 0x044fe60000041814 */
[----:B----4-:R-:W-:Y:S11]  /*72d00*/  STL.64 [R1+0x1d80], R26 ;  /* 0x001d801a01007387 */ /* 0x010ff60000100a00 */
[----:B------:R-:W-:Y:S09]  /*72d10*/  @!UPT UIADD3 URZ, URZ, URZ, URZ ;  /* 0x0000003f3f3ff290 */ /* 0x000ff2000fffe03f */
[----:B------:R-:W-:Y:S01]  /*72d20*/  STL.64 [R1+0x6f0], R20 ;  /* 0x0006f01401007387 */ /* 0x000fe20000100a00 */
[----:B------:R0:W-:Y:S03]  /*72d30*/  STL.64 [R1+0x6f8], R22 ;  /* 0x0006f81601007387 */ /* 0x0001e60000100a00 */
[----:B0-----:R-:W2:Y:S01]  /*72d40*/  LDL.LU.64 R22, [R1+0x1df0] ;  /* 0x001df00001167983 */ /* 0x001ea20000300a00 */
[----:B------:R-:W2:Y:S02]  /*72d50*/  LDL.LU.64 R20, [R1+0x1de8] ;  /* 0x001de80001147983 */ /* 0x000ea40000300a00 */
[----:B------:R0:W-:Y:S02]  /*72d60*/  STL.64 [R1+0x1d60], R18 ;  /* 0x001d601201007387 */ /* 0x0001e40000100a00 */
[----:B------:R-:W4:Y:S01]  /*72d70*/  LDL.LU R16, [R1+0x680] ;  /* 0x0006800001107983 */ /* 0x000f220000300800 */
[----:B------:R-:W4:Y:S04]  /*72d80*/  LDL.LU R17, [R1+0x684] ;  /* 0x0006840001117983 */ /* 0x000f280000300800 */
        /* <DEDUP_REMOVED lines=32> */
[----:B0-----:R-:W3:Y:S01]  /*72f90*/  LDL.LU.64 R22, [R1+0x1db0] ;  /* 0x001db00001167983 */ /* 0x001ee20000300a00 */
[----:B------:R-:W4:Y:S01]  /*72fa0*/  LDL.LU R21, [R1+0x1da8] ;  /* 0x001da80001157983 */ /* 0x000f220000300800 */
[----:B------:R-:W-:Y:S01]  /*72fb0*/  MOV R26, R3 ;  /* 0x00000003001a7202 */ /* 0x000fe20000000f00 */
[----:B------:R-:W-:Y:S01]  /*72fc0*/  IMAD.MOV.U32 R27, RZ, RZ, R0 ;  /* 0x000000ffff1b7224 */ /* 0x000fe200078e0000 */
[----:B---3--:R-:W-:Y:S01]  /*72fd0*/  HMMA.16816.F32.BF16 R8, R8, R22, R4 ;  /* 0x000000160808723c */ /* 0x008fe20000041804 */
[----:B------:R-:W2:Y:S01]  /*72fe0*/  LDL.LU.64 R6, [R1+0x1da0] ;  /* 0x001da00001067983 */ /* 0x000ea20000300a00 */
[----:B------:R-:W2:Y:S02]  /*72ff0*/  LDL.LU.64 R4, [R1+0x1d98] ;  /* 0x001d980001047983 */ /* 0x000ea40000300a00 */
[----:B------:R-:W-:Y:S02]  /*73000*/  STL.64 [R1+0x1d30], R22 ;  /* 0x001d301601007387 */ /* 0x000fe40000100a00 */
[----:B----4-:R0:W-:Y:S11]  /*73010*/  STL [R1+0x1d28], R21 ;  /* 0x001d281501007387 */ /* 0x0101f60000100800 */
[----:B------:R-:W-:Y:S06]  /*73020*/  @!UPT UIADD3 URZ, URZ, URZ, URZ ;  /* 0x0000003f3f3ff290 */ /* 0x000fec000fffe03f */
[----:B------:R-:W-:Y:S01]  /*73030*/  STL.64 [R1+0x6b0], R8 ;  /* 0x0006b00801007387 */ /* 0x000fe20000100a00 */
[----:B------:R1:W-:Y:S02]  /*73040*/  STL.64 [R1+0x6b8], R10 ;  /* 0x0006b80a01007387 */ /* 0x0003e40000100a00 */
[----:B------:R-:W3:Y:S02]  /*73050*/  LDL.LU R20, [R1+0x660] ;  /* 0x0006600001147983 */ /* 0x000ee40000300800 */
[----:B0-----:R-:W3:Y:S01]  /*73060*/  LDL.LU R21, [R1+0x664] ;  /* 0x0006640001157983 */ /* 0x001ee20000300800 */
        /* <DEDUP_REMOVED lines=25> */
[----:B------:R-:W-:Y:S01]  /*73200*/  IMAD.MOV.U32 R8, RZ, RZ, R27 ;  /* 0x000000ffff087224 */ /* 0x000fe200078e001b */
[----:B------:R-:W-:Y:S02]  /*73210*/  MOV R9, R26 ;  /* 0x0000001a00097202 */ /* 0x000fe40000000f00 */
[----:B------:R-:W2:Y:S01]  /*73220*/  LDL.LU.64 R26, [R1+0x1d58] ;  /* 0x001d5800011a7983 */ /* 0x000ea20000300a00 */
[----:B------:R-:W2:Y:S01]  /*73230*/  LDL.LU.64 R24, [R1+0x1d50] ;  /* 0x001d500001187983 */ /* 0x000ea20000300a00 */
[----:B---3--:R-:W-:Y:S02]  /*73240*/  HMMA.16816.F32.BF16 R20, R4, R18, R20 ;  /* 0x000000120414723c */ /* 0x008fe40000041814 */
[----:B------:R0:W-:Y:S05]  /*73250*/  STL.64 [R1+0x1cd0], R18 ;  /* 0x001cd01201007387 */ /* 0x0001ea0000100a00 */
[----:B0-----:R-:W-:-:S02]  /*73260*/  MOV R18, R9 ;  /* 0x0000000900127202 */ /* 0x001fc40000000f00 */
[----:B------:R-:W-:Y:S11]  /*73270*/  MOV R19, R8 ;  /* 0x0000000800137202 */ /* 0x000ff60000000f00 */
[----:B------:R-:W-:Y:S03]  /*73280*/  @!UPT UIADD3 URZ, URZ, URZ, URZ ;  /* 0x0000003f3f3ff290 */ /* 0x000fe6000fffe03f */
[----:B------:R-:W-:Y:S01]  /*73290*/  STL.64 [R1+0x8d0], R20 ;  /* 0x0008d01401007387 */ /* 0x000fe20000100a00 */
[----:B------:R0:W-:Y:S02]  /*732a0*/  STL.64 [R1+0x8d8], R22 ;  /* 0x0008d81601007387 */ /* 0x0001e40000100a00 */
[----:B------:R1:W-:Y:S01]  /*732b0*/  STL.64 [R1+0x1ce8], R18 ;  /* 0x001ce81201007387 */ /* 0x0003e20000100a00 */
[----:B0-----:R-:W3:Y:S01]  /*732c0*/  LDL.64 R22, [R1+0x88] ;  /* 0x0000880001167983 */ /* 0x001ee20000100a00 */
[----:B-1----:R-:W-:Y:S01]  /*732d0*/  MOV R18, R3 ;  /* 0x0000000300127202 */ /* 0x002fe20000000f00 */
[----:B------:R-:W-:Y:S02]  /*732e0*/  IMAD.MOV.U32 R19, RZ, RZ, R0 ;  /* 0x000000ffff137224 */ /* 0x000fe400078e0000 */
[----:B---3--:R-:W-:Y:S03]  /*732f0*/  STL.64 [R1+0x1d48], R22 ;  /* 0x001d481601007387 */ /* 0x008fe60000100a00 */
        /* <DEDUP_REMOVED lines=9> */
[----:B------:R-:W4:Y:S02]  /*73390*/  LDL.LU R20, [R1+0x630] ;  /* 0x0006300001147983 */ /* 0x000f240000300800 */
[----:B------:R-:W4:Y:S02]  /*733a0*/  LDL.LU R21, [R1+0x634] ;  /* 0x0006340001157983 */ /* 0x000f240000300800 */
[----:B------:R-:W4:Y:S01]  /*733b0*/  LDL.LU R22, [R1+0x638] ;  /* 0x0006380001167983 */ /* 0x000f220000300800 */
[----:B------:R-:W4:Y:S04]  /*733c0*/  LDL.LU R23, [R1+0x63c] ;  /* 0x00063c0001177983 */ /* 0x000f280000300800 */
[----:B---3--:R-:W-:Y:S01]  /*733d0*/  STL.64 [R1+0x1d40], R26 ;  /* 0x001d401a01007387 */ /* 0x008fe20000100a00 */
[----:B--2---:R0:W-:Y:S03]  /*733e0*/  STL.64 [R1+0x1d38], R24 ;  /* 0x001d381801007387 */ /* 0x0041e60000100a00 */
[----:B0-----:R-:W2:Y:S01]  /*733f0*/  LDL.LU R24, [R1+0x610] ;  /* 0x0006100001187983 */ /* 0x001ea20000300800 */
[----:B------:R-:W2:Y:S02]  /*73400*/  LDL.LU R25, [R1+0x614] ;  /* 0x0006140001197983 */ /* 0x000ea40000300800 */
[----:B------:R-:W2:Y:S02]  /*73410*/  LDL.LU R26, [R1+0x618] ;  /* 0x00061800011a7983 */ /* 0x000ea40000300800 */
[----:B------:R-:W2:Y:S01]  /*73420*/  LDL.LU R27, [R1+0x61c] ;  /* 0x00061c00011b7983 */ /* 0x000ea20000300800 */
[----:B------:R-:W3:Y:S01]  /*73430*/  LDL.64 R18, [R1+0xe8] ;  /* 0x0000e80001127983 */ /* 0x000ee20000100a00 */
        /* <DEDUP_REMOVED lines=24> */
[----:B------:R-:W-:Y:S01]  /*735c0*/  STL.64 [R1+0x6a0], R20 ;  /* 0x0006a01401007387 */ /* 0x000fe20000100a00 */
[----:B------:R0:W-:Y:S03]  /*735d0*/  STL.64 [R1+0x6a8], R22 ;  /* 0x0006a81601007387 */ /* 0x0001e60000100a00 */
[----:B0-----:R-:W4:Y:S02]  /*735e0*/  LDL.LU.64 R22, [R1+0x1d48] ;  /* 0x001d480001167983 */ /* 0x001f240000300a00 */
[----:B----4-:R-:W-:Y:S01]  /*735f0*/  HMMA.16816.F32.BF16 R24, R4, R22, R24 ;  /* 0x000000160418723c */ /* 0x010fe20000041818 */
[----:B------:R-:W-:-:S02]  /*73600*/  MOV R9, R22 ;  /* 0x0000001600097202 */ /* 0x000fc40000000f00 */
[----:B------:R-:W-:Y:S11]  /*73610*/  MOV R8, R23 ;  /* 0x0000001700087202 */ /* 0x000ff60000000f00 */
[----:B------:R-:W-:Y:S09]  /*73620*/  @!UPT UIADD3 URZ, URZ, URZ, URZ ;  /* 0x0000003f3f3ff290 */ /* 0x000ff2000fffe03f */
[----:B------:R-:W-:Y:S01]  /*73630*/  STL.64 [R1+0x690], R24 ;  /* 0x0006901801007387 */ /* 0x000fe20000100a00 */
[----:B------:R0:W-:Y:S03]  /*73640*/  STL.64 [R1+0x698], R26 ;  /* 0x0006981a01007387 */ /* 0x0001e60000100a00 */
[----:B0-----:R-:W4:Y:S01]  /*73650*/  LDL.LU.64 R26, [R1+0x1d40] ;  /* 0x001d4000011a7983 */ /* 0x001f220000300a00 */
[----:B------:R-:W4:Y:S02]  /*73660*/  LDL.LU.64 R24, [R1+0x1d38] ;  /* 0x001d380001187983 */ /* 0x000f240000300a00 */
[----:B------:R-:W4:Y:S02]  /*73670*/  LDL.LU.64 R22, [R1+0x1d30] ;  /* 0x001d300001167983 */ /* 0x000f240000300a00 */
[----:B------:R-:W2:Y:S01]  /*73680*/  LDL.LU R21, [R1+0x1d28] ;  /* 0x001d280001157983 */ /* 0x000ea20000300800 */
[----:B------:R-:W-:Y:S01]  /*73690*/  STL.64 [R1+0x1cc0], R10 ;  /* 0x001cc00a01007387 */ /* 0x000fe20000100a00 */
[----:B------:R0:W-:Y:S03]  /*736a0*/  STL.64 [R1+0x1cb8], R8 ;  /* 0x001cb80801007387 */ /* 0x0001e60000100a00 */
[----:B0-----:R-:W2:Y:S01]  /*736b0*/  LDL.LU R8, [R1+0x5b0] ;  /* 0x0005b00001087983 */ /* 0x001ea20000300800 */
[----:B------:R-:W2:Y:S02]  /*736c0*/  LDL.LU R9, [R1+0x5b4] ;  /* 0x0005b40001097983 */ /* 0x000ea40000300800 */
[----:B------:R-:W2:Y:S02]  /*736d0*/  LDL.LU R10, [R1+0x5b8] ;  /* 0x0005b800010a7983 */ /* 0x000ea40000300800 */
[----:B------:R-:W2:Y:S01]  /*736e0*/  LDL.LU R11, [R1+0x5bc] ;  /* 0x0005bc00010b7983 */ /* 0x000ea20000300800 */
[----:B----4-:R-:W-:Y:S01]  /*736f0*/  HMMA.16816.F32.BF16 R4, R4, R22, R24 ;  /* 0x000000160404723c */ /* 0x010fe20000041818 */
[----:B------:R-:W2:Y:S01]  /*73700*/  LDL.LU.64 R26, [R1+0x1d20] ;  /* 0x001d2000011a7983 */ /* 0x000ea20000300a00 */
[----:B------:R-:W2:Y:S01]  /*73710*/  LDL.LU.64 R24, [R1+0x1d18] ;  /* 0x001d180001187983 */ /* 0x000ea20000300a00 */
[----:B---3--:R-:W-:Y:S01]  /*73720*/  MOV R3, R18 ;  /* 0x0000001200037202 */ /* 0x008fe20000000f00 */
[----:B------:R-:W-:Y:S11]  /*73730*/  IMAD.MOV.U32 R0, RZ, RZ, R19 ;  /* 0x000000ffff007224 */ /* 0x000ff600078e0013 */
[----:B------:R-:W-:Y:S08]  /*73740*/  @!UPT UIADD3 URZ, URZ, URZ, URZ ;  /* 0x0000003f3f3ff290 */ /* 0x000ff0000fffe03f */
[----:B------:R0:W-:Y:S01]  /*73750*/  STL.64 [R1+0x600], R4 ;  /* 0x0006000401007387 */ /* 0x0001e20000100a00 */
[----:B------:R1:W-:Y:S03]  /*73760*/  STL.64 [R1+0x608], R6 ;  /* 0x0006080601007387 */ /* 0x0003e60000100a00 */
[----:B0-----:R-:W3:Y:S01]  /*73770*/  LDL.LU R4, [R1+0x5a0] ;  /* 0x0005a00001047983 */ /* 0x001ee20000300800 */
[----:B------:R-:W3:Y:S02]  /*73780*/  LDL.LU R5, [R1+0x5a4] ;  /* 0x0005a40001057983 */ /* 0x000ee40000300800 */
[----:B-1----:R-:W3:Y:S02]  /*73790*/  LDL.LU R6, [R1+0x5a8] ;  /* 0x0005a80001067983 */ /* 0x002ee40000300800 */
        /* <DEDUP_REMOVED lines=31> */
[----:B0-----:R-:W4:Y:S01]  /*73990*/  LDL.LU R16, [R1+0x590] ;  /* 0x0005900001107983 */ /* 0x001f220000300800 */
[----:B------:R-:W4:Y:S02]  /*739a0*/  LDL.LU R17, [R1+0x594] ;  /* 0x0005940001117983 */ /* 0x000f240000300800 */
[----:B------:R-:W4:Y:S02]  /*739b0*/  LDL.LU R18, [R1+0x598] ;  /* 0x0005980001127983 */ /* 0x000f240000300800 */
[----:B------:R-:W4:Y:S01]  /*739c0*/  LDL.LU R19, [R1+0x59c] ;  /* 0x00059c0001137983 */ /* 0x000f220000300800 */
[C---:B--2---:R-:W-:Y:S01]  /*739d0*/  HMMA.16816.F32.BF16 R12, R24.reuse, R14, R8 ;  /* 0x0000000e180c723c */ /* 0x044fe20000041808 */
[----:B------:R-:W3:Y:S01]  /*739e0*/  LDL.LU.64 R10, [R1+0x1cc0] ;  /* 0x001cc000010a7983 */ /* 0x000ee20000300a00 */
[----:B------:R-:W2:Y:S11]  /*739f0*/  LDL.LU.64 R8, [R1+0x1cb8] ;  /* 0x001cb80001087983 */ /* 0x000eb60000300a00 */
[----:B------:R-:W-:Y:S10]  /*73a00*/  @!UPT UIADD3 URZ, URZ, URZ, URZ ;  /* 0x0000003f3f3ff290 */ /* 0x000ff4000fffe03f */
[----:B------:R-:W-:Y:S01]  /*73a10*/  STL.64 [R1+0x930], R12 ;  /* 0x0009300c01007387 */ /* 0x000fe20000100a00 */
[----:B------:R-:W-:Y:S02]  /*73a20*/  STL.64 [R1+0x938], R14 ;  /* 0x0009380e01007387 */ /* 0x000fe40000100a00 */
[----:B------:R-:W0:Y:S02]  /*73a30*/  LDSM.16.M88.4 R12, [R21+0x53800] ;  /* 0x05380000150c783b */ /* 0x000e240000000200 */
[----:B0-----:R2:W-:Y:S02]  /*73a40*/  STL.64 [R1+0x1c18], R14 ;  /* 0x001c180e01007387 */ /* 0x0015e40000100a00 */
[----:B------:R-:W-:Y:S01]  /*73a50*/  STL.64 [R1+0x1c10], R12 ;  /* 0x001c100c01007387 */ /* 0x000fe20000100a00 */
[C---:B---3--:R-:W-:Y:S01]  /*73a60*/  HMMA.16816.F32.BF16 R4, R24.reuse, R10, R4 ;  /* 0x0000000a1804723c */ /* 0x048fe20000041804 */
[----:B--2---:R-:W-:Y:S02]  /*73a70*/  MOV R14, R9 ;  /* 0x00000009000e7202 */ /* 0x004fe40000000f00 */
[----:B------:R-:W-:Y:S11]  /*73a80*/  MOV R15, R8 ;  /* 0x00000008000f7202 */ /* 0x000ff60000000f00 */
[----:B------:R-:W-:Y:S09]  /*73a90*/  @!UPT UIADD3 URZ, URZ, URZ, URZ ;  /* 0x0000003f3f3ff290 */ /* 0x000ff2000fffe03f */
[----:B------:R0:W-:Y:S02]  /*73aa0*/  STL.64 [R1+0x920], R4 ;  /* 0x0009200401007387 */ /* 0x0001e40000100a00 */
[----:B0-----:R-:W-:Y:S01]  /*73ab0*/  MOV R5, R10 ;  /* 0x0000000a00057202 */ /* 0x001fe20000000f00 */
[----:B------:R-:W-:Y:S02]  /*73ac0*/  IMAD.MOV.U32 R4, RZ, RZ, R11 ;  /* 0x000000ffff047224 */ /* 0x000fe400078e000b */
[----:B------:R-:W0:Y:S01]  /*73ad0*/  LDSM.16.M88.4 R8, [R21+0x54000] ;  /* 0x054000001508783b */ /* 0x000e220000000200 */
[----:B----4-:R-:W-:Y:S03]  /*73ae0*/  HMMA.16816.F32.BF16 R16, R24, R14, R16 ;  /* 0x0000000e1810723c */ /* 0x010fe60000041810 */
[----:B------:R-:W-:Y:S04]  /*73af0*/  STL.64 [R1+0x928], R6 ;  /* 0x0009280601007387 */ /* 0x000fe80000100a00 */
[----:B0-----:R-:W-:Y:S01]  /*73b00*/  STL.64 [R1+0x1b90], R10 ;  /* 0x001b900a01007387 */ /* 0x001fe20000100a00 */
[----:B------:R0:W-:Y:S03]  /*73b10*/  STL.64 [R1+0x1b88], R8 ;  /* 0x001b880801007387 */ /* 0x0001e60000100a00 */
[----:B0-----:R-:W2:Y:S01]  /*73b20*/  LDL.LU R8, [R1+0x580] ;  /* 0x0005800001087983 */ /* 0x001ea20000300800 */
[----:B------:R-:W2:Y:S02]  /*73b30*/  LDL.LU R9, [R1+0x584] ;  /* 0x0005840001097983 */ /* 0x000ea40000300800 */
[----:B------:R-:W2:Y:S02]  /*73b40*/  LDL.LU R10, [R1+0x588] ;  /* 0x00058800010a7983 */ /* 0x000ea40000300800 */
[----:B------:R-:W2:Y:S07]  /*73b50*/  LDL.LU R11, [R1+0x58c] ;  /* 0x00058c00010b7983 */ /* 0x000eae0000300800 */
[----:B------:R-:W-:Y:S01]  /*73b60*/  STL.64 [R1+0x910], R16 ;  /* 0x0009101001007387 */ /* 0x000fe20000100a00 */
[----:B------:R0:W-:Y:S03]  /*73b70*/  STL.64 [R1+0x918], R18 ;  /* 0x0009181201007387 */ /* 0x0001e60000100a00 */
[----:B0-----:R-:W3:Y:S01]  /*73b80*/  LDL.LU.64 R18, [R1+0x1cb0] ;  /* 0x001cb00001127983 */ /* 0x001ee20000300a00 */
[----:B------:R-:W3:Y:S02]  /*73b90*/  LDL.LU.64 R16, [R1+0x1ca8] ;  /* 0x001ca80001107983 */ /* 0x000ee40000300a00 */
[----:B------:R0:W-:Y:S02]  /*73ba0*/  STL.64 [R1+0x1c30], R14 ;  /* 0x001c300e01007387 */ /* 0x0001e40000100a00 */
[----:B0-----:R-:W-:-:S02]  /*73bb0*/  MOV R14, R5 ;  /* 0x00000005000e7202 */ /* 0x001fc40000000f00 */
[----:B------:R-:W-:Y:S02]  /*73bc0*/  MOV R15, R4 ;  /* 0x00000004000f7202 */ /* 0x000fe40000000f00 */
[----:B------:R-:W0:Y:S04]  /*73bd0*/  LDSM.16.M88.4 R4, [R21+0x54800] ;  /* 0x054800001504783b */ /* 0x000e280000000200 */
[----:B------:R1:W-:Y:S04]  /*73be0*/  STL.64 [R1+0x1c48], R14 ;  /* 0x001c480e01007387 */ /* 0x0003e80000100a00 */
[----:B-1----:R-:W4:Y:S01]  /*73bf0*/  LDL.64 R14, [R1+0xa8] ;  /* 0x0000a800010e7983 */ /* 0x002f220000100a00 */
[----:B--2---:R-:W-:Y:S03]  /*73c00*/  HMMA.16816.F32.BF16 R8, R24, R22, R8 ;  /* 0x000000161808723c */ /* 0x004fe60000041808 */
[----:B------:R-:W1:Y:S04]  /*73c10*/  LDSM.16.M88.4 R24, [R21+0x55000] ;  /* 0x055000001518783b */ /* 0x000e680000000200 */
[----:B----4-:R-:W-:Y:S01]  /*73c20*/  STL.64 [R1+0x1c60], R14 ;  /* 0x001c600e01007387 */ /* 0x010fe20000100a00 */
[----:B0-----:R-:W-:Y:S02]  /*73c30*/  STL.64 [R1+0x1af8], R6 ;  /* 0x001af80601007387 */ /* 0x001fe40000100a00 */
[----:B------:R0:W-:Y:S02]  /*73c40*/  STL.64 [R1+0x1af0], R4 ;  /* 0x001af00401007387 */ /* 0x0001e40000100a00 */
[----:B0-----:R-:W2:Y:S11]  /*73c50*/  LDL.LU R4, [R1+0x550] ;  /* 0x0005500001047983 */ /* 0x001eb60000300800 */
[----:B------:R0:W-:Y:S02]  /*73c60*/  STL.64 [R1+0x5a0], R8 ;  /* 0x0005a00801007387 */ /* 0x0001e40000100a00 */
[----:B------:R4:W-:Y:S02]  /*73c70*/  STL.64 [R1+0x5a8], R10 ;  /* 0x0005a80a01007387 */ /* 0x0009e40000100a00 */
[----:B------:R-:W2:Y:S01]  /*73c80*/  LDL.LU R5, [R1+0x554] ;  /* 0x0005540001057983 */ /* 0x000ea20000300800 */
[----:B------:R-:W2:Y:S01]  /*73c90*/  LDL.LU R6, [R1+0x558] ;  /* 0x0005580001067983 */ /* 0x000ea20000300800 */
[----:B------:R-:W2:Y:S03]  /*73ca0*/  LDL.LU R7, [R1+0x55c] ;  /* 0x00055c0001077983 */ /* 0x000ea60000300800 */
[----:B0-----:R-:W2:Y:S01]  /*73cb0*/  LDL.LU R8, [R1+0x560] ;  /* 0x0005600001087983 */ /* 0x001ea20000300800 */
[----:B------:R-:W2:Y:S02]  /*73cc0*/  LDL.LU R9, [R1+0x564] ;  /* 0x0005640001097983 */ /* 0x000ea40000300800 */
[----:B----4-:R-:W4:Y:S02]  /*73cd0*/  LDL.LU R10, [R1+0x568] ;  /* 0x00056800010a7983 */ /* 0x010f240000300800 */
[----:B------:R-:W4:Y:S02]  /*73ce0*/  LDL.LU R11, [R1+0x56c] ;  /* 0x00056c00010b7983 */ /* 0x000f240000300800 */
[----:B----4-:R-:W-:Y:S01]  /*73cf0*/  STL.64 [R1+0x1c98], R10 ;  /* 0x001c980a01007387 */ /* 0x010fe20000100a00 */
[----:B--2---:R-:W-:Y:S02]  /*73d00*/  STL.64 [R1+0x1c90], R8 ;  /* 0x001c900801007387 */ /* 0x004fe40000100a00 */
[----:B------:R0:W-:Y:S02]  /*73d10*/  STL.64 [R1+0x1c88], R6 ;  /* 0x001c880601007387 */ /* 0x0001e40000100a00 */
[----:B------:R2:W-:Y:S01]  /*73d20*/  STL.64 [R1+0x1c80], R4 ;  /* 0x001c800401007387 */ /* 0x0005e20000100a00 */
[----:B0-----:R-:W4:Y:S04]  /*73d30*/  LDL.64 R6, [R1+0xd8] ;  /* 0x0000d80001067983 */ /* 0x001f280000100a00 */
[----:B----4-:R0:W-:Y:S01]  /*73d40*/  STL.64 [R1+0x1ca0], R6 ;  /* 0x001ca00601007387 */ /* 0x0101e20000100a00 */
[----:B--2---:R-:W3:Y:S02]  /*73d50*/  LDL.LU R4, [R1+0x570] ;  /* 0x0005700001047983 */ /* 0x004ee40000300800 */
[----:B------:R-:W3:Y:S01]  /*73d60*/  LDL.LU R5, [R1+0x574] ;  /* 0x0005740001057983 */ /* 0x000ee20000300800 */
[----:B0-----:R-:W3:Y:S01]  /*73d70*/  LDL.LU R6, [R1+0x578] ;  /* 0x0005780001067983 */ /* 0x001ee20000300800 */
[----:B------:R-:W3:Y:S02]  /*73d80*/  LDL.LU R7, [R1+0x57c] ;  /* 0x00057c0001077983 */ /* 0x000ee40000300800 */
[----:B------:R-:W2:Y:S02]  /*73d90*/  LDL.64 R14, [R1+0xb8] ;  /* 0x0000b800010e7983 */ /* 0x000ea40000100a00 */
[----:B--2---:R0:W-:Y:S04]  /*73da0*/  STL.64 [R1+0x1c78], R14 ;  /* 0x001c780e01007387 */ /* 0x0041e80000100a00 */
[----:B0-----:R-:W2:Y:S01]  /*73db0*/  LDL.64 R14, [R1+0xc8] ;  /* 0x0000c800010e7983 */ /* 0x001ea20000100a00 */
[----:B------:R-:W-:Y:S02]  /*73dc0*/  STL.64 [R1+0x1c28], R22 ;  /* 0x001c281601007387 */ /* 0x000fe40000100a00 */
[----:B------:R0:W-:Y:S02]  /*73dd0*/  STL [R1+0x1c20], R21 ;  /* 0x001c201501007387 */ /* 0x0001e40000100800 */
[----:B------:R-:W4:Y:S01]  /*73de0*/  LDL.LU R20, [R1+0x510] ;  /* 0x0005100001147983 */ /* 0x000f220000300800 */
[----:B0-----:R-:W4:Y:S01]  /*73df0*/  LDL.LU R21, [R1+0x514] ;  /* 0x0005140001157983 */ /* 0x001f220000300800 */
        /* <DEDUP_REMOVED lines=29> */
[----:B------:R-:W4:Y:S02]  /*73fd0*/  LDL.LU.64 R6, [R1+0x1ca0] ;  /* 0x001ca00001067983 */ /* 0x000f240000300a00 */
        /* <DEDUP_REMOVED lines=8> */
[----:B------:R-:W-:Y:S01]  /*74060*/  STL.64 [R1+0x988], R10 ;  /* 0x0009880a01007387 */ /* 0x000fe20000100a00 */
[----:B0-----:R-:W-:Y:S02]  /*74070*/  MOV R9, R6 ;  /* 0x0000000600097202 */ /* 0x001fe40000000f00 */
[----:B------:R-:W-:Y:S02]  /*74080*/  MOV R8, R7 ;  /* 0x0000000700087202 */ /* 0x000fe40000000f00 */
[----:B------:R-:W4:Y:S01]  /*74090*/  LDL.LU.64 R6, [R1+0x1c88] ;  /* 0x001c880001067983 */ /* 0x000f220000300a00 */
[----:B------:R-:W4:Y:S02]  /*740a0*/  LDL.LU.64 R4, [R1+0x1c80] ;  /* 0x001c800001047983 */ /* 0x000f240000300a00 */
[C---:B----4-:R-:W-:Y:S11]  /*740b0*/  HMMA.16816.F32.BF16 R4, R16.reuse, R14, R4 ;  /* 0x0000000e1004723c */ /* 0x050ff60000041804 */
[----:B------:R-:W-:Y:S11]  /*740c0*/  @!UPT UIADD3 URZ, URZ, URZ, URZ ;  /* 0x0000003f3f3ff290 */ /* 0x000ff6000fffe03f */
[----:B------:R-:W-:Y:S01]  /*740d0*/  @!UPT UIADD3 URZ, URZ, URZ, URZ ;  /* 0x0000003f3f3ff290 */ /* 0x000fe2000fffe03f */
[----:B------:R0:W-:Y:S01]  /*740e0*/  STL.64 [R1+0x550], R4 ;  /* 0x0005500401007387 */ /* 0x0001e20000100a00 */
[----:B------:R1:W-:Y:S01]  /*740f0*/  STL.64 [R1+0x558], R6 ;  /* 0x0005580601007387 */ /* 0x0003e20000100a00 */
[----:B0-----:R-:W-:Y:S01]  /*74100*/  MOV R5, R14 ;  /* 0x0000000e00057202 */ /* 0x001fe20000000f00 */
[----:B------:R-:W-:Y:S02]  /*74110*/  IMAD.MOV.U32 R4, RZ, RZ, R15 ;  /* 0x000000ffff047224 */ /* 0x000fe400078e000f */
[----:B------:R-:W2:Y:S02]  /*74120*/  LDL.LU.64 R14, [R1+0x1c78] ;  /* 0x001c7800010e7983 */ /* 0x000ea40000300a00 */
[C---:B--2---:R-:W-:Y:S01]  /*74130*/  HMMA.16816.F32.BF16 R20, R16.reuse, R14, R20 ;  /* 0x0000000e1014723c */ /* 0x044fe20000041814 */
[----:B-1----:R-:W-:Y:S02]  /*74140*/  MOV R7, R14 ;  /* 0x0000000e00077202 */ /* 0x002fe40000000f00 */
        /* <DEDUP_REMOVED lines=24> */
[----:B------:R-:W3:Y:S01]  /*742d0*/  LDL.LU.64 R22, [R1+0x1c28] ;  /* 0x001c280001167983 */ /* 0x000ee20000300a00 */
[----:B------:R-:W2:Y:S11]  /*742e0*/  LDL.LU R21, [R1+0x1c20] ;  /* 0x001c200001157983 */ /* 0x000eb60000300800 */
[----:B------:R-:W-:Y:S09]  /*742f0*/  @!UPT UIADD3 URZ, URZ, URZ, URZ ;  /* 0x0000003f3f3ff290 */ /* 0x000ff2000fffe03f */
[----:B------:R-:W-:Y:S01]  /*74300*/  STL.64 [R1+0x510], R12 ;  /* 0x0005100c01007387 */ /* 0x000fe20000100a00 */
[----:B------:R0:W-:Y:S03]  /*74310*/  STL.64 [R1+0x518], R14 ;  /* 0x0005180e01007387 */ /* 0x0001e60000100a00 */
[----:B0-----:R-:W4:Y:S01]  /*74320*/  LDL.LU.64 R14, [R1+0x1c18] ;  /* 0x001c1800010e7983 */ /* 0x001f220000300a00 */
[----:B------:R-:W4:Y:S01]  /*74330*/  LDL.LU.64 R12, [R1+0x1c10] ;  /* 0x001c1000010c7983 */ /* 0x000f220000300a00 */
[----:B---3--:R-:W-:Y:S02]  /*74340*/  HMMA.16816.F32.BF16 R16, R16, R22, R24 ;  /* 0x000000161010723c */ /* 0x008fe40000041818 */
[----:B------:R0:W-:Y:S01]  /*74350*/  STL.64 [R1+0x1ba0], R22 ;  /* 0x001ba01601007387 */ /* 0x0001e20000100a00 */
[----:B--2---:R1:W-:Y:S11]  /*74360*/  STL [R1+0x1b98], R21 ;  /* 0x001b981501007387 */ /* 0x0043f60000100800 */
[----:B------:R-:W-:Y:S09]  /*74370*/  @!UPT UIADD3 URZ, URZ, URZ, URZ ;  /* 0x0000003f3f3ff290 */ /* 0x000ff2000fffe03f */
[----:B------:R-:W-:Y:S01]  /*74380*/  STL.64 [R1+0x480], R16 ;  /* 0x0004801001007387 */ /* 0x000fe20000100a00 */
[----:B------:R-:W-:Y:S02]  /*74390*/  STL.64 [R1+0x488], R18 ;  /* 0x0004881201007387 */ /* 0x000fe40000100a00 */
[----:B0-----:R-:W2:Y:S02]  /*743a0*/  LDL.64 R22, [R1+0x98] ;  /* 0x0000980001167983 */ /* 0x001ea40000100a00 */
[----:B--2---:R0:W-:Y:S01]  /*743b0*/  STL.64 [R1+0x1bb0], R22 ;  /* 0x001bb01601007387 */ /* 0x0041e20000100a00 */
[----:B------:R-:W2:Y:S02]  /*743c0*/  LDL.LU R20, [R1+0x430] ;  /* 0x0004300001147983 */ /* 0x000ea40000300800 */
[----:B-1----:R-:W2:Y:S01]  /*743d0*/  LDL.LU R21, [R1+0x434] ;  /* 0x0004340001157983 */ /* 0x002ea20000300800 */
[----:B0-----:R-:W3:Y:S01]  /*743e0*/  LDL.LU R22, [R1+0x438] ;  /* 0x0004380001167983 */ /* 0x001ee20000300800 */
[----:B------:R-:W3:Y:S03]  /*743f0*/  LDL.LU R23, [R1+0x43c] ;  /* 0x00043c0001177983 */ /* 0x000ee60000300800 */
[----:B---3--:R0:W-:Y:S01]  /*74400*/  STL.64 [R1+0x1bc0], R22 ;  /* 0x001bc01601007387 */ /* 0x0081e20000100a00 */
[----:B--2---:R-:W-:Y:S01]  /*74410*/  STL.64 [R1+0x1bb8], R20 ;  /* 0x001bb81401007387 */ /* 0x004fe20000100a00 */
[----:B0-----:R-:W-:-:S02]  /*74420*/  MOV R22, R7 ;  /* 0x0000000700167202 */ /* 0x001fc40000000f00 */
[----:B------:R-:W-:-:S05]  /*74430*/  MOV R23, R6 ;  /* 0x0000000600177202 */ /* 0x000fca0000000f00 */
[----:B------:R0:W-:Y:S02]  /*74440*/  STL.64 [R1+0x1bd8], R22 ;  /* 0x001bd81601007387 */ /* 0x0001e40000100a00 */
[----:B0-----:R-:W-:Y:S01]  /*74450*/  MOV R22, R5 ;  /* 0x0000000500167202 */ /* 0x001fe20000000f00 */
[----:B------:R-:W-:-:S05]  /*74460*/  IMAD.MOV.U32 R23, RZ, RZ, R4 ;  /* 0x000000ffff177224 */ /* 0x000fca00078e0004 */
[----:B------:R0:W-:Y:S01]  /*74470*/  STL.64 [R1+0x1bf0], R22 ;  /* 0x001bf01601007387 */ /* 0x0001e20000100a00 */
[----:B------:R-:W2:Y:S02]  /*74480*/  LDL.LU R24, [R1+0x210] ;  /* 0x0002100001187983 */ /* 0x000ea40000300800 */
[----:B------:R-:W2:Y:S02]  /*74490*/  LDL.LU R25, [R1+0x214] ;  /* 0x0002140001197983 */ /* 0x000ea40000300800 */
[----:B------:R-:W3:Y:S01]  /*744a0*/  LDL.LU R26, [R1+0x218] ;  /* 0x00021800011a7983 */ /* 0x000ee20000300800 */
[----:B------:R-:W3:Y:S01]  /*744b0*/  LDL.LU R27, [R1+0x21c] ;  /* 0x00021c00011b7983 */ /* 0x000ee20000300800 */
[----:B------:R-:W2:Y:S02]  /*744c0*/  LDL.LU R4, [R1+0x240] ;  /* 0x0002400001047983 */ /* 0x000ea40000300800 */
[----:B------:R-:W2:Y:S02]  /*744d0*/  LDL.LU R5, [R1+0x244] ;  /* 0x0002440001057983 */ /* 0x000ea40000300800 */
[----:B------:R-:W2:Y:S01]  /*744e0*/  LDL.LU R6, [R1+0x248] ;  /* 0x0002480001067983 */ /* 0x000ea20000300800 */
[----:B------:R-:W2:Y:S01]  /*744f0*/  LDL.LU R7, [R1+0x24c] ;  /* 0x00024c0001077983 */ /* 0x000ea20000300800 */
[----:B0-----:R-:W-:-:S02]  /*74500*/  MOV R22, R9 ;  /* 0x0000000900167202 */ /* 0x001fc40000000f00 */
[----:B------:R-:W-:-:S05]  /*74510*/  MOV R23, R8 ;  /* 0x0000000800177202 */ /* 0x000fca0000000f00 */
[----:B------:R0:W-:Y:S01]  /*74520*/  STL.64 [R1+0x1c08], R22 ;  /* 0x001c081601007387 */ /* 0x0001e20000100a00 */
[----:B------:R-:W4:Y:S02]  /*74530*/  LDL.LU R20, [R1+0x470] ;  /* 0x0004700001147983 */ /* 0x000f240000300800 */
[----:B------:R-:W4:Y:S01]  /*74540*/  LDL.LU R21, [R1+0x474] ;  /* 0x0004740001157983 */ /* 0x000f220000300800 */
[----:B0-----:R-:W4:Y:S01]  /*74550*/  LDL.LU R22, [R1+0x478] ;  /* 0x0004780001167983 */ /* 0x001f220000300800 */
[----:B------:R-:W4:Y:S03]  /*74560*/  LDL.LU R23, [R1+0x47c] ;  /* 0x00047c0001177983 */ /* 0x000f260000300800 */
[----:B--2---:R0:W-:Y:S01]  /*74570*/  STL.64 [R1+0x1b08], R6 ;  /* 0x001b080601007387 */ /* 0x0041e20000100a00 */
[----:B------:R1:W-:Y:S03]  /*74580*/  STL.64 [R1+0x1b00], R4 ;  /* 0x001b000401007387 */ /* 0x0003e60000100a00 */
[----:B0-----:R-:W2:Y:S04]  /*74590*/  LDL.64 R6, [R1+0x88] ;  /* 0x0000880001067983 */ /* 0x001ea80000100a00 */
[----:B--2---:R0:W-:Y:S01]  /*745a0*/  STL.64 [R1+0x1ba8], R6 ;  /* 0x001ba80601007387 */ /* 0x0041e20000100a00 */
[----:B-1----:R-:W2:Y:S02]  /*745b0*/  LDL.LU R4, [R1+0x420] ;  /* 0x0004200001047983 */ /* 0x002ea40000300800 */
        /* <DEDUP_REMOVED lines=21> */
[----:B---3--:R0:W-:Y:S01]  /*74710*/  STL.64 [R1+0x1ae0], R26 ;  /* 0x001ae01a01007387 */ /* 0x0081e20000100a00 */
[----:B------:R-:W-:Y:S03]  /*74720*/  STL.64 [R1+0x1ad8], R24 ;  /* 0x001ad81801007387 */ /* 0x000fe60000100a00 */
[----:B0-----:R-:W4:Y:S01]  /*74730*/  LDL.64 R26, [R1+0xe8] ;  /* 0x0000e800011a7983 */ /* 0x001f220000100a00 */
[----:B------:R-:W3:Y:S02]  /*74740*/  LDL.LU R8, [R1+0x350] ;  /* 0x0003500001087983 */ /* 0x000ee40000300800 */
[----:B------:R-:W3:Y:S02]  /*74750*/  LDL.LU R9, [R1+0x354] ;  /* 0x0003540001097983 */ /* 0x000ee40000300800 */
[----:B------:R-:W3:Y:S01]  /*74760*/  LDL.LU R10, [R1+0x358] ;  /* 0x00035800010a7983 */ /* 0x000ee20000300800 */
[----:B------:R-:W3:Y:S01]  /*74770*/  LDL.LU R11, [R1+0x35c] ;  /* 0x00035c00010b7983 */ /* 0x000ee20000300800 */
        /* <DEDUP_REMOVED lines=28> */
[----:B------:R-:W-:Y:S01]  /*74940*/  MOV R18, R3 ;  /* 0x0000000300127202 */ /* 0x000fe20000000f00 */
[----:B------:R-:W-:-:S07]  /*74950*/  IMAD.MOV.U32 R19, RZ, RZ, R0 ;  /* 0x000000ffff137224 */ /* 0x000fce00078e0000 */
        /* <DEDUP_REMOVED lines=11> */
[C---:B--2---:R-:W-:Y:S11]  /*74a10*/  HMMA.16816.F32.BF16 R4, R12.reuse, R22, R4 ;  /* 0x000000160c04723c */ /* 0x044ff60000041804 */
[----:B------:R-:W-:Y:S11]  /*74a20*/  @!UPT UIADD3 URZ, URZ, URZ, URZ ;  /* 0x0000003f3f3ff290 */ /* 0x000ff6000fffe03f */
[----:B------:R-:W-:Y:S01]  /*74a30*/  @!UPT UIADD3 URZ, URZ, URZ, URZ ;  /* 0x0000003f3f3ff290 */ /* 0x000fe2000fffe03f */
[----:B------:R-:W-:Y:S01]  /*74a40*/  STL.64 [R1+0x420], R4 ;  /* 0x0004200401007387 */ /* 0x000fe20000100a00 */
[----:B------:R0:W-:Y:S03]  /*74a50*/  STL.64 [R1+0x428], R6 ;  /* 0x0004280601007387 */ /* 0x0001e60000100a00 */
[----:B0-----:R-:W4:Y:S01]  /*74a60*/  LDL.LU.64 R6, [R1+0x1ba8] ;  /* 0x001ba80001067983 */ /* 0x001f220000300a00 */
[----:B------:R-:W-:Y:S02]  /*74a70*/  MOV R3, R22 ;  /* 0x0000001600037202 */ /* 0x000fe40000000f00 */
[----:B------:R-:W-:Y:S02]  /*74a80*/  MOV R0, R23 ;  /* 0x0000001700007202 */ /* 0x000fe40000000f00 */
[----:B------:R-:W3:Y:S01]  /*74a90*/  LDL.LU.64 R22, [R1+0x1ba0] ;  /* 0x001ba00001167983 */ /* 0x000ee20000300a00 */
[----:B------:R-:W2:Y:S01]  /*74aa0*/  LDL.LU R21, [R1+0x1b98] ;  /* 0x001b980001157983 */ /* 0x000ea20000300800 */
        /* <DEDUP_REMOVED lines=9> */
[----:B--2---:R0:W-:Y:S01]  /*74b40*/  STL.64 [R1+0x1b58], R18 ;  /* 0x001b581201007387 */ /* 0x0041e20000100a00 */
[----:B----4-:R-:W-:Y:S03]  /*74b50*/  STL.64 [R1+0x1b50], R16 ;  /* 0x001b501001007387 */ /* 0x010fe60000100a00 */
[----:B0-----:R-:W2:Y:S01]  /*74b60*/  LDL.64 R18, [R1+0xc8] ;  /* 0x0000c80001127983 */ /* 0x001ea20000100a00 */
[----:B---3--:R-:W-:Y:S03]  /*74b70*/  HMMA.16816.F32.BF16 R12, R12, R22, R8 ;  /* 0x000000160c0c723c */ /* 0x008fe60000041808 */
[----:B--2---:R0:W-:Y:S04]  /*74b80*/  STL.64 [R1+0x1b70], R18 ;  /* 0x001b701201007387 */ /* 0x0041e80000100a00 */
[----:B0-----:R-:W2:Y:S04]  /*74b90*/  LDL.64 R18, [R1+0xd8] ;  /* 0x0000d80001127983 */ /* 0x001ea80000100a00 */
[----:B--2---:R0:W-:Y:S01]  /*74ba0*/  STL.64 [R1+0x1b80], R18 ;  /* 0x001b801201007387 */ /* 0x0041e20000100a00 */
[----:B------:R1:W-:Y:S02]  /*74bb0*/  STL.64 [R1+0x1b20], R6 ;  /* 0x001b200601007387 */ /* 0x0003e40000100a00 */
[----:B------:R-:W2:Y:S02]  /*74bc0*/  LDL.LU R16, [R1+0x340] ;  /* 0x0003400001107983 */ /* 0x000ea40000300800 */
[----:B------:R-:W2:Y:S01]  /*74bd0*/  LDL.LU R17, [R1+0x344] ;  /* 0x0003440001117983 */ /* 0x000ea20000300800 */
[----:B0-----:R-:W2:Y:S01]  /*74be0*/  LDL.LU R18, [R1+0x348] ;  /* 0x0003480001127983 */ /* 0x001ea20000300800 */
[----:B-1----:R-:W-:Y:S01]  /*74bf0*/  MOV R6, R3 ;  /* 0x0000000300067202 */ /* 0x002fe20000000f00 */
[----:B------:R-:W-:-:S02]  /*74c00*/  IMAD.MOV.U32 R7, RZ, RZ, R0 ;  /* 0x000000ffff077224 */ /* 0x000fc400078e0000 */
[----:B------:R-:W2:Y:S03]  /*74c10*/  LDL.LU R19, [R1+0x34c] ;  /* 0x00034c0001137983 */ /* 0x000ea60000300800 */
[----:B------:R0:W-:Y:S01]  /*74c20*/  STL.64 [R1+0x1b78], R6 ;  /* 0x001b780601007387 */ /* 0x0001e20000100a00 */
[----:B------:R-:W3:Y:S02]  /*74c30*/  LDL.LU R4, [R1+0x330] ;  /* 0x0003300001047983 */ /* 0x000ee40000300800 */
[----:B------:R-:W3:Y:S01]  /*74c40*/  LDL.LU R5, [R1+0x334] ;  /* 0x0003340001057983 */ /* 0x000ee20000300800 */
[----:B0-----:R-:W3:Y:S01]  /*74c50*/  LDL.LU R6, [R1+0x338] ;  /* 0x0003380001067983 */ /* 0x001ee20000300800 */
[----:B------:R-:W3:Y:S02]  /*74c60*/  LDL.LU R7, [R1+0x33c] ;  /* 0x00033c0001077983 */ /* 0x000ee40000300800 */
[----:B------:R-:W2:Y:S02]  /*74c70*/  LDL.LU.64 R10, [R1+0x1b90] ;  /* 0x001b9000010a7983 */ /* 0x000ea40000300a00 */
[----:B------:R-:W2:Y:S01]  /*74c80*/  LDL.LU.64 R8, [R1+0x1b88] ;  /* 0x001b880001087983 */ /* 0x000ea20000300a00 */
[----:B------:R-:W-:Y:S01]  /*74c90*/  STL.64 [R1+0x1b18], R22 ;  /* 0x001b181601007387 */ /* 0x000fe20000100a00 */
[----:B------:R0:W-:Y:S02]  /*74ca0*/  STL [R1+0x1b10], R21 ;  /* 0x001b101501007387 */ /* 0x0001e40000100800 */
[----:B------:R-:W-:Y:S02]  /*74cb0*/  STL.64 [R1+0x350], R12 ;  /* 0x0003500c01007387 */ /* 0x000fe40000100a00 */
[----:B------:R-:W-:Y:S01]  /*74cc0*/  STL.64 [R1+0x358], R14 ;  /* 0x0003580e01007387 */ /* 0x000fe20000100a00 */
[----:B------:R-:W4:Y:S04]  /*74cd0*/  LDL.LU R20, [R1+0x2e0] ;  /* 0x0002e00001147983 */ /* 0x000f280000300800 */
        /* <DEDUP_REMOVED lines=22> */
[----:B------:R-:W4:Y:S01]  /*74e40*/  LDL.64 R14, [R1+0xb8] ;  /* 0x0000b800010e7983 */ /* 0x000f220000100a00 */
[----:B------:R-:W-:Y:S02]  /*74e50*/  STL.64 [R1+0xa20], R16 ;  /* 0x000a201001007387 */ /* 0x000fe40000100a00 */
[----:B------:R0:W-:Y:S02]  /*74e60*/  STL.64 [R1+0xa28], R18 ;  /* 0x000a281201007387 */ /* 0x0001e40000100a00 */
[----:B0-----:R-:W3:Y:S02]  /*74e70*/  LDL.LU.64 R18, [R1+0x1b80] ;  /* 0x001b800001127983 */ /* 0x001ee40000300a00 */
        /* <DEDUP_REMOVED lines=17> */
[----:B------:R-:W4:Y:S02]  /*74f90*/  LDL.LU.64 R18, [R1+0x1b58] ;  /* 0x001b580001127983 */ /* 0x000f240000300a00 */
[----:B------:R-:W4:Y:S02]  /*74fa0*/  LDL.LU.64 R16, [R1+0x1b50] ;  /* 0x001b500001107983 */ /* 0x000f240000300a00 */
[C---:B----4-:R-:W-:Y:S11]  /*74fb0*/  HMMA.16816.F32.BF16 R16, R8.reuse, R14, R16 ;  /* 0x0000000e0810723c */ /* 0x050ff60000041810 */
[----:B------:R-:W-:Y:S11]  /*74fc0*/  @!UPT UIADD3 URZ, URZ, URZ, URZ ;  /* 0x0000003f3f3ff290 */ /* 0x000ff6000fffe03f */
[----:B------:R-:W-:Y:S01]  /*74fd0*/  @!UPT UIADD3 URZ, URZ, URZ, URZ ;  /* 0x0000003f3f3ff290 */ /* 0x000fe2000fffe03f */
[----:B------:R-:W-:Y:S01]  /*74fe0*/  STL.64 [R1+0x9f0], R16 ;  /* 0x0009f01001007387 */ /* 0x000fe20000100a00 */
[----:B------:R0:W-:Y:S03]  /*74ff0*/  STL.64 [R1+0x9f8], R18 ;  /* 0x0009f81201007387 */ /* 0x0001e60000100a00 */
[----:B0-----:R-:W2:Y:S02]  /*75000*/  LDL.LU.64 R18, [R1+0x1b48] ;  /* 0x001b480001127983 */ /* 0x001ea40000300a00 */
[----:B--2---:R-:W-:Y:S11]  /*75010*/  HMMA.16816.F32.BF16 R20, R8, R18, R20 ;  /* 0x000000120814723c */ /* 0x004ff60000041814 */
[----:B------:R-:W-:Y:S11]  /*75020*/  @!UPT UIADD3 URZ, URZ, URZ, URZ ;  /* 0x0000003f3f3ff290 */ /* 0x000ff6000fffe03f */
[----:B------:R-:W-:Y:S01]  /*75030*/  @!UPT UIADD3 URZ, URZ, URZ, URZ ;  /* 0x0000003f3f3ff290 */ /* 0x000fe2000fffe03f */
[----:B------:R-:W-:Y:S01]  /*75040*/  STL.64 [R1+0x9e0], R20 ;  /* 0x0009e01401007387 */ /* 0x000fe20000100a00 */
[----:B------:R0:W-:Y:S03]  /*75050*/  STL.64 [R1+0x9e8], R22 ;  /* 0x0009e81601007387 */ /* 0x0001e60000100a00 */
[----:B0-----:R-:W3:Y:S01]  /*75060*/  LDL.LU.64 R22, [R1+0x1b40] ;  /* 0x001b400001167983 */ /* 0x001ee20000300a00 */
[----:B------:R-:W3:Y:S02]  /*75070*/  LDL.LU.64 R20, [R1+0x1b38] ;  /* 0x001b380001147983 */ /* 0x000ee40000300a00 */
[----:B------:R0:W-:Y:S02]  /*75080*/  STL.64 [R1+0x1ad0], R18 ;  /* 0x001ad01201007387 */ /* 0x0001e40000100a00 */
[----:B0-----:R-:W-:Y:S02]  /*75090*/  MOV R18, R5 ;  /* 0x0000000500127202 */ /* 0x001fe40000000f00 */
[----:B------:R-:W-:-:S05]  /*750a0*/  MOV R19, R4 ;  /* 0x0000000400137202 */ /* 0x000fca0000000f00 */
[----:B------:R0:W-:Y:S01]  /*750b0*/  STL.64 [R1+0x1ae8], R18 ;  /* 0x001ae81201007387 */ /* 0x0001e20000100a00 */
[----:B------:R-:W2:Y:S02]  /*750c0*/  LDL.LU R16, [R1+0x230] ;  /* 0x0002300001107983 */ /* 0x000ea40000300800 */
[----:B------:R-:W2:Y:S01]  /*750d0*/  LDL.LU R17, [R1+0x234] ;  /* 0x0002340001117983 */ /* 0x000ea20000300800 */
[----:B0-----:R-:W2:Y:S01]  /*750e0*/  LDL.LU R18, [R1+0x238] ;  /* 0x0002380001127983 */ /* 0x001ea20000300800 */
[----:B------:R-:W2:Y:S01]  /*750f0*/  LDL.LU R19, [R1+0x23c] ;  /* 0x00023c0001137983 */ /* 0x000ea20000300800 */
[C---:B---3--:R-:W-:Y:S02]  /*75100*/  HMMA.16816.F32.BF16 R4, R8.reuse, R6, R20 ;  /* 0x000000060804723c */ /* 0x048fe40000041814 */
[----:B------:R-:W3:Y:S01]  /*75110*/  LDL.LU.64 R22, [R1+0x1b30] ;  /* 0x001b300001167983 */ /* 0x000ee20000300a00 */
[----:B------:R-:W3:Y:S11]  /*75120*/  LDL.LU.64 R20, [R1+0x1b28] ;  /* 0x001b280001147983 */ /* 0x000ef60000300a00 */
[----:B------:R-:W-:Y:S09]  /*75130*/  @!UPT UIADD3 URZ, URZ, URZ, URZ ;  /* 0x0000003f3f3ff290 */ /* 0x000ff2000fffe03f */
        /* <DEDUP_REMOVED lines=10> */
[----:B------:R-:W4:Y:S02]  /*751e0*/  LDL.LU R21, [R1+0x1b10] ;  /* 0x001b100001157983 */ /* 0x000f240000300800 */
[----:B------:R-:W3:Y:S02]  /*751f0*/  LDL.LU.64 R6, [R1+0x1b08] ;  /* 0x001b080001067983 */ /* 0x000ee40000300a00 */
[----:B------:R-:W3:Y:S02]  /*75200*/  LDL.LU.64 R4, [R1+0x1b00] ;  /* 0x001b000001047983 */ /* 0x000ee40000300a00 */
        /* <DEDUP_REMOVED lines=11> */
[----:B------:R-:W3:Y:S01]  /*752c0*/  LDL.LU R23, [R1+0x22c] ;  /* 0x00022c0001177983 */ /* 0x000ee20000300800 */
[----:B-1----:R-:W-:Y:S02]  /*752d0*/  MOV R10, R3 ;  /* 0x00000003000a7202 */ /* 0x002fe40000000f00 */
[----:B------:R-:W-:Y:S01]  /*752e0*/  MOV R11, R0 ;  /* 0x00000000000b7202 */ /* 0x000fe20000000f00 */
[----:B------:R-:W-:-:S02]  /*752f0*/  MOV R3, R26 ;  /* 0x0000001a00037202 */ /* 0x000fc40000000f00 */
[----:B------:R-:W-:Y:S01]  /*75300*/  IMAD.MOV.U32 R0, RZ, RZ, R27 ;  /* 0x000000ffff007224 */ /* 0x000fe200078e001b */
[C---:B--2---:R-:W-:Y:S11]  /*75310*/  HMMA.16816.F32.BF16 R16, R4.reuse, R26, R16 ;  /* 0x0000001a0410723c */ /* 0x044ff60000041810 */
[----:B------:R-:W-:Y:S11]  /*75320*/  @!UPT UIADD3 URZ, URZ, URZ, URZ ;  /* 0x0000003f3f3ff290 */ /* 0x000ff6000fffe03f */
[----:B------:R-:W-:Y:S01]  /*75330*/  @!UPT UIADD3 URZ, URZ, URZ, URZ ;  /* 0x0000003f3f3ff290 */ /* 0x000fe2000fffe03f */
[----:B------:R-:W-:Y:S01]  /*75340*/  STL.64 [R1+0xaa0], R16 ;  /* 0x000aa01001007387 */ /* 0x000fe20000100a00 */
[----:B------:R0:W-:Y:S03]  /*75350*/  STL.64 [R1+0xaa8], R18 ;  /* 0x000aa81201007387 */ /* 0x0001e60000100a00 */
[----:B0-----:R-:W3:Y:S01]  /*75360*/  LDL.LU.64 R18, [R1+0x1ae8] ;  /* 0x001ae80001127983 */ /* 0x001ee20000300a00 */
[----:B------:R-:W2:Y:S02]  /*75370*/  LDL.LU.64 R26, [R1+0x1ae0] ;  /* 0x001ae000011a7983 */ /* 0x000ea40000300a00 */
[----:B------:R-:W2:Y:S01]  /*75380*/  LDL.LU.64 R24, [R1+0x1ad8] ;  /* 0x001ad80001187983 */ /* 0x000ea20000300a00 */
[C---:B---3--:R-:W-:Y:S08]  /*75390*/  HMMA.16816.F32.BF16 R16, R4.reuse, R18, R20 ;  /* 0x000000120410723c */ /* 0x048ff00000041814 */
[----:B--2---:R-:W-:Y:S11]  /*753a0*/  HMMA.16816.F32.BF16 R20, R4, R10, R24 ;  /* 0x0000000a0414723c */ /* 0x004ff60000041818 */
[----:B------:R-:W-:Y:S04]  /*753b0*/  @!UPT UIADD3 URZ, URZ, URZ, URZ ;  /* 0x0000003f3f3ff290 */ /* 0x000fe8000fffe03f */
[----:B------:R0:W-:Y:S01]  /*753c0*/  STL.64 [R1+0xa90], R16 ;  /* 0x000a901001007387 */ /* 0x0001e20000100a00 */
[----:B------:R1:W-:Y:S03]  /*753d0*/  STL.64 [R1+0xa98], R18 ;  /* 0x000a981201007387 */ /* 0x0003e60000100a00 */
[----:B0-----:R-:W2:Y:S04]  /*753e0*/  LDL.LU R16, [R1+0x200] ;  /* 0x0002000001107983 */ /* 0x001ea80000300800 */
[----:B------:R-:W-:Y:S02]  /*753f0*/  STL.64 [R1+0xa80], R20 ;  /* 0x000a801401007387 */ /* 0x000fe40000100a00 */
[----:B------:R0:W-:Y:S02]  /*75400*/  STL.64 [R1+0xa88], R22 ;  /* 0x000a881601007387 */ /* 0x0001e40000100a00 */
[----:B------:R-:W2:Y:S01]  /*75410*/  LDL.LU R17, [R1+0x204] ;  /* 0x0002040001117983 */ /* 0x000ea20000300800 */
[----:B-1----:R-:W2:Y:S01]  /*75420*/  LDL.LU R18, [R1+0x208] ;  /* 0x0002080001127983 */ /* 0x002ea20000300800 */
[----:B------:R-:W2:Y:S02]  /*75430*/  LDL.LU R19, [R1+0x20c] ;  /* 0x00020c0001137983 */ /* 0x000ea40000300800 */
[----:B------:R-:W3:Y:S02]  /*75440*/  LDL.LU R24, [R1+0x130] ;  /* 0x0001300001187983 */ /* 0x000ee40000300800 */
[----:B------:R-:W3:Y:S01]  /*75450*/  LDL.LU R25, [R1+0x134] ;  /* 0x0001340001197983 */ /* 0x000ee20000300800 */
[----:B------:R-:W4:Y:S01]  /*75460*/  LDL.LU R26, [R1+0x138] ;  /* 0x00013800011a7983 */ /* 0x000f220000300800 */
[----:B------:R-:W4:Y:S01]  /*75470*/  LDL.LU R27, [R1+0x13c] ;  /* 0x00013c00011b7983 */ /* 0x000f220000300800 */
[----:B0-----:R-:W-:-:S02]  /*75480*/  MOV R22, R13 ;  /* 0x0000000d00167202 */ /* 0x001fc40000000f00 */
[----:B------:R-:W-:Y:S01]  /*75490*/  MOV R23, R12 ;  /* 0x0000000c00177202 */ /* 0x000fe20000000f00 */
[----:B----4-:R-:W-:Y:S01]  /*754a0*/  STL.64 [R1+0x1aa8], R26 ;  /* 0x001aa81a01007387 */ /* 0x010fe20000100a00 */
[----:B---3--:R-:W-:Y:S03]  /*754b0*/  STL.64 [R1+0x1aa0], R24 ;  /* 0x001aa01801007387 */ /* 0x008fe60000100a00 */
[----:B------:R0:W-:Y:S02]  /*754c0*/  STL.64 [R1+0x1ab0], R22 ;  /* 0x001ab01601007387 */ /* 0x0001e40000100a00 */
[----:B0-----:R-:W3:Y:S04]  /*754d0*/  LDL.64 R22, [R1+0x98] ;  /* 0x0000980001167983 */ /* 0x001ee80000100a00 */
[----:B---3--:R0:W-:Y:S01]  /*754e0*/  STL.64 [R1+0x1ac8], R22 ;  /* 0x001ac81601007387 */ /* 0x0081e20000100a00 */
[----:B------:R-:W3:Y:S02]  /*754f0*/  LDL.LU R20, [R1+0x1f0] ;  /* 0x0001f00001147983 */ /* 0x000ee40000300800 */
[----:B------:R-:W3:Y:S01]  /*75500*/  LDL.LU R21, [R1+0x1f4] ;  /* 0x0001f40001157983 */ /* 0x000ee20000300800 */
[----:B0-----:R-:W3:Y:S01]  /*75510*/  LDL.LU R22, [R1+0x1f8] ;  /* 0x0001f80001167983 */ /* 0x001ee20000300800 */
[----:B------:R-:W3:Y:S02]  /*75520*/  LDL.LU R23, [R1+0x1fc] ;  /* 0x0001fc0001177983 */ /* 0x000ee40000300800 */
[----:B------:R-:W4:Y:S02]  /*75530*/  LDL.LU R24, [R1+0x1d0] ;  /* 0x0001d00001187983 */ /* 0x000f240000300800 */
[----:B------:R-:W4:Y:S01]  /*75540*/  LDL.LU R25, [R1+0x1d4] ;  /* 0x0001d40001197983 */ /* 0x000f220000300800 */
[----:B------:R-:W3:Y:S01]  /*75550*/  LDL.LU R26, [R1+0x1d8] ;  /* 0x0001d800011a7983 */ /* 0x000ee20000300800 */
[----:B------:R-:W3:Y:S01]  /*75560*/  LDL.LU R27, [R1+0x1dc] ;  /* 0x0001dc00011b7983 */ /* 0x000ee20000300800 */
[C---:B--2---:R-:W-:Y:S02]  /*75570*/  HMMA.16816.F32.BF16 R16, R4.reuse, R14, R16 ;  /* 0x0000000e0410723c */ /* 0x044fe40000041810 */
[----:B---3--:R-:W-:Y:S01]  /*75580*/  STL.64 [R1+0x1ac0], R26 ;  /* 0x001ac01a01007387 */ /* 0x008fe20000100a00 */
[----:B----4-:R0:W-:Y:S03]  /*75590*/  STL.64 [R1+0x1ab8], R24 ;  /* 0x001ab81801007387 */ /* 0x0101e60000100a00 */
[----:B0-----:R-:W2:Y:S01]  /*755a0*/  LDL.LU R24, [R1+0x1e0] ;  /* 0x0001e00001187983 */ /* 0x001ea20000300800 */
[----:B------:R-:W2:Y:S02]  /*755b0*/  LDL.LU R25, [R1+0x1e4] ;  /* 0x0001e40001197983 */ /* 0x000ea40000300800 */
[----:B------:R-:W2:Y:S02]  /*755c0*/  LDL.LU R26, [R1+0x1e8] ;  /* 0x0001e800011a7983 */ /* 0x000ea40000300800 */
[----:B------:R-:W2:Y:S01]  /*755d0*/  LDL.LU R27, [R1+0x1ec] ;  /* 0x0001ec00011b7983 */ /* 0x000ea20000300800 */
[----:B------:R0:W-:Y:S04]  /*755e0*/  STL.64 [R1+0x1a50], R10 ;  /* 0x001a500a01007387 */ /* 0x0001e80000100a00 */
[----:B0-----:R-:W3:Y:S04]  /*755f0*/  LDL.64 R10, [R1+0xd8] ;  /* 0x0000d800010a7983 */ /* 0x001ee80000100a00 */
[----:B---3--:R-:W-:Y:S03]  /*75600*/  STL.64 [R1+0x1a68], R10 ;  /* 0x001a680a01007387 */ /* 0x008fe60000100a00 */
[----:B------:R-:W-:Y:S02]  /*75610*/  STL.64 [R1+0xa70], R16 ;  /* 0x000a701001007387 */ /* 0x000fe40000100a00 */
[----:B------:R0:W-:Y:S02]  /*75620*/  STL.64 [R1+0xa78], R18 ;  /* 0x000a781201007387 */ /* 0x0001e40000100a00 */
[----:B0-----:R-:W3:Y:S01]  /*75630*/  LDL.LU.64 R18, [R1+0x1ad0] ;  /* 0x001ad00001127983 */ /* 0x001ee20000300a00 */
[----:B------:R0:W-:Y:S02]  /*75640*/  STL.64 [R1+0x1a48], R14 ;  /* 0x001a480e01007387 */ /* 0x0001e40000100a00 */
        /* <DEDUP_REMOVED lines=21> */
[----:B------:R0:W-:Y:S02]  /*757a0*/  STL.64 [R1+0x1a40], R18 ;  /* 0x001a401201007387 */ /* 0x0001e40000100a00 */
[----:B------:R-:W4:Y:S02]  /*757b0*/  LDL.LU R16, [R1+0x1c0] ;  /* 0x0001c00001107983 */ /* 0x000f240000300800 */
[----:B------:R-:W4:Y:S01]  /*757c0*/  LDL.LU R17, [R1+0x1c4] ;  /* 0x0001c40001117983 */ /* 0x000f220000300800 */
[----:B------:R-:W-:Y:S01]  /*757d0*/  MOV R10, R3 ;  /* 0x00000003000a7202 */ /* 0x000fe20000000f00 */
[----:B------:R-:W-:Y:S01]  /*757e0*/  IMAD.MOV.U32 R11, RZ, RZ, R0 ;  /* 0x000000ffff0b7224 */ /* 0x000fe200078e0000 */
[----:B0-----:R-:W4:Y:S01]  /*757f0*/  LDL.LU R18, [R1+0x1c8] ;  /* 0x0001c80001127983 */ /* 0x001f220000300800 */
[----:B------:R-:W4:Y:S01]  /*75800*/  LDL.LU R19, [R1+0x1cc] ;  /* 0x0001cc0001137983 */ /* 0x000f220000300800 */
[----:B---3--:R-:W-:Y:S01]  /*75810*/  HMMA.16816.F32.BF16 R24, R4, R22, R24 ;  /* 0x000000160418723c */ /* 0x008fe20000041818 */
[----:B------:R-:W-:-:S02]  /*75820*/  MOV R3, R22 ;  /* 0x0000001600037202 */ /* 0x000fc40000000f00 */
        /* <DEDUP_REMOVED lines=11> */
[----:B------:R-:W-:Y:S01]  /*758e0*/  STL.64 [R1+0xa40], R20 ;  /* 0x000a401401007387 */ /* 0x000fe20000100a00 */
[----:B------:R0:W-:Y:S03]  /*758f0*/  STL.64 [R1+0xa48], R22 ;  /* 0x000a481601007387 */ /* 0x0001e60000100a00 */
[----:B0-----:R-:W3:Y:S01]  /*75900*/  LDL.LU.64 R22, [R1+0x1a98] ;  /* 0x001a980001167983 */ /* 0x001ee20000300a00 */
[----:B------:R-:W2:Y:S01]  /*75910*/  LDL.LU R21, [R1+0x1a90] ;  /* 0x001a900001157983 */ /* 0x000ea20000300800 */
[----:B---3--:R-:W-:Y:S02]  /*75920*/  HMMA.16816.F32.BF16 R4, R4, R22, R24 ;  /* 0x000000160404723c */ /* 0x008fe40000041818 */
[----:B------:R-:W2:Y:S01]  /*75930*/  LDL.LU.64 R26, [R1+0x1a88] ;  /* 0x001a8800011a7983 */ /* 0x000ea20000300a00 */
[----:B------:R-:W2:Y:S11]  /*75940*/  LDL.LU.64 R24, [R1+0x1a80] ;  /* 0x001a800001187983 */ /* 0x000eb60000300a00 */
[----:B------:R-:W-:Y:S09]  /*75950*/  @!UPT UIADD3 URZ, URZ, URZ, URZ ;  /* 0x0000003f3f3ff290 */ /* 0x000ff2000fffe03f */
[----:B------:R-:W-:Y:S01]  /*75960*/  STL.64 [R1+0xa30], R4 ;  /* 0x000a300401007387 */ /* 0x000fe20000100a00 */
[----:B------:R0:W-:Y:S02]  /*75970*/  STL.64 [R1+0xa38], R6 ;  /* 0x000a380601007387 */ /* 0x0001e40000100a00 */
[----:B0-----:R-:W-:Y:S01]  /*75980*/  MOV R6, R3 ;  /* 0x0000000300067202 */ /* 0x001fe20000000f00 */
[----:B------:R-:W-:-:S05]  /*75990*/  IMAD.MOV.U32 R7, RZ, RZ, R0 ;  /* 0x000000ffff077224 */ /* 0x000fca00078e0000 */
[----:B------:R0:W-:Y:S01]  /*759a0*/  STL.64 [R1+0x1a38], R6 ;  /* 0x001a380601007387 */ /* 0x0001e20000100a00 */
[----:B------:R-:W3:Y:S02]  /*759b0*/  LDL.LU R4, [R1+0x2d0] ;  /* 0x0002d00001047983 */ /* 0x000ee40000300800 */
[----:B------:R-:W3:Y:S01]  /*759c0*/  LDL.LU R5, [R1+0x2d4] ;  /* 0x0002d40001057983 */ /* 0x000ee20000300800 */
[----:B0-----:R-:W3:Y:S01]  /*759d0*/  LDL.LU R6, [R1+0x2d8] ;  /* 0x0002d80001067983 */ /* 0x001ee20000300800 */
[----:B------:R-:W3:Y:S01]  /*759e0*/  LDL.LU R7, [R1+0x2dc] ;  /* 0x0002dc0001077983 */ /* 0x000ee20000300800 */
        /* <DEDUP_REMOVED lines=19> */
[----:B------:R-:W-:Y:S01]  /*75b20*/  STL.64 [R1+0xaf0], R8 ;  /* 0x000af00801007387 */ /* 0x000fe20000100a00 */
[----:B------:R-:W-:Y:S02]  /*75b30*/  STL.64 [R1+0xaf8], R10 ;  /* 0x000af80a01007387 */ /* 0x000fe40000100a00 */
[----:B------:R-:W0:Y:S02]  /*75b40*/  LDSM.16.M88.4 R8, [R21+0x55800] ;  /* 0x055800001508783b */ /* 0x000e240000000200 */
[----:B0-----:R0:W-:Y:S02]  /*75b50*/  STL.64 [R1+0x1a28], R10 ;  /* 0x001a280a01007387 */ /* 0x0011e40000100a00 */
[----:B------:R1:W-:Y:S02]  /*75b60*/  STL.64 [R1+0x1a20], R8 ;  /* 0x001a200801007387 */ /* 0x0003e40000100a00 */
[----:B0-----:R-:W2:Y:S01]  /*75b70*/  LDL.64 R10, [R1+0x88] ;  /* 0x00008800010a7983 */ /* 0x001ea20000100a00 */
[C---:B----4-:R-:W-:Y:S03]  /*75b80*/  HMMA.16816.F32.BF16 R16, R24.reuse, R14, R16 ;  /* 0x0000000e1810723c */ /* 0x050fe60000041810 */
[----:B--2---:R0:W-:Y:S01]  /*75b90*/  STL.64 [R1+0x1a30], R10 ;  /* 0x001a300a01007387 */ /* 0x0041e20000100a00 */
[----:B-1----:R-:W2:Y:S02]  /*75ba0*/  LDL.LU R8, [R1+0x400] ;  /* 0x0004000001087983 */ /* 0x002ea40000300800 */
[----:B------:R-:W2:Y:S01]  /*75bb0*/  LDL.LU R9, [R1+0x404] ;  /* 0x0004040001097983 */ /* 0x000ea20000300800 */
[----:B0-----:R-:W2:Y:S01]  /*75bc0*/  LDL.LU R10, [R1+0x408] ;  /* 0x00040800010a7983 */ /* 0x001ea20000300800 */
[----:B------:R-:W2:Y:S11]  /*75bd0*/  LDL.LU R11, [R1+0x40c] ;  /* 0x00040c00010b7983 */ /* 0x000eb60000300800 */
[----:B------:R-:W-:Y:S04]  /*75be0*/  @!UPT UIADD3 URZ, URZ, URZ, URZ ;  /* 0x0000003f3f3ff290 */ /* 0x000fe8000fffe03f */
[----:B------:R-:W-:Y:S02]  /*75bf0*/  STL.64 [R1+0xae0], R16 ;  /* 0x000ae01001007387 */ /* 0x000fe40000100a00 */
[----:B------:R0:W-:Y:S02]  /*75c00*/  STL.64 [R1+0xae8], R18 ;  /* 0x000ae81201007387 */ /* 0x0001e40000100a00 */
[----:B0-----:R-:W3:Y:S01]  /*75c10*/  LDL.LU.64 R18, [R1+0x1a40] ;  /* 0x001a400001127983 */ /* 0x001ee20000300a00 */
[----:B------:R-:W-:Y:S01]  /*75c20*/  MOV R29, R14 ;  /* 0x0000000e001d7202 */ /* 0x000fe20000000f00 */
[----:B------:R-:W-:Y:S02]  /*75c30*/  IMAD.MOV.U32 R28, RZ, RZ, R15 ;  /* 0x000000ffff1c7224 */ /* 0x000fe400078e000f */
[----:B------:R-:W0:Y:S04]  /*75c40*/  LDSM.16.M88.4 R12, [R21+0x56000] ;  /* 0x05600000150c783b */ /* 0x000e280000000200 */
[----:B0-----:R-:W-:Y:S01]  /*75c50*/  STL.64 [R1+0x1990], R14 ;  /* 0x0019900e01007387 */ /* 0x001fe20000100a00 */
[----:B------:R0:W-:Y:S03]  /*75c60*/  STL.64 [R1+0x1988], R12 ;  /* 0x0019880c01007387 */ /* 0x0001e60000100a00 */
[----:B0-----:R-:W4:Y:S01]  /*75c70*/  LDL.LU R12, [R1+0x3f0] ;  /* 0x0003f000010c7983 */ /* 0x001f220000300800 */
[----:B------:R-:W4:Y:S02]  /*75c80*/  LDL.LU R13, [R1+0x3f4] ;  /* 0x0003f400010d7983 */ /* 0x000f240000300800 */
[----:B------:R-:W4:Y:S02]  /*75c90*/  LDL.LU R14, [R1+0x3f8] ;  /* 0x0003f800010e7983 */ /* 0x000f240000300800 */
[----:B------:R-:W4:Y:S01]  /*75ca0*/  LDL.LU R15, [R1+0x3fc] ;  /* 0x0003fc00010f7983 */ /* 0x000f220000300800 */
[C---:B---3--:R-:W-:Y:S01]  /*75cb0*/  HMMA.16816.F32.BF16 R16, R24.reuse, R18, R4 ;  /* 0x000000121810723c */ /* 0x048fe20000041804 */
[----:B------:R-:W2:Y:S11]  /*75cc0*/  LDL.LU.64 R6, [R1+0x1a38] ;  /* 0x001a380001067983 */ /* 0x000eb60000300a00 */
[----:B------:R-:W-:Y:S11]  /*75cd0*/  @!UPT UIADD3 URZ, URZ, URZ, URZ ;  /* 0x0000003f3f3ff290 */ /* 0x000ff6000fffe03f */
[----:B------:R-:W-:Y:S01]  /*75ce0*/  STL.64 [R1+0xad0], R16 ;  /* 0x000ad01001007387 */ /* 0x000fe20000100a00 */
[----:B------:R-:W-:Y:S02]  /*75cf0*/  STL.64 [R1+0xad8], R18 ;  /* 0x000ad81201007387 */ /* 0x000fe40000100a00 */
[----:B------:R-:W0:Y:S02]  /*75d00*/  LDSM.16.M88.4 R16, [R21+0x56800] ;  /* 0x056800001510783b */ /* 0x000e240000000200 */
[----:B0-----:R0:W-:Y:S02]  /*75d10*/  STL.64 [R1+0x1918], R18 ;  /* 0x0019181201007387 */ /* 0x0011e40000100a00 */
[----:B------:R-:W-:Y:S02]  /*75d20*/  STL.64 [R1+0x1910], R16 ;  /* 0x0019101001007387 */ /* 0x000fe40000100a00 */
[----:B0-----:R-:W3:Y:S01]  /*75d30*/  LDL.64 R18, [R1+0xe8] ;  /* 0x0000e80001127983 */ /* 0x001ee20000100a00 */
[C---:B--2---:R-:W-:Y:S03]  /*75d40*/  HMMA.16816.F32.BF16 R4, R24.reuse, R6, R8 ;  /* 0x000000061804723c */ /* 0x044fe60000041808 */
[----:B------:R-:W2:Y:S11]  /*75d50*/  LDL.LU.64 R10, [R1+0x1a30] ;  /* 0x001a3000010a7983 */ /* 0x000eb60000300a00 */
[----:B------:R-:W-:Y:S09]  /*75d60*/  @!UPT UIADD3 URZ, URZ, URZ, URZ ;  /* 0x0000003f3f3ff290 */ /* 0x000ff2000fffe03f */
        /* <DEDUP_REMOVED lines=9> */
[C---:B----4-:R-:W-:Y:S08]  /*75e00*/  HMMA.16816.F32.BF16 R12, R24.reuse, R22, R12 ;  /* 0x00000016180c723c */ /* 0x050ff0000004180c */
[----:B--2---:R-:W-:Y:S01]  /*75e10*/  HMMA.16816.F32.BF16 R4, R24, R10, R4 ;  /* 0x0000000a1804723c */ /* 0x004fe20000041804 */
[----:B------:R-:W0:Y:S11]  /*75e20*/  LDSM.16.M88.4 R24, [R21+0x57800] ;  /* 0x057800001518783b */ /* 0x000e360000000200 */
[----:B------:R-:W-:Y:S11]  /*75e30*/  @!UPT UIADD3 URZ, URZ, URZ, URZ ;  /* 0x0000003f3f3ff290 */ /* 0x000ff6000fffe03f */
[----:B------:R1:W-:Y:S01]  /*75e40*/  STL.64 [R1+0xab0], R4 ;  /* 0x000ab00401007387 */ /* 0x0003e20000100a00 */
[----:B------:R-:W-:Y:S01]  /*75e50*/  STL.64 [R1+0xab8], R6 ;  /* 0x000ab80601007387 */ /* 0x000fe20000100a00 */
[----:B-1----:R-:W-:Y:S02]  /*75e60*/  MOV R5, R10 ;  /* 0x0000000a00057202 */ /* 0x002fe40000000f00 */
[----:B------:R-:W-:Y:S02]  /*75e70*/  MOV R4, R11 ;  /* 0x0000000b00047202 */ /* 0x000fe40000000f00 */
[----:B------:R-:W3:Y:S01]  /*75e80*/  LDL.LU.64 R10, [R1+0x1a28] ;  /* 0x001a2800010a7983 */ /* 0x000ee20000300a00 */
[----:B------:R-:W3:Y:S02]  /*75e90*/  LDL.LU.64 R8, [R1+0x1a20] ;  /* 0x001a200001087983 */ /* 0x000ee40000300a00 */
[----:B------:R-:W-:Y:S02]  /*75ea0*/  STL.64 [R1+0x1998], R22 ;  /* 0x0019981601007387 */ /* 0x000fe40000100a00 */
[----:B------:R1:W-:Y:S01]  /*75eb0*/  STL.64 [R1+0x500], R12 ;  /* 0x0005000c01007387 */ /* 0x0003e20000100a00 */
[----:B------:R2:W-:Y:S04]  /*75ec0*/  STL.64 [R1+0x508], R14 ;  /* 0x0005080e01007387 */ /* 0x0005e80000100a00 */
[----:B-1----:R-:W4:Y:S01]  /*75ed0*/  LDL.LU R12, [R1+0x3e0] ;  /* 0x0003e000010c7983 */ /* 0x002f220000300800 */
[----:B------:R-:W4:Y:S02]  /*75ee0*/  LDL.LU R13, [R1+0x3e4] ;  /* 0x0003e400010d7983 */ /* 0x000f240000300800 */
[----:B--2---:R-:W2:Y:S02]  /*75ef0*/  LDL.LU R14, [R1+0x3e8] ;  /* 0x0003e800010e7983 */ /* 0x004ea40000300800 */
[----:B------:R-:W2:Y:S01]  /*75f00*/  LDL.LU R15, [R1+0x3ec] ;  /* 0x0003ec00010f7983 */ /* 0x000ea20000300800 */
[----:B------:R-:W-:Y:S01]  /*75f10*/  MOV R22, R5 ;  /* 0x0000000500167202 */ /* 0x000fe20000000f00 */
[----:B------:R-:W-:Y:S01]  /*75f20*/  IMAD.MOV.U32 R23, RZ, RZ, R4 ;  /* 0x000000ffff177224 */ /* 0x000fe200078e0004 */
[----:B--2---:R-:W-:Y:S01]  /*75f30*/  STL.64 [R1+0x19a8], R14 ;  /* 0x0019a80e01007387 */ /* 0x004fe20000100a00 */
[----:B----4-:R-:W-:Y:S03]  /*75f40*/  STL.64 [R1+0x19a0], R12 ;  /* 0x0019a00c01007387 */ /* 0x010fe60000100a00 */
[----:B------:R1:W-:Y:S02]  /*75f50*/  STL.64 [R1+0x19b0], R22 ;  /* 0x0019b01601007387 */ /* 0x0003e40000100a00 */
[----:B-1----:R-:W2:Y:S04]  /*75f60*/  LDL.64 R22, [R1+0x98] ;  /* 0x0000980001167983 */ /* 0x002ea80000100a00 */
[----:B--2---:R1:W-:Y:S01]  /*75f70*/  STL.64 [R1+0x19b8], R22 ;  /* 0x0019b81601007387 */ /* 0x0043e20000100a00 */
[----:B------:R-:W2:Y:S02]  /*75f80*/  LDL.LU R20, [R1+0x4b0] ;  /* 0x0004b00001147983 */ /* 0x000ea40000300800 */
[----:B------:R-:W2:Y:S01]  /*75f90*/  LDL.LU R21, [R1+0x4b4] ;  /* 0x0004b40001157983 */ /* 0x000ea20000300800 */
[----:B-1----:R-:W4:Y:S01]  /*75fa0*/  LDL.LU R22, [R1+0x4b8] ;  /* 0x0004b80001167983 */ /* 0x002f220000300800 */
[----:B------:R-:W4:Y:S03]  /*75fb0*/  LDL.LU R23, [R1+0x4bc] ;  /* 0x0004bc0001177983 */ /* 0x000f260000300800 */
[----:B----4-:R1:W-:Y:S01]  /*75fc0*/  STL.64 [R1+0x19c8], R22 ;  /* 0x0019c81601007387 */ /* 0x0103e20000100a00 */
[----:B--2---:R2:W-:Y:S01]  /*75fd0*/  STL.64 [R1+0x19c0], R20 ;  /* 0x0019c01401007387 */ /* 0x0045e20000100a00 */
[----:B-1----:R-:W-:-:S02]  /*75fe0*/  MOV R22, R29 ;  /* 0x0000001d00167202 */ /* 0x002fc40000000f00 */
[----:B------:R-:W-:Y:S01]  /*75ff0*/  MOV R23, R28 ;  /* 0x0000001c00177202 */ /* 0x000fe20000000f00 */
[----:B------:R-:W4:Y:S01]  /*76000*/  LDL.LU R29, [R1+0x1a1c] ;  /* 0x001a1c00011d7983 */ /* 0x000f220000300800 */
[----:B------:R-:W3:Y:S03]  /*76010*/  LDL.LU R28, [R1+0x1a18] ;  /* 0x001a1800011c7983 */ /* 0x000ee60000300800 */
[----:B------:R1:W-:Y:S01]  /*76020*/  STL.64 [R1+0x19e0], R22 ;  /* 0x0019e01601007387 */ /* 0x0003e20000100a00 */
[----:B--2---:R-:W2:Y:S02]  /*76030*/  LDL.LU R20, [R1+0x4d0] ;  /* 0x0004d00001147983 */ /* 0x004ea40000300800 */
[----:B------:R-:W2:Y:S01]  /*76040*/  LDL.LU R21, [R1+0x4d4] ;  /* 0x0004d40001157983 */ /* 0x000ea20000300800 */
[----:B-1----:R-:W2:Y:S01]  /*76050*/  LDL.LU R22, [R1+0x4d8] ;  /* 0x0004d80001167983 */ /* 0x002ea20000300800 */
[----:B------:R-:W2:Y:S03]  /*76060*/  LDL.LU R23, [R1+0x4dc] ;  /* 0x0004dc0001177983 */ /* 0x000ea60000300800 */
[----:B--2---:R1:W-:Y:S01]  /*76070*/  STL.64 [R1+0x19f0], R22 ;  /* 0x0019f01601007387 */ /* 0x0043e20000100a00 */
[----:B------:R2:W-:Y:S01]  /*76080*/  STL.64 [R1+0x19e8], R20 ;  /* 0x0019e81401007387 */ /* 0x0005e20000100a00 */
[----:B-1----:R-:W-:Y:S01]  /*76090*/  MOV R22, R3 ;  /* 0x0000000300167202 */ /* 0x002fe20000000f00 */
[----:B------:R-:W-:Y:S01]  /*760a0*/  IMAD.MOV.U32 R23, RZ, RZ, R0 ;  /* 0x000000ffff177224 */ /* 0x000fe200078e0000 */
[----:B------:R-:W3:Y:S01]  /*760b0*/  LDL.LU R3, [R1+0x1a14] ;  /* 0x001a140001037983 */ /* 0x000ee20000300800 */
[----:B------:R-:W3:Y:S03]  /*760c0*/  LDL.LU R0, [R1+0x1a10] ;  /* 0x001a100001007983 */ /* 0x000ee60000300800 */
[----:B------:R1:W-:Y:S01]  /*760d0*/  STL.64 [R1+0x1a08], R22 ;  /* 0x001a081601007387 */ /* 0x0003e20000100a00 */
[----:B--2---:R-:W3:Y:S02]  /*760e0*/  LDL.LU R20, [R1+0x4f0] ;  /* 0x0004f00001147983 */ /* 0x004ee40000300800 */
[----:B------:R-:W3:Y:S01]  /*760f0*/  LDL.LU R21, [R1+0x4f4] ;  /* 0x0004f40001157983 */ /* 0x000ee20000300800 */
[----:B-1----:R-:W3:Y:S01]  /*76100*/  LDL.LU R22, [R1+0x4f8] ;  /* 0x0004f80001167983 */ /* 0x002ee20000300800 */
[----:B------:R-:W3:Y:S02]  /*76110*/  LDL.LU R23, [R1+0x4fc] ;  /* 0x0004fc0001177983 */ /* 0x000ee40000300800 */
[----:B------:R-:W2:Y:S02]  /*76120*/  LDL.LU R12, [R1+0x490] ;  /* 0x00049000010c7983 */ /* 0x000ea40000300800 */
[----:B------:R-:W2:Y:S01]  /*76130*/  LDL.LU R13, [R1+0x494] ;  /* 0x00049400010d7983 */ /* 0x000ea20000300800 */
[----:B------:R-:W2:Y:S01]  /*76140*/  LDL.LU R14, [R1+0x498] ;  /* 0x00049800010e7983 */ /* 0x000ea20000300800 */
[----:B------:R-:W2:Y:S03]  /*76150*/  LDL.LU R15, [R1+0x49c] ;  /* 0x00049c00010f7983 */ /* 0x000ea60000300800 */
[----:B--2---:R-:W-:Y:S01]  /*76160*/  STL.64 [R1+0x19d8], R14 ;  /* 0x0019d80e01007387 */ /* 0x004fe20000100a00 */
[----:B------:R1:W-:Y:S03]  /*76170*/  STL.64 [R1+0x19d0], R12 ;  /* 0x0019d00c01007387 */ /* 0x0003e60000100a00 */
[----:B-1----:R-:W2:Y:S01]  /*76180*/  LDL.LU R12, [R1+0x4c0] ;  /* 0x0004c000010c7983 */ /* 0x002ea20000300800 */
[----:B------:R-:W2:Y:S02]  /*76190*/  LDL.LU R13, [R1+0x4c4] ;  /* 0x0004c400010d7983 */ /* 0x000ea40000300800 */
[----:B------:R-:W2:Y:S02]  /*761a0*/  LDL.LU R14, [R1+0x4c8] ;  /* 0x0004c800010e7983 */ /* 0x000ea40000300800 */
[----:B------:R-:W2:Y:S02]  /*761b0*/  LDL.LU R15, [R1+0x4cc] ;  /* 0x0004cc00010f7983 */ /* 0x000ea40000300800 */
        /* <DEDUP_REMOVED lines=10> */
[C---:B---3--:R-:W-:Y:S01]  /*76260*/  HMMA.16816.F32.BF16 R20, R8.reuse, R18, R20 ;  /* 0x000000120814723c */ /* 0x048fe20000041814 */
[----:B--2---:R-:W-:Y:S01]  /*76270*/  STL.64 [R1+0x18c8], R6 ;  /* 0x0018c80601007387 */ /* 0x004fe20000100a00 */
[----:B------:R1:W-:Y:S03]  /*76280*/  STL.64 [R1+0x18c0], R4 ;  /* 0x0018c00401007387 */ /* 0x0003e60000100a00 */
[----:B-1----:R-:W2:Y:S01]  /*76290*/  LDL.LU R4, [R1+0x280] ;  /* 0x0002800001047983 */ /* 0x002ea20000300800 */
[----:B------:R-:W2:Y:S02]  /*762a0*/  LDL.LU R5, [R1+0x284] ;  /* 0x0002840001057983 */ /* 0x000ea40000300800 */
[----:B------:R-:W3:Y:S02]  /*762b0*/  LDL.LU R6, [R1+0x288] ;  /* 0x0002880001067983 */ /* 0x000ee40000300800 */
[----:B------:R-:W3:Y:S02]  /*762c0*/  LDL.LU R7, [R1+0x28c] ;  /* 0x00028c0001077983 */ /* 0x000ee40000300800 */
[----:B---3--:R1:W-:Y:S01]  /*762d0*/  STL.64 [R1+0x18d8], R6 ;  /* 0x0018d80601007387 */ /* 0x0083e20000100a00 */
[----:B--2---:R-:W-:Y:S03]  /*762e0*/  STL.64 [R1+0x18d0], R4 ;  /* 0x0018d00401007387 */ /* 0x004fe60000100a00 */
[----:B-1----:R-:W2:Y:S01]  /*762f0*/  LDL.64 R6, [R1+0xc8] ;  /* 0x0000c80001067983 */ /* 0x002ea20000100a00 */
[----:B0-----:R0:W-:Y:S02]  /*76300*/  STL.64 [R1+0x1830], R26 ;  /* 0x0018301a01007387 */ /* 0x0011e40000100a00 */
[----:B------:R-:W-:Y:S01]  /*76310*/  STL.64 [R1+0x1828], R24 ;  /* 0x0018281801007387 */ /* 0x000fe20000100a00 */
[----:B0-----:R-:W3:Y:S03]  /*76320*/  LDL.64 R26, [R1+0xa8] ;  /* 0x0000a800011a7983 */ /* 0x001ee60000100a00 */
[----:B------:R-:W-:Y:S02]  /*76330*/  STL.64 [R1+0xb20], R20 ;  /* 0x000b201401007387 */ /* 0x000fe40000100a00 */
[----:B------:R0:W-:Y:S02]  /*76340*/  STL.64 [R1+0xb28], R22 ;  /* 0x000b281601007387 */ /* 0x0001e40000100a00 */
[----:B0-----:R-:W2:Y:S02]  /*76350*/  LDL.LU.64 R22, [R1+0x1a08] ;  /* 0x001a080001167983 */ /* 0x001ea40000300a00 */
[C---:B--2---:R-:W-:Y:S02]  /*76360*/  HMMA.16816.F32.BF16 R20, R8.reuse, R22, R12 ;  /* 0x000000160814723c */ /* 0x044fe4000004180c */
[----:B------:R-:W2:Y:S01]  /*76370*/  LDL.LU.64 R14, [R1+0x1a00] ;  /* 0x001a0000010e7983 */ /* 0x000ea20000300a00 */
[----:B------:R-:W2:Y:S11]  /*76380*/  LDL.LU.64 R12, [R1+0x19f8] ;  /* 0x0019f800010c7983 */ /* 0x000eb60000300a00 */
[----:B------:R-:W-:Y:S09]  /*76390*/  @!UPT UIADD3 URZ, URZ, URZ, URZ ;  /* 0x0000003f3f3ff290 */ /* 0x000ff2000fffe03f */
        /* <DEDUP_REMOVED lines=51> */
[----:B------:R-:W2:Y:S02]  /*766d0*/  LDL.LU.64 R12, [R1+0x1988] ;  /* 0x00198800010c7983 */ /* 0x000ea40000300a00 */
[----:B------:R-:W-:Y:S11]  /*766e0*/  STL.64 [R1+0x1920], R22 ;  /* 0x0019201601007387 */ /* 0x000ff60000100a00 */
[----:B------:R-:W-:Y:S07]  /*766f0*/  @!UPT UIADD3 URZ, URZ, URZ, URZ ;  /* 0x0000003f3f3ff290 */ /* 0x000fee000fffe03f */
[----:B------:R-:W-:Y:S01]  /*76700*/  STL.64 [R1+0x490], R8 ;  /* 0x0004900801007387 */ /* 0x000fe20000100a00 */
[----:B------:R0:W-:Y:S02]  /*76710*/  STL.64 [R1+0x498], R10 ;  /* 0x0004980a01007387 */ /* 0x0001e40000100a00 */
[----:B0-----:R-:W-:Y:S01]  /*76720*/  MOV R11, R18 ;  /* 0x00000012000b7202 */ /* 0x001fe20000000f00 */
[----:B------:R-:W-:Y:S01]  /*76730*/  IMAD.MOV.U32 R10, RZ, RZ, R19 ;  /* 0x000000ffff0a7224 */ /* 0x000fe200078e0013 */
[----:B--2---:R-:W-:Y:S11]  /*76740*/  HMMA.16816.F32.BF16 R20, R12, R18, R24 ;  /* 0x000000120c14723c */ /* 0x004ff60000041818 */
[----:B------:R-:W-:Y:S11]  /*76750*/  @!UPT UIADD3 URZ, URZ, URZ, URZ ;  /* 0x0000003f3f3ff290 */ /* 0x000ff6000fffe03f */
[----:B------:R-:W-:Y:S01]  /*76760*/  @!UPT UIADD3 URZ, URZ, URZ, URZ ;  /* 0x0000003f3f3ff290 */ /* 0x000fe2000fffe03f */
[----:B------:R-:W-:Y:S01]  /*76770*/  STL.64 [R1+0xba0], R20 ;  /* 0x000ba01401007387 */ /* 0x000fe20000100a00 */
[----:B------:R0:W-:Y:S02]  /*76780*/  STL.64 [R1+0xba8], R22 ;  /* 0x000ba81601007387 */ /* 0x0001e40000100a00 */
[----:B------:R1:W-:Y:S01]  /*76790*/  STL.64 [R1+0x1980], R10 ;  /* 0x0019800a01007387 */ /* 0x0003e20000100a00 */
[----:B0-----:R-:W2:Y:S04]  /*767a0*/  LDL.64 R22, [R1+0x88] ;  /* 0x0000880001167983 */ /* 0x001ea80000100a00 */
[----:B--2---:R0:W-:Y:S01]  /*767b0*/  STL.64 [R1+0x1938], R22 ;  /* 0x0019381601007387 */ /* 0x0041e20000100a00 */
[----:B------:R-:W2:Y:S02]  /*767c0*/  LDL.LU R16, [R1+0x2c0] ;  /* 0x0002c00001107983 */ /* 0x000ea40000300800 */
[----:B------:R-:W2:Y:S02]  /*767d0*/  LDL.LU R17, [R1+0x2c4] ;  /* 0x0002c40001117983 */ /* 0x000ea40000300800 */
[----:B------:R-:W3:Y:S01]  /*767e0*/  LDL.LU R18, [R1+0x2c8] ;  /* 0x0002c80001127983 */ /* 0x000ee20000300800 */
[----:B------:R-:W3:Y:S01]  /*767f0*/  LDL.LU R19, [R1+0x2cc] ;  /* 0x0002cc0001137983 */ /* 0x000ee20000300800 */
[----:B------:R-:W2:Y:S02]  /*76800*/  LDL.LU R8, [R1+0x3b0] ;  /* 0x0003b00001087983 */ /* 0x000ea40000300800 */
[----:B------:R-:W2:Y:S02]  /*76810*/  LDL.LU R9, [R1+0x3b4] ;  /* 0x0003b40001097983 */ /* 0x000ea40000300800 */
[----:B-1----:R-:W2:Y:S01]  /*76820*/  LDL.LU R10, [R1+0x3b8] ;  /* 0x0003b800010a7983 */ /* 0x002ea20000300800 */
[----:B------:R-:W2:Y:S01]  /*76830*/  LDL.LU R11, [R1+0x3bc] ;  /* 0x0003bc00010b7983 */ /* 0x000ea20000300800 */
[----:B------:R-:W2:Y:S02]  /*76840*/  LDL.64 R26, [R1+0xb8] ;  /* 0x0000b800011a7983 */ /* 0x000ea40000100a00 */
[----:B------:R-:W3:Y:S01]  /*76850*/  LDL.64 R6, [R1+0xd8] ;  /* 0x0000d80001067983 */ /* 0x000ee20000100a00 */
[----:B0-----:R-:W-:-:S02]  /*76860*/  MOV R22, R5 ;  /* 0x0000000500167202 */ /* 0x001fc40000000f00 */
[----:B------:R-:W-:Y:S01]  /*76870*/  MOV R23, R4 ;  /* 0x0000000400177202 */ /* 0x000fe20000000f00 */
[----:B--2---:R0:W-:Y:S01]  /*76880*/  STL.64 [R1+0x1970], R26 ;  /* 0x0019701a01007387 */ /* 0x0041e20000100a00 */
[----:B------:R-:W2:Y:S02]  /*76890*/  LDL.LU R24, [R1+0x3a0] ;  /* 0x0003a00001187983 */ /* 0x000ea40000300800 */
[----:B------:R-:W2:Y:S01]  /*768a0*/  LDL.LU R25, [R1+0x3a4] ;  /* 0x0003a40001197983 */ /* 0x000ea20000300800 */
[----:B0-----:R-:W2:Y:S01]  /*768b0*/  LDL.LU R26, [R1+0x3a8] ;  /* 0x0003a800011a7983 */ /* 0x001ea20000300800 */
[----:B------:R-:W2:Y:S02]  /*768c0*/  LDL.LU R27, [R1+0x3ac] ;  /* 0x0003ac00011b7983 */ /* 0x000ea40000300800 */
        /* <DEDUP_REMOVED lines=24> */
[----:B------:R0:W-:Y:S01]  /*76a50*/  STL.64 [R1+0xb90], R8 ;  /* 0x000b900801007387 */ /* 0x0001e20000100a00 */
[----:B------:R1:W-:Y:S01]  /*76a60*/  STL.64 [R1+0xb98], R10 ;  /* 0x000b980a01007387 */ /* 0x0003e20000100a00 */
[----:B0-----:R-:W-:-:S02]  /*76a70*/  MOV R9, R6 ;  /* 0x0000000600097202 */ /* 0x001fc40000000f00 */
[----:B-1----:R-:W3:Y:S01]  /*76a80*/  LDL.LU.64 R10, [R1+0x1980] ;  /* 0x00198000010a7983 */ /* 0x002ee20000300a00 */
[----:B------:R-:W-:Y:S02]  /*76a90*/  IMAD.MOV.U32 R8, RZ, RZ, R7 ;  /* 0x000000ffff087224 */ /* 0x000fe400078e0007 */
        /* <DEDUP_REMOVED lines=14> */
[----:B------:R0:W-:Y:S11]  /*76b80*/  STL.64 [R1+0x18f0], R4 ;  /* 0x0018f00401007387 */ /* 0x0001f60000100a00 */
[----:B------:R-:W-:Y:S09]  /*76b90*/  @!UPT UIADD3 URZ, URZ, URZ, URZ ;  /* 0x0000003f3f3ff290 */ /* 0x000ff2000fffe03f */
[----:B------:R-:W-:Y:S01]  /*76ba0*/  STL.64 [R1+0xb70], R20 ;  /* 0x000b701401007387 */ /* 0x000fe20000100a00 */
[----:B------:R1:W-:Y:S01]  /*76bb0*/  STL.64 [R1+0xb78], R22 ;  /* 0x000b781601007387 */ /* 0x0003e20000100a00 */
[----:B0-----:R-:W-:Y:S01]  /*76bc0*/  MOV R5, R26 ;  /* 0x0000001a00057202 */ /* 0x001fe20000000f00 */
[----:B------:R-:W-:Y:S01]  /*76bd0*/  IMAD.MOV.U32 R4, RZ, RZ, R27 ;  /* 0x000000ffff047224 */ /* 0x000fe200078e001b */
[----:B-1----:R-:W2:Y:S01]  /*76be0*/  LDL.LU.64 R22, [R1+0x1968] ;  /* 0x0019680001167983 */ /* 0x002ea20000300a00 */
        /* <DEDUP_REMOVED lines=14> */
[----:B---3--:R-:W-:Y:S01]  /*76cd0*/  STL.64 [R1+0x1908], R26 ;  /* 0x0019081a01007387 */ /* 0x008fe20000100a00 */
[----:B------:R0:W-:Y:S03]  /*76ce0*/  STL.64 [R1+0x1900], R24 ;  /* 0x0019001801007387 */ /* 0x0001e60000100a00 */
[----:B0-----:R-:W2:Y:S01]  /*76cf0*/  LDL.LU R24, [R1+0x2b0] ;  /* 0x0002b00001187983 */ /* 0x001ea20000300800 */
[----:B------:R-:W2:Y:S02]  /*76d00*/  LDL.LU R25, [R1+0x2b4] ;  /* 0x0002b40001197983 */ /* 0x000ea40000300800 */
[----:B------:R-:W2:Y:S02]  /*76d10*/  LDL.LU R26, [R1+0x2b8] ;  /* 0x0002b800011a7983 */ /* 0x000ea40000300800 */
[----:B------:R-:W2:Y:S01]  /*76d20*/  LDL.LU R27, [R1+0x2bc] ;  /* 0x0002bc00011b7983 */ /* 0x000ea20000300800 */
[----:B------:R-:W3:Y:S01]  /*76d30*/  LDL.LU.64 R18, [R1+0x1948] ;  /* 0x0019480001127983 */ /* 0x000ee20000300a00 */
[----:B------:R-:W3:Y:S10]  /*76d40*/  LDL.LU.64 R16, [R1+0x1940] ;  /* 0x0019400001107983 */ /* 0x000ef40000300a00 */
[----:B------:R-:W-:Y:S02]  /*76d50*/  STL.64 [R1+0xb50], R20 ;  /* 0x000b501401007387 */ /* 0x000fe40000100a00 */
[----:B------:R0:W-:Y:S02]  /*76d60*/  STL.64 [R1+0xb58], R22 ;  /* 0x000b581601007387 */ /* 0x0001e40000100a00 */
[----:B0-----:R-:W3:Y:S01]  /*76d70*/  LDL.LU.64 R22, [R1+0x1938] ;  /* 0x0019380001167983 */ /* 0x001ee20000300a00 */
[----:B------:R-:W-:-:S02]  /*76d80*/  MOV R6, R11 ;  /* 0x0000000b00067202 */ /* 0x000fc40000000f00 */
        /* <DEDUP_REMOVED lines=12> */
[----:B------:R-:W2:Y:S11]  /*76e50*/  LDL.LU.64 R16, [R1+0x1910] ;  /* 0x0019100001107983 */ /* 0x000eb60000300a00 */
[----:B------:R-:W-:Y:S10]  /*76e60*/  @!UPT UIADD3 URZ, URZ, URZ, URZ ;  /* 0x0000003f3f3ff290 */ /* 0x000ff4000fffe03f */
[----:B------:R-:W-:Y:S01]  /*76e70*/  STL.64 [R1+0xb30], R12 ;  /* 0x000b300c01007387 */ /* 0x000fe20000100a00 */
[----:B------:R-:W-:Y:S02]  /*76e80*/  STL.64 [R1+0xb38], R14 ;  /* 0x000b380e01007387 */ /* 0x000fe40000100a00 */
[----:B------:R0:W-:Y:S02]  /*76e90*/  STL.64 [R1+0x18a0], R22 ;  /* 0x0018a01601007387 */ /* 0x0001e40000100a00 */
[----:B0-----:R-:W-:Y:S02]  /*76ea0*/  MOV R22, R5 ;  /* 0x0000000500167202 */ /* 0x001fe40000000f00 */
[----:B------:R-:W-:Y:S02]  /*76eb0*/  MOV R23, R4 ;  /* 0x0000000400177202 */ /* 0x000fe40000000f00 */
[----:B--2---:R-:W-:Y:S01]  /*76ec0*/  HMMA.16816.F32.BF16 R4, R16, R6, R24 ;  /* 0x000000061004723c */ /* 0x004fe20000041818 */
[----:B------:R-:W2:Y:S01]  /*76ed0*/  LDL.LU.64 R26, [R1+0x1908] ;  /* 0x00190800011a7983 */ /* 0x000ea20000300a00 */
[----:B------:R-:W2:Y:S11]  /*76ee0*/  LDL.LU.64 R24, [R1+0x1900] ;  /* 0x0019000001187983 */ /* 0x000eb60000300a00 */
[----:B------:R-:W-:Y:S10]  /*76ef0*/  @!UPT UIADD3 URZ, URZ, URZ, URZ ;  /* 0x0000003f3f3ff290 */ /* 0x000ff4000fffe03f */
[----:B------:R-:W-:Y:S01]  /*76f00*/  STL.64 [R1+0xc20], R4 ;  /* 0x000c200401007387 */ /* 0x000fe20000100a00 */
[----:B------:R0:W-:Y:S03]  /*76f10*/  STL.64 [R1+0xc28], R6 ;  /* 0x000c280601007387 */ /* 0x0001e60000100a00 */
[----:B0-----:R-:W3:Y:S01]  /*76f20*/  LDL.LU.64 R6, [R1+0x18f8] ;  /* 0x0018f80001067983 */ /* 0x001ee20000300a00 */
[----:B------:R-:W3:Y:S01]  /*76f30*/  LDL.LU.64 R4, [R1+0x18f0] ;  /* 0x0018f00001047983 */ /* 0x000ee20000300a00 */
[----:B------:R-:W-:Y:S01]  /*76f40*/  MOV R14, R9 ;  /* 0x00000009000e7202 */ /* 0x000fe20000000f00 */
[----:B------:R-:W-:-:S07]  /*76f50*/  IMAD.MOV.U32 R15, RZ, RZ, R8 ;  /* 0x000000ffff0f7224 */ /* 0x000fce00078e0008 */
[C---:B---3--:R-:W-:Y:S01]  /*76f60*/  HMMA.16816.F32.BF16 R12, R16.reuse, R14, R4 ;  /* 0x0000000e100c723c */ /* 0x048fe20000041804 */
[----:B------:R-:W2:Y:S11]  /*76f70*/  LDL.LU.64 R6, [R1+0x18e8] ;  /* 0x0018e80001067983 */ /* 0x000eb60000300a00 */
[----:B------:R-:W-:Y:S11]  /*76f80*/  @!UPT UIADD3 URZ, URZ, URZ, URZ ;  /* 0x0000003f3f3ff290 */ /* 0x000ff6000fffe03f */
[----:B------:R0:W-:Y:S01]  /*76f90*/  STL.64 [R1+0xc10], R12 ;  /* 0x000c100c01007387 */ /* 0x0001e20000100a00 */
[----:B------:R1:W-:Y:S03]  /*76fa0*/  STL.64 [R1+0xc18], R14 ;  /* 0x000c180e01007387 */ /* 0x0003e60000100a00 */
[----:B0-----:R-:W3:Y:S01]  /*76fb0*/  LDL.LU R12, [R1+0x260] ;  /* 0x00026000010c7983 */ /* 0x001ee20000300800 */
[----:B------:R-:W3:Y:S02]  /*76fc0*/  LDL.LU R13, [R1+0x264] ;  /* 0x00026400010d7983 */ /* 0x000ee40000300800 */
[----:B-1----:R-:W3:Y:S02]  /*76fd0*/  LDL.LU R14, [R1+0x268] ;  /* 0x00026800010e7983 */ /* 0x002ee40000300800 */
[----:B------:R-:W3:Y:S01]  /*76fe0*/  LDL.LU R15, [R1+0x26c] ;  /* 0x00026c00010f7983 */ /* 0x000ee20000300800 */
        /* <DEDUP_REMOVED lines=14> */
[----:B------:R2:W-:Y:S02]  /*770d0*/  STL.64 [R1+0xbf8], R22 ;  /* 0x000bf81601007387 */ /* 0x0005e40000100a00 */
[----:B--2---:R-:W-:Y:S01]  /*770e0*/  HMMA.16816.F32.BF16 R20, R16, R26, R4 ;  /* 0x0000001a1014723c */ /* 0x004fe20000041804 */
[----:B------:R-:W2:Y:S11]  /*770f0*/  LDL.LU R4, [R1+0x1b0] ;  /* 0x0001b00001047983 */ /* 0x000eb60000300800 */
[----:B------:R-:W-:Y:S11]  /*77100*/  @!UPT UIADD3 URZ, URZ, URZ, URZ ;  /* 0x0000003f3f3ff290 */ /* 0x000ff6000fffe03f */
[----:B------:R-:W-:Y:S01]  /*77110*/  STL.64 [R1+0xbe0], R20 ;  /* 0x000be01401007387 */ /* 0x000fe20000100a00 */
[----:B------:R0:W-:Y:S02]  /*77120*/  STL.64 [R1+0xbe8], R22 ;  /* 0x000be81601007387 */ /* 0x0001e40000100a00 */
[----:B------:R-:W2:Y:S02]  /*77130*/  LDL.LU R5, [R1+0x1b4] ;  /* 0x0001b40001057983 */ /* 0x000ea40000300800 */
[----:B------:R-:W2:Y:S01]  /*77140*/  LDL.LU R6, [R1+0x1b8] ;  /* 0x0001b80001067983 */ /* 0x000ea20000300800 */
[----:B------:R-:W2:Y:S01]  /*77150*/  LDL.LU R7, [R1+0x1bc] ;  /* 0x0001bc0001077983 */ /* 0x000ea20000300800 */
[----:B0-----:R-:W-:Y:S02]  /*77160*/  MOV R22, R11 ;  /* 0x0000000b00167202 */ /* 0x001fe40000000f00 */
[----:B------:R-:W-:Y:S01]  /*77170*/  MOV R23, R10 ;  /* 0x0000000a00177202 */ /* 0x000fe20000000f00 */
[----:B--2---:R-:W-:Y:S01]  /*77180*/  STL.64 [R1+0x18b0], R6 ;  /* 0x0018b00601007387 */ /* 0x004fe20000100a00 */
[----:B------:R-:W-:Y:S03]  /*77190*/  STL.64 [R1+0x18a8], R4 ;  /* 0x0018a80401007387 */ /* 0x000fe60000100a00 */
[----:B------:R0:W-:Y:S02]  /*771a0*/  STL.64 [R1+0x18b8], R22 ;  /* 0x0018b81601007387 */ /* 0x0001e40000100a00 */
[----:B0-----:R-:W3:Y:S01]  /*771b0*/  LDL.64 R22, [R1+0x98] ;  /* 0x0000980001167983 */ /* 0x001ee20000100a00 */
[----:B------:R-:W2:Y:S02]  /*771c0*/  LDL.LU R4, [R1+0x250] ;  /* 0x0002500001047983 */ /* 0x000ea40000300800 */
[----:B------:R-:W2:Y:S02]  /*771d0*/  LDL.LU R5, [R1+0x254] ;  /* 0x0002540001057983 */ /* 0x000ea40000300800 */
[----:B------:R-:W2:Y:S01]  /*771e0*/  LDL.LU R6, [R1+0x258] ;  /* 0x0002580001067983 */ /* 0x000ea20000300800 */
[----:B------:R-:W2:Y:S01]  /*771f0*/  LDL.LU R7, [R1+0x25c] ;  /* 0x00025c0001077983 */ /* 0x000ea20000300800 */
[----:B------:R0:W-:Y:S03]  /*77200*/  STL.64 [R1+0x1840], R26 ;  /* 0x0018401a01007387 */ /* 0x0001e60000100a00 */
[----:B0-----:R-:W2:Y:S04]  /*77210*/  LDL.64 R26, [R1+0xb8] ;  /* 0x0000b800011a7983 */ /* 0x001ea80000100a00 */
[----:B--2---:R0:W-:Y:S02]  /*77220*/  STL.64 [R1+0x1848], R26 ;  /* 0x0018481a01007387 */ /* 0x0041e40000100a00 */
[----:B0-----:R-:W-:Y:S01]  /*77230*/  MOV R26, R9 ;  /* 0x00000009001a7202 */ /* 0x001fe20000000f00 */
[----:B------:R-:W-:-:S02]  /*77240*/  IMAD.MOV.U32 R27, RZ, RZ, R8 ;  /* 0x000000ffff1b7224 */ /* 0x000fc400078e0008 */
[----:B------:R-:W2:Y:S01]  /*77250*/  LDL.LU R8, [R1+0x1a0] ;  /* 0x0001a00001087983 */ /* 0x000ea20000300800 */
[----:B------:R-:W2:Y:S02]  /*77260*/  LDL.LU R9, [R1+0x1a4] ;  /* 0x0001a40001097983 */ /* 0x000ea40000300800 */
[----:B------:R-:W2:Y:S02]  /*77270*/  LDL.LU R10, [R1+0x1a8] ;  /* 0x0001a800010a7983 */ /* 0x000ea40000300800 */
[----:B------:R-:W2:Y:S01]  /*77280*/  LDL.LU R11, [R1+0x1ac] ;  /* 0x0001ac00010b7983 */ /* 0x000ea20000300800 */
[----:B------:R0:W-:Y:S04]  /*77290*/  STL.64 [R1+0x1860], R26 ;  /* 0x0018601a01007387 */ /* 0x0001e80000100a00 */
[----:B0-----:R-:W2:Y:S01]  /*772a0*/  LDL.64 R26, [R1+0xd8] ;  /* 0x0000d800011a7983 */ /* 0x001ea20000100a00 */
[C---:B---3--:R-:W-:Y:S03]  /*772b0*/  HMMA.16816.F32.BF16 R12, R16.reuse, R22, R12 ;  /* 0x00000016100c723c */ /* 0x048fe6000004180c */
[----:B--2---:R0:W-:Y:S04]  /*772c0*/  STL.64 [R1+0x1878], R26 ;  /* 0x0018781a01007387 */ /* 0x0041e80000100a00 */
[----:B0-----:R-:W2:Y:S11]  /*772d0*/  LDL.64 R26, [R1+0xe8] ;  /* 0x0000e800011a7983 */ /* 0x001eb60000100a00 */
[----:B------:R-:W-:Y:S05]  /*772e0*/  @!UPT UIADD3 URZ, URZ, URZ, URZ ;  /* 0x0000003f3f3ff290 */ /* 0x000fea000fffe03f */
[----:B------:R0:W-:Y:S02]  /*772f0*/  STL.64 [R1+0xbd0], R12 ;  /* 0x000bd00c01007387 */ /* 0x0001e40000100a00 */
[----:B------:R-:W-:Y:S01]  /*77300*/  STL.64 [R1+0xbd8], R14 ;  /* 0x000bd80e01007387 */ /* 0x000fe20000100a00 */
[----:B0-----:R-:W-:Y:S02]  /*77310*/  MOV R13, R22 ;  /* 0x00000016000d7202 */ /* 0x001fe40000000f00 */
[----:B------:R-:W-:Y:S02]  /*77320*/  MOV R12, R23 ;  /* 0x00000017000c7202 */ /* 0x000fe40000000f00 */
[----:B------:R-:W3:Y:S03]  /*77330*/  LDL.LU.64 R22, [R1+0x18b8] ;  /* 0x0018b80001167983 */ /* 0x000ee60000300a00 */
[----:B------:R0:W-:Y:S02]  /*77340*/  STL.64 [R1+0x1838], R12 ;  /* 0x0018380c01007387 */ /* 0x0001e40000100a00 */
        /* <DEDUP_REMOVED lines=21> */
[----:B0-----:R-:W3:Y:S02]  /*774a0*/  LDL.LU.64 R22, [R1+0x18a0] ;  /* 0x0018a00001167983 */ /* 0x001ee40000300a00 */
[----:B---3--:R-:W-:Y:S02]  /*774b0*/  HMMA.16816.F32.BF16 R16, R16, R22, R4 ;  /* 0x000000161010723c */ /* 0x008fe40000041804 */
[----:B------:R-:W3:Y:S01]  /*774c0*/  LDL.LU.64 R6, [R1+0x1898] ;  /* 0x0018980001067983 */ /* 0x000ee20000300a00 */
[----:B------:R-:W3:Y:S11]  /*774d0*/  LDL.LU.64 R4, [R1+0x1890] ;  /* 0x0018900001047983 */ /* 0x000ef60000300a00 */
[----:B------:R-:W-:Y:S09]  /*774e0*/  @!UPT UIADD3 URZ, URZ, URZ, URZ ;  /* 0x0000003f3f3ff290 */ /* 0x000ff2000fffe03f */
[----:B------:R0:W-:Y:S01]  /*774f0*/  STL.64 [R1+0xbb0], R16 ;  /* 0x000bb01001007387 */ /* 0x0001e20000100a00 */
[----:B------:R1:W-:Y:S01]  /*77500*/  STL.64 [R1+0xbb8], R18 ;  /* 0x000bb81201007387 */ /* 0x0003e20000100a00 */
[----:B0-----:R-:W-:Y:S01]  /*77510*/  MOV R16, R0 ;  /* 0x0000000000107202 */ /* 0x001fe20000000f00 */
[----:B------:R-:W-:Y:S01]  /*77520*/  IMAD.MOV.U32 R17, RZ, RZ, R3 ;  /* 0x000000ffff117224 */ /* 0x000fe200078e0003 */
[----:B------:R0:W5:Y:S01]  /*77530*/  LDL.LU R0, [R1+0x188c] ;  /* 0x00188c0001007983 */ /* 0x0001620000300800 */
[----:B------:R0:W5:Y:S01]  /*77540*/  LDL.LU R3, [R1+0x1888] ;  /* 0x0018880001037983 */ /* 0x0001620000300800 */
[----:B-1----:R-:W-:Y:S02]  /*77550*/  MOV R18, R28 ;  /* 0x0000001c00127202 */ /* 0x002fe40000000f00 */
[----:B----4-:R-:W-:Y:S01]  /*77560*/  MOV R19, R29 ;  /* 0x0000001d00137202 */ /* 0x010fe20000000f00 */
[----:B------:R0:W5:Y:S01]  /*77570*/  LDL.LU R28, [R1+0x1884] ;  /* 0x00188400011c7983 */ /* 0x0001620000300800 */
[----:B------:R0:W5:Y:S01]  /*77580*/  LDL.LU R29, [R1+0x1880] ;  /* 0x00188000011d7983 */ /* 0x0001620000300800 */
[C---:B---3--:R-:W-:Y:S11]  /*77590*/  HMMA.16816.F32.BF16 R8, R4.reuse, R26, R8 ;  /* 0x0000001a0408723c */ /* 0x048ff60000041808 */
[----:B------:R-:W-:Y:S11]  /*775a0*/  @!UPT UIADD3 URZ, URZ, URZ, URZ ;  /* 0x0000003f3f3ff290 */ /* 0x000ff6000fffe03f */
[----:B------:R-:W-:Y:S01]  /*775b0*/  @!UPT UIADD3 URZ, URZ, URZ, URZ ;  /* 0x0000003f3f3ff290 */ /* 0x000fe2000fffe03f */
[----:B------:R1:W-:Y:S01]  /*775c0*/  STL.64 [R1+0xc30], R8 ;  /* 0x000c300801007387 */ /* 0x0003e20000100a00 */
[----:B------:R3:W-:Y:S01]  /*775d0*/  STL.64 [R1+0xc38], R10 ;  /* 0x000c380a01007387 */ /* 0x0007e20000100a00 */
[----:B-1----:R-:W-:Y:S01]  /*775e0*/  MOV R9, R26 ;  /* 0x0000001a00097202 */ /* 0x002fe20000000f00 */
[----:B------:R-:W-:Y:S02]  /*775f0*/  IMAD.MOV.U32 R8, RZ, RZ, R27 ;  /* 0x000000ffff087224 */ /* 0x000fe400078e001b */
[----:B------:R-:W2:Y:S02]  /*77600*/  LDL.LU.64 R26, [R1+0x1878] ;  /* 0x00187800011a7983 */ /* 0x000ea40000300a00 */
[C---:B--2---:R-:W-:Y:S01]  /*77610*/  HMMA.16816.F32.BF16 R12, R4.reuse, R26, R12 ;  /* 0x0000001a040c723c */ /* 0x044fe2000004180c */
[----:B---3--:R-:W-:Y:S02]  /*77620*/  MOV R11, R26 ;  /* 0x0000001a000b7202 */ /* 0x008fe40000000f00 */
[----:B------:R-:W-:Y:S11]  /*77630*/  MOV R10, R27 ;  /* 0x0000001b000a7202 */ /* 0x000ff60000000f00 */
[----:B------:R-:W-:Y:S09]  /*77640*/  @!UPT UIADD3 URZ, URZ, URZ, URZ ;  /* 0x0000003f3f3ff290 */ /* 0x000ff2000fffe03f */
[----:B------:R-:W-:Y:S01]  /*77650*/  STL.64 [R1+0xc40], R12 ;  /* 0x000c400c01007387 */ /* 0x000fe20000100a00 */
[----:B------:R1:W-:Y:S03]  /*77660*/  STL.64 [R1+0xc48], R14 ;  /* 0x000c480e01007387 */ /* 0x0003e60000100a00 */
[----:B-1----:R-:W2:Y:S01]  /*77670*/  LDL.LU.64 R14, [R1+0x1870] ;  /* 0x00187000010e7983 */ /* 0x002ea20000300a00 */
        /* <DEDUP_REMOVED lines=8> */
[----:B-1----:R-:W3:Y:S02]  /*77700*/  LDL.LU.64 R26, [R1+0x1848] ;  /* 0x00184800011a7983 */ /* 0x002ee40000300a00 */
[C---:B---3--:R-:W-:Y:S11]  /*77710*/  HMMA.16816.F32.BF16 R16, R4.reuse, R26, R16 ;  /* 0x0000001a0410723c */ /* 0x048ff60000041810 */
[----:B------:R-:W-:Y:S11]  /*77720*/  @!UPT UIADD3 URZ, URZ, URZ, URZ ;  /* 0x0000003f3f3ff290 */ /* 0x000ff6000fffe03f */
[----:B------:R-:W-:Y:S01]  /*77730*/  @!UPT UIADD3 URZ, URZ, URZ, URZ ;  /* 0x0000003f3f3ff290 */ /* 0x000fe2000fffe03f */
[----:B------:R1:W-:Y:S01]  /*77740*/  STL.64 [R1+0xc60], R16 ;  /* 0x000c601001007387 */ /* 0x0003e20000100a00 */
[----:B------:R-:W-:Y:S01]  /*77750*/  STL.64 [R1+0xc68], R18 ;  /* 0x000c681201007387 */ /* 0x000fe20000100a00 */
[----:B-1----:R-:W-:Y:S01]  /*77760*/  MOV R17, R27 ;  /* 0x0000001b00117202 */ /* 0x002fe20000000f00 */
[----:B------:R-:W-:Y:S02]  /*77770*/  IMAD.MOV.U32 R16, RZ, RZ, R26 ;  /* 0x000000ffff107224 */ /* 0x000fe400078e001a */
[----:B------:R-:W2:Y:S02]  /*77780*/  LDL.LU.64 R26, [R1+0x1840] ;  /* 0x00184000011a7983 */ /* 0x000ea40000300a00 */
[----:B--2---:R-:W-:Y:S11]  /*77790*/  HMMA.16816.F32.BF16 R12, R4, R26, R12 ;  /* 0x0000001a040c723c */ /* 0x004ff6000004180c */
[----:B------:R-:W-:Y:S11]  /*777a0*/  @!UPT UIADD3 URZ, URZ, URZ, URZ ;  /* 0x0000003f3f3ff290 */ /* 0x000ff6000fffe03f */
[----:B------:R-:W-:Y:S01]  /*777b0*/  @!UPT UIADD3 URZ, URZ, URZ, URZ ;  /* 0x0000003f3f3ff290 */ /* 0x000fe2000fffe03f */
[----:B------:R1:W-:Y:S01]  /*777c0*/  STL.64 [R1+0xc70], R12 ;  /* 0x000c700c01007387 */ /* 0x0003e20000100a00 */
[----:B------:R2:W-:Y:S03]  /*777d0*/  STL.64 [R1+0xc78], R14 ;  /* 0x000c780e01007387 */ /* 0x0005e60000100a00 */
[----:B-1----:R0:W5:Y:S01]  /*777e0*/  LDL.LU.64 R12, [R1+0x1838] ;  /* 0x00183800010c7983 */ /* 0x0021620000300a00 */
[----:B--2---:R-:W-:Y:S02]  /*777f0*/  MOV R15, R26 ;  /* 0x0000001a000f7202 */ /* 0x004fe40000000f00 */
[----:B------:R-:W-:Y:S02]  /*77800*/  MOV R14, R27 ;  /* 0x0000001b000e7202 */ /* 0x000fe40000000f00 */
[----:B------:R0:W5:Y:S01]  /*77810*/  LDL.LU.64 R26, [R1+0x1830] ;  /* 0x00183000011a7983 */ /* 0x0001620000300a00 */
[----:B------:R0:W5:Y:S03]  /*77820*/  LDL.LU.64 R24, [R1+0x1828] ;  /* 0x0018280001187983 */ /* 0x0001660000300a00 */
[----:B-----5:R1:W-:Y:S04]  /*77830*/  STL.64 [R1+0x18d8], R26 ;  /* 0x0018d81a01007387 */ /* 0x0203e80000100a00 */
[----:B------:R2:W-:Y:S01]  /*77840*/  STL.64 [R1+0x18d0], R24 ;  /* 0x0018d01801007387 */ /* 0x0005e20000100a00 */
[----:B-1----:R-:W-:Y:S01]  /*77850*/  MOV R27, R17 ;  /* 0x00000011001b7202 */ /* 0x002fe20000000f00 */
[----:B------:R-:W-:-:S02]  /*77860*/  IMAD.MOV.U32 R26, RZ, RZ, R16 ;  /* 0x000000ffff1a7224 */ /* 0x000fc400078e0010 */
[----:B------:R-:W3:Y:S01]  /*77870*/  LDL.LU R17, [R1+0x3c8] ;  /* 0x0003c80001117983 */ /* 0x000ee20000300800 */
[----:B--2---:R-:W-:-:S03]  /*77880*/  MOV R25, R14 ;  /* 0x0000000e00197202 */ /* 0x004fc60000000f00 */
[----:B------:R-:W2:Y:S01]  /*77890*/  LDL.LU R18, [R1+0x3c4] ;  /* 0x0003c40001127983 */ /* 0x000ea20000300800 */
[----:B------:R-:W-:-:S03]  /*778a0*/  MOV R24, R15 ;  /* 0x0000000f00187202 */ /* 0x000fc60000000f00 */
[----:B------:R-:W2:Y:S04]  /*778b0*/  LDL.LU R19, [R1+0xe44] ;  /* 0x000e440001137983 */ /* 0x000ea80000300800 */
[----:B--2---:R-:W-:Y:S04]  /*778c0*/  STL.64 [R1+0x1828], R18 ;  /* 0x0018281201007387 */ /* 0x004fe80000100a00 */
[----:B---3--:R1:W-:Y:S04]  /*778d0*/  STL [R1+0x1824], R17 ;  /* 0x0018241101007387 */ /* 0x0083e80000100800 */
[----:B------:R-:W2:Y:S04]  /*778e0*/  LDL.LU R16, [R1+0x10] ;  /* 0x0000100001107983 */ /* 0x000ea80000300800 */
[----:B-1----:R-:W2:Y:S04]  /*778f0*/  LDL.LU R17, [R1+0x14] ;  /* 0x0000140001117983 */ /* 0x002ea80000300800 */
[----:B------:R-:W3:Y:S04]  /*77900*/  LDL.LU R18, [R1+0x18] ;  /* 0x0000180001127983 */ /* 0x000ee80000300800 */
[----:B------:R-:W3:Y:S04]  /*77910*/  LDL.LU R19, [R1+0x1c] ;  /* 0x00001c0001137983 */ /* 0x000ee80000300800 */
[----:B---3--:R1:W-:Y:S04]  /*77920*/  STL.64 [R1+0x1838], R18 ;  /* 0x0018381201007387 */ /* 0x0083e80000100a00 */
[----:B--2---:R-:W-:Y:S04]  /*77930*/  STL.64 [R1+0x1830], R16 ;  /* 0x0018301001007387 */ /* 0x004fe80000100a00 */
[----:B------:R-:W2:Y:S04]  /*77940*/  LDL.LU R20, [R1+0xe40] ;  /* 0x000e400001147983 */ /* 0x000ea80000300800 */
[----:B------:R-:W2:Y:S01]  /*77950*/  LDL.LU R21, [R1+0xe3c] ;  /* 0x000e3c0001157983 */ /* 0x000ea20000300800 */
[----:B-1----:R-:W-:Y:S01]  /*77960*/  IMAD.MOV.U32 R19, RZ, RZ, R12 ;  /* 0x000000ffff137224 */ /* 0x002fe200078e000c */
[----:B------:R-:W-:-:S02]  /*77970*/  MOV R18, R13 ;  /* 0x0000000d00127202 */ /* 0x000fc40000000f00 */
[----:B------:R-:W-:Y:S04]  /*77980*/  STL.64 [R1+0x18e8], R22 ;  /* 0x0018e81601007387 */ /* 0x000fe80000100a00 */
[----:B--2---:R-:W-:Y:S04]  /*77990*/  STL.64 [R1+0x18e0], R20 ;  /* 0x0018e01401007387 */ /* 0x004fe80000100a00 */
[----:B------:R-:W2:Y:S04]  /*779a0*/  LDL.LU R12, [R1] ;  /* 0x00000000010c7983 */ /* 0x000ea80000300800 */
[----:B------:R-:W2:Y:S04]  /*779b0*/  LDL.LU R13, [R1+0x4] ;  /* 0x00000400010d7983 */ /* 0x000ea80000300800 */
[----:B------:R-:W3:Y:S04]  /*779c0*/  LDL.LU R14, [R1+0x8] ;  /* 0x00000800010e7983 */ /* 0x000ee80000300800 */
[----:B------:R-:W3:Y:S04]  /*779d0*/  LDL.LU R15, [R1+0xc] ;  /* 0x00000c00010f7983 */ /* 0x000ee80000300800 */
[----:B---3--:R-:W-:Y:S04]  /*779e0*/  STL.64 [R1+0x1848], R14 ;  /* 0x0018480e01007387 */ /* 0x008fe80000100a00 */
[----:B--2---:R1:W-:Y:S04]  /*779f0*/  STL.64 [R1+0x1840], R12 ;  /* 0x0018400c01007387 */ /* 0x0043e80000100a00 */
[----:B-1----:R-:W2:Y:S04]  /*77a00*/  LDL.LU R12, [R1+0x20] ;  /* 0x00002000010c7983 */ /* 0x002ea80000300800 */
[----:B------:R-:W2:Y:S04]  /*77a10*/  LDL.LU R13, [R1+0x24] ;  /* 0x00002400010d7983 */ /* 0x000ea80000300800 */
[----:B------:R-:W3:Y:S04]  /*77a20*/  LDL.LU R14, [R1+0x28] ;  /* 0x00002800010e7983 */ /* 0x000ee80000300800 */
[----:B------:R-:W3:Y:S04]  /*77a30*/  LDL.LU R15, [R1+0x2c] ;  /* 0x00002c00010f7983 */ /* 0x000ee80000300800 */
[----:B---3--:R1:W-:Y:S04]  /*77a40*/  STL.64 [R1+0x1858], R14 ;  /* 0x0018580e01007387 */ /* 0x0083e80000100a00 */
[----:B--2---:R-:W-:Y:S01]  /*77a50*/  STL.64 [R1+0x1850], R12 ;  /* 0x0018500c01007387 */ /* 0x004fe20000100a00 */
[----:B-1----:R-:W-:-:S02]  /*77a60*/  MOV R14, R24 ;  /* 0x00000018000e7202 */ /* 0x002fc40000000f00 */
[----:B------:R-:W-:-:S05]  /*77a70*/  MOV R15, R25 ;  /* 0x00000019000f7202 */ /* 0x000fca0000000f00 */
[----:B------:R1:W-:Y:S02]  /*77a80*/  STL.64 [R1+0x1870], R14 ;  /* 0x0018700e01007387 */ /* 0x0003e40000100a00 */
[----:B-1----:R-:W-:Y:S01]  /*77a90*/  MOV R14, R26 ;  /* 0x0000001a000e7202 */ /* 0x002fe20000000f00 */
[----:B------:R-:W-:-:S05]  /*77aa0*/  IMAD.MOV.U32 R15, RZ, RZ, R27 ;  /* 0x000000ffff0f7224 */ /* 0x000fca00078e001b */
[----:B------:R1:W-:Y:S04]  /*77ab0*/  STL.64 [R1+0x1888], R14 ;  /* 0x0018880e01007387 */ /* 0x0003e80000100a00 */
[----:B-1----:R-:W2:Y:S04]  /*77ac0*/  LDL.LU R14, [R1+0xc8] ;  /* 0x0000c800010e7983 */ /* 0x002ea80000300800 */
[----:B------:R-:W2:Y:S04]  /*77ad0*/  LDL.LU R15, [R1+0xcc] ;  /* 0x0000cc00010f7983 */ /* 0x000ea80000300800 */
[----:B--2---:R1:W-:Y:S02]  /*77ae0*/  STL.64 [R1+0x18a0], R14 ;  /* 0x0018a00e01007387 */ /* 0x0043e40000100a00 */
[----:B-1----:R-:W-:-:S02]  /*77af0*/  MOV R14, R11 ;  /* 0x0000000b000e7202 */ /* 0x002fc40000000f00 */
[----:B------:R-:W-:-:S05]  /*77b00*/  MOV R15, R10 ;  /* 0x0000000a000f7202 */ /* 0x000fca0000000f00 */
[----:B------:R1:W-:Y:S02]  /*77b10*/  STL.64 [R1+0x18b8], R14 ;  /* 0x0018b80e01007387 */ /* 0x0003e40000100a00 */
[----:B-1----:R-:W-:Y:S01]  /*77b20*/  MOV R14, R9 ;  /* 0x00000009000e7202 */ /* 0x002fe20000000f00 */
[----:B------:R-:W-:-:S05]  /*77b30*/  IMAD.MOV.U32 R15, RZ, RZ, R8 ;  /* 0x000000ffff0f7224 */ /* 0x000fca00078e0008 */
[----:B------:R1:W-:Y:S04]  /*77b40*/  STL.64 [R1+0x18f0], R14 ;  /* 0x0018f00e01007387 */ /* 0x0003e80000100a00 */
[----:B------:R-:W2:Y:S04]  /*77b50*/  LDL.LU R24, [R1+0xf0] ;  /* 0x0000f00001187983 */ /* 0x000ea80000300800 */
[----:B------:R-:W2:Y:S04]  /*77b60*/  LDL.LU R25, [R1+0xf4] ;  /* 0x0000f40001197983 */ /* 0x000ea80000300800 */
[----:B------:R-:W3:Y:S04]  /*77b70*/  LDL.LU R26, [R1+0xf8] ;  /* 0x0000f800011a7983 */ /* 0x000ee80000300800 */
[----:B------:R-:W3:Y:S04]  /*77b80*/  LDL.LU R27, [R1+0xfc] ;  /* 0x0000fc00011b7983 */ /* 0x000ee80000300800 */
[----:B---3--:R-:W-:Y:S04]  /*77b90*/  STL.64 [R1+0x1900], R26 ;  /* 0x0019001a01007387 */ /* 0x008fe80000100a00 */
[----:B--2---:R2:W-:Y:S04]  /*77ba0*/  STL.64 [R1+0x18f8], R24 ;  /* 0x0018f81801007387 */ /* 0x0045e80000100a00 */
[----:B------:R-:W3:Y:S04]  /*77bb0*/  LDL.LU R12, [R1+0x140] ;  /* 0x00014000010c7983 */ /* 0x000ee80000300800 */
[----:B------:R-:W3:Y:S04]  /*77bc0*/  LDL.LU R13, [R1+0x144] ;  /* 0x00014400010d7983 */ /* 0x000ee80000300800 */
[----:B-1----:R-:W3:Y:S04]  /*77bd0*/  LDL.LU R14, [R1+0x148] ;  /* 0x00014800010e7983 */ /* 0x002ee80000300800 */
[----:B------:R-:W3:Y:S04]  /*77be0*/  LDL.LU R15, [R1+0x14c] ;  /* 0x00014c00010f7983 */ /* 0x000ee80000300800 */
[----:B--2---:R-:W2:Y:S04]  /*77bf0*/  LDL.LU R24, [R1+0x150] ;  /* 0x0001500001187983 */ /* 0x004ea80000300800 */
[----:B------:R-:W2:Y:S04]  /*77c00*/  LDL.LU R25, [R1+0x154] ;  /* 0x0001540001197983 */ /* 0x000ea80000300800 */
[----:B------:R-:W2:Y:S04]  /*77c10*/  LDL.LU R26, [R1+0x158] ;  /* 0x00015800011a7983 */ /* 0x000ea80000300800 */
[----:B------:R-:W2:Y:S04]  /*77c20*/  LDL.LU R27, [R1+0x15c] ;  /* 0x00015c00011b7983 */ /* 0x000ea80000300800 */
[----:B------:R-:W3:Y:S04]  /*77c30*/  LDL.LU.64 R22, [R1+0x88] ;  /* 0x0000880001167983 */ /* 0x000ee80000300a00 */
[----:B------:R-:W4:Y:S04]  /*77c40*/  LDL.LU R11, [R1+0x121c] ;  /* 0x00121c00010b7983 */ /* 0x000f280000300800 */
[----:B------:R-:W4:Y:S04]  /*77c50*/  LDL.LU R10, [R1+0x1280] ;  /* 0x00128000010a7983 */ /* 0x000f280000300800 */
[----:B------:R-:W2:Y:S04]  /*77c60*/  LDL.LU R9, [R1+0x1284] ;  /* 0x0012840001097983 */ /* 0x000ea80000300800 */
[----:B------:R-:W2:Y:S04]  /*77c70*/  LDL.LU R8, [R1+0xf70] ;  /* 0x000f700001087983 */ /* 0x000ea80000300800 */
[----:B----4-:R-:W-:Y:S04]  /*77c80*/  STL.64 [R1+0x1868], R10 ;  /* 0x0018680a01007387 */ /* 0x010fe80000100a00 */
[----:B--2---:R1:W-:Y:S04]  /*77c90*/  STL.64 [R1+0x1860], R8 ;  /* 0x0018600801007387 */ /* 0x0043e80000100a00 */
[----:B-1----:R-:W2:Y:S04]  /*77ca0*/  LDL.LU R8, [R1+0x30] ;  /* 0x0000300001087983 */ /* 0x002ea80000300800 */
[----:B------:R-:W2:Y:S04]  /*77cb0*/  LDL.LU R9, [R1+0x34] ;  /* 0x0000340001097983 */ /* 0x000ea80000300800 */
[----:B------:R-:W4:Y:S04]  /*77cc0*/  LDL.LU R10, [R1+0x38] ;  /* 0x00003800010a7983 */ /* 0x000f280000300800 */
[----:B------:R-:W4:Y:S04]  /*77cd0*/  LDL.LU R11, [R1+0x3c] ;  /* 0x00003c00010b7983 */ /* 0x000f280000300800 */
        /* <DEDUP_REMOVED lines=11> */
[----:B------:R-:W4:Y:S01]  /*77d90*/  LDL.LU R11, [R1+0x5c] ;  /* 0x00005c00010b7983 */ /* 0x000f220000300800 */
[C---:B------:R-:W-:Y:S08]  /*77da0*/  HMMA.16816.F32.BF16 R24, R4.reuse, R18, R24 ;  /* 0x000000120418723c */ /* 0x040ff00000041818 */
[----:B---3--:R-:W-:Y:S01]  /*77db0*/  HMMA.16816.F32.BF16 R12, R4, R22, R12 ;  /* 0x00000016040c723c */ /* 0x008fe2000004180c */
[----:B----4-:R-:W-:Y:S04]  /*77dc0*/  STL.64 [R1+0x18b0], R10 ;  /* 0x0018b00a01007387 */ /* 0x010fe80000100a00 */
        /* <DEDUP_REMOVED lines=10> */
[----:B------:R-:W-:Y:S04]  /*77e70*/  STL.64 [R1+0xc80], R24 ;  /* 0x000c801801007387 */ /* 0x000fe80000100a00 */
[----:B------:R1:W-:Y:S01]  /*77e80*/  STL.64 [R1+0xc88], R26 ;  /* 0x000c881a01007387 */ /* 0x0003e20000100a00 */
[----:B------:R-:W-:-:S02]  /*77e90*/  MOV R11, R2 ;  /* 0x00000002000b7202 */ /* 0x000fc40000000f00 */
[----:B------:R-:W-:Y:S01]  /*77ea0*/  MOV R2, R23 ;  /* 0x0000001700027202 */ /* 0x000fe20000000f00 */
[----:B-1----:R-:W3:Y:S04]  /*77eb0*/  LDL.LU.64 R26, [R1+0x1900] ;  /* 0x00190000011a7983 */ /* 0x002ee80000300a00 */
[----:B------:R-:W3:Y:S04]  /*77ec0*/  LDL.LU.64 R24, [R1+0x18f8] ;  /* 0x0018f80001187983 */ /* 0x000ee80000300a00 */
[----:B------:R1:W-:Y:S04]  /*77ed0*/  STL.64 [R1+0xd10], R12 ;  /* 0x000d100c01007387 */ /* 0x0003e80000100a00 */
[----:B------:R4:W-:Y:S01]  /*77ee0*/  STL.64 [R1+0xd18], R14 ;  /* 0x000d180e01007387 */ /* 0x0009e20000100a00 */
[----:B-1----:R-:W-:-:S03]  /*77ef0*/  MOV R12, R22 ;  /* 0x00000016000c7202 */ /* 0x002fc60000000f00 */
[----:B----4-:R-:W2:Y:S04]  /*77f00*/  LDL.LU.64 R14, [R1+0x18f0] ;  /* 0x0018f000010e7983 */ /* 0x010ea80000300a00 */
[----:B------:R-:W3:Y:S04]  /*77f10*/  LDL.LU.64 R22, [R1+0x18e8] ;  /* 0x0018e80001167983 */ /* 0x000ee80000300a00 */
[----:B------:R-:W4:Y:S01]  /*77f20*/  LDL.LU.64 R20, [R1+0x18e0] ;  /* 0x0018e00001147983 */ /* 0x000f220000300a00 */
[----:B---3--:R-:W-:Y:S03]  /*77f30*/  HMMA.16816.F32.BF16 R4, R4, R22, R24 ;  /* 0x000000160404723c */ /* 0x008fe60000041818 */
[----:B------:R-:W2:Y:S04]  /*77f40*/  LDL.LU.64 R26, [R1+0x18d8] ;  /* 0x0018d800011a7983 */ /* 0x000ea80000300a00 */
[----:B------:R-:W2:Y:S11]  /*77f50*/  LDL.LU.64 R24, [R1+0x18d0] ;  /* 0x0018d00001187983 */ /* 0x000eb60000300a00 */
[----:B------:R-:W-:Y:S05]  /*77f60*/  @!UPT UIADD3 URZ, URZ, URZ, URZ ;  /* 0x0000003f3f3ff290 */ /* 0x000fea000fffe03f */
[----:B------:R-:W-:Y:S04]  /*77f70*/  STL.64 [R1+0xd00], R4 ;  /* 0x000d000401007387 */ /* 0x000fe80000100a00 */
[----:B------:R1:W-:Y:S02]  /*77f80*/  STL.64 [R1+0xd08], R6 ;  /* 0x000d080601007387 */ /* 0x0003e40000100a00 */
[----:B-1----:R-:W-:Y:S02]  /*77f90*/  IMAD.MOV.U32 R6, RZ, RZ, R12 ;  /* 0x000000ffff067224 */ /* 0x002fe400078e000c */
[C---:B--2---:R-:W-:Y:S01]  /*77fa0*/  HMMA.16816.F32.BF16 R12, R24.reuse, R14, R8 ;  /* 0x0000000e180c723c */ /* 0x044fe20000041808 */
[----:B------:R-:W2:Y:S04]  /*77fb0*/  LDL.LU.64 R10, [R1+0x18c8] ;  /* 0x0018c800010a7983 */ /* 0x000ea80000300a00 */
[----:B------:R-:W2:Y:S11]  /*77fc0*/  LDL.LU.64 R8, [R1+0x18c0] ;  /* 0x0018c00001087983 */ /* 0x000eb60000300a00 */
[----:B------:R-:W-:Y:S07]  /*77fd0*/  @!UPT UIADD3 URZ, URZ, URZ, URZ ;  /* 0x0000003f3f3ff290 */ /* 0x000fee000fffe03f */
[----:B------:R-:W-:Y:S04]  /*77fe0*/  STL.64 [R1+0xcf0], R12 ;  /* 0x000cf00c01007387 */ /* 0x000fe80000100a00 */
[----:B------:R1:W-:Y:S04]  /*77ff0*/  STL.64 [R1+0xcf8], R14 ;  /* 0x000cf80e01007387 */ /* 0x0003e80000100a00 */
[----:B-1----:R-:W2:Y:S02]  /*78000*/  LDL.LU.64 R14, [R1+0x18b8] ;  /* 0x0018b800010e7983 */ /* 0x002ea40000300a00 */
[C---:B--2---:R-:W-:Y:S02]  /*78010*/  HMMA.16816.F32.BF16 R12, R24.reuse, R14, R8 ;  /* 0x0000000e180c723c */ /* 0x044fe40000041808 */
[----:B------:R-:W2:Y:S04]  /*78020*/  LDL.LU.64 R10, [R1+0x18b0] ;  /* 0x0018b000010a7983 */ /* 0x000ea80000300a00 */
[----:B------:R-:W2:Y:S11]  /*78030*/  LDL.LU.64 R8, [R1+0x18a8] ;  /* 0x0018a80001087983 */ /* 0x000eb60000300a00 */
[----:B------:R-:W-:Y:S06]  /*78040*/  @!UPT UIADD3 URZ, URZ, URZ, URZ ;  /* 0x0000003f3f3ff290 */ /* 0x000fec000fffe03f */
        /* <DEDUP_REMOVED lines=18> */
[----:B------:R-:W4:Y:S04]  /*78170*/  LDL.LU.64 R10, [R1+0x1868] ;  /* 0x00186800010a7983 */ /* 0x000f280000300a00 */
[----:B------:R-:W2:Y:S11]  /*78180*/  LDL.LU.64 R8, [R1+0x1860] ;  /* 0x0018600001087983 */ /* 0x000eb60000300a00 */
[----:B------:R-:W-:Y:S06]  /*78190*/  @!UPT UIADD3 URZ, URZ, URZ, URZ ;  /* 0x0000003f3f3ff290 */ /* 0x000fec000fffe03f */
[----:B------:R-:W-:Y:S04]  /*781a0*/  STL.64 [R1+0xc90], R12 ;  /* 0x000c900c01007387 */ /* 0x000fe80000100a00 */
[----:B------:R1:W-:Y:S04]  /*781b0*/  STL.64 [R1+0xc98], R14 ;  /* 0x000c980e01007387 */ /* 0x0003e80000100a00 */
[----:B-1----:R-:W3:Y:S04]  /*781c0*/  LDL.LU.64 R14, [R1+0x1858] ;  /* 0x00185800010e7983 */ /* 0x002ee80000300a00 */
[----:B------:R-:W3:Y:S02]  /*781d0*/  LDL.LU.64 R12, [R1+0x1850] ;  /* 0x00185000010c7983 */ /* 0x000ee40000300a00 */
[----:B---3--:R-:W-:Y:S02]  /*781e0*/  HMMA.16816.F32.BF16 R16, R24, R18, R12 ;  /* 0x000000121810723c */ /* 0x008fe4000004180c */
[----:B------:R-:W3:Y:S04]  /*781f0*/  LDL.LU.64 R14, [R1+0x1848] ;  /* 0x00184800010e7983 */ /* 0x000ee80000300a00 */
[----:B------:R-:W3:Y:S11]  /*78200*/  LDL.LU.64 R12, [R1+0x1840] ;  /* 0x00184000010c7983 */ /* 0x000ef60000300a00 */
[----:B------:R-:W-:Y:S06]  /*78210*/  @!UPT UIADD3 URZ, URZ, URZ, URZ ;  /* 0x0000003f3f3ff290 */ /* 0x000fec000fffe03f */
[----:B------:R-:W-:Y:S04]  /*78220*/  STL.64 [R1+0xd30], R16 ;  /* 0x000d301001007387 */ /* 0x000fe80000100a00 */
[----:B------:R1:W-:Y:S04]  /*78230*/  STL.64 [R1+0xd38], R18 ;  /* 0x000d381201007387 */ /* 0x0003e80000100a00 */
[----:B-1----:R-:W2:Y:S04]  /*78240*/  LDL.LU.64 R18, [R1+0x1838] ;  /* 0x0018380001127983 */ /* 0x002ea80000300a00 */
[----:B------:R-:W2:Y:S01]  /*78250*/  LDL.LU.64 R16, [R1+0x1830] ;  /* 0x0018300001107983 */ /* 0x000ea20000300a00 */
[----:B------:R-:W-:-:S02]  /*78260*/  MOV R7, R2 ;  /* 0x0000000200077202 */ /* 0x000fc40000000f00 */
[----:B------:R-:W-:-:S05]  /*78270*/  MOV R2, 0x40 ;  /* 0x0000004000027802 */ /* 0x000fca0000000f00 */
[C---:B--2---:R-:W-:Y:S01]  /*78280*/  HMMA.16816.F32.BF16 R4, R24.reuse, R6, R16 ;  /* 0x000000061804723c */ /* 0x044fe20000041810 */
[----:B------:R-:W2:Y:S04]  /*78290*/  LDL.LU.64 R18, [R1+0x1828] ;  /* 0x0018280001127983 */ /* 0x000ea80000300a00 */
[----:B------:R-:W2:Y:S01]  /*782a0*/  LDL.LU R17, [R1+0x1824] ;  /* 0x0018240001117983 */ /* 0x000ea20000300800 */
[----:B------:R-:W-:Y:S11]  /*782b0*/  IADD3 R8, R8, 0x40, RZ ;  /* 0x0000004008087810 */ /* 0x000ff60007ffe0ff */
[----:B------:R-:W-:Y:S06]  /*782c0*/  @!UPT UIADD3 URZ, URZ, URZ, URZ ;  /* 0x0000003f3f3ff290 */ /* 0x000fec000fffe03f */
[----:B------:R-:W-:Y:S04]  /*782d0*/  STL.64 [R1+0xd40], R4 ;  /* 0x000d400401007387 */ /* 0x000fe80000100a00 */
[----:B------:R3:W-:Y:S02]  /*782e0*/  STL.64 [R1+0xd48], R6 ;  /* 0x000d480601007387 */ /* 0x0007e40000100a00 */
[----:B---3--:R-:W-:Y:S01]  /*782f0*/  HMMA.16816.F32.BF16 R4, R24, R22, R12 ;  /* 0x000000161804723c */ /* 0x008fe2000004180c */
[----:B----4-:R-:W-:Y:S02]  /*78300*/  FFMA R10, R3, R10, R20 ;  /* 0x0000000a030a7223 */ /* 0x010fe40000000014 */
[----:B------:R-:W-:Y:S02]  /*78310*/  FFMA R9, R0, R9, R21 ;  /* 0x0000000900097223 */ /* 0x000fe40000000015 */
[----:B--2---:R-:W-:-:S02]  /*78320*/  IMAD R18, R2, c[0x0][0x1b4], R18 ;  /* 0x00006d0002127a24 */ /* 0x004fc400078e0212 */
[----:B------:R-:W-:Y:S02]  /*78330*/  FFMA R11, R28, R11, R19 ;  /* 0x0000000b1c0b7223 */ /* 0x000fe40000000013 */
[----:B------:R-:W-:-:S05]  /*78340*/  IMAD R17, R2, c[0x0][0x1a4], R17 ;  /* 0x0000690002117a24 */ /* 0x000fca00078e0211 */
[----:B------:R-:W-:Y:S04]  /*78350*/  STL [R1+0x3c8], R17 ;  /* 0x0003c81101007387 */ /* 0x000fe80000100800 */
[----:B------:R-:W-:Y:S04]  /*78360*/  STL [R1+0x3c4], R18 ;  /* 0x0003c41201007387 */ /* 0x000fe80000100800 */
[----:B------:R-:W-:Y:S04]  /*78370*/  STL [R1+0x121c], R11 ;  /* 0x00121c0b01007387 */ /* 0x000fe80000100800 */
[----:B------:R-:W-:Y:S04]  /*78380*/  STL [R1+0xf70], R8 ;  /* 0x000f700801007387 */ /* 0x000fe80000100800 */
[----:B------:R-:W-:Y:S04]  /*78390*/  STL [R1+0x1280], R10 ;  /* 0x0012800a01007387 */ /* 0x000fe80000100800 */
[----:B------:R-:W-:Y:S04]  /*783a0*/  STL [R1+0x1284], R9 ;  /* 0x0012840901007387 */ /* 0x000fe80000100800 */
[----:B------:R-:W-:Y:S04]  /*783b0*/  STL.64 [R1+0xd20], R4 ;  /* 0x000d200401007387 */ /* 0x000fe80000100a00 */
[----:B------:R-:W-:Y:S04]  /*783c0*/  STL.64 [R1+0xd28], R6 ;  /* 0x000d280601007387 */ /* 0x000fe80000100a00 */
[----:B------:R-:W2:Y:S04]  /*783d0*/  LDL R2, [R1+0xe20] ;  /* 0x000e200001027983 */ /* 0x000ea80000100800 */
[----:B------:R-:W3:Y:S04]  /*783e0*/  LDL R0, [R1+0xe1c] ;  /* 0x000e1c0001007983 */ /* 0x000ee80000100800 */
[----:B--2---:R1:W-:Y:S04]  /*783f0*/  STL [R1+0x230], R2 ;  /* 0x0002300201007387 */ /* 0x0043e80000100800 */
[----:B-1----:R-:W2:Y:S04]  /*78400*/  LDL R2, [R1+0xe18] ;  /* 0x000e180001027983 */ /* 0x002ea80000100800 */
[----:B---3--:R1:W-:Y:S04]  /*78410*/  STL [R1+0x234], R0 ;  /* 0x0002340001007387 */ /* 0x0083e80000100800 */
[----:B-1----:R-:W3:Y:S04]  /*78420*/  LDL R0, [R1+0xe14] ;  /* 0x000e140001007983 */ /* 0x002ee80000100800 */
        /* <DEDUP_REMOVED lines=54> */
[----:B---3--:R1:W-:Y:S02]  /*78790*/  STL [R1+0xf64], R0 ;  /* 0x000f640001007387 */ /* 0x0083e40000100800 */
[----:B-1----:R-:W-:-:S05]  /*787a0*/  MOV R0, R29 ;  /* 0x0000001d00007202 */ /* 0x002fca0000000f00 */
[----:B------:R1:W-:Y:S01]  /*787b0*/  STL [R1+0xf6c], R0 ;  /* 0x000f6c0001007387 */ /* 0x0003e20000100800 */
[----:B------:R-:W-:-:S03]  /*787c0*/  ISETP.GE.AND P2, PT, R8, c[0x0][0x1d0], PT ;  /* 0x0000740008007a0c */ /* 0x000fc60003f46270 */
[----:B--2---:R1:W-:Y:S10]  /*787d0*/  STL [R1+0xf68], R2 ;  /* 0x000f680201007387 */ /* 0x0043f40000100800 */
[----:B------:R-:W-:Y:S01]  /*787e0*/  @P2 CALL.REL.NOINC `(.L_x_0) ;  /* 0x0000001000002944 */ /* 0x000fe20003c00000 */
[----:B------:R-:W-:Y:S05]  /*787f0*/  BRA `(.L_x_1) ;  /* 0xfffa2b4000007947 */ /* 0x000fea000383ffff */
.L_x_0:
[----:B-1----:R-:W2:Y:S04]  /*78800*/  LDL.LU R0, [R1+0x860] ;  /* 0x0008600001007983 */ /* 0x002ea80000300800 */
[----:B------:R-:W3:Y:S04]  /*78810*/  LDL.LU R2, [R1+0x864] ;  /* 0x0008640001027983 */ /* 0x000ee80000300800 */
[----:B--2---:R1:W-:Y:S04]  /*78820*/  STL [R1+0xd98], R0 ;  /* 0x000d980001007387 */ /* 0x0043e80000100800 */
[----:B-1----:R-:W2:Y:S04]  /*78830*/  LDL.LU R0, [R1+0x868] ;  /* 0x0008680001007983 */ /* 0x002ea80000300800 */
[----:B---3--:R1:W-:Y:S04]  /*78840*/  STL [R1+0xd84], R2 ;  /* 0x000d840201007387 */ /* 0x0083e80000100800 */
[----:B-1----:R-:W3:Y:S04]  /*78850*/  LDL.LU R2, [R1+0x86c] ;  /* 0x00086c0001027983 */ /* 0x002ee80000300800 */
        /* <DEDUP_REMOVED lines=283> */
[----:B------:R-:W3:Y:S04]  /*79a10*/  LDL.LU R10, [R1+0x8c4] ;  /* 0x0008c400010a7983 */ /* 0x000ee80000300800 */
[----:B--2---:R2:W-:Y:S04]  /*79a20*/  STL [R1+0x660], R0 ;  /* 0x0006600001007387 */ /* 0x0045e80000100800 */
[----:B-1----:R-:W4:Y:S04]  /*79a30*/  LDL.LU R2, [R1+0x8c8] ;  /* 0x0008c80001027983 */ /* 0x002f280000300800 */
[----:B--2---:R-:W2:Y:S04]  /*79a40*/  LDL.LU R0, [R1+0x8cc] ;  /* 0x0008cc0001007983 */ /* 0x004ea80000300800 */
[----:B----4-:R1:W-:Y:S04]  /*79a50*/  STL [R1+0x638], R2 ;  /* 0x0006380201007387 */ /* 0x0103e80000100800 */
[----:B-1----:R-:W4:Y:S04]  /*79a60*/  LDL.LU R2, [R1+0x6a0] ;  /* 0x0006a00001027983 */ /* 0x002f280000300800 */
[----:B--2---:R1:W-:Y:S04]  /*79a70*/  STL [R1+0x630], R0 ;  /* 0x0006300001007387 */ /* 0x0043e80000100800 */
[----:B---3--:R-:W-:Y:S04]  /*79a80*/  STL [R1+0x658], R10 ;  /* 0x0006580a01007387 */ /* 0x008fe80000100800 */
[----:B-1----:R-:W2:Y:S04]  /*79a90*/  LDL.LU R0, [R1+0x6a4] ;  /* 0x0006a40001007983 */ /* 0x002ea80000300800 */
[----:B----4-:R-:W-:Y:S04]  /*79aa0*/  STL [R1+0x650], R2 ;  /* 0x0006500201007387 */ /* 0x010fe80000100800 */
[----:B------:R-:W3:Y:S04]  /*79ab0*/  LDL.LU R12, [R1+0x6a8] ;  /* 0x0006a800010c7983 */ /* 0x000ee80000300800 */
[----:B--2---:R1:W-:Y:S04]  /*79ac0*/  STL [R1+0x64c], R0 ;  /* 0x00064c0001007387 */ /* 0x0043e80000100800 */
[----:B-1----:R-:W2:Y:S04]  /*79ad0*/  LDL.LU R0, [R1+0x6ac] ;  /* 0x0006ac0001007983 */ /* 0x002ea80000300800 */
[----:B------:R-:W4:Y:S04]  /*79ae0*/  LDL.LU R2, [R1+0x690] ;  /* 0x0006900001027983 */ /* 0x000f280000300800 */
[----:B--2---:R1:W-:Y:S04]  /*79af0*/  STL [R1+0x624], R0 ;  /* 0x0006240001007387 */ /* 0x0043e80000100800 */
[----:B-1----:R-:W2:Y:S04]  /*79b00*/  LDL.LU R0, [R1+0x694] ;  /* 0x0006940001007983 */ /* 0x002ea80000300800 */
[----:B----4-:R1:W-:Y:S04]  /*79b10*/  STL [R1+0x644], R2 ;  /* 0x0006440201007387 */ /* 0x0103e80000100800 */
[----:B---3--:R-:W-:Y:S04]  /*79b20*/  STL [R1+0x628], R12 ;  /* 0x0006280c01007387 */ /* 0x008fe80000100800 */
        /* <DEDUP_REMOVED lines=43> */
[----:B---3--:R-:W-:Y:S04]  /*79de0*/  STL [R1+0x5c8], R2 ;  /* 0x0005c80201007387 */ /* 0x008fe80000100800 */
[----:B------:R-:W3:Y:S04]  /*79df0*/  LDL.LU R28, [R1+0x930] ;  /* 0x00093000011c7983 */ /* 0x000ee80000300800 */
[----:B--2---:R1:W-:Y:S04]  /*79e00*/  STL [R1+0x5c0], R0 ;  /* 0x0005c00001007387 */ /* 0x0043e80000100800 */
[----:B------:R-:W2:Y:S04]  /*79e10*/  LDL.LU R24, [R1+0x934] ;  /* 0x0009340001187983 */ /* 0x000ea80000300800 */
[----:B-1----:R-:W4:Y:S04]  /*79e20*/  LDL.LU R0, [R1+0x938] ;  /* 0x0009380001007983 */ /* 0x002f280000300800 */
[----:B------:R-:W2:Y:S04]  /*79e30*/  LDL.LU R8, [R1+0x93c] ;  /* 0x00093c0001087983 */ /* 0x000ea80000300800 */
[----:B----4-:R1:W-:Y:S04]  /*79e40*/  STL [R1+0x5b8], R0 ;  /* 0x0005b80001007387 */ /* 0x0103e80000100800 */
[----:B---3--:R-:W-:Y:S04]  /*79e50*/  STL [R1+0x5e0], R28 ;  /* 0x0005e01c01007387 */ /* 0x008fe80000100800 */
[----:B--2---:R-:W-:Y:S04]  /*79e60*/  STL [R1+0x5d8], R24 ;  /* 0x0005d81801007387 */ /* 0x004fe80000100800 */
[----:B------:R-:W-:Y:S04]  /*79e70*/  STL [R1+0x208c], R28 ;  /* 0x00208c1c01007387 */ /* 0x000fe80000100800 */
[----:B------:R-:W-:Y:S04]  /*79e80*/  STL [R1+0x5b0], R8 ;  /* 0x0005b00801007387 */ /* 0x000fe80000100800 */
[----:B------:R-:W2:Y:S04]  /*79e90*/  LDL.LU R14, [R1+0x920] ;  /* 0x00092000010e7983 */ /* 0x000ea80000300800 */
[----:B-1----:R-:W3:Y:S04]  /*79ea0*/  LDL.LU R0, [R1+0x924] ;  /* 0x0009240001007983 */ /* 0x002ee80000300800 */
[----:B------:R-:W4:Y:S04]  /*79eb0*/  LDL.LU R2, [R1+0x928] ;  /* 0x0009280001027983 */ /* 0x000f280000300800 */
[----:B---3--:R1:W-:Y:S04]  /*79ec0*/  STL [R1+0x5cc], R0 ;  /* 0x0005cc0001007387 */ /* 0x0083e80000100800 */
[----:B-1----:R-:W3:Y:S04]  /*79ed0*/  LDL.LU R0, [R1+0x92c] ;  /* 0x00092c0001007983 */ /* 0x002ee80000300800 */
[----:B----4-:R1:W-:Y:S04]  /*79ee0*/  STL [R1+0x59c], R2 ;  /* 0x00059c0201007387 */ /* 0x0103e80000100800 */
[----:B--2---:R-:W-:Y:S04]  /*79ef0*/  STL [R1+0x5d0], R14 ;  /* 0x0005d00e01007387 */ /* 0x004fe80000100800 */
        /* <DEDUP_REMOVED lines=24> */
[----:B------:R-:W2:Y:S04]  /*7a080*/  LDL.LU R29, [R1+0x980] ;  /* 0x00098000011d7983 */ /* 0x000ea80000300800 */
[----:B---3--:R3:W-:Y:S04]  /*7a090*/  STL [R1+0x56c], R0 ;  /* 0x00056c0001007387 */ /* 0x0087e80000100800 */
[----:B------:R-:W4:Y:S04]  /*7a0a0*/  LDL.LU R28, [R1+0x984] ;  /* 0x00098400011c7983 */ /* 0x000f280000300800 */
[----:B-1----:R-:W2:Y:S04]  /*7a0b0*/  LDL.LU R2, [R1+0x988] ;  /* 0x0009880001027983 */ /* 0x002ea80000300800 */
[----:B---3--:R-:W3:Y:S04]  /*7a0c0*/  LDL.LU R0, [R1+0x98c] ;  /* 0x00098c0001007983 */ /* 0x008ee80000300800 */
[----:B--2---:R-:W-:Y:S04]  /*7a0d0*/  STL [R1+0x564], R2 ;  /* 0x0005640201007387 */ /* 0x004fe80000100800 */
[----:B------:R-:W-:Y:S04]  /*7a0e0*/  STL [R1+0x57c], R29 ;  /* 0x00057c1d01007387 */ /* 0x000fe80000100800 */
[----:B------:R-:W-:Y:S04]  /*7a0f0*/  STL [R1+0x2090], R29 ;  /* 0x0020901d01007387 */ /* 0x000fe80000100800 */
[----:B---3--:R1:W-:Y:S04]  /*7a100*/  STL [R1+0x560], R0 ;  /* 0x0005600001007387 */ /* 0x0083e80000100800 */
[----:B----4-:R-:W-:Y:S04]  /*7a110*/  STL [R1+0x578], R28 ;  /* 0x0005781c01007387 */ /* 0x010fe80000100800 */
[----:B------:R-:W2:Y:S04]  /*7a120*/  LDL.LU R9, [R1+0x550] ;  /* 0x0005500001097983 */ /* 0x000ea80000300800 */
[----:B------:R-:W3:Y:S04]  /*7a130*/  LDL.LU R25, [R1+0x554] ;  /* 0x0005540001197983 */ /* 0x000ee80000300800 */
[----:B-1----:R-:W4:Y:S04]  /*7a140*/  LDL.LU R0, [R1+0x558] ;  /* 0x0005580001007983 */ /* 0x002f280000300800 */
[----:B------:R-:W2:Y:S04]  /*7a150*/  LDL.LU R2, [R1+0x55c] ;  /* 0x00055c0001027983 */ /* 0x000ea80000300800 */
[----:B----4-:R1:W-:Y:S04]  /*7a160*/  STL [R1+0x554], R0 ;  /* 0x0005540001007387 */ /* 0x0103e80000100800 */
[----:B--2---:R-:W-:Y:S04]  /*7a170*/  STL [R1+0x570], R9 ;  /* 0x0005700901007387 */ /* 0x004fe80000100800 */
[----:B-1----:R-:W2:Y:S04]  /*7a180*/  LDL.LU R0, [R1+0x540] ;  /* 0x0005400001007983 */ /* 0x002ea80000300800 */
[----:B------:R-:W-:Y:S04]  /*7a190*/  STL [R1+0x550], R2 ;  /* 0x0005500201007387 */ /* 0x000fe80000100800 */
[----:B---3--:R-:W-:Y:S04]  /*7a1a0*/  STL [R1+0x568], R25 ;  /* 0x0005681901007387 */ /* 0x008fe80000100800 */
[----:B------:R-:W3:Y:S04]  /*7a1b0*/  LDL.LU R13, [R1+0x544] ;  /* 0x00054400010d7983 */ /* 0x000ee80000300800 */
[----:B--2---:R1:W-:Y:S04]  /*7a1c0*/  STL [R1+0x558], R0 ;  /* 0x0005580001007387 */ /* 0x0043e80000100800 */
[----:B-1----:R-:W2:Y:S04]  /*7a1d0*/  LDL.LU R0, [R1+0x548] ;  /* 0x0005480001007983 */ /* 0x002ea80000300800 */
[----:B------:R-:W4:Y:S04]  /*7a1e0*/  LDL.LU R2, [R1+0x54c] ;  /* 0x00054c0001027983 */ /* 0x000f280000300800 */
[----:B--2---:R1:W-:Y:S04]  /*7a1f0*/  STL [R1+0x46c], R0 ;  /* 0x00046c0001007387 */ /* 0x0043e80000100800 */
[----:B-1----:R-:W2:Y:S04]  /*7a200*/  LDL.LU R0, [R1+0x530] ;  /* 0x0005300001007983 */ /* 0x002ea80000300800 */
[----:B----4-:R-:W-:Y:S04]  /*7a210*/  STL [R1+0x464], R2 ;  /* 0x0004640201007387 */ /* 0x010fe80000100800 */
[----:B---3--:R-:W-:Y:S04]  /*7a220*/  STL [R1+0x544], R13 ;  /* 0x0005440d01007387 */ /* 0x008fe80000100800 */
        /* <DEDUP_REMOVED lines=77> */
[----:B----4-:R1:W-:Y:S04]  /*7a700*/  STL [R1+0x38c], R2 ;  /* 0x00038c0201007387 */ /* 0x0103e80000100800 */
        /* <DEDUP_REMOVED lines=509> */
[----:B---3--:R1:W-:Y:S04]  /*7c6e0*/  STL [R1+0x1084], R3 ;  /* 0x0010840301007387 */ /* 0x0083e80000100800 */
[----:B--2---:R-:W2:Y:S04]  /*7c6f0*/  S2R R0, SR_TID.X ;  /* 0x0000000000007919 */ /* 0x004ea80000002100 */
[----:B-1----:R-:W3:Y:S04]  /*7c700*/  LDL.LU R3, [R1+0xd3c] ;  /* 0x000d3c0001037983 */ /* 0x002ee80000300800 */
[----:B----4-:R1:W-:Y:S04]  /*7c710*/  STL [R1+0x1048], R2 ;  /* 0x0010480201007387 */ /* 0x0103e80000100800 */
[----:B-1----:R-:W4:Y:S04]  /*7c720*/  LDL.LU R2, [R1+0xd40] ;  /* 0x000d400001027983 */ /* 0x002f280000300800 */
[----:B---3--:R2:W-:Y:S04]  /*7c730*/  STL [R1+0x1044], R3 ;  /* 0x0010440301007387 */ /* 0x0085e80000100800 */
[----:B------:R-:W3:Y:S01]  /*7c740*/  LDL.LU R4, [R1+0xd44] ;  /* 0x000d440001047983 */ /* 0x000ee20000300800 */
[----:B--2---:R-:W-:-:S03]  /*7c750*/  LOP3.LUT R3, R0, 0xff, RZ, 0xc0, !PT ;  /* 0x000000ff00037812 */ /* 0x004fc600078ec0ff */
[----:B------:R-:W1:Y:S02]  /*7c760*/  S2R R0, SR_CTAID.X ;  /* 0x0000000000007919 */ /* 0x000e640000002500 */
[----:B-1----:R-:W-:Y:S02]  /*7c770*/  IMAD R0, R0, 0x100, R3 ;  /* 0x0000010000007824 */ /* 0x002fe400078e0203 */
[----:B----4-:R1:W-:Y:S04]  /*7c780*/  STL [R1+0x1080], R2 ;  /* 0x0010800201007387 */ /* 0x0103e80000100800 */
[----:B---3--:R2:W-:Y:S04]  /*7c790*/  STL [R1+0x107c], R4 ;  /* 0x00107c0401007387 */ /* 0x0085e80000100800 */
[----:B------:R-:W3:Y:S04]  /*7c7a0*/  LDL.LU R3, [R1+0xd48] ;  /* 0x000d480001037983 */ /* 0x000ee80000300800 */
[----:B------:R-:W4:Y:S04]  /*7c7b0*/  LDL.LU R5, [R1+0xd4c] ;  /* 0x000d4c0001057983 */ /* 0x000f280000300800 */
[----:B-1----:R-:W2:Y:S02]  /*7c7c0*/  S2R R2, SR_CTAID.Y ;  /* 0x0000000000027919 */ /* 0x002ea40000002600 */
[----:B--2---:R-:W-:-:S02]  /*7c7d0*/  IMAD R4, R2, c[0x0][0x1c0], RZ ;  /* 0x0000700002047a24 */ /* 0x004fc400078e02ff */
[----:B---3--:R1:W-:Y:S04]  /*7c7e0*/  STL [R1+0x1040], R3 ;  /* 0x0010400301007387 */ /* 0x0083e80000100800 */
[----:B----4-:R-:W-:Y:S04]  /*7c7f0*/  STL [R1+0x101c], R5 ;  /* 0x00101c0501007387 */ /* 0x010fe80000100800 */
[----:B------:R-:W2:Y:S01]  /*7c800*/  LDL.LU R2, [R1+0xd20] ;  /* 0x000d200001027983 */ /* 0x000ea20000300800 */
[----:B-1----:R-:W-:-:S03]  /*7c810*/  IMAD R3, R0, c[0x0][0x1c4], RZ ;  /* 0x0000710000037a24 */ /* 0x002fc600078e02ff */
[----:B------:R-:W3:Y:S04]  /*7c820*/  LDL.LU R0, [R1+0xd24] ;  /* 0x000d240001007983 */ /* 0x000ee80000300800 */
[----:B--2---:R-:W-:Y:S04]  /*7c830*/  STL [R1+0x1078], R2 ;  /* 0x0010780201007387 */ /* 0x004fe80000100800 */
[----:B------:R-:W2:Y:S04]  /*7c840*/  LDL.LU R6, [R1+0xf78] ;  /* 0x000f780001067983 */ /* 0x000ea80000300800 */
[----:B---3--:R-:W-:Y:S04]  /*7c850*/  STL [R1+0x1074], R0 ;  /* 0x0010740001007387 */ /* 0x008fe80000100800 */
[----:B--2---:R-:W-:Y:S04]  /*7c860*/  STL [R1+0x74], R6 ;  /* 0x0000740601007387 */ /* 0x004fe80000100800 */
[----:B------:R-:W2:Y:S04]  /*7c870*/  LDL.LU R20, [R1+0xd28] ;  /* 0x000d280001147983 */ /* 0x000ea80000300800 */
[----:B------:R-:W3:Y:S04]  /*7c880*/  LDL.LU R19, [R1+0xd2c] ;  /* 0x000d2c0001137983 */ /* 0x000ee80000300800 */
[----:B------:R-:W1:Y:S04]  /*7c890*/  S2R R7, SR_TID.X ;  /* 0x0000000000077919 */ /* 0x000e680000002100 */
[----:B--2---:R-:W-:Y:S04]  /*7c8a0*/  STL [R1+0x1018], R20 ;  /* 0x0010181401007387 */ /* 0x004fe80000100800 */
[----:B---3--:R2:W-:Y:S04]  /*7c8b0*/  STL [R1+0x1014], R19 ;  /* 0x0010141301007387 */ /* 0x0085e80000100800 */
[----:B--2---:R-:W2:Y:S01]  /*7c8c0*/  LDL.LU R19, [R1+0xf7c] ;  /* 0x000f7c0001137983 */ /* 0x004ea20000300800 */
[----:B-1----:R-:W-:-:S02]  /*7c8d0*/  SHF.L.U32 R5, R7, 0xe, RZ ;  /* 0x0000000e07057819 */ /* 0x002fc400000006ff */
[----:B------:R-:W-:Y:S02]  /*7c8e0*/  SHF.L.U32 R0, R4, 0x1, RZ ;  /* 0x0000000104007819 */ /* 0x000fe400000006ff */
[----:B------:R-:W-:Y:S02]  /*7c8f0*/  SHF.L.U32 R2, R3, 0x1, RZ ;  /* 0x0000000103027819 */ /* 0x000fe400000006ff */
[----:B------:R-:W-:Y:S02]  /*7c900*/  LOP3.LUT R5, R5, 0x18000, RZ, 0xc0, !PT ;  /* 0x0001800005057812 */ /* 0x000fe400078ec0ff */
[----:B------:R-:W-:Y:S02]  /*7c910*/  LOP3.LUT R7, R7, 0xff, RZ, 0xc0, !PT ;  /* 0x000000ff07077812 */ /* 0x000fe400078ec0ff */
[----:B------:R-:W-:Y:S01]  /*7c920*/  IADD3 R2, P1, P3, R2, c[0x0][0x178], R0 ;  /* 0x00005e0002027a10 */ /* 0x000fe20007b3e000 */
[C---:B------:R-:W-:Y:S01]  /*7c930*/  FMUL R0, R6.reuse, 8388608 ;  /* 0x4b00000006007820 */ /* 0x040fe20000400000 */
[----:B------:R-:W-:Y:S01]  /*7c940*/  FSETP.GEU.AND P0, PT, R6, 1.175494350822287508e-38, PT ;  /* 0x008000000600780b */ /* 0x000fe20003f0e000 */
[----:B------:R-:W-:-:S02]  /*7c950*/  IMAD R5, R7, 0x10, R5 ;  /* 0x0000001007057824 */ /* 0x000fc400078e0205 */
[----:B------:R-:W3:Y:S01]  /*7c960*/  LDL.LU R7, [R1+0xf80] ;  /* 0x000f800001077983 */ /* 0x000ee20000300800 */
[----:B------:R-:W-:-:S03]  /*7c970*/  FSEL R5, R0, R6, !P0 ;  /* 0x0000000600057208 */ /* 0x000fc60004000000 */
[----:B--2---:R-:W-:Y:S04]  /*7c980*/  STL [R1+0x6c], R19 ;  /* 0x00006c1301007387 */ /* 0x004fe80000100800 */
[----:B------:R-:W2:Y:S01]  /*7c990*/  LDL.LU R6, [R1+0xf84] ;  /* 0x000f840001067983 */ /* 0x000ea20000300800 */
[C---:B------:R-:W-:Y:S01]  /*7c9a0*/  FMUL R0, R19.reuse, 8388608 ;  /* 0x4b00000013007820 */ /* 0x040fe20000400000 */
[----:B------:R-:W-:Y:S01]  /*7c9b0*/  FSETP.GEU.AND P2, PT, R19, 1.175494350822287508e-38, PT ;  /* 0x008000001300780b */ /* 0x000fe20003f4e000 */
[----:B------:R-:W-:Y:S01]  /*7c9c0*/  IMAD.HI R4, R4, 0x2, RZ ;  /* 0x0000000204047827 */ /* 0x000fe200078e02ff */
[----:B------:R-:W-:Y:S01]  /*7c9d0*/  IADD3 R23, R5, -0x3f3504f3, RZ ;  /* 0xc0cafb0d05177810 */ /* 0x000fe20007ffe0ff */
[----:B------:R1:W-:Y:S02]  /*7c9e0*/  STL [R1+0xf8], R5 ;  /* 0x0000f80501007387 */ /* 0x0003e40000100800 */
[----:B------:R-:W-:Y:S01]  /*7c9f0*/  IMAD.HI R3, R3, 0x2, RZ ;  /* 0x0000000203037827 */ /* 0x000fe200078e02ff */
[----:B------:R-:W-:Y:S01]  /*7ca00*/  LOP3.LUT R23, R23, 0xff800000, RZ, 0xc0, !PT ;  /* 0xff80000017177812 */ /* 0x000fe200078ec0ff */
[----:B---3--:R-:W-:Y:S01]  /*7ca10*/  STL [R1+0x68], R7 ;  /* 0x0000680701007387 */ /* 0x008fe20000100800 */
[----:B-1----:R-:W-:-:S02]  /*7ca20*/  FSEL R5, R0, R19, !P2 ;  /* 0x0000001300057208 */ /* 0x002fc40005000000 */
[----:B------:R-:W-:Y:S01]  /*7ca30*/  IADD3.X R3, R3, c[0x0][0x17c], R4, P1, P3 ;  /* 0x00005f0003037a10 */ /* 0x000fe20000fe6404 */
[----:B--2---:R-:W-:Y:S04]  /*7ca40*/  STL [R1+0x64], R6 ;  /* 0x0000640601007387 */ /* 0x004fe80000100800 */
[----:B------:R1:W-:Y:S04]  /*7ca50*/  STL [R1+0xfc], R5 ;  /* 0x0000fc0501007387 */ /* 0x0003e80000100800 */
[----:B------:R-:W-:Y:S04]  /*7ca60*/  STL [R1+0x2068], R23 ;  /* 0x0020681701007387 */ /* 0x000fe80000100800 */
[----:B------:R2:W-:Y:S04]  /*7ca70*/  STL [R1+0x1828], R2 ;  /* 0x0018280201007387 */ /* 0x0005e80000100800 */
[----:B------:R3:W-:Y:S04]  /*7ca80*/  STL [R1+0x1824], R3 ;  /* 0x0018240301007387 */ /* 0x0007e80000100800 */
[----:B------:R-:W4:Y:S01]  /*7ca90*/  LDL.LU R19, [R1+0xf88] ;  /* 0x000f880001137983 */ /* 0x000f220000300800 */
[C---:B------:R-:W-:Y:S01]  /*7caa0*/  FMUL R0, R7.reuse, 8388608 ;  /* 0x4b00000007007820 */ /* 0x040fe20000400000 */
[----:B------:R-:W-:-:S02]  /*7cab0*/  FSETP.GEU.AND P5, PT, R7, 1.175494350822287508e-38, PT ;  /* 0x008000000700780b */ /* 0x000fc40003fae000 */
[----:B------:R-:W-:Y:S02]  /*7cac0*/  IADD3 R22, R5, -0x3f3504f3, RZ ;  /* 0xc0cafb0d05167810 */ /* 0x000fe40007ffe0ff */
[----:B-1----:R1:W0:Y:S01]  /*7cad0*/  I2F R5, R23 ;  /* 0x0000001700057306 */ /* 0x0022220000201400 */
[----:B------:R-:W-:Y:S02]  /*7cae0*/  FSEL R0, R0, R7, !P5 ;  /* 0x0000000700007208 */ /* 0x000fe40006800000 */
[----:B------:R-:W-:Y:S01]  /*7caf0*/  LOP3.LUT R22, R22, 0xff800000, RZ, 0xc0, !PT ;  /* 0xff80000016167812 */ /* 0x000fe200078ec0ff */
[C---:B------:R-:W-:Y:S01]  /*7cb00*/  FMUL R4, R6.reuse, 8388608 ;  /* 0x4b00000006047820 */ /* 0x040fe20000400000 */
[----:B------:R-:W-:Y:S02]  /*7cb10*/  FSETP.GEU.AND P6, PT, R6, 1.175494350822287508e-38, PT ;  /* 0x008000000600780b */ /* 0x000fe40003fce000 */
[----:B------:R-:W-:Y:S02]  /*7cb20*/  IADD3 R21, R0, -0x3f3504f3, RZ ;  /* 0xc0cafb0d00157810 */ /* 0x000fe40007ffe0ff */
[----:B--2---:R-:W-:-:S02]  /*7cb30*/  FSEL R2, R4, R6, !P6 ;  /* 0x0000000604027208 */ /* 0x004fc40007000000 */
[----:B------:R-:W-:Y:S02]  /*7cb40*/  FSEL R6, RZ, -23, P0 ;  /* 0xc1b80000ff067808 */ /* 0x000fe40000000000 */
[----:B-1----:R-:W-:Y:S02]  /*7cb50*/  MOV R23, R8 ;  /* 0x0000000800177202 */ /* 0x002fe40000000f00 */
[----:B------:R-:W-:Y:S02]  /*7cb60*/  LOP3.LUT R21, R21, 0xff800000, RZ, 0xc0, !PT ;  /* 0xff80000015157812 */ /* 0x000fe400078ec0ff */
[----:B------:R-:W-:Y:S01]  /*7cb70*/  IADD3 R8, R2, -0x3f3504f3, RZ ;  /* 0xc0cafb0d02087810 */ /* 0x000fe20007ffe0ff */
[----:B----4-:R-:W-:Y:S04]  /*7cb80*/  STL [R1+0x60], R19 ;  /* 0x0000601301007387 */ /* 0x010fe80000100800 */
[----:B------:R-:W-:Y:S04]  /*7cb90*/  STL [R1+0xf0], R0 ;  /* 0x0000f00001007387 */ /* 0x000fe80000100800 */
[----:B------:R-:W-:Y:S04]  /*7cba0*/  STL [R1+0x206c], R22 ;  /* 0x00206c1601007387 */ /* 0x000fe80000100800 */
[----:B------:R-:W2:Y:S01]  /*7cbb0*/  LDL.LU R20, [R1+0xf8c] ;  /* 0x000f8c0001147983 */ /* 0x000ea20000300800 */
[C---:B------:R-:W-:Y:S01]  /*7cbc0*/  FMUL R7, R19.reuse, 8388608 ;  /* 0x4b00000013077820 */ /* 0x040fe20000400000 */
[----:B------:R-:W-:-:S02]  /*7cbd0*/  FSETP.GEU.AND P0, PT, R19, 1.175494350822287508e-38, PT ;  /* 0x008000001300780b */ /* 0x000fc40003f0e000 */
[----:B------:R0:W-:Y:S02]  /*7cbe0*/  STL [R1+0xf4], R2 ;  /* 0x0000f40201007387 */ /* 0x0001e40000100800 */
[----:B---3--:R-:W-:Y:S02]  /*7cbf0*/  FSEL R3, R7, R19, !P0 ;  /* 0x0000001307037208 */ /* 0x008fe40004000000 */
[----:B------:R-:W-:Y:S01]  /*7cc00*/  STL [R1+0x2070], R21 ;  /* 0x0020701501007387 */ /* 0x000fe20000100800 */
[----:B0-----:R-:W-:-:S05]  /*7cc10*/  FFMA.FTZ R2, R5, 1.1920928955078125e-07, R6 ;  /* 0x3400000005027823 */ /* 0x001fca0000010006 */
[----:B------:R0:W-:Y:S04]  /*7cc20*/  STL [R1+0x7cc], R2 ;  /* 0x0007cc0201007387 */ /* 0x0001e80000100800 */
[----:B------:R1:W-:Y:S01]  /*7cc30*/  STL [R1+0xec], R3 ;  /* 0x0000ec0301007387 */ /* 0x0003e20000100800 */
[----:B0-----:R-:W-:-:S05]  /*7cc40*/  LOP3.LUT R2, R8, 0xff800000, RZ, 0xc0, !PT ;  /* 0xff80000008027812 */ /* 0x001fca00078ec0ff */
[----:B------:R-:W-:Y:S04]  /*7cc50*/  STL [R1+0x2c], R2 ;  /* 0x00002c0201007387 */ /* 0x000fe80000100800 */
[----:B------:R-:W3:Y:S01]  /*7cc60*/  LDL.LU R19, [R1+0xf90] ;  /* 0x000f900001137983 */ /* 0x000ee20000300800 */
[----:B------:R0:W4:Y:S01]  /*7cc70*/  I2F R0, R22 ;  /* 0x0000001600007306 */ /* 0x0001220000201400 */
[----:B------:R-:W-:Y:S02]  /*7cc80*/  FSEL R5, RZ, -23, P2 ;  /* 0xc1b80000ff057808 */ /* 0x000fe40001000000 */
[----:B------:R-:W-:Y:S02]  /*7cc90*/  IADD3 R8, R3, -0x3f3504f3, RZ ;  /* 0xc0cafb0d03087810 */ /* 0x000fe40007ffe0ff */
[----:B0-----:R-:W-:Y:S01]  /*7cca0*/  MOV R22, R23 ;  /* 0x0000001700167202 */ /* 0x001fe20000000f00 */
[----:B----4-:R-:W-:Y:S01]  /*7ccb0*/  FFMA.FTZ R0, R0, 1.1920928955078125e-07, R5 ;  /* 0x3400000000007823 */ /* 0x010fe20000010005 */
[----:B------:R-:W-:-:S04]  /*7ccc0*/  MOV R23, R18 ;  /* 0x0000001200177202 */ /* 0x000fc80000000f00 */
[----:B------:R-:W-:Y:S01]  /*7ccd0*/  STL [R1+0x7bc], R0 ;  /* 0x0007bc0001007387 */ /* 0x000fe20000100800 */
[----:B-1----:R-:W-:Y:S01]  /*7cce0*/  IMAD.MOV.U32 R3, RZ, RZ, R17 ;  /* 0x000000ffff037224 */ /* 0x002fe200078e0011 */
[----:B------:R0:W-:Y:S02]  /*7ccf0*/  I2F R4, R21 ;  /* 0x0000001500047306 */ /* 0x0001e40000201400 */
[----:B0-----:R-:W-:Y:S01]  /*7cd00*/  MOV R21, R16 ;  /* 0x0000001000157202 */ /* 0x001fe20000000f00 */
[C---:B--2---:R-:W-:Y:S01]  /*7cd10*/  FMUL R6, R20.reuse, 8388608 ;  /* 0x4b00000014067820 */ /* 0x044fe20000400000 */
[----:B------:R-:W-:-:S04]  /*7cd20*/  FSETP.GEU.AND P1, PT, R20, 1.175494350822287508e-38, PT ;  /* 0x008000001400780b */ /* 0x000fc80003f2e000 */
[----:B------:R-:W-:Y:S02]  /*7cd30*/  FSEL R5, R6, R20, !P1 ;  /* 0x0000001406057208 */ /* 0x000fe40004800000 */
[----:B------:R-:W-:Y:S01]  /*7cd40*/  LOP3.LUT R6, R8, 0xff800000, RZ, 0xc0, !PT ;  /* 0xff80000008067812 */ /* 0x000fe200078ec0ff */
[----:B------:R-:W-:Y:S04]  /*7cd50*/  STL [R1+0x18f8], R20 ;  /* 0x0018f81401007387 */ /* 0x000fe80000100800 */
[----:B------:R0:W-:Y:S04]  /*7cd60*/  STL [R1+0xe4], R5 ;  /* 0x0000e40501007387 */ /* 0x0001e80000100800 */
[----:B------:R1:W-:Y:S04]  /*7cd70*/  STL [R1+0x3c], R6 ;  /* 0x00003c0601007387 */ /* 0x0003e80000100800 */
[----:B------:R-:W2:Y:S01]  /*7cd80*/  LDL.LU R18, [R1+0xf94] ;  /* 0x000f940001127983 */ /* 0x000ea20000300800 */
[----:B0-----:R-:W-:-:S03]  /*7cd90*/  IADD3 R5, R5, -0x3f3504f3, RZ ;  /* 0xc0cafb0d05057810 */ /* 0x001fc60007ffe0ff */
[----:B------:R-:W4:Y:S01]  /*7cda0*/  LDL.LU R17, [R1+0xf98] ;  /* 0x000f980001117983 */ /* 0x000f220000300800 */
[----:B------:R-:W-:Y:S02]  /*7cdb0*/  MOV R20, R10 ;  /* 0x0000000a00147202 */ /* 0x000fe40000000f00 */
[----:B------:R-:W-:Y:S01]  /*7cdc0*/  LOP3.LUT R10, R5, 0xff800000, RZ, 0xc0, !PT ;  /* 0xff800000050a7812 */ /* 0x000fe200078ec0ff */
[C---:B---3--:R-:W-:Y:S01]  /*7cdd0*/  FMUL R0, R19.reuse, 8388608 ;  /* 0x4b00000013007820 */ /* 0x048fe20000400000 */
[----:B------:R-:W-:-:S04]  /*7cde0*/  FSETP.GEU.AND P2, PT, R19, 1.175494350822287508e-38, PT ;  /* 0x008000001300780b */ /* 0x000fc80003f4e000 */
[----:B------:R-:W-:Y:S01]  /*7cdf0*/  FSEL R0, R0, R19, !P2 ;  /* 0x0000001300007208 */ /* 0x000fe20005000000 */
[----:B------:R0:W-:Y:S04]  /*7ce00*/  STL [R1+0x18fc], R19 ;  /* 0x0018fc1301007387 */ /* 0x0001e80000100800 */
[----:B------:R3:W-:Y:S04]  /*7ce10*/  STL [R1+0xe8], R0 ;  /* 0x0000e80001007387 */ /* 0x0007e80000100800 */
[----:B------:R0:W-:Y:S04]  /*7ce20*/  STL [R1+0x38], R10 ;  /* 0x0000380a01007387 */ /* 0x0001e80000100800 */
[----:B------:R-:W4:Y:S01]  /*7ce30*/  LDL.LU R16, [R1+0xf9c] ;  /* 0x000f9c0001107983 */ /* 0x000f220000300800 */
[----:B------:R-:W-:-:S02]  /*7ce40*/  IMAD.MOV.U32 R8, RZ, RZ, R9 ;  /* 0x000000ffff087224 */ /* 0x000fc400078e0009 */
[----:B------:R1:W-:Y:S02]  /*7ce50*/  I2F R9, R6 ;  /* 0x0000000600097306 */ /* 0x0003e40000201400 */
[----:B-1----:R-:W-:-:S06]  /*7ce60*/  IADD3 R6, R0, -0x3f3504f3, RZ ;  /* 0xc0cafb0d00067810 */ /* 0x002fcc0007ffe0ff */
[----:B------:R1:W2:Y:S01]  /*7ce70*/  I2F R7, R2 ;  /* 0x0000000200077306 */ /* 0x0002a20000201400 */
[----:B0-----:R-:W-:Y:S02]  /*7ce80*/  LOP3.LUT R19, R6, 0xff800000, RZ, 0xc0, !PT ;  /* 0xff80000006137812 */ /* 0x001fe400078ec0ff */
[----:B-1----:R-:W-:-:S05]  /*7ce90*/  MOV R2, R15 ;  /* 0x0000000f00027202 */ /* 0x002fca0000000f00 */
[----:B---3--:R0:W1:Y:S01]  /*7cea0*/  I2F R0, R10 ;  /* 0x0000000a00007306 */ /* 0x0080620000201400 */
[----:B------:R-:W3:Y:S01]  /*7ceb0*/  LDL.LU R15, [R1+0xfa0] ;  /* 0x000fa000010f7983 */ /* 0x000ee20000300800 */
[C---:B--2---:R-:W-:Y:S01]  /*7cec0*/  FMUL R5, R18.reuse, 8388608 ;  /* 0x4b00000012057820 */ /* 0x044fe20000400000 */
[----:B------:R-:W-:-:S04]  /*7ced0*/  FSETP.GEU.AND P3, PT, R18, 1.175494350822287508e-38, PT ;  /* 0x008000001200780b */ /* 0x000fc80003f6e000 */
[----:B------:R-:W-:Y:S01]  /*7cee0*/  FSEL R5, R5, R18, !P3 ;  /* 0x0000001205057208 */ /* 0x000fe20005800000 */
[C---:B----4-:R-:W-:Y:S01]  /*7cef0*/  FMUL R6, R17.reuse, 8388608 ;  /* 0x4b00000011067820 */ /* 0x050fe20000400000 */
[----:B------:R2:W-:Y:S01]  /*7cf00*/  STL [R1+0x190c], R18 ;  /* 0x00190c1201007387 */ /* 0x0005e20000100800 */
[----:B------:R-:W-:Y:S02]  /*7cf10*/  FSETP.GEU.AND P4, PT, R17, 1.175494350822287508e-38, PT ;  /* 0x008000001100780b */ /* 0x000fe40003f8e000 */
[----:B0-----:R-:W-:Y:S01]  /*7cf20*/  IADD3 R10, R5, -0x3f3504f3, RZ ;  /* 0xc0cafb0d050a7810 */ /* 0x001fe20007ffe0ff */
[----:B------:R0:W-:Y:S04]  /*7cf30*/  STL [R1+0xe0], R5 ;  /* 0x0000e00501007387 */ /* 0x0001e80000100800 */
[----:B------:R4:W-:Y:S01]  /*7cf40*/  STL [R1+0x34], R19 ;  /* 0x0000341301007387 */ /* 0x0009e20000100800 */
[----:B--2---:R-:W-:-:S02]  /*7cf50*/  MOV R18, R21 ;  /* 0x0000001500127202 */ /* 0x004fc40000000f00 */
[----:B------:R-:W-:Y:S01]  /*7cf60*/  MOV R21, R22 ;  /* 0x0000001600157202 */ /* 0x000fe20000000f00 */
[----:B------:R-:W-:Y:S01]  /*7cf70*/  IMAD.MOV.U32 R22, RZ, RZ, R12 ;  /* 0x000000ffff167224 */ /* 0x000fe200078e000c */
[----:B0-----:R4:W0:Y:S01]  /*7cf80*/  I2F R5, R19 ;  /* 0x0000001300057306 */ /* 0x0018220000201400 */
[----:B------:R-:W-:Y:S02]  /*7cf90*/  FSEL R12, R6, R17, !P4 ;  /* 0x00000011060c7208 */ /* 0x000fe40006000000 */
[----:B------:R-:W-:Y:S02]  /*7cfa0*/  LOP3.LUT R6, R10, 0xff800000, RZ, 0xc0, !PT ;  /* 0xff8000000a067812 */ /* 0x000fe400078ec0ff */
[----:B------:R-:W-:Y:S02]  /*7cfb0*/  FSEL R10, RZ, -23, P6 ;  /* 0xc1b80000ff0a7808 */ /* 0x000fe40003000000 */
[----:B----4-:R-:W-:Y:S02]  /*7cfc0*/  MOV R19, R8 ;  /* 0x0000000800137202 */ /* 0x010fe40000000f00 */
[----:B------:R-:W-:Y:S01]  /*7cfd0*/  FSEL R8, RZ, -23, P5 ;  /* 0xc1b80000ff087808 */ /* 0x000fe20002800000 */
[----:B------:R2:W-:Y:S01]  /*7cfe0*/  STL [R1+0x1914], R17 ;  /* 0x0019141101007387 */ /* 0x0005e20000100800 */
[----:B------:R-:W-:-:S03]  /*7cff0*/  FFMA.FTZ R7, R7, 1.1920928955078125e-07, R10 ;  /* 0x3400000007077823 */ /* 0x000fc6000001000a */
[----:B------:R-:W-:Y:S01]  /*7d000*/  FFMA.FTZ R8, R4, 1.1920928955078125e-07, R8 ;  /* 0x3400000004087823 */ /* 0x000fe20000010008 */
[C---:B------:R-:W-:Y:S01]  /*7d010*/  FSETP.GEU.AND P5, PT, R16.reuse, 1.175494350822287508e-38, PT ;  /* 0x008000001000780b */ /* 0x040fe20003fae000 */
[----:B------:R4:W-:Y:S01]  /*7d020*/  STL [R1+0xdc], R12 ;  /* 0x0000dc0c01007387 */ /* 0x0009e20000100800 */
[----:B--2---:R-:W-:Y:S01]  /*7d030*/  MOV R17, R11 ;  /* 0x0000000b00117202 */ /* 0x004fe20000000f00 */
[----:B------:R-:W-:Y:S02]  /*7d040*/  FMUL R11, R16, 8388608 ;  /* 0x4b000000100b7820 */ /* 0x000fe40000400000 */
[----:B------:R-:W-:Y:S01]  /*7d050*/  STL [R1+0x30], R6 ;  /* 0x0000300601007387 */ /* 0x000fe20000100800 */
[----:B----4-:R-:W-:-:S03]  /*7d060*/  IADD3 R12, R12, -0x3f3504f3, RZ ;  /* 0xc0cafb0d0c0c7810 */ /* 0x010fc60007ffe0ff */
[----:B------:R-:W-:Y:S01]  /*7d070*/  STL [R1+0x7b8], R8 ;  /* 0x0007b80801007387 */ /* 0x000fe20000100800 */
[----:B------:R-:W-:-:S03]  /*7d080*/  FSEL R4, R11, R16, !P5 ;  /* 0x000000100b047208 */ /* 0x000fc60006800000 */
[----:B------:R-:W-:Y:S04]  /*7d090*/  STL [R1+0x192c], R16 ;  /* 0x00192c1001007387 */ /* 0x000fe80000100800 */
[----:B------:R2:W-:Y:S04]  /*7d0a0*/  STL [R1+0x7ac], R7 ;  /* 0x0007ac0701007387 */ /* 0x0005e80000100800 */
[----:B------:R4:W-:Y:S01]  /*7d0b0*/  STL [R1+0xd8], R4 ;  /* 0x0000d80401007387 */ /* 0x0009e20000100800 */
[----:B--2---:R-:W-:Y:S02]  /*7d0c0*/  LOP3.LUT R7, R12, 0xff800000, RZ, 0xc0, !PT ;  /* 0xff8000000c077812 */ /* 0x004fe400078ec0ff */
[----:B------:R-:W-:-:S03]  /*7d0d0*/  MOV R16, R14 ;  /* 0x0000000e00107202 */ /* 0x000fc60000000f00 */
[----:B------:R-:W-:Y:S04]  /*7d0e0*/  STL [R1+0x4c], R7 ;  /* 0x00004c0701007387 */ /* 0x000fe80000100800 */
[----:B------:R-:W2:Y:S01]  /*7d0f0*/  LDL.LU R14, [R1+0xfa4] ;  /* 0x000fa400010e7983 */ /* 0x000ea20000300800 */
[C---:B---3--:R-:W-:Y:S01]  /*7d100*/  FMUL R8, R15.reuse, 8388608 ;  /* 0x4b0000000f087820 */ /* 0x048fe20000400000 */
[----:B------:R-:W-:Y:S02]  /*7d110*/  FSETP.GEU.AND P6, PT, R15, 1.175494350822287508e-38, PT ;  /* 0x008000000f00780b */ /* 0x000fe40003fce000 */
[----:B----4-:R-:W-:Y:S02]  /*7d120*/  IADD3 R4, R4, -0x3f3504f3, RZ ;  /* 0xc0cafb0d04047810 */ /* 0x010fe40007ffe0ff */
[----:B------:R-:W-:-:S02]  /*7d130*/  FSEL R10, RZ, -23, P0 ;  /* 0xc1b80000ff0a7808 */ /* 0x000fc40000000000 */
[----:B------:R-:W-:Y:S02]  /*7d140*/  FSEL R8, R8, R15, !P6 ;  /* 0x0000000f08087208 */ /* 0x000fe40007000000 */
[----:B------:R-:W-:Y:S01]  /*7d150*/  LOP3.LUT R4, R4, 0xff800000, RZ, 0xc0, !PT ;  /* 0xff80000004047812 */ /* 0x000fe200078ec0ff */
[----:B------:R-:W-:Y:S01]  /*7d160*/  FFMA.FTZ R9, R9, 1.1920928955078125e-07, R10 ;  /* 0x3400000009097823 */ /* 0x000fe2000001000a */
[----:B------:R-:W-:Y:S04]  /*7d170*/  STL [R1+0x1944], R15 ;  /* 0x0019440f01007387 */ /* 0x000fe80000100800 */
[----:B------:R-:W-:Y:S04]  /*7d180*/  STL [R1+0xd4], R8 ;  /* 0x0000d40801007387 */ /* 0x000fe80000100800 */
[----:B------:R-:W-:Y:S01]  /*7d190*/  STL [R1+0x48], R4 ;  /* 0x0000480401007387 */ /* 0x000fe20000100800 */
[C---:B--2---:R-:W-:Y:S01]  /*7d1a0*/  FMUL R11, R14.reuse, 8388608 ;  /* 0x4b0000000e0b7820 */ /* 0x044fe20000400000 */
[----:B------:R-:W-:-:S02]  /*7d1b0*/  FSETP.GEU.AND P0, PT, R14, 1.175494350822287508e-38, PT ;  /* 0x008000000e00780b */ /* 0x000fc40003f0e000 */
[----:B------:R2:W-:Y:S02]  /*7d1c0*/  STL [R1+0x1970], R14 ;  /* 0x0019700e01007387 */ /* 0x0005e40000100800 */
[----:B------:R-:W-:Y:S02]  /*7d1d0*/  FSEL R11, R11, R14, !P0 ;  /* 0x0000000e0b0b7208 */ /* 0x000fe40004000000 */
[----:B------:R3:W-:Y:S04]  /*7d1e0*/  STL [R1+0x7a8], R9 ;  /* 0x0007a80901007387 */ /* 0x0007e80000100800 */
[----:B------:R4:W-:Y:S01]  /*7d1f0*/  STL [R1+0xd0], R11 ;  /* 0x0000d00b01007387 */ /* 0x0009e20000100800 */
[----:B--2---:R-:W-:-:S03]  /*7d200*/  MOV R14, R13 ;  /* 0x0000000d000e7202 */ /* 0x004fc60000000f00 */
[----:B------:R-:W2:Y:S01]  /*7d210*/  LDL.LU R13, [R1+0xff8] ;  /* 0x000ff800010d7983 */ /* 0x000ea20000300800 */
[----:B------:R-:W-:Y:S02]  /*7d220*/  IADD3 R12, R8, -0x3f3504f3, RZ ;  /* 0xc0cafb0d080c7810 */ /* 0x000fe40007ffe0ff */
[----:B------:R0:W-:Y:S02]  /*7d230*/  I2F R8, R4 ;  /* 0x0000000400087306 */ /* 0x0001e40000201400 */
[----:B---3--:R-:W-:Y:S02]  /*7d240*/  LOP3.LUT R9, R12, 0xff800000, RZ, 0xc0, !PT ;  /* 0xff8000000c097812 */ /* 0x008fe400078ec0ff */
[----:B0-----:R-:W-:-:S04]  /*7d250*/  FSEL R4, RZ, -23, P1 ;  /* 0xc1b80000ff047808 */ /* 0x001fc80000800000 */
[----:B------:R-:W0:Y:S01]  /*7d260*/  I2F R6, R6 ;  /* 0x0000000600067306 */ /* 0x000e220000201400 */
[----:B------:R-:W-:Y:S01]  /*7d270*/  FSEL R10, RZ, -23, P2 ;  /* 0xc1b80000ff0a7808 */ /* 0x000fe20001000000 */
[----:B-1----:R-:W-:Y:S01]  /*7d280*/  FFMA.FTZ R0, R0, 1.1920928955078125e-07, R4 ;  /* 0x3400000000007823 */ /* 0x002fe20000010004 */
[----:B------:R-:W-:-:S05]  /*7d290*/  IADD3 R4, R11, -0x3f3504f3, RZ ;  /* 0xc0cafb0d0b047810 */ /* 0x000fca0007ffe0ff */
[----:B------:R-:W1:Y:S01]  /*7d2a0*/  I2F R7, R7 ;  /* 0x0000000700077306 */ /* 0x000e620000201400 */
[----:B------:R-:W-:Y:S01]  /*7d2b0*/  STL [R1+0x44], R9 ;  /* 0x0000440901007387 */ /* 0x000fe20000100800 */
[----:B------:R-:W-:Y:S01]  /*7d2c0*/  LOP3.LUT R4, R4, 0xff800000, RZ, 0xc0, !PT ;  /* 0xff80000004047812 */ /* 0x000fe200078ec0ff */
[----:B------:R-:W-:Y:S02]  /*7d2d0*/  FFMA.FTZ R5, R5, 1.1920928955078125e-07, R10 ;  /* 0x3400000005057823 */ /* 0x000fe4000001000a */
[----:B------:R3:W-:Y:S01]  /*7d2e0*/  STL [R1+0x7a4], R0 ;  /* 0x0007a40001007387 */ /* 0x0007e20000100800 */
[----:B----4-:R-:W-:Y:S02]  /*7d2f0*/  FSEL R11, RZ, -23, P3 ;  /* 0xc1b80000ff0b7808 */ /* 0x010fe40001800000 */
[----:B------:R-:W-:Y:S01]  /*7d300*/  FSEL R12, RZ, -23, P4 ;  /* 0xc1b80000ff0c7808 */ /* 0x000fe20002000000 */
[----:B------:R-:W-:Y:S01]  /*7d310*/  STL [R1+0x40], R4 ;  /* 0x0000400401007387 */ /* 0x000fe20000100800 */
[----:B------:R-:W-:Y:S01]  /*7d320*/  MOV R10, R29 ;  /* 0x0000001d000a7202 */ /* 0x000fe20000000f00 */
[----:B---3--:R2:W3:Y:S02]  /*7d330*/  I2F R0, R9 ;  /* 0x0000000900007306 */ /* 0x0084e40000201400 */
[----:B------:R4:W-:Y:S01]  /*7d340*/  STL [R1+0x78c], R5 ;  /* 0x00078c0501007387 */ /* 0x0009e20000100800 */
[----:B0-----:R-:W-:-:S03]  /*7d350*/  FFMA.FTZ R11, R6, 1.1920928955078125e-07, R11 ;  /* 0x34000000060b7823 */ /* 0x001fc6000001000b */
[----:B------:R-:W3:Y:S01]  /*7d360*/  LDL.LU R29, [R1+0x2090] ;  /* 0x00209000011d7983 */ /* 0x000ee20000300800 */
[----:B-1----:R-:W-:Y:S02]  /*7d370*/  FFMA.FTZ R7, R7, 1.1920928955078125e-07, R12 ;  /* 0x3400000007077823 */ /* 0x002fe4000001000c */
[C---:B--2---:R-:W-:Y:S01]  /*7d380*/  FMUL R9, R13.reuse, 8388608 ;  /* 0x4b0000000d097820 */ /* 0x044fe20000400000 */
[----:B------:R-:W-:-:S04]  /*7d390*/  FSETP.GEU.AND P1, PT, R13, 1.175494350822287508e-38, PT ;  /* 0x008000000d00780b */ /* 0x000fc80003f2e000 */
[----:B----4-:R-:W-:Y:S02]  /*7d3a0*/  FSEL R5, R9, R13, !P1 ;  /* 0x0000000d09057208 */ /* 0x010fe40004800000 */
[----:B------:R-:W2:Y:S04]  /*7d3b0*/  LDL R9, [R1+0x5ec] ;  /* 0x0005ec0001097983 */ /* 0x000ea80000100800 */
[----:B------:R0:W-:Y:S02]  /*7d3c0*/  STL [R1+0x19a4], R13 ;  /* 0x0019a40d01007387 */ /* 0x0001e40000100800 */
[----:B0-----:R-:W-:Y:S02]  /*7d3d0*/  IMAD.MOV.U32 R13, RZ, RZ, R28 ;  /* 0x000000ffff0d7224 */ /* 0x001fe400078e001c */
[----:B------:R-:W4:Y:S04]  /*7d3e0*/  LDL.LU R28, [R1+0x208c] ;  /* 0x00208c00011c7983 */ /* 0x000f280000300800 */
[----:B------:R0:W-:Y:S04]  /*7d3f0*/  STL [R1+0xcc], R5 ;  /* 0x0000cc0501007387 */ /* 0x0001e80000100800 */
[----:B------:R-:W-:Y:S04]  /*7d400*/  STL [R1+0x788], R11 ;  /* 0x0007880b01007387 */ /* 0x000fe80000100800 */
[----:B------:R1:W-:Y:S04]  /*7d410*/  STL [R1+0x77c], R7 ;  /* 0x00077c0701007387 */ /* 0x0003e80000100800 */
[----:B------:R-:W2:Y:S01]  /*7d420*/  LDL.LU R12, [R1+0xffc] ;  /* 0x000ffc00010c7983 */ /* 0x000ea20000300800 */
[----:B------:R-:W-:Y:S01]  /*7d430*/  MOV R15, R3 ;  /* 0x00000003000f7202 */ /* 0x000fe20000000f00 */
[----:B------:R-:W-:Y:S01]  /*7d440*/  IMAD.MOV.U32 R3, RZ, RZ, R23 ;  /* 0x000000ffff037224 */ /* 0x000fe200078e0017 */
[----:B------:R-:W-:Y:S01]  /*7d450*/  MOV R23, R24 ;  /* 0x0000001800177202 */ /* 0x000fe20000000f00 */
[----:B------:R-:W3:Y:S01]  /*7d460*/  I2F R4, R4 ;  /* 0x0000000400047306 */ /* 0x000ee20000201400 */
[----:B------:R-:W-:-:S05]  /*7d470*/  FSEL R24, RZ, -23, P5 ;  /* 0xc1b80000ff187808 */ /* 0x000fca0002800000 */
[----:B------:R-:W-:Y:S01]  /*7d480*/  FFMA.FTZ R6, R8, 1.1920928955078125e-07, R24 ;  /* 0x3400000008067823 */ /* 0x000fe20000010018 */
[----:B0-----:R-:W-:Y:S02]  /*7d490*/  IADD3 R5, R5, -0x3f3504f3, RZ ;  /* 0xc0cafb0d05057810 */ /* 0x001fe40007ffe0ff */
[----:B-1----:R-:W-:Y:S02]  /*7d4a0*/  FSEL R7, RZ, -23, P0 ;  /* 0xc1b80000ff077808 */ /* 0x002fe40000000000 */
[----:B------:R0:W-:Y:S01]  /*7d4b0*/  STL [R1+0x778], R6 ;  /* 0x0007780601007387 */ /* 0x0001e20000100800 */
[----:B------:R-:W-:-:S03]  /*7d4c0*/  LOP3.LUT R5, R5, 0xff800000, RZ, 0xc0, !PT ;  /* 0xff80000005057812 */ /* 0x000fc600078ec0ff */
[----:B------:R-:W4:Y:S01]  /*7d4d0*/  LDL.LU R11, [R1+0x1030] ;  /* 0x00103000010b7983 */ /* 0x000f220000300800 */
[----:B0-----:R-:W-:-:S03]  /*7d4e0*/  FSEL R6, RZ, -23, P6 ;  /* 0xc1b80000ff067808 */ /* 0x001fc60003000000 */
[----:B------:R-:W-:Y:S02]  /*7d4f0*/  STL [R1+0x10c], R5 ;  /* 0x00010c0501007387 */ /* 0x000fe40000100800 */
[----:B---3--:R-:W-:Y:S02]  /*7d500*/  FFMA.FTZ R6, R0, 1.1920928955078125e-07, R6 ;  /* 0x3400000000067823 */ /* 0x008fe40000010006 */
[----:B------:R-:W-:-:S03]  /*7d510*/  FFMA.FTZ R0, R4, 1.1920928955078125e-07, R7 ;  /* 0x3400000004007823 */ /* 0x000fc60000010007 */
[----:B------:R-:W-:Y:S04]  /*7d520*/  STL [R1+0x76c], R6 ;  /* 0x00076c0601007387 */ /* 0x000fe80000100800 */
[----:B------:R0:W-:Y:S01]  /*7d530*/  STL [R1+0x768], R0 ;  /* 0x0007680001007387 */ /* 0x0001e20000100800 */
[----:B------:R-:W-:Y:S01]  /*7d540*/  MOV R24, R13 ;  /* 0x0000000d00187202 */ /* 0x000fe20000000f00 */
[C---:B--2---:R-:W-:Y:S01]  /*7d550*/  FMUL R8, R12.reuse, 8388608 ;  /* 0x4b0000000c087820 */ /* 0x044fe20000400000 */
[----:B------:R-:W-:-:S04]  /*7d560*/  FSETP.GEU.AND P2, PT, R12, 1.175494350822287508e-38, PT ;  /* 0x008000000c00780b */ /* 0x000fc80003f4e000 */
[----:B0-----:R-:W-:Y:S01]  /*7d570*/  FSEL R0, R8, R12, !P2 ;  /* 0x0000000c08007208 */ /* 0x001fe20005000000 */
[----:B------:R0:W-:Y:S04]  /*7d580*/  STL [R1+0x19dc], R12 ;  /* 0x0019dc0c01007387 */ /* 0x0001e80000100800 */
[----:B------:R1:W-:Y:S01]  /*7d590*/  STL [R1+0xbc], R0 ;  /* 0x0000bc0001007387 */ /* 0x0003e20000100800 */
[----:B0-----:R-:W-:-:S03]  /*7d5a0*/  MOV R12, R10 ;  /* 0x0000000a000c7202 */ /* 0x001fc60000000f00 */
[----:B------:R-:W2:Y:S01]  /*7d5b0*/  LDL.LU R10, [R1+0x1034] ;  /* 0x00103400010a7983 */ /* 0x000ea20000300800 */
[----:B------:R-:W-:-:S03]  /*7d5c0*/  MOV R13, R9 ;  /* 0x00000009000d7202 */ /* 0x000fc60000000f00 */
[----:B------:R-:W3:Y:S01]  /*7d5d0*/  LDL.LU R9, [R1+0x1068] ;  /* 0x0010680001097983 */ /* 0x000ee20000300800 */
[----:B------:R-:W0:Y:S01]  /*7d5e0*/  I2F R5, R5 ;  /* 0x0000000500057306 */ /* 0x000e220000201400 */
[C---:B----4-:R-:W-:Y:S01]  /*7d5f0*/  FMUL R4, R11.reuse, 8388608 ;  /* 0x4b0000000b047820 */ /* 0x050fe20000400000 */
[----:B------:R-:W-:Y:S02]  /*7d600*/  FSETP.GEU.AND P5, PT, R11, 1.175494350822287508e-38, PT ;  /* 0x008000000b00780b */ /* 0x000fe40003fae000 */
[----:B-1----:R-:W-:Y:S02]  /*7d610*/  IADD3 R0, R0, -0x3f3504f3, RZ ;  /* 0xc0cafb0d00007810 */ /* 0x002fe40007ffe0ff */
[----:B------:R-:W-:Y:S02]  /*7d620*/  FSEL R4, R4, R11, !P5 ;  /* 0x0000000b04047208 */ /* 0x000fe40006800000 */
[----:B------:R-:W-:Y:S02]  /*7d630*/  LOP3.LUT R6, R0, 0xff800000, RZ, 0xc0, !PT ;  /* 0xff80000000067812 */ /* 0x000fe400078ec0ff */
[----:B------:R-:W-:Y:S01]  /*7d640*/  FSEL R7, RZ, -23, P1 ;  /* 0xc1b80000ff077808 */ /* 0x000fe20000800000 */
[----:B------:R-:W-:Y:S04]  /*7d650*/  STL [R1+0x1a18], R11 ;  /* 0x001a180b01007387 */ /* 0x000fe80000100800 */
[----:B------:R1:W-:Y:S01]  /*7d660*/  STL [R1+0xc0], R4 ;  /* 0x0000c00401007387 */ /* 0x0003e20000100800 */
[----:B0-----:R-:W-:-:S03]  /*7d670*/  FFMA.FTZ R5, R5, 1.1920928955078125e-07, R7 ;  /* 0x3400000005057823 */ /* 0x001fc60000010007 */
[----:B------:R0:W-:Y:S04]  /*7d680*/  STL [R1+0x108], R6 ;  /* 0x0001080601007387 */ /* 0x0001e80000100800 */
[----:B------:R-:W4:Y:S01]  /*7d690*/  LDL.LU R8, [R1+0x106c] ;  /* 0x00106c0001087983 */ /* 0x000f220000300800 */
[----:B-1----:R-:W-:-:S03]  /*7d6a0*/  IADD3 R4, R4, -0x3f3504f3, RZ ;  /* 0xc0cafb0d04047810 */ /* 0x002fc60007ffe0ff */
[----:B------:R3:W-:Y:S01]  /*7d6b0*/  STL [R1+0x764], R5 ;  /* 0x0007640501007387 */ /* 0x0007e20000100800 */
[----:B------:R-:W-:Y:S01]  /*7d6c0*/  LOP3.LUT R4, R4, 0xff800000, RZ, 0xc0, !PT ;  /* 0xff80000004047812 */ /* 0x000fe200078ec0ff */
[----:B0-----:R-:W0:Y:S01]  /*7d6d0*/  I2F R6, R6 ;  /* 0x0000000600067306 */ /* 0x001e220000201400 */
[----:B------:R-:W-:Y:S01]  /*7d6e0*/  IMAD.MOV.U32 R11, RZ, RZ, R12 ;  /* 0x000000ffff0b7224 */ /* 0x000fe200078e000c */
[----:B------:R-:W-:Y:S01]  /*7d6f0*/  MOV R12, R24 ;  /* 0x00000018000c7202 */ /* 0x000fe20000000f00 */
[C---:B--2---:R-:W-:Y:S01]  /*7d700*/  FMUL R0, R10.reuse, 8388608 ;  /* 0x4b0000000a007820 */ /* 0x044fe20000400000 */
[----:B------:R-:W-:-:S04]  /*7d710*/  FSETP.GEU.AND P0, PT, R10, 1.175494350822287508e-38, PT ;  /* 0x008000000a00780b */ /* 0x000fc80003f0e000 */
[----:B------:R-:W-:Y:S01]  /*7d720*/  FSEL R0, R0, R10, !P0 ;  /* 0x0000000a00007208 */ /* 0x000fe20004000000 */
[----:B------:R-:W-:Y:S04]  /*7d730*/  STL [R1+0x1a60], R10 ;  /* 0x001a600a01007387 */ /* 0x000fe80000100800 */
[----:B------:R1:W-:Y:S04]  /*7d740*/  STL [R1+0xb8], R0 ;  /* 0x0000b80001007387 */ /* 0x0003e80000100800 */
[----:B------:R-:W-:Y:S04]  /*7d750*/  STL [R1+0x104], R4 ;  /* 0x0001040401007387 */ /* 0x000fe80000100800 */
[----:B------:R-:W2:Y:S01]  /*7d760*/  LDL.LU R7, [R1+0x10b8] ;  /* 0x0010b80001077983 */ /* 0x000ea20000300800 */
[C---:B---3--:R-:W-:Y:S01]  /*7d770*/  FMUL R5, R9.reuse, 8388608 ;  /* 0x4b00000009057820 */ /* 0x048fe20000400000 */
[----:B------:R-:W-:-:S02]  /*7d780*/  FSETP.GEU.AND P4, PT, R9, 1.175494350822287508e-38, PT ;  /* 0x008000000900780b */ /* 0x000fc40003f8e000 */
[----:B-1----:R-:W-:Y:S02]  /*7d790*/  IADD3 R0, R0, -0x3f3504f3, RZ ;  /* 0xc0cafb0d00007810 */ /* 0x002fe40007ffe0ff */
[----:B------:R-:W-:Y:S02]  /*7d7a0*/  MOV R10, R17 ;  /* 0x00000011000a7202 */ /* 0x000fe40000000f00 */
[----:B------:R-:W-:Y:S02]  /*7d7b0*/  MOV R17, R25 ;  /* 0x0000001900117202 */ /* 0x000fe40000000f00 */
[----:B------:R-:W-:Y:S02]  /*7d7c0*/  FSEL R24, R5, R9, !P4 ;  /* 0x0000000905187208 */ /* 0x000fe40006000000 */
[----:B------:R-:W-:Y:S02]  /*7d7d0*/  FSEL R25, RZ, -23, P2 ;  /* 0xc1b80000ff197808 */ /* 0x000fe40001000000 */
[----:B------:R-:W-:Y:S01]  /*7d7e0*/  LOP3.LUT R0, R0, 0xff800000, RZ, 0xc0, !PT ;  /* 0xff80000000007812 */ /* 0x000fe200078ec0ff */
[----:B------:R0:W-:Y:S04]  /*7d7f0*/  STL [R1+0x1aa4], R9 ;  /* 0x001aa40901007387 */ /* 0x0001e80000100800 */
[----:B------:R1:W-:Y:S04]  /*7d800*/  STL [R1+0xb4], R24 ;  /* 0x0000b41801007387 */ /* 0x0003e80000100800 */
[----:B------:R-:W-:Y:S01]  /*7d810*/  STL [R1+0x100], R0 ;  /* 0x0001000001007387 */ /* 0x000fe20000100800 */
[----:B0-----:R-:W-:-:S03]  /*7d820*/  FFMA.FTZ R9, R6, 1.1920928955078125e-07, R25 ;  /* 0x3400000006097823 */ /* 0x001fc60000010019 */
[----:B------:R-:W3:Y:S01]  /*7d830*/  LDL.LU R6, [R1+0x10bc] ;  /* 0x0010bc0001067983 */ /* 0x000ee20000300800 */
[C---:B----4-:R-:W-:Y:S01]  /*7d840*/  FMUL R5, R8.reuse, 8388608 ;  /* 0x4b00000008057820 */ /* 0x050fe20000400000 */
[----:B------:R-:W-:Y:S02]  /*7d850*/  FSETP.GEU.AND P3, PT, R8, 1.175494350822287508e-38, PT ;  /* 0x008000000800780b */ /* 0x000fe40003f6e000 */
[----:B-1----:R-:W-:Y:S01]  /*7d860*/  IADD3 R24, R24, -0x3f3504f3, RZ ;  /* 0xc0cafb0d18187810 */ /* 0x002fe20007ffe0ff */
[----:B------:R0:W-:Y:S04]  /*7d870*/  STL [R1+0x71c], R9 ;  /* 0x00071c0901007387 */ /* 0x0001e80000100800 */
[----:B------:R1:W-:Y:S01]  /*7d880*/  STL [R1+0x1ae4], R8 ;  /* 0x001ae40801007387 */ /* 0x0003e20000100800 */
[----:B0-----:R-:W-:Y:S01]  /*7d890*/  IMAD.MOV.U32 R9, RZ, RZ, R11 ;  /* 0x000000ffff097224 */ /* 0x001fe200078e000b */
[----:B------:R-:W-:-:S02]  /*7d8a0*/  FSEL R11, R5, R8, !P3 ;  /* 0x00000008050b7208 */ /* 0x000fc40005800000 */
[----:B------:R-:W-:Y:S02]  /*7d8b0*/  LOP3.LUT R5, R24, 0xff800000, RZ, 0xc0, !PT ;  /* 0xff80000018057812 */ /* 0x000fe400078ec0ff */
[----:B-1----:R-:W-:Y:S01]  /*7d8c0*/  MOV R8, R26 ;  /* 0x0000001a00087202 */ /* 0x002fe20000000f00 */
[----:B------:R0:W-:Y:S01]  /*7d8d0*/  STL [R1+0xb0], R11 ;  /* 0x0000b00b01007387 */ /* 0x0001e20000100800 */
[----:B------:R-:W-:Y:S01]  /*7d8e0*/  IADD3 R26, R11, -0x3f3504f3, RZ ;  /* 0xc0cafb0d0b1a7810 */ /* 0x000fe20007ffe0ff */
[----:B------:R1:W-:Y:S02]  /*7d8f0*/  I2F R24, R5 ;  /* 0x0000000500187306 */ /* 0x0003e40000201400 */
[----:B------:R1:W-:Y:S01]  /*7d900*/  STL [R1+0x11c], R5 ;  /* 0x00011c0501007387 */ /* 0x0003e20000100800 */
[----:B0-----:R-:W-:Y:S02]  /*7d910*/  MOV R11, R17 ;  /* 0x00000011000b7202 */ /* 0x001fe40000000f00 */
[----:B------:R-:W-:Y:S01]  /*7d920*/  MOV R17, R23 ;  /* 0x0000001700117202 */ /* 0x000fe20000000f00 */
[----:B------:R-:W-:Y:S01]  /*7d930*/  IMAD.MOV.U32 R23, RZ, RZ, R27 ;  /* 0x000000ffff177224 */ /* 0x000fe200078e001b */
[----:B-1----:R-:W4:Y:S01]  /*7d940*/  LDL.LU R5, [R1+0x10f0] ;  /* 0x0010f00001057983 */ /* 0x002f220000300800 */
[----:B------:R-:W0:Y:S01]  /*7d950*/  I2F R4, R4 ;  /* 0x0000000400047306 */ /* 0x000e220000201400 */
[C---:B--2---:R-:W-:Y:S01]  /*7d960*/  FMUL R25, R7.reuse, 8388608 ;  /* 0x4b00000007197820 */ /* 0x044fe20000400000 */
[----:B------:R-:W-:Y:S01]  /*7d970*/  FSETP.GEU.AND P6, PT, R7, 1.175494350822287508e-38, PT ;  /* 0x008000000700780b */ /* 0x000fe20003fce000 */
[----:B------:R1:W-:Y:S03]  /*7d980*/  STL [R1+0x1b34], R7 ;  /* 0x001b340701007387 */ /* 0x0003e60000100800 */
[----:B------:R-:W-:-:S02]  /*7d990*/  FSEL R27, R25, R7, !P6 ;  /* 0x00000007191b7208 */ /* 0x000fc40007000000 */
[----:B-1----:R-:W-:-:S03]  /*7d9a0*/  LOP3.LUT R7, R26, 0xff800000, RZ, 0xc0, !PT ;  /* 0xff8000001a077812 */ /* 0x002fc600078ec0ff */
[----:B------:R-:W-:Y:S04]  /*7d9b0*/  STL [R1+0xac], R27 ;  /* 0x0000ac1b01007387 */ /* 0x000fe80000100800 */
[----:B------:R1:W-:Y:S01]  /*7d9c0*/  STL [R1+0x118], R7 ;  /* 0x0001180701007387 */ /* 0x0003e20000100800 */
[----:B------:R-:W-:Y:S01]  /*7d9d0*/  FSEL R25, RZ, -23, P5 ;  /* 0xc1b80000ff197808 */ /* 0x000fe20002800000 */
[----:B-1----:R-:W1:Y:S01]  /*7d9e0*/  I2F R7, R7 ;  /* 0x0000000700077306 */ /* 0x002e620000201400 */
[C---:B---3--:R-:W-:Y:S01]  /*7d9f0*/  FMUL R26, R6.reuse, 8388608 ;  /* 0x4b000000061a7820 */ /* 0x048fe20000400000 */
[----:B------:R-:W-:Y:S02]  /*7da00*/  FSETP.GEU.AND P5, PT, R6, 1.175494350822287508e-38, PT ;  /* 0x008000000600780b */ /* 0x000fe40003fae000 */
[----:B0-----:R-:W-:Y:S01]  /*7da10*/  FFMA.FTZ R4, R4, 1.1920928955078125e-07, R25 ;  /* 0x3400000004047823 */ /* 0x001fe20000010019 */
[----:B------:R-:W-:-:S02]  /*7da20*/  IADD3 R27, R27, -0x3f3504f3, RZ ;  /* 0xc0cafb0d1b1b7810 */ /* 0x000fc40007ffe0ff */
[----:B------:R-:W-:Y:S01]  /*7da30*/  FSEL R26, R26, R6, !P5 ;  /* 0x000000061a1a7208 */ /* 0x000fe20006800000 */
[----:B-1----:R0:W-:Y:S04]  /*7da40*/  STL [R1+0x1c], R7 ;  /* 0x00001c0701007387 */ /* 0x0021e80000100800 */
[----:B------:R-:W-:Y:S01]  /*7da50*/  STL [R1+0x6bc], R4 ;  /* 0x0006bc0401007387 */ /* 0x000fe20000100800 */
[----:B0-----:R-:W-:-:S03]  /*7da60*/  LOP3.LUT R7, R27, 0xff800000, RZ, 0xc0, !PT ;  /* 0xff8000001b077812 */ /* 0x001fc600078ec0ff */
[----:B------:R0:W-:Y:S04]  /*7da70*/  STL [R1+0x1b84], R6 ;  /* 0x001b840601007387 */ /* 0x0001e80000100800 */
[----:B------:R-:W-:Y:S04]  /*7da80*/  STL [R1+0xa8], R26 ;  /* 0x0000a81a01007387 */ /* 0x000fe80000100800 */
[----:B------:R1:W-:Y:S04]  /*7da90*/  STL [R1+0x114], R7 ;  /* 0x0001140701007387 */ /* 0x0003e80000100800 */
[----:B0-----:R-:W2:Y:S01]  /*7daa0*/  LDL.LU R6, [R1+0x10f4] ;  /* 0x0010f40001067983 */ /* 0x001ea20000300800 */
[----:B------:R-:W0:Y:S08]  /*7dab0*/  I2F R0, R0 ;  /* 0x0000000000007306 */ /* 0x000e300000201400 */
[----:B-1----:R-:W1:Y:S01]  /*7dac0*/  I2F R7, R7 ;  /* 0x0000000700077306 */ /* 0x002e620000201400 */
[----:B------:R-:W-:Y:S01]  /*7dad0*/  FSEL R4, RZ, -23, P0 ;  /* 0xc1b80000ff047808 */ /* 0x000fe20000000000 */
[C---:B----4-:R-:W-:Y:S01]  /*7dae0*/  FMUL R25, R5.reuse, 8388608 ;  /* 0x4b00000005197820 */ /* 0x050fe20000400000 */
[----:B------:R-:W-:-:S03]  /*7daf0*/  FSETP.GEU.AND P2, PT, R5, 1.175494350822287508e-38, PT ;  /* 0x008000000500780b */ /* 0x000fc60003f4e000 */
[----:B0-----:R-:W-:Y:S01]  /*7db00*/  FFMA.FTZ R0, R0, 1.1920928955078125e-07, R4 ;  /* 0x3400000000007823 */ /* 0x001fe20000010004 */
[----:B------:R-:W-:Y:S01]  /*7db10*/  IADD3 R26, R26, -0x3f3504f3, RZ ;  /* 0xc0cafb0d1a1a7810 */ /* 0x000fe20007ffe0ff */
[----:B-1----:R0:W-:Y:S03]  /*7db20*/  STL [R1+0x18], R7 ;  /* 0x0000180701007387 */ /* 0x0021e60000100800 */
[----:B------:R-:W-:Y:S02]  /*7db30*/  LOP3.LUT R4, R26, 0xff800000, RZ, 0xc0, !PT ;  /* 0xff8000001a047812 */ /* 0x000fe400078ec0ff */
[----:B0-----:R-:W-:-:S04]  /*7db40*/  FSEL R7, R25, R5, !P2 ;  /* 0x0000000519077208 */ /* 0x001fc80005000000 */
[----:B------:R-:W-:Y:S01]  /*7db50*/  IADD3 R25, R7, -0x3f3504f3, RZ ;  /* 0xc0cafb0d07197810 */ /* 0x000fe20007ffe0ff */
[----:B--2---:R-:W-:Y:S04]  /*7db60*/  STL [R1+0x54], R6 ;  /* 0x0000540601007387 */ /* 0x004fe80000100800 */
[----:B------:R-:W-:Y:S04]  /*7db70*/  STL [R1+0x6ac], R0 ;  /* 0x0006ac0001007387 */ /* 0x000fe80000100800 */
[----:B------:R-:W-:Y:S04]  /*7db80*/  STL [R1+0x1bdc], R5 ;  /* 0x001bdc0501007387 */ /* 0x000fe80000100800 */
[----:B------:R0:W-:Y:S02]  /*7db90*/  STL [R1+0x98], R7 ;  /* 0x0000980701007387 */ /* 0x0001e40000100800 */
[----:B0-----:R-:W-:-:S02]  /*7dba0*/  MOV R7, R8 ;  /* 0x0000000800077202 */ /* 0x001fc40000000f00 */
[----:B------:R-:W-:Y:S02]  /*7dbb0*/  MOV R8, R15 ;  /* 0x0000000f00087202 */ /* 0x000fe40000000f00 */
[----:B------:R-:W-:Y:S01]  /*7dbc0*/  MOV R15, R19 ;  /* 0x00000013000f7202 */ /* 0x000fe20000000f00 */
[----:B------:R-:W-:Y:S02]  /*7dbd0*/  IMAD.MOV.U32 R19, RZ, RZ, R29 ;  /* 0x000000ffff137224 */ /* 0x000fe400078e001d */
[----:B------:R-:W0:Y:S01]  /*7dbe0*/  I2F R29, R4 ;  /* 0x00000004001d7306 */ /* 0x000e220000201400 */
[----:B------:R1:W-:Y:S04]  /*7dbf0*/  STL [R1+0x110], R4 ;  /* 0x0001100401007387 */ /* 0x0003e80000100800 */
[----:B0-----:R-:W-:Y:S04]  /*7dc00*/  STL [R1+0x207c], R29 ;  /* 0x00207c1d01007387 */ /* 0x001fe80000100800 */
[----:B-1----:R-:W2:Y:S04]  /*7dc10*/  LDL.LU R4, [R1+0x1158] ;  /* 0x0011580001047983 */ /* 0x002ea80000300800 */
[----:B------:R-:W3:Y:S01]  /*7dc20*/  LDL.LU R5, [R1+0x115c] ;  /* 0x00115c0001057983 */ /* 0x000ee20000300800 */
[C---:B------:R-:W-:Y:S01]  /*7dc30*/  FMUL R0, R6.reuse, 8388608 ;  /* 0x4b00000006007820 */ /* 0x040fe20000400000 */
[----:B------:R-:W-:-:S04]  /*7dc40*/  FSETP.GEU.AND P1, PT, R6, 1.175494350822287508e-38, PT ;  /* 0x008000000600780b */ /* 0x000fc80003f2e000 */
[----:B------:R-:W-:Y:S02]  /*7dc50*/  FSEL R6, R0, R6, !P1 ;  /* 0x0000000600067208 */ /* 0x000fe40004800000 */
[----:B------:R-:W-:Y:S02]  /*7dc60*/  LOP3.LUT R0, R25, 0xff800000, RZ, 0xc0, !PT ;  /* 0xff80000019007812 */ /* 0x000fe400078ec0ff */
[----:B------:R-:W-:Y:S01]  /*7dc70*/  IADD3 R27, R6, -0x3f3504f3, RZ ;  /* 0xc0cafb0d061b7810 */ /* 0x000fe20007ffe0ff */
[----:B------:R0:W-:Y:S02]  /*7dc80*/  STL [R1+0x7c], R6 ;  /* 0x00007c0601007387 */ /* 0x0001e40000100800 */
[----:B0-----:R0:W1:Y:S01]  /*7dc90*/  I2F R6, R0 ;  /* 0x0000000000067306 */ /* 0x0010620000201400 */
[----:B------:R-:W-:Y:S01]  /*7dca0*/  LOP3.LUT R27, R27, 0xff800000, RZ, 0xc0, !PT ;  /* 0xff8000001b1b7812 */ /* 0x000fe200078ec0ff */
[C---:B--2---:R-:W-:Y:S01]  /*7dcb0*/  FMUL R25, R4.reuse, 8388608 ;  /* 0x4b00000004197820 */ /* 0x044fe20000400000 */
[----:B------:R-:W-:Y:S01]  /*7dcc0*/  FSETP.GEU.AND P0, PT, R4, 1.175494350822287508e-38, PT ;  /* 0x008000000400780b */ /* 0x000fe20003f0e000 */
[----:B---3--:R-:W-:Y:S03]  /*7dcd0*/  STL [R1+0x50], R5 ;  /* 0x0000500501007387 */ /* 0x008fe60000100800 */
[----:B------:R-:W-:Y:S01]  /*7dce0*/  FSEL R25, R25, R4, !P0 ;  /* 0x0000000419197208 */ /* 0x000fe20004000000 */
[----:B------:R0:W-:Y:S04]  /*7dcf0*/  STL [R1+0x508], R0 ;  /* 0x0005080001007387 */ /* 0x0001e80000100800 */
[----:B0-----:R-:W2:Y:S04]  /*7dd00*/  LDL.LU R0, [R1+0x1178] ;  /* 0x0011780001007983 */ /* 0x001ea80000300800 */
[----:B-1----:R-:W-:Y:S04]  /*7dd10*/  STL [R1+0x28], R6 ;  /* 0x0000280601007387 */ /* 0x002fe80000100800 */
[----:B------:R0:W-:Y:S04]  /*7dd20*/  STL [R1+0x1c84], R4 ;  /* 0x001c840401007387 */ /* 0x0001e80000100800 */
[----:B------:R1:W-:Y:S04]  /*7dd30*/  STL [R1+0x80], R25 ;  /* 0x0000801901007387 */ /* 0x0003e80000100800 */
[----:B------:R3:W-:Y:S04]  /*7dd40*/  STL [R1+0x504], R27 ;  /* 0x0005041b01007387 */ /* 0x0007e80000100800 */
[----:B------:R-:W4:Y:S01]  /*7dd50*/  LDL.LU R29, [R1+0x117c] ;  /* 0x00117c00011d7983 */ /* 0x000f220000300800 */
[----:B0-----:R-:W0:Y:S01]  /*7dd60*/  I2F R4, R27 ;  /* 0x0000001b00047306 */ /* 0x001e220000201400 */
[----:B------:R-:W-:-:S02]  /*7dd70*/  MOV R6, R7 ;  /* 0x0000000700067202 */ /* 0x000fc40000000f00 */
[----:B------:R-:W-:Y:S02]  /*7dd80*/  MOV R7, R8 ;  /* 0x0000000800077202 */ /* 0x000fe40000000f00 */
[----:B------:R-:W-:Y:S01]  /*7dd90*/  MOV R8, R15 ;  /* 0x0000000f00087202 */ /* 0x000fe20000000f00 */
[----:B------:R-:W-:Y:S01]  /*7dda0*/  IMAD.MOV.U32 R15, RZ, RZ, R19 ;  /* 0x000000ffff0f7224 */ /* 0x000fe200078e0013 */
[----:B------:R-:W-:Y:S01]  /*7ddb0*/  MOV R19, R28 ;  /* 0x0000001c00137202 */ /* 0x000fe20000000f00 */
[C---:B------:R-:W-:Y:S01]  /*7ddc0*/  FMUL R26, R5.reuse, 8388608 ;  /* 0x4b000000051a7820 */ /* 0x040fe20000400000 */
[----:B------:R-:W-:Y:S02]  /*7ddd0*/  FSEL R28, RZ, -23, P4 ;  /* 0xc1b80000ff1c7808 */ /* 0x000fe40002000000 */
[----:B------:R-:W-:Y:S02]  /*7dde0*/  FSETP.GEU.AND P4, PT, R5, 1.175494350822287508e-38, PT ;  /* 0x008000000500780b */ /* 0x000fe40003f8e000 */
[----:B-1----:R-:W-:-:S02]  /*7ddf0*/  IADD3 R25, R25, -0x3f3504f3, RZ ;  /* 0xc0cafb0d19197810 */ /* 0x002fc40007ffe0ff */
[----:B------:R-:W-:Y:S02]  /*7de00*/  FSEL R5, R26, R5, !P4 ;  /* 0x000000051a057208 */ /* 0x000fe40006000000 */
[----:B------:R-:W-:Y:S01]  /*7de10*/  FSEL R26, RZ, -23, P3 ;  /* 0xc1b80000ff1a7808 */ /* 0x000fe20001800000 */
[----:B0-----:R0:W-:Y:S01]  /*7de20*/  STL [R1+0x20], R4 ;  /* 0x0000200401007387 */ /* 0x0011e20000100800 */
[----:B---3--:R-:W-:Y:S02]  /*7de30*/  IADD3 R27, R5, -0x3f3504f3, RZ ;  /* 0xc0cafb0d051b7810 */ /* 0x008fe40007ffe0ff */
[----:B0-----:R-:W-:Y:S01]  /*7de40*/  LOP3.LUT R4, R25, 0xff800000, RZ, 0xc0, !PT ;  /* 0xff80000019047812 */ /* 0x001fe200078ec0ff */
[----:B----4-:R-:W-:Y:S04]  /*7de50*/  STL [R1+0x84], R29 ;  /* 0x0000841d01007387 */ /* 0x010fe80000100800 */
[----:B------:R-:W-:Y:S04]  /*7de60*/  STL [R1+0xc], R26 ;  /* 0x00000c1a01007387 */ /* 0x000fe80000100800 */
[----:B------:R0:W-:Y:S04]  /*7de70*/  STL [R1+0x78], R5 ;  /* 0x0000780501007387 */ /* 0x0001e80000100800 */
[----:B------:R1:W-:Y:S01]  /*7de80*/  STL [R1+0x500], R4 ;  /* 0x0005000401007387 */ /* 0x0003e20000100800 */
[----:B0-----:R-:W-:-:S02]  /*7de90*/  MOV R5, R9 ;  /* 0x0000000900057202 */ /* 0x001fc40000000f00 */
[----:B------:R1:W0:Y:S02]  /*7dea0*/  I2F R9, R4 ;  /* 0x0000000400097306 */ /* 0x0002240000201400 */
[----:B-1----:R-:W3:Y:S01]  /*7deb0*/  LDL.LU R4, [R1+0x11c8] ;  /* 0x0011c80001047983 */ /* 0x002ee20000300800 */
[C---:B--2---:R-:W-:Y:S01]  /*7dec0*/  FMUL R25, R0.reuse, 8388608 ;  /* 0x4b00000000197820 */ /* 0x044fe20000400000 */
[----:B------:R-:W-:Y:S02]  /*7ded0*/  FSETP.GEU.AND P3, PT, R0, 1.175494350822287508e-38, PT ;  /* 0x008000000000780b */ /* 0x000fe40003f6e000 */
[----:B0-----:R0:W-:Y:S02]  /*7dee0*/  STL [R1+0x10], R9 ;  /* 0x0000100901007387 */ /* 0x0011e40000100800 */
[----:B------:R-:W-:Y:S02]  /*7def0*/  FSEL R25, R25, R0, !P3 ;  /* 0x0000000019197208 */ /* 0x000fe40005800000 */
[----:B------:R1:W-:Y:S01]  /*7df00*/  STL [R1+0x1d3c], R0 ;  /* 0x001d3c0001007387 */ /* 0x0003e20000100800 */
[----:B0-----:R-:W-:Y:S01]  /*7df10*/  MOV R9, R11 ;  /* 0x0000000b00097202 */ /* 0x001fe20000000f00 */
[----:B------:R-:W-:Y:S01]  /*7df20*/  IMAD.MOV.U32 R11, RZ, RZ, R17 ;  /* 0x000000ffff0b7224 */ /* 0x000fe200078e0011 */
[----:B------:R-:W-:-:S02]  /*7df30*/  MOV R17, R23 ;  /* 0x0000001700117202 */ /* 0x000fc40000000f00 */
[----:B-1----:R-:W-:Y:S02]  /*7df40*/  FSEL R0, RZ, -23, P6 ;  /* 0xc1b80000ff007808 */ /* 0x002fe40003000000 */
[----:B------:R-:W-:Y:S01]  /*7df50*/  LOP3.LUT R23, R27, 0xff800000, RZ, 0xc0, !PT ;  /* 0xff8000001b177812 */ /* 0x000fe200078ec0ff */
[----:B---3--:R-:W-:Y:S04]  /*7df60*/  STL [R1+0x8c], R4 ;  /* 0x00008c0401007387 */ /* 0x008fe80000100800 */
[----:B------:R-:W-:Y:S04]  /*7df70*/  STL [R1+0x70], R25 ;  /* 0x0000701901007387 */ /* 0x000fe80000100800 */
[----:B------:R0:W-:Y:S04]  /*7df80*/  STL [R1+0x4], R0 ;  /* 0x0000040001007387 */ /* 0x0001e80000100800 */
[----:B------:R1:W-:Y:S01]  /*7df90*/  STL [R1+0x13c], R23 ;  /* 0x00013c1701007387 */ /* 0x0003e20000100800 */
[----:B0-----:R1:W0:Y:S03]  /*7dfa0*/  I2F R0, R23 ;  /* 0x0000001700007306 */ /* 0x0012260000201400 */
[----:B-1----:R-:W2:Y:S01]  /*7dfb0*/  LDL.LU R23, [R1+0x11cc] ;  /* 0x0011cc0001177983 */ /* 0x002ea20000300800 */
[C---:B------:R-:W-:Y:S01]  /*7dfc0*/  FMUL R26, R29.reuse, 8388608 ;  /* 0x4b0000001d1a7820 */ /* 0x040fe20000400000 */
[----:B------:R-:W-:-:S02]  /*7dfd0*/  FSETP.GEU.AND P6, PT, R29, 1.175494350822287508e-38, PT ;  /* 0x008000001d00780b */ /* 0x000fc40003fce000 */
[----:B------:R-:W-:Y:S02]  /*7dfe0*/  IADD3 R25, R25, -0x3f3504f3, RZ ;  /* 0xc0cafb0d19197810 */ /* 0x000fe40007ffe0ff */
[----:B------:R-:W-:Y:S01]  /*7dff0*/  FSEL R27, R26, R29, !P6 ;  /* 0x0000001d1a1b7208 */ /* 0x000fe20007000000 */
[----:B0-----:R0:W-:Y:S01]  /*7e000*/  STL [R1+0x24], R0 ;  /* 0x0000240001007387 */ /* 0x0011e20000100800 */
[----:B------:R-:W-:Y:S02]  /*7e010*/  MOV R29, R6 ;  /* 0x00000006001d7202 */ /* 0x000fe40000000f00 */
[----:B------:R-:W-:Y:S01]  /*7e020*/  MOV R6, R7 ;  /* 0x0000000700067202 */ /* 0x000fe20000000f00 */
[----:B------:R-:W-:Y:S01]  /*7e030*/  IMAD.MOV.U32 R7, RZ, RZ, R18 ;  /* 0x000000ffff077224 */ /* 0x000fe200078e0012 */
[----:B------:R-:W-:Y:S02]  /*7e040*/  MOV R18, R21 ;  /* 0x0000001500127202 */ /* 0x000fe40000000f00 */
[----:B0-----:R-:W-:-:S04]  /*7e050*/  LOP3.LUT R0, R25, 0xff800000, RZ, 0xc0, !PT ;  /* 0xff80000019007812 */ /* 0x001fc800078ec0ff */
[----:B------:R-:W0:Y:S01]  /*7e060*/  I2F R21, R0 ;  /* 0x0000000000157306 */ /* 0x000e220000201400 */
[----:B------:R-:W-:Y:S01]  /*7e070*/  FSEL R26, RZ, -23, P5 ;  /* 0xc1b80000ff1a7808 */ /* 0x000fe20002800000 */
[----:B------:R1:W-:Y:S04]  /*7e080*/  STL [R1+0xa0], R27 ;  /* 0x0000a01b01007387 */ /* 0x0003e80000100800 */
[----:B------:R-:W-:Y:S01]  /*7e090*/  STL [R1+0x2080], R26 ;  /* 0x0020801a01007387 */ /* 0x000fe20000100800 */
[C---:B------:R-:W-:Y:S01]  /*7e0a0*/  FMUL R25, R4.reuse, 8388608 ;  /* 0x4b00000004197820 */ /* 0x040fe20000400000 */
[----:B------:R-:W-:Y:S02]  /*7e0b0*/  FSETP.GEU.AND P5, PT, R4, 1.175494350822287508e-38, PT ;  /* 0x008000000400780b */ /* 0x000fe40003fae000 */
[----:B-1----:R-:W-:Y:S01]  /*7e0c0*/  IADD3 R27, R27, -0x3f3504f3, RZ ;  /* 0xc0cafb0d1b1b7810 */ /* 0x002fe20007ffe0ff */
[----:B--2---:R-:W-:Y:S04]  /*7e0d0*/  STL [R1+0x88], R23 ;  /* 0x0000881701007387 */ /* 0x004fe80000100800 */
[----:B------:R-:W-:Y:S04]  /*7e0e0*/  STL [R1+0x514], R0 ;  /* 0x0005140001007387 */ /* 0x000fe80000100800 */
[----:B0-----:R0:W-:Y:S02]  /*7e0f0*/  STL [R1+0x2074], R21 ;  /* 0x0020741501007387 */ /* 0x0011e40000100800 */
[----:B0-----:R-:W-:Y:S01]  /*7e100*/  FFMA.FTZ R21, R24, 1.1920928955078125e-07, R28 ;  /* 0x3400000018157823 */ /* 0x001fe2000001001c */
[----:B------:R-:W-:-:S02]  /*7e110*/  FSEL R0, R25, R4, !P5 ;  /* 0x0000000419007208 */ /* 0x000fc40006800000 */
[----:B------:R-:W-:Y:S02]  /*7e120*/  MOV R4, R7 ;  /* 0x0000000700047202 */ /* 0x000fe40000000f00 */
[----:B------:R0:W-:Y:S01]  /*7e130*/  STL [R1+0x6a4], R21 ;  /* 0x0006a41501007387 */ /* 0x0001e20000100800 */
[----:B------:R-:W-:Y:S01]  /*7e140*/  IMAD.MOV.U32 R7, RZ, RZ, R18 ;  /* 0x000000ffff077224 */ /* 0x000fe200078e0012 */
[----:B------:R-:W-:Y:S02]  /*7e150*/  MOV R18, R22 ;  /* 0x0000001600127202 */ /* 0x000fe40000000f00 */
[----:B0-----:R-:W-:-:S04]  /*7e160*/  LOP3.LUT R21, R27, 0xff800000, RZ, 0xc0, !PT ;  /* 0xff8000001b157812 */ /* 0x001fc800078ec0ff */
[----:B------:R-:W0:Y:S01]  /*7e170*/  I2F R22, R21 ;  /* 0x0000001500167306 */ /* 0x000e220000201400 */
[----:B------:R-:W-:Y:S01]  /*7e180*/  FSEL R25, RZ, -23, P2 ;  /* 0xc1b80000ff197808 */ /* 0x000fe20001000000 */
[----:B------:R-:W-:Y:S04]  /*7e190*/  STL [R1+0xa4], R0 ;  /* 0x0000a40001007387 */ /* 0x000fe80000100800 */
[----:B------:R-:W-:Y:S04]  /*7e1a0*/  STL [R1+0x2084], R25 ;  /* 0x0020841901007387 */ /* 0x000fe80000100800 */
[----:B------:R1:W-:Y:S01]  /*7e1b0*/  STL [R1+0x510], R21 ;  /* 0x0005101501007387 */ /* 0x0003e20000100800 */
[----:B------:R-:W-:-:S03]  /*7e1c0*/  IADD3 R27, R0, -0x3f3504f3, RZ ;  /* 0xc0cafb0d001b7810 */ /* 0x000fc60007ffe0ff */
[----:B0-----:R-:W-:Y:S04]  /*7e1d0*/  STL [R1+0x2078], R22 ;  /* 0x0020781601007387 */ /* 0x001fe80000100800 */
[----:B-1----:R-:W2:Y:S04]  /*7e1e0*/  LDL.LU R21, [R1+0x1218] ;  /* 0x0012180001157983 */ /* 0x002ea80000300800 */
[----:B------:R0:W-:Y:S01]  /*7e1f0*/  STL [R1+0x2088], R5 ;  /* 0x0020880501007387 */ /* 0x0001e20000100800 */
[----:B------:R-:W-:-:S03]  /*7e200*/  MOV R0, R29 ;  /* 0x0000001d00007202 */ /* 0x000fc60000000f00 */
[----:B0-----:R-:W3:Y:S04]  /*7e210*/  LDL.LU R5, [R1+0xc] ;  /* 0x00000c0001057983 */ /* 0x001ee80000300800 */
[----:B------:R-:W3:Y:S04]  /*7e220*/  LDL.LU R25, [R1+0x1c] ;  /* 0x00001c0001197983 */ /* 0x000ee80000300800 */
[----:B------:R-:W4:Y:S04]  /*7e230*/  LDL.LU R26, [R1+0x4] ;  /* 0x00000400011a7983 */ /* 0x000f280000300800 */
[----:B------:R-:W4:Y:S01]  /*7e240*/  LDL.LU R29, [R1+0x18] ;  /* 0x00001800011d7983 */ /* 0x000f220000300800 */
[C---:B------:R-:W-:Y:S01]  /*7e250*/  FMUL R24, R23.reuse, 8388608 ;  /* 0x4b00000017187820 */ /* 0x040fe20000400000 */
[----:B------:R-:W-:-:S02]  /*7e260*/  FSETP.GEU.AND P2, PT, R23, 1.175494350822287508e-38, PT ;  /* 0x008000001700780b */ /* 0x000fc40003f4e000 */
[----:B------:R-:W-:Y:S02]  /*7e270*/  LOP3.LUT R22, R27, 0xff800000, RZ, 0xc0, !PT ;  /* 0xff8000001b167812 */ /* 0x000fe400078ec0ff */
[----:B------:R-:W-:-:S04]  /*7e280*/  FSEL R23, R24, R23, !P2 ;  /* 0x0000001718177208 */ /* 0x000fc80005000000 */
[----:B------:R-:W-:Y:S01]  /*7e290*/  IADD3 R27, R23, -0x3f3504f3, RZ ;  /* 0xc0cafb0d171b7810 */ /* 0x000fe20007ffe0ff */
[----:B--2---:R-:W-:Y:S04]  /*7e2a0*/  STL [R1+0x94], R21 ;  /* 0x0000941501007387 */ /* 0x004fe80000100800 */
[----:B------:R0:W-:Y:S04]  /*7e2b0*/  STL [R1+0xc4], R23 ;  /* 0x0000c41701007387 */ /* 0x0001e80000100800 */
[----:B------:R1:W-:Y:S01]  /*7e2c0*/  STL [R1+0x50c], R22 ;  /* 0x00050c1601007387 */ /* 0x0003e20000100800 */
[----:B0-----:R1:W0:Y:S01]  /*7e2d0*/  I2F R23, R22 ;  /* 0x0000001600177306 */ /* 0x0012220000201400 */
[----:B---3--:R-:W-:-:S02]  /*7e2e0*/  FFMA.FTZ R25, R25, 1.1920928955078125e-07, R5 ;  /* 0x3400000019197823 */ /* 0x008fc40000010005 */
[----:B-1----:R-:W2:Y:S01]  /*7e2f0*/  LDL.LU R22, [R1+0x28] ;  /* 0x0000280001167983 */ /* 0x002ea20000300800 */
[----:B----4-:R-:W-:-:S03]  /*7e300*/  FFMA.FTZ R29, R29, 1.1920928955078125e-07, R26 ;  /* 0x340000001d1d7823 */ /* 0x010fc6000001001a */
[----:B------:R-:W3:Y:S04]  /*7e310*/  LDL.LU R5, [R1+0x2088] ;  /* 0x0020880001057983 */ /* 0x000ee80000300800 */
[----:B------:R1:W-:Y:S04]  /*7e320*/  STL [R1+0x6a0], R25 ;  /* 0x0006a01901007387 */ /* 0x0003e80000100800 */
[----:B-1----:R-:W2:Y:S04]  /*7e330*/  LDL.LU R25, [R1+0x2084] ;  /* 0x0020840001197983 */ /* 0x002ea80000300800 */
[----:B------:R-:W4:Y:S04]  /*7e340*/  LDL.LU R26, [R1+0x2080] ;  /* 0x00208000011a7983 */ /* 0x000f280000300800 */
[----:B------:R1:W-:Y:S04]  /*7e350*/  STL [R1+0x69c], R29 ;  /* 0x00069c1d01007387 */ /* 0x0003e80000100800 */
[----:B-1----:R-:W4:Y:S01]  /*7e360*/  LDL.LU R29, [R1+0x207c] ;  /* 0x00207c00011d7983 */ /* 0x002f220000300800 */
[----:B------:R-:W-:Y:S01]  /*7e370*/  FSEL R24, RZ, -23, P1 ;  /* 0xc1b80000ff187808 */ /* 0x000fe20000800000 */
[C---:B------:R-:W-:Y:S01]  /*7e380*/  FMUL R28, R21.reuse, 8388608 ;  /* 0x4b000000151c7820 */ /* 0x040fe20000400000 */
[----:B------:R-:W-:-:S02]  /*7e390*/  FSETP.GEU.AND P1, PT, R21, 1.175494350822287508e-38, PT ;  /* 0x008000001500780b */ /* 0x000fc40003f2e000 */
[----:B------:R-:W-:Y:S02]  /*7e3a0*/  LOP3.LUT R27, R27, 0xff800000, RZ, 0xc0, !PT ;  /* 0xff8000001b1b7812 */ /* 0x000fe400078ec0ff */
[----:B------:R-:W-:-:S03]  /*7e3b0*/  FSEL R21, R28, R21, !P1 ;  /* 0x000000151c157208 */ /* 0x000fc60004800000 */
[----:B------:R-:W-:Y:S01]  /*7e3c0*/  STL [R1+0x4], R27 ;  /* 0x0000041b01007387 */ /* 0x000fe20000100800 */
[----:B--2---:R-:W-:Y:S02]  /*7e3d0*/  FFMA.FTZ R25, R22, 1.1920928955078125e-07, R25 ;  /* 0x3400000016197823 */ /* 0x004fe40000010019 */
[----:B----4-:R-:W-:-:S05]  /*7e3e0*/  FFMA.FTZ R28, R29, 1.1920928955078125e-07, R26 ;  /* 0x340000001d1c7823 */ /* 0x010fca000001001a */
[----:B------:R1:W-:Y:S04]  /*7e3f0*/  STL [R1+0x698], R28 ;  /* 0x0006981c01007387 */ /* 0x0003e80000100800 */
[----:B------:R2:W-:Y:S04]  /*7e400*/  STL [R1+0xc8], R21 ;  /* 0x0000c81501007387 */ /* 0x0005e80000100800 */
[----:B------:R-:W4:Y:S01]  /*7e410*/  LDL.LU R29, [R1+0x10] ;  /* 0x00001000011d7983 */ /* 0x000f220000300800 */
[----:B-1----:R-:W-:-:S03]  /*7e420*/  IADD3 R28, R21, -0x3f3504f3, RZ ;  /* 0xc0cafb0d151c7810 */ /* 0x002fc60007ffe0ff */
[----:B--2---:R-:W2:Y:S04]  /*7e430*/  LDL.LU R21, [R1+0x24] ;  /* 0x0000240001157983 */ /* 0x004ea80000300800 */
[----:B------:R-:W2:Y:S04]  /*7e440*/  LDL.LU R22, [R1+0x2078] ;  /* 0x0020780001167983 */ /* 0x000ea80000300800 */
[----:B------:R1:W-:Y:S04]  /*7e450*/  STL [R1+0x694], R25 ;  /* 0x0006941901007387 */ /* 0x0003e80000100800 */
[----:B-1----:R-:W2:Y:S01]  /*7e460*/  LDL.LU R25, [R1+0x20] ;  /* 0x0000200001197983 */ /* 0x002ea20000300800 */
[----:B------:R-:W-:-:S02]  /*7e470*/  MOV R26, R27 ;  /* 0x0000001b001a7202 */ /* 0x000fc40000000f00 */
[----:B------:R-:W-:Y:S02]  /*7e480*/  FSEL R27, RZ, -23, P0 ;  /* 0xc1b80000ff1b7808 */ /* 0x000fe40000000000 */
[----:B------:R-:W-:Y:S01]  /*7e490*/  LOP3.LUT R28, R28, 0xff800000, RZ, 0xc0, !PT ;  /* 0xff8000001c1c7812 */ /* 0x000fe200078ec0ff */
[----:B--2---:R-:W-:Y:S02]  /*7e4a0*/  FFMA.FTZ R25, R25, 1.1920928955078125e-07, R24 ;  /* 0x3400000019197823 */ /* 0x004fe40000010018 */
[----:B----4-:R-:W-:-:S03]  /*7e4b0*/  FFMA.FTZ R24, R29, 1.1920928955078125e-07, R27 ;  /* 0x340000001d187823 */ /* 0x010fc6000001001b */
[----:B------:R-:W-:Y:S04]  /*7e4c0*/  STL [R1+0x690], R25 ;  /* 0x0006901901007387 */ /* 0x000fe80000100800 */
[----:B------:R1:W-:Y:S04]  /*7e4d0*/  STL [R1+0x5ac], R24 ;  /* 0x0005ac1801007387 */ /* 0x0003e80000100800 */
[----:B------:R-:W-:Y:S01]  /*7e4e0*/  STL [R1+0x524], R28 ;  /* 0x0005241c01007387 */ /* 0x000fe20000100800 */
[----:B-1----:R-:W-:-:S05]  /*7e4f0*/  FSEL R24, RZ, -23, P4 ;  /* 0xc1b80000ff187808 */ /* 0x002fca0002000000 */
[----:B------:R-:W-:Y:S02]  /*7e500*/  FFMA.FTZ R24, R21, 1.1920928955078125e-07, R24 ;  /* 0x3400000015187823 */ /* 0x000fe40000010018 */
[----:B------:R-:W2:Y:S01]  /*7e510*/  LDL.LU R21, [R1+0x2074] ;  /* 0x0020740001157983 */ /* 0x000ea20000300800 */
[----:B------:R-:W-:Y:S02]  /*7e520*/  FSEL R25, RZ, -23, P3 ;  /* 0xc1b80000ff197808 */ /* 0x000fe40001800000 */
[----:B------:R-:W-:Y:S02]  /*7e530*/  FSEL R27, RZ, -23, P6 ;  /* 0xc1b80000ff1b7808 */ /* 0x000fe40003000000 */
[----:B------:R-:W-:Y:S01]  /*7e540*/  FSEL R29, RZ, -23, P5 ;  /* 0xc1b80000ff1d7808 */ /* 0x000fe20002800000 */
[----:B------:R-:W1:Y:S01]  /*7e550*/  I2F R26, R26 ;  /* 0x0000001a001a7306 */ /* 0x000e620000201400 */
[----:B--2---:R-:W-:Y:S02]  /*7e560*/  FFMA.FTZ R25, R21, 1.1920928955078125e-07, R25 ;  /* 0x3400000015197823 */ /* 0x004fe40000010019 */
[----:B------:R-:W2:Y:S04]  /*7e570*/  LDL.LU R21, [R1+0x2070] ;  /* 0x0020700001157983 */ /* 0x000ea80000300800 */
[----:B------:R4:W-:Y:S02]  /*7e580*/  STL [R1+0x5a8], R24 ;  /* 0x0005a81801007387 */ /* 0x0009e40000100800 */
[----:B----4-:R-:W-:-:S02]  /*7e590*/  FFMA.FTZ R24, R22, 1.1920928955078125e-07, R27 ;  /* 0x3400000016187823 */ /* 0x010fc4000001001b */
[----:B------:R-:W4:Y:S04]  /*7e5a0*/  LDL.LU R22, [R1+0x121c] ;  /* 0x00121c0001167983 */ /* 0x000f280000300800 */
[----:B------:R0:W-:Y:S04]  /*7e5b0*/  STL [R1+0x5a4], R25 ;  /* 0x0005a41901007387 */ /* 0x0001e80000100800 */
[----:B------:R1:W-:Y:S01]  /*7e5c0*/  STL [R1+0x55c], R24 ;  /* 0x00055c1801007387 */ /* 0x0003e20000100800 */
[----:B0-----:R-:W-:-:S03]  /*7e5d0*/  FFMA.FTZ R25, R23, 1.1920928955078125e-07, R29 ;  /* 0x3400000017197823 */ /* 0x001fc6000001001d */
[----:B------:R-:W2:Y:S01]  /*7e5e0*/  LDL.LU R23, [R1+0x1280] ;  /* 0x0012800001177983 */ /* 0x000ea20000300800 */
[----:B------:R-:W0:Y:S01]  /*7e5f0*/  I2F R28, R28 ;  /* 0x0000001c001c7306 */ /* 0x000e220000201400 */
[----:B-1----:R-:W-:Y:S02]  /*7e600*/  FSEL R24, RZ, -23, P2 ;  /* 0xc1b80000ff187808 */ /* 0x002fe40001000000 */
[----:B------:R1:W-:Y:S03]  /*7e610*/  STL [R1+0x54c], R25 ;  /* 0x00054c1901007387 */ /* 0x0003e60000100800 */
[----:B------:R-:W-:Y:S01]  /*7e620*/  FFMA.FTZ R24, R26, 1.1920928955078125e-07, R24 ;  /* 0x340000001a187823 */ /* 0x000fe20000010018 */
[----:B------:R-:W-:-:S05]  /*7e630*/  FSEL R27, RZ, -23, P1 ;  /* 0xc1b80000ff1b7808 */ /* 0x000fca0000800000 */
[----:B0-----:R-:W-:Y:S01]  /*7e640*/  FFMA.FTZ R28, R28, 1.1920928955078125e-07, R27 ;  /* 0x340000001c1c7823 */ /* 0x001fe2000001001b */
[----:B----4-:R0:W-:Y:S01]  /*7e650*/  STL [R1+0x90], R22 ;  /* 0x0000901601007387 */ /* 0x0101e20000100800 */
[C---:B-1----:R-:W-:Y:S01]  /*7e660*/  FMUL R25, R22.reuse, 8388608 ;  /* 0x4b00000016197820 */ /* 0x042fe20000400000 */
[----:B------:R-:W-:-:S04]  /*7e670*/  FSETP.GEU.AND P0, PT, R22, 1.175494350822287508e-38, PT ;  /* 0x008000001600780b */ /* 0x000fc80003f0e000 */
[----:B------:R-:W-:Y:S01]  /*7e680*/  FSEL R25, R25, R22, !P0 ;  /* 0x0000001619197208 */ /* 0x000fe20004000000 */
[----:B--2---:R-:W-:Y:S01]  /*7e690*/  STL [R1+0x9c], R23 ;  /* 0x00009c1701007387 */ /* 0x004fe20000100800 */
[----:B------:R-:W-:-:S03]  /*7e6a0*/  FSETP.GEU.AND P1, PT, R23, 1.175494350822287508e-38, PT ;  /* 0x008000001700780b */ /* 0x000fc60003f2e000 */
[----:B------:R-:W2:Y:S04]  /*7e6b0*/  LDL R29, [R1+0xf0] ;  /* 0x0000f000011d7983 */ /* 0x000ea80000100800 */
[----:B------:R-:W4:Y:S04]  /*7e6c0*/  LDL R26, [R1+0xfc] ;  /* 0x0000fc00011a7983 */ /* 0x000f280000100800 */
[----:B------:R1:W-:Y:S04]  /*7e6d0*/  STL [R1+0x548], R24 ;  /* 0x0005481801007387 */ /* 0x0003e80000100800 */
[----:B0-----:R-:W4:Y:S04]  /*7e6e0*/  LDL.LU R22, [R1+0x206c] ;  /* 0x00206c0001167983 */ /* 0x001f280000300800 */
[----:B------:R-:W3:Y:S01]  /*7e6f0*/  LDL R27, [R1+0xf8] ;  /* 0x0000f800011b7983 */ /* 0x000ee20000100800 */
[----:B-1----:R-:W-:-:S03]  /*7e700*/  FMUL R24, R23, 8388608 ;  /* 0x4b00000017187820 */ /* 0x002fc60000400000 */
[----:B------:R-:W-:Y:S02]  /*7e710*/  STL [R1+0x774], R28 ;  /* 0x0007741c01007387 */ /* 0x000fe40000100800 */
[----:B------:R-:W-:Y:S02]  /*7e720*/  FSEL R24, R24, R23, !P1 ;  /* 0x0000001718187208 */ /* 0x000fe40004800000 */
[----:B------:R-:W-:Y:S04]  /*7e730*/  STL [R1+0x5c], R25 ;  /* 0x00005c1901007387 */ /* 0x000fe80000100800 */
[----:B------:R-:W3:Y:S04]  /*7e740*/  LDL.LU R23, [R1+0x2068] ;  /* 0x0020680001177983 */ /* 0x000ee80000300800 */
[----:B------:R0:W-:Y:S02]  /*7e750*/  STL [R1+0x58], R24 ;  /* 0x0000581801007387 */ /* 0x0001e40000100800 */
[----:B0-----:R-:W-:-:S05]  /*7e760*/  FSEL R24, RZ, -23, P0 ;  /* 0xc1b80000ff187808 */ /* 0x001fca0000000000 */
[----:B------:R0:W-:Y:S04]  /*7e770*/  STL [R1+0x2064], R24 ;  /* 0x0020641801007387 */ /* 0x0001e80000100800 */
[----:B0-----:R-:W3:Y:S01]  /*7e780*/  LDL R24, [R1+0x58] ;  /* 0x0000580001187983 */ /* 0x001ee20000100800 */
[----:B------:R-:W-:Y:S02]  /*7e790*/  IADD3 R25, R25, -0x3f3504f3, RZ ;  /* 0xc0cafb0d19197810 */ /* 0x000fe40007ffe0ff */
[----:B------:R-:W-:Y:S02]  /*7e7a0*/  MOV R28, 0x3dc6b27f ;  /* 0x3dc6b27f001c7802 */ /* 0x000fe40000000f00 */
[----:B----4-:R-:W-:Y:S02]  /*7e7b0*/  IADD3 R26, R26, -R22, RZ ;  /* 0x800000161a1a7210 */ /* 0x010fe40007ffe0ff */
[----:B--2---:R-:W-:Y:S01]  /*7e7c0*/  IADD3 R22, R29, -R21, RZ ;  /* 0x800000151d167210 */ /* 0x004fe20007ffe0ff */
[----:B---3--:R-:W-:Y:S01]  /*7e7d0*/  IMAD.IADD R23, R27, 0x1, -R23 ;  /* 0x000000011b177824 */ /* 0x008fe200078e0a17 */
[----:B------:R-:W-:-:S03]  /*7e7e0*/  LOP3.LUT R27, R25, 0xff800000, RZ, 0xc0, !PT ;  /* 0xff800000191b7812 */ /* 0x000fc600078ec0ff */
[----:B------:R-:W-:Y:S02]  /*7e7f0*/  FADD R21, R23, -1 ;  /* 0xbf80000017157421 */ /* 0x000fe40000000000 */
[----:B------:R-:W-:Y:S02]  /*7e800*/  FADD R25, R22, -1 ;  /* 0xbf80000016197421 */ /* 0x000fe40000000000 */
[----:B------:R-:W-:-:S04]  /*7e810*/  FFMA.FTZ R23, R21, R28, -0.16845393180847167969 ;  /* 0xbe2c7f3015177423 */ /* 0x000fc8000001001c */
[----:B------:R-:W-:Y:S01]  /*7e820*/  FFMA.FTZ R23, R21, R23, 0.1716887056827545166 ;  /* 0x3e2fcf2a15177423 */ /* 0x000fe20000010017 */
[----:B------:R-:W-:Y:S01]  /*7e830*/  STL [R1+0x51c], R27 ;  /* 0x00051c1b01007387 */ /* 0x000fe20000100800 */
[----:B------:R-:W-:-:S04]  /*7e840*/  IADD3 R22, R24, -0x3f3504f3, RZ ;  /* 0xc0cafb0d18167810 */ /* 0x000fc80007ffe0ff */
[----:B------:R-:W-:Y:S01]  /*7e850*/  LOP3.LUT R24, R22, 0xff800000, RZ, 0xc0, !PT ;  /* 0xff80000016187812 */ /* 0x000fe200078ec0ff */
[----:B------:R-:W-:-:S03]  /*7e860*/  FFMA.FTZ R22, R21, R23, -0.17900948226451873779 ;  /* 0xbe374e4315167423 */ /* 0x000fc60000010017 */
[----:B------:R-:W-:Y:S01]  /*7e870*/  MOV R23, R24 ;  /* 0x0000001800177202 */ /* 0x000fe20000000f00 */
[----:B------:R0:W-:Y:S04]  /*7e880*/  STL [R1+0x518], R24 ;  /* 0x0005181801007387 */ /* 0x0001e80000100800 */
[----:B0-----:R-:W2:Y:S01]  /*7e890*/  LDL.LU R24, [R1+0x2064] ;  /* 0x0020640001187983 */ /* 0x001ea20000300800 */
[----:B------:R-:W0:Y:S08]  /*7e8a0*/  I2F R23, R23 ;  /* 0x0000001700177306 */ /* 0x000e300000201400 */
[----:B------:R-:W2:Y:S01]  /*7e8b0*/  I2F R27, R27 ;  /* 0x0000001b001b7306 */ /* 0x000ea20000201400 */
[----:B0-----:R0:W-:Y:S04]  /*7e8c0*/  STL [R1+0x2060], R23 ;  /* 0x0020601701007387 */ /* 0x0011e80000100800 */
[----:B0-----:R-:W3:Y:S01]  /*7e8d0*/  LDL.LU R23, [R1+0x2c] ;  /* 0x00002c0001177983 */ /* 0x001ee20000300800 */
[----:B--2---:R-:W-:-:S03]  /*7e8e0*/  FFMA.FTZ R24, R27, 1.1920928955078125e-07, R24 ;  /* 0x340000001b187823 */ /* 0x004fc60000010018 */
[----:B------:R-:W3:Y:S04]  /*7e8f0*/  LDL R27, [R1+0xf4] ;  /* 0x0000f400011b7983 */ /* 0x000ee80000100800 */
[----:B------:R0:W-:Y:S01]  /*7e900*/  STL [R1+0x718], R24 ;  /* 0x0007181801007387 */ /* 0x0001e20000100800 */
[----:B------:R-:W-:-:S04]  /*7e910*/  FADD R26, R26, -1 ;  /* 0xbf8000001a1a7421 */ /* 0x000fc80000000000 */
[CC--:B------:R-:W-:Y:S02]  /*7e920*/  FFMA.FTZ R29, R26.reuse, R28.reuse, -0.16845393180847167969 ;  /* 0xbe2c7f301a1d7423 */ /* 0x0c0fe4000001001c */
[C---:B------:R-:W-:Y:S02]  /*7e930*/  FFMA.FTZ R28, R25.reuse, R28, -0.16845393180847167969 ;  /* 0xbe2c7f30191c7423 */ /* 0x040fe4000001001c */
[C---:B------:R-:W-:Y:S02]  /*7e940*/  FFMA.FTZ R29, R26.reuse, R29, 0.1716887056827545166 ;  /* 0x3e2fcf2a1a1d7423 */ /* 0x040fe4000001001d */
[----:B------:R-:W-:Y:S02]  /*7e950*/  FFMA.FTZ R28, R25, R28, 0.1716887056827545166 ;  /* 0x3e2fcf2a191c7423 */ /* 0x000fe4000001001c */
[----:B------:R-:W-:Y:S02]  /*7e960*/  FFMA.FTZ R29, R26, R29, -0.17900948226451873779 ;  /* 0xbe374e431a1d7423 */ /* 0x000fe4000001001d */
[----:B------:R-:W-:-:S02]  /*7e970*/  FFMA.FTZ R22, R21, R22, 0.20512372255325317383 ;  /* 0x3e520bf415167423 */ /* 0x000fc40000010016 */
[----:B------:R-:W-:Y:S02]  /*7e980*/  FFMA.FTZ R28, R25, R28, -0.17900948226451873779 ;  /* 0xbe374e43191c7423 */ /* 0x000fe4000001001c */
[----:B---3--:R-:W-:Y:S02]  /*7e990*/  IMAD.IADD R27, R27, 0x1, -R23 ;  /* 0x000000011b1b7824 */ /* 0x008fe400078e0a17 */
[----:B------:R-:W2:Y:S01]  /*7e9a0*/  LDL.LU R23, [R1+0x2060] ;  /* 0x0020600001177983 */ /* 0x000ea20000300800 */
[C---:B------:R-:W-:Y:S02]  /*7e9b0*/  FFMA.FTZ R29, R26.reuse, R29, 0.20512372255325317383 ;  /* 0x3e520bf41a1d7423 */ /* 0x040fe4000001001d */
[----:B------:R-:W-:Y:S02]  /*7e9c0*/  FFMA.FTZ R22, R21, R22, -0.24046532809734344482 ;  /* 0xbe763c8b15167423 */ /* 0x000fe40000010016 */
[----:B------:R-:W-:Y:S02]  /*7e9d0*/  FFMA.FTZ R28, R25, R28, 0.20512372255325317383 ;  /* 0x3e520bf4191c7423 */ /* 0x000fe4000001001c */
[----:B------:R-:W-:-:S02]  /*7e9e0*/  FFMA.FTZ R29, R26, R29, -0.24046532809734344482 ;  /* 0xbe763c8b1a1d7423 */ /* 0x000fc4000001001d */
[----:B------:R-:W-:Y:S02]  /*7e9f0*/  FFMA.FTZ R22, R21, R22, 0.28857114911079406738 ;  /* 0x3e93bf9915167423 */ /* 0x000fe40000010016 */
[----:B------:R-:W-:Y:S02]  /*7ea00*/  FFMA.FTZ R28, R25, R28, -0.24046532809734344482 ;  /* 0xbe763c8b191c7423 */ /* 0x000fe4000001001c */
[C---:B------:R-:W-:Y:S02]  /*7ea10*/  FFMA.FTZ R29, R26.reuse, R29, 0.28857114911079406738 ;  /* 0x3e93bf991a1d7423 */ /* 0x040fe4000001001d */
[----:B------:R-:W-:Y:S02]  /*7ea20*/  FFMA.FTZ R22, R21, R22, -0.36067417263984680176 ;  /* 0xbeb8aa4915167423 */ /* 0x000fe40000010016 */
[----:B------:R-:W-:Y:S02]  /*7ea30*/  FFMA.FTZ R28, R25, R28, 0.28857114911079406738 ;  /* 0x3e93bf99191c7423 */ /* 0x000fe4000001001c */
[----:B------:R-:W-:-:S02]  /*7ea40*/  FFMA.FTZ R29, R26, R29, -0.36067417263984680176 ;  /* 0xbeb8aa491a1d7423 */ /* 0x000fc4000001001d */
[----:B------:R-:W-:Y:S02]  /*7ea50*/  FFMA.FTZ R22, R21, R22, 0.48089820146560668945 ;  /* 0x3ef6384a15167423 */ /* 0x000fe40000010016 */
[----:B------:R-:W-:Y:S01]  /*7ea60*/  FFMA.FTZ R28, R25, R28, -0.36067417263984680176 ;  /* 0xbeb8aa49191c7423 */ /* 0x000fe2000001001c */
[----:B0-----:R-:W-:Y:S01]  /*7ea70*/  FSEL R24, RZ, -23, P1 ;  /* 0xc1b80000ff187808 */ /* 0x001fe20000800000 */
[C---:B------:R-:W-:Y:S02]  /*7ea80*/  FFMA.FTZ R29, R26.reuse, R29, 0.48089820146560668945 ;  /* 0x3ef6384a1a1d7423 */ /* 0x040fe4000001001d */
[----:B------:R-:W-:Y:S02]  /*7ea90*/  FFMA.FTZ R22, R21, R22, -0.72134751081466674805 ;  /* 0xbf38aa3b15167423 */ /* 0x000fe40000010016 */
[----:B------:R-:W-:Y:S02]  /*7eaa0*/  FFMA.FTZ R28, R25, R28, 0.48089820146560668945 ;  /* 0x3ef6384a191c7423 */ /* 0x000fe4000001001c */
[----:B------:R-:W-:-:S02]  /*7eab0*/  FFMA.FTZ R29, R26, R29, -0.72134751081466674805 ;  /* 0xbf38aa3b1a1d7423 */ /* 0x000fc4000001001d */
[----:B------:R-:W-:Y:S02]  /*7eac0*/  FMUL R22, R21, R22 ;  /* 0x0000001615167220 */ /* 0x000fe40000400000 */
[----:B------:R-:W-:Y:S02]  /*7ead0*/  FFMA.FTZ R28, R25, R28, -0.72134751081466674805 ;  /* 0xbf38aa3b191c7423 */ /* 0x000fe4000001001c */
[----:B------:R-:W-:Y:S02]  /*7eae0*/  FADD R27, R27, -1 ;  /* 0xbf8000001b1b7421 */ /* 0x000fe40000000000 */
[----:B------:R-:W-:Y:S02]  /*7eaf0*/  FMUL R29, R26, R29 ;  /* 0x0000001d1a1d7220 */ /* 0x000fe40000400000 */
[----:B------:R-:W-:Y:S02]  /*7eb00*/  FMUL R22, R21, R22 ;  /* 0x0000001615167220 */ /* 0x000fe40000400000 */
[----:B------:R-:W-:-:S02]  /*7eb10*/  FMUL R28, R25, R28 ;  /* 0x0000001c191c7220 */ /* 0x000fc40000400000 */
[C---:B------:R-:W-:Y:S02]  /*7eb20*/  FMUL R29, R26.reuse, R29 ;  /* 0x0000001d1a1d7220 */ /* 0x040fe40000400000 */
[----:B------:R-:W-:Y:S02]  /*7eb30*/  FFMA.FTZ R22, R21, 1.4426950216293334961, R22 ;  /* 0x3fb8aa3b15167823 */ /* 0x000fe40000010016 */
[C---:B------:R-:W-:Y:S02]  /*7eb40*/  FMUL R28, R25.reuse, R28 ;  /* 0x0000001c191c7220 */ /* 0x040fe40000400000 */
[----:B------:R-:W-:Y:S02]  /*7eb50*/  FFMA.FTZ R29, R26, 1.4426950216293334961, R29 ;  /* 0x3fb8aa3b1a1d7823 */ /* 0x000fe4000001001d */
[----:B------:R-:W-:Y:S02]  /*7eb60*/  FFMA.FTZ R25, R25, 1.4426950216293334961, R28 ;  /* 0x3fb8aa3b19197823 */ /* 0x000fe4000001001c */
[----:B--2---:R-:W-:Y:S01]  /*7eb70*/  FFMA.FTZ R23, R23, 1.1920928955078125e-07, R24 ;  /* 0x3400000017177823 */ /* 0x004fe20000010018 */
[----:B------:R-:W-:-:S04]  /*7eb80*/  MOV R24, 0x3dc6b27f ;  /* 0x3dc6b27f00187802 */ /* 0x000fc80000000f00 */
[----:B------:R0:W-:Y:S04]  /*7eb90*/  STL [R1+0x6a8], R23 ;  /* 0x0006a81701007387 */ /* 0x0001e80000100800 */
[----:B------:R1:W-:Y:S01]  /*7eba0*/  STL [R1+0x205c], R6 ;  /* 0x00205c0601007387 */ /* 0x0003e20000100800 */
[----:B0-----:R-:W-:-:S03]  /*7ebb0*/  FFMA.FTZ R23, R27, R24, -0.16845393180847167969 ;  /* 0xbe2c7f301b177423 */ /* 0x001fc60000010018 */
[----:B------:R-:W2:Y:S01]  /*7ebc0*/  LDL R24, [R1+0xe0] ;  /* 0x0000e00001187983 */ /* 0x000ea20000100800 */
[----:B------:R-:W-:-:S03]  /*7ebd0*/  FFMA.FTZ R23, R27, R23, 0.1716887056827545166 ;  /* 0x3e2fcf2a1b177423 */ /* 0x000fc60000010017 */
[----:B-1----:R-:W3:Y:S04]  /*7ebe0*/  LDL.LU R6, [R1+0x3c] ;  /* 0x00003c0001067983 */ /* 0x002ee80000300800 */
[----:B------:R-:W3:Y:S01]  /*7ebf0*/  LDL R21, [R1+0xec] ;  /* 0x0000ec0001157983 */ /* 0x000ee20000100800 */
[----:B------:R-:W-:-:S03]  /*7ec00*/  FFMA.FTZ R23, R27, R23, -0.17900948226451873779 ;  /* 0xbe374e431b177423 */ /* 0x000fc60000010017 */
[----:B------:R0:W-:Y:S04]  /*7ec10*/  STL [R1+0x2c], R22 ;  /* 0x00002c1601007387 */ /* 0x0001e80000100800 */
[----:B0-----:R-:W4:Y:S04]  /*7ec20*/  LDL R22, [R1+0xe8] ;  /* 0x0000e80001167983 */ /* 0x001f280000100800 */
[----:B------:R-:W4:Y:S04]  /*7ec30*/  LDL.LU R26, [R1+0x34] ;  /* 0x00003400011a7983 */ /* 0x000f280000300800 */
[----:B------:R0:W-:Y:S04]  /*7ec40*/  STL [R1+0x28], R29 ;  /* 0x0000281d01007387 */ /* 0x0001e80000100800 */
[----:B0-----:R-:W2:Y:S04]  /*7ec50*/  LDL.LU R29, [R1+0x30] ;  /* 0x00003000011d7983 */ /* 0x001ea80000300800 */
[----:B------:R-:W2:Y:S04]  /*7ec60*/  LDL R28, [R1+0xe4] ;  /* 0x0000e400011c7983 */ /* 0x000ea80000100800 */
[----:B------:R0:W-:Y:S02]  /*7ec70*/  STL [R1+0x24], R25 ;  /* 0x0000241901007387 */ /* 0x0001e40000100800 */
[----:B0-----:R-:W-:-:S02]  /*7ec80*/  FFMA.FTZ R25, R27, R23, 0.20512372255325317383 ;  /* 0x3e520bf41b197423 */ /* 0x001fc40000010017 */
[----:B------:R-:W2:Y:S02]  /*7ec90*/  LDL.LU R23, [R1+0x38] ;  /* 0x0000380001177983 */ /* 0x000ea40000300800 */
[----:B------:R-:W-:-:S04]  /*7eca0*/  FFMA.FTZ R25, R27, R25, -0.24046532809734344482 ;  /* 0xbe763c8b1b197423 */ /* 0x000fc80000010019 */
[----:B------:R-:W-:-:S04]  /*7ecb0*/  FFMA.FTZ R25, R27, R25, 0.28857114911079406738 ;  /* 0x3e93bf991b197423 */ /* 0x000fc80000010019 */
[----:B------:R-:W-:-:S04]  /*7ecc0*/  FFMA.FTZ R25, R27, R25, -0.36067417263984680176 ;  /* 0xbeb8aa491b197423 */ /* 0x000fc80000010019 */
[----:B------:R-:W-:-:S04]  /*7ecd0*/  FFMA.FTZ R25, R27, R25, 0.48089820146560668945 ;  /* 0x3ef6384a1b197423 */ /* 0x000fc80000010019 */
[----:B------:R-:W-:-:S04]  /*7ece0*/  FFMA.FTZ R25, R27, R25, -0.72134751081466674805 ;  /* 0xbf38aa3b1b197423 */ /* 0x000fc80000010019 */
[----:B------:R-:W-:-:S04]  /*7ecf0*/  FMUL R25, R27, R25 ;  /* 0x000000191b197220 */ /* 0x000fc80000400000 */
[----:B------:R-:W-:-:S04]  /*7ed00*/  FMUL R25, R27, R25 ;  /* 0x000000191b197220 */ /* 0x000fc80000400000 */
[----:B------:R-:W-:Y:S01]  /*7ed10*/  FFMA.FTZ R25, R27, 1.4426950216293334961, R25 ;  /* 0x3fb8aa3b1b197823 */ /* 0x000fe20000010019 */
[----:B---3--:R-:W-:Y:S02]  /*7ed20*/  IADD3 R21, R21, -R6, RZ ;  /* 0x8000000615157210 */ /* 0x008fe40007ffe0ff */
[----:B------:R-:W3:Y:S03]  /*7ed30*/  LDL.LU R6, [R1+0x205c] ;  /* 0x00205c0001067983 */ /* 0x000ee60000300800 */
[----:B------:R-:W-:Y:S02]  /*7ed40*/  FADD R21, R21, -1 ;  /* 0xbf80000015157421 */ /* 0x000fe40000000000 */
[----:B----4-:R-:W-:Y:S01]  /*7ed50*/  IMAD.IADD R22, R22, 0x1, -R26 ;  /* 0x0000000116167824 */ /* 0x010fe200078e0a1a */
[----:B------:R-:W-:-:S03]  /*7ed60*/  MOV R26, 0x3dc6b27f ;  /* 0x3dc6b27f001a7802 */ /* 0x000fc60000000f00 */
[----:B------:R-:W-:Y:S01]  /*7ed70*/  FADD R22, R22, -1 ;  /* 0xbf80000016167421 */ /* 0x000fe20000000000 */
[----:B--2---:R-:W-:Y:S02]  /*7ed80*/  IADD3 R29, R24, -R29, RZ ;  /* 0x8000001d181d7210 */ /* 0x004fe40007ffe0ff */
[----:B------:R-:W-:Y:S01]  /*7ed90*/  IADD3 R23, R28, -R23, RZ ;  /* 0x800000171c177210 */ /* 0x000fe20007ffe0ff */
[----:B------:R-:W-:-:S04]  /*7eda0*/  FFMA.FTZ R28, R21, R26, -0.16845393180847167969 ;  /* 0xbe2c7f30151c7423 */ /* 0x000fc8000001001a */
[----:B------:R-:W-:Y:S02]  /*7edb0*/  FADD R23, R23, -1 ;  /* 0xbf80000017177421 */ /* 0x000fe40000000000 */
[----:B------:R-:W-:Y:S02]  /*7edc0*/  FFMA.FTZ R28, R21, R28, 0.1716887056827545166 ;  /* 0x3e2fcf2a151c7423 */ /* 0x000fe4000001001c */
[CC--:B------:R-:W-:Y:S02]  /*7edd0*/  FFMA.FTZ R24, R23.reuse, R26.reuse, -0.16845393180847167969 ;  /* 0xbe2c7f3017187423 */ /* 0x0c0fe4000001001a */
[----:B------:R-:W-:Y:S02]  /*7ede0*/  FFMA.FTZ R26, R22, R26, -0.16845393180847167969 ;  /* 0xbe2c7f30161a7423 */ /* 0x000fe4000001001a */
[----:B------:R-:W-:Y:S02]  /*7edf0*/  FFMA.FTZ R24, R23, R24, 0.1716887056827545166 ;  /* 0x3e2fcf2a17187423 */ /* 0x000fe40000010018 */
[----:B------:R-:W-:-:S02]  /*7ee00*/  FFMA.FTZ R28, R21, R28, -0.17900948226451873779 ;  /* 0xbe374e43151c7423 */ /* 0x000fc4000001001c */
[C---:B------:R-:W-:Y:S02]  /*7ee10*/  FFMA.FTZ R26, R22.reuse, R26, 0.1716887056827545166 ;  /* 0x3e2fcf2a161a7423 */ /* 0x040fe4000001001a */
[----:B------:R-:W-:Y:S02]  /*7ee20*/  FFMA.FTZ R24, R23, R24, -0.17900948226451873779 ;  /* 0xbe374e4317187423 */ /* 0x000fe40000010018 */
[----:B------:R-:W-:Y:S02]  /*7ee30*/  FFMA.FTZ R28, R21, R28, 0.20512372255325317383 ;  /* 0x3e520bf4151c7423 */ /* 0x000fe4000001001c */
[----:B------:R-:W-:Y:S02]  /*7ee40*/  FFMA.FTZ R26, R22, R26, -0.17900948226451873779 ;  /* 0xbe374e43161a7423 */ /* 0x000fe4000001001a */
[----:B------:R-:W-:Y:S02]  /*7ee50*/  FFMA.FTZ R24, R23, R24, 0.20512372255325317383 ;  /* 0x3e520bf417187423 */ /* 0x000fe40000010018 */
[----:B------:R-:W-:-:S02]  /*7ee60*/  FFMA.FTZ R28, R21, R28, -0.24046532809734344482 ;  /* 0xbe763c8b151c7423 */ /* 0x000fc4000001001c */
[C---:B------:R-:W-:Y:S02]  /*7ee70*/  FFMA.FTZ R26, R22.reuse, R26, 0.20512372255325317383 ;  /* 0x3e520bf4161a7423 */ /* 0x040fe4000001001a */
[----:B------:R-:W-:Y:S02]  /*7ee80*/  FFMA.FTZ R24, R23, R24, -0.24046532809734344482 ;  /* 0xbe763c8b17187423 */ /* 0x000fe40000010018 */
[----:B------:R-:W-:Y:S02]  /*7ee90*/  FFMA.FTZ R28, R21, R28, 0.28857114911079406738 ;  /* 0x3e93bf99151c7423 */ /* 0x000fe4000001001c */
[----:B------:R-:W-:Y:S02]  /*7eea0*/  FFMA.FTZ R26, R22, R26, -0.24046532809734344482 ;  /* 0xbe763c8b161a7423 */ /* 0x000fe4000001001a */
[----:B------:R-:W-:Y:S02]  /*7eeb0*/  FFMA.FTZ R24, R23, R24, 0.28857114911079406738 ;  /* 0x3e93bf9917187423 */ /* 0x000fe40000010018 */
[----:B------:R-:W-:-:S02]  /*7eec0*/  FFMA.FTZ R28, R21, R28, -0.36067417263984680176 ;  /* 0xbeb8aa49151c7423 */ /* 0x000fc4000001001c */
[C---:B------:R-:W-:Y:S02]  /*7eed0*/  FFMA.FTZ R26, R22.reuse, R26, 0.28857114911079406738 ;  /* 0x3e93bf99161a7423 */ /* 0x040fe4000001001a */
[----:B------:R-:W-:Y:S02]  /*7eee0*/  FFMA.FTZ R24, R23, R24, -0.36067417263984680176 ;  /* 0xbeb8aa4917187423 */ /* 0x000fe40000010018 */
[----:B------:R-:W-:Y:S01]  /*7eef0*/  FFMA.FTZ R28, R21, R28, 0.48089820146560668945 ;  /* 0x3ef6384a151c7423 */ /* 0x000fe2000001001c */
[----:B------:R0:W-:Y:S01]  /*7ef00*/  STL [R1+0x20], R25 ;  /* 0x0000201901007387 */ /* 0x0001e20000100800 */
[----:B------:R-:W-:Y:S01]  /*7ef10*/  FADD R27, R29, -1 ;  /* 0xbf8000001d1b7421 */ /* 0x000fe20000000000 */
[----:B------:R-:W-:Y:S01]  /*7ef20*/  MOV R29, 0x3dc6b27f ;  /* 0x3dc6b27f001d7802 */ /* 0x000fe20000000f00 */
[----:B------:R-:W-:Y:S02]  /*7ef30*/  FFMA.FTZ R26, R22, R26, -0.36067417263984680176 ;  /* 0xbeb8aa49161a7423 */ /* 0x000fe4000001001a */
[----:B------:R-:W-:-:S02]  /*7ef40*/  FFMA.FTZ R28, R21, R28, -0.72134751081466674805 ;  /* 0xbf38aa3b151c7423 */ /* 0x000fc4000001001c */
[C---:B0-----:R-:W-:Y:S02]  /*7ef50*/  FFMA.FTZ R25, R23.reuse, R24, 0.48089820146560668945 ;  /* 0x3ef6384a17197423 */ /* 0x041fe40000010018 */
[C---:B------:R-:W-:Y:S02]  /*7ef60*/  FFMA.FTZ R26, R22.reuse, R26, 0.48089820146560668945 ;  /* 0x3ef6384a161a7423 */ /* 0x040fe4000001001a */
[----:B------:R-:W-:Y:S02]  /*7ef70*/  FFMA.FTZ R25, R23, R25, -0.72134751081466674805 ;  /* 0xbf38aa3b17197423 */ /* 0x000fe40000010019 */
[----:B------:R-:W-:Y:S02]  /*7ef80*/  FFMA.FTZ R24, R27, R29, -0.16845393180847167969 ;  /* 0xbe2c7f301b187423 */ /* 0x000fe4000001001d */
[----:B------:R-:W-:Y:S02]  /*7ef90*/  FMUL R28, R21, R28 ;  /* 0x0000001c151c7220 */ /* 0x000fe40000400000 */
[----:B------:R-:W-:-:S02]  /*7efa0*/  FFMA.FTZ R26, R22, R26, -0.72134751081466674805 ;  /* 0xbf38aa3b161a7423 */ /* 0x000fc4000001001a */
[----:B------:R-:W-:Y:S02]  /*7efb0*/  FMUL R25, R23, R25 ;  /* 0x0000001917197220 */ /* 0x000fe40000400000 */
[----:B------:R-:W-:Y:S02]  /*7efc0*/  FFMA.FTZ R24, R27, R24, 0.1716887056827545166 ;  /* 0x3e2fcf2a1b187423 */ /* 0x000fe40000010018 */
[----:B------:R-:W-:Y:S02]  /*7efd0*/  FMUL R28, R21, R28 ;  /* 0x0000001c151c7220 */ /* 0x000fe40000400000 */
[----:B------:R-:W-:Y:S02]  /*7efe0*/  FMUL R26, R22, R26 ;  /* 0x0000001a161a7220 */ /* 0x000fe40000400000 */
[----:B------:R-:W-:Y:S01]  /*7eff0*/  FMUL R25, R23, R25 ;  /* 0x0000001917197220 */ /* 0x000fe20000400000 */
[----:B------:R0:W-:Y:S01]  /*7f000*/  STL [R1+0x2058], R2 ;  /* 0x0020580201007387 */ /* 0x0001e20000100800 */
[----:B------:R-:W-:-:S02]  /*7f010*/  FFMA.FTZ R24, R27, R24, -0.17900948226451873779 ;  /* 0xbe374e431b187423 */ /* 0x000fc40000010018 */
[----:B------:R-:W-:Y:S01]  /*7f020*/  FFMA.FTZ R28, R21, 1.4426950216293334961, R28 ;  /* 0x3fb8aa3b151c7823 */ /* 0x000fe2000001001c */
[----:B------:R-:W2:Y:S01]  /*7f030*/  LDL R29, [R1+0xd0] ;  /* 0x0000d000011d7983 */ /* 0x000ea20000100800 */
[C---:B------:R-:W-:Y:S02]  /*7f040*/  FMUL R26, R22.reuse, R26 ;  /* 0x0000001a161a7220 */ /* 0x040fe40000400000 */
[----:B------:R-:W-:Y:S02]  /*7f050*/  FFMA.FTZ R23, R23, 1.4426950216293334961, R25 ;  /* 0x3fb8aa3b17177823 */ /* 0x000fe40000010019 */
[----:B------:R-:W-:Y:S01]  /*7f060*/  FFMA.FTZ R24, R27, R24, 0.20512372255325317383 ;  /* 0x3e520bf41b187423 */ /* 0x000fe20000010018 */
[----:B0-----:R-:W4:Y:S01]  /*7f070*/  LDL.LU R2, [R1+0x4c] ;  /* 0x00004c0001027983 */ /* 0x001f220000300800 */
[----:B------:R-:W-:-:S03]  /*7f080*/  FFMA.FTZ R26, R22, 1.4426950216293334961, R26 ;  /* 0x3fb8aa3b161a7823 */ /* 0x000fc6000001001a */
[----:B------:R-:W2:Y:S04]  /*7f090*/  LDL R21, [R1+0xd4] ;  /* 0x0000d40001157983 */ /* 0x000ea80000100800 */
[----:B------:R0:W-:Y:S04]  /*7f0a0*/  STL [R1+0x1c], R28 ;  /* 0x00001c1c01007387 */ /* 0x0001e80000100800 */
[----:B0-----:R-:W2:Y:S04]  /*7f0b0*/  LDL.LU R28, [R1+0x40] ;  /* 0x00004000011c7983 */ /* 0x001ea80000300800 */
[----:B------:R-:W2:Y:S04]  /*7f0c0*/  LDL.LU R25, [R1+0x44] ;  /* 0x0000440001197983 */ /* 0x000ea80000300800 */
[----:B------:R0:W-:Y:S02]  /*7f0d0*/  STL [R1+0x18], R23 ;  /* 0x0000181701007387 */ /* 0x0001e40000100800 */
[----:B0-----:R-:W-:-:S02]  /*7f0e0*/  FFMA.FTZ R23, R27, R24, -0.24046532809734344482 ;  /* 0xbe763c8b1b177423 */ /* 0x001fc40000010018 */
[----:B------:R-:W4:Y:S04]  /*7f0f0*/  LDL R24, [R1+0xdc] ;  /* 0x0000dc0001187983 */ /* 0x000f280000100800 */
[----:B------:R-:W3:Y:S04]  /*7f100*/  LDL.LU R22, [R1+0x48] ;  /* 0x0000480001167983 */ /* 0x000ee80000300800 */
[----:B------:R0:W-:Y:S04]  /*7f110*/  STL [R1+0x14], R26 ;  /* 0x0000141a01007387 */ /* 0x0001e80000100800 */
[----:B0-----:R-:W3:Y:S01]  /*7f120*/  LDL R26, [R1+0xd8] ;  /* 0x0000d800011a7983 */ /* 0x001ee20000100800 */
[----:B------:R-:W-:-:S04]  /*7f130*/  FFMA.FTZ R23, R27, R23, 0.28857114911079406738 ;  /* 0x3e93bf991b177423 */ /* 0x000fc80000010017 */
[----:B------:R-:W-:-:S04]  /*7f140*/  FFMA.FTZ R23, R27, R23, -0.36067417263984680176 ;  /* 0xbeb8aa491b177423 */ /* 0x000fc80000010017 */
[----:B------:R-:W-:-:S04]  /*7f150*/  FFMA.FTZ R23, R27, R23, 0.48089820146560668945 ;  /* 0x3ef6384a1b177423 */ /* 0x000fc80000010017 */
[----:B------:R-:W-:-:S04]  /*7f160*/  FFMA.FTZ R23, R27, R23, -0.72134751081466674805 ;  /* 0xbf38aa3b1b177423 */ /* 0x000fc80000010017 */
[----:B------:R-:W-:-:S04]  /*7f170*/  FMUL R23, R27, R23 ;  /* 0x000000171b177220 */ /* 0x000fc80000400000 */
[----:B------:R-:W-:-:S04]  /*7f180*/  FMUL R23, R27, R23 ;  /* 0x000000171b177220 */ /* 0x000fc80000400000 */
[----:B------:R-:W-:Y:S01]  /*7f190*/  FFMA.FTZ R23, R27, 1.4426950216293334961, R23 ;  /* 0x3fb8aa3b1b177823 */ /* 0x000fe20000010017 */
[----:B--2---:R-:W-:Y:S01]  /*7f1a0*/  IADD3 R25, R21, -R25, RZ ;  /* 0x8000001915197210 */ /* 0x004fe20007ffe0ff */
[----:B----4-:R-:W-:Y:S02]  /*7f1b0*/  IMAD.IADD R24, R24, 0x1, -R2 ;  /* 0x0000000118187824 */ /* 0x010fe400078e0a02 */
[----:B------:R-:W2:Y:S02]  /*7f1c0*/  LDL.LU R2, [R1+0x2058] ;  /* 0x0020580001027983 */ /* 0x000ea40000300800 */
[----:B------:R-:W-:Y:S01]  /*7f1d0*/  FADD R24, R24, -1 ;  /* 0xbf80000018187421 */ /* 0x000fe20000000000 */
[----:B---3--:R-:W-:Y:S02]  /*7f1e0*/  IADD3 R26, R26, -R22, RZ ;  /* 0x800000161a1a7210 */ /* 0x008fe40007ffe0ff */
[----:B------:R-:W-:Y:S01]  /*7f1f0*/  IADD3 R22, R29, -R28, RZ ;  /* 0x8000001c1d167210 */ /* 0x000fe20007ffe0ff */
[----:B------:R-:W-:-:S02]  /*7f200*/  IMAD.MOV.U32 R28, RZ, RZ, 0x3dc6b27f ;  /* 0x3dc6b27fff1c7424 */ /* 0x000fc400078e00ff */
[----:B------:R-:W-:Y:S02]  /*7f210*/  FADD R26, R26, -1 ;  /* 0xbf8000001a1a7421 */ /* 0x000fe40000000000 */
[-C--:B------:R-:W-:Y:S02]  /*7f220*/  FFMA.FTZ R21, R24, R28.reuse, -0.16845393180847167969 ;  /* 0xbe2c7f3018157423 */ /* 0x080fe4000001001c */
[----:B------:R-:W-:Y:S02]  /*7f230*/  FFMA.FTZ R29, R26, R28, -0.16845393180847167969 ;  /* 0xbe2c7f301a1d7423 */ /* 0x000fe4000001001c */
[----:B------:R-:W-:Y:S02]  /*7f240*/  FFMA.FTZ R21, R24, R21, 0.1716887056827545166 ;  /* 0x3e2fcf2a18157423 */ /* 0x000fe40000010015 */
[----:B------:R-:W-:Y:S02]  /*7f250*/  FFMA.FTZ R29, R26, R29, 0.1716887056827545166 ;  /* 0x3e2fcf2a1a1d7423 */ /* 0x000fe4000001001d */
[----:B------:R-:W-:-:S02]  /*7f260*/  FFMA.FTZ R21, R24, R21, -0.17900948226451873779 ;  /* 0xbe374e4318157423 */ /* 0x000fc40000010015 */
[----:B------:R-:W-:Y:S02]  /*7f270*/  FFMA.FTZ R29, R26, R29, -0.17900948226451873779 ;  /* 0xbe374e431a1d7423 */ /* 0x000fe4000001001d */
[----:B------:R-:W-:Y:S02]  /*7f280*/  FFMA.FTZ R21, R24, R21, 0.20512372255325317383 ;  /* 0x3e520bf418157423 */ /* 0x000fe40000010015 */
[----:B------:R-:W-:Y:S02]  /*7f290*/  FFMA.FTZ R29, R26, R29, 0.20512372255325317383 ;  /* 0x3e520bf41a1d7423 */ /* 0x000fe4000001001d */
[----:B------:R-:W-:Y:S02]  /*7f2a0*/  FFMA.FTZ R21, R24, R21, -0.24046532809734344482 ;  /* 0xbe763c8b18157423 */ /* 0x000fe40000010015 */
[----:B------:R-:W-:Y:S02]  /*7f2b0*/  FFMA.FTZ R29, R26, R29, -0.24046532809734344482 ;  /* 0xbe763c8b1a1d7423 */ /* 0x000fe4000001001d */
[----:B------:R-:W-:-:S02]  /*7f2c0*/  FFMA.FTZ R21, R24, R21, 0.28857114911079406738 ;  /* 0x3e93bf9918157423 */ /* 0x000fc40000010015 */
[----:B------:R-:W-:Y:S02]  /*7f2d0*/  FFMA.FTZ R29, R26, R29, 0.28857114911079406738 ;  /* 0x3e93bf991a1d7423 */ /* 0x000fe4000001001d */
[----:B------:R-:W-:Y:S02]  /*7f2e0*/  FFMA.FTZ R21, R24, R21, -0.36067417263984680176 ;  /* 0xbeb8aa4918157423 */ /* 0x000fe40000010015 */
[----:B------:R-:W-:Y:S02]  /*7f2f0*/  FFMA.FTZ R29, R26, R29, -0.36067417263984680176 ;  /* 0xbeb8aa491a1d7423 */ /* 0x000fe4000001001d */
[----:B------:R-:W-:Y:S02]  /*7f300*/  FFMA.FTZ R21, R24, R21, 0.48089820146560668945 ;  /* 0x3ef6384a18157423 */ /* 0x000fe40000010015 */
[----:B------:R-:W-:Y:S02]  /*7f310*/  FFMA.FTZ R29, R26, R29, 0.48089820146560668945 ;  /* 0x3ef6384a1a1d7423 */ /* 0x000fe4000001001d */
[----:B------:R-:W-:-:S02]  /*7f320*/  FFMA.FTZ R21, R24, R21, -0.72134751081466674805 ;  /* 0xbf38aa3b18157423 */ /* 0x000fc40000010015 */
[----:B------:R-:W-:Y:S02]  /*7f330*/  FFMA.FTZ R29, R26, R29, -0.72134751081466674805 ;  /* 0xbf38aa3b1a1d7423 */ /* 0x000fe4000001001d */
[----:B------:R-:W-:Y:S02]  /*7f340*/  FMUL R21, R24, R21 ;  /* 0x0000001518157220 */ /* 0x000fe40000400000 */
[----:B------:R-:W-:Y:S02]  /*7f350*/  FMUL R29, R26, R29 ;  /* 0x0000001d1a1d7220 */ /* 0x000fe40000400000 */
[----:B------:R-:W-:Y:S01]  /*7f360*/  FMUL R21, R24, R21 ;  /* 0x0000001518157220 */ /* 0x000fe20000400000 */
[----:B------:R-:W-:Y:S01]  /*7f370*/  STL [R1+0x10], R23 ;  /* 0x0000101701007387 */ /* 0x000fe20000100800 */
[----:B------:R-:W-:Y:S02]  /*7f380*/  FMUL R29, R26, R29 ;  /* 0x0000001d1a1d7220 */ /* 0x000fe40000400000 */
[----:B------:R-:W-:Y:S01]  /*7f390*/  FFMA.FTZ R24, R24, 1.4426950216293334961, R21 ;  /* 0x3fb8aa3b18187823 */ /* 0x000fe20000010015 */
[----:B------:R-:W3:Y:S01]  /*7f3a0*/  LDL R27, [R1+0xb8] ;  /* 0x0000b800011b7983 */ /* 0x000ee20000100800 */
[----:B------:R-:W-:-:S03]  /*7f3b0*/  FFMA.FTZ R29, R26, 1.4426950216293334961, R29 ;  /* 0x3fb8aa3b1a1d7823 */ /* 0x000fc6000001001d */
[----:B------:R-:W4:Y:S04]  /*7f3c0*/  LDL R21, [R1+0xcc] ;  /* 0x0000cc0001157983 */ /* 0x000f280000100800 */
[----:B------:R0:W-:Y:S04]  /*7f3d0*/  STL [R1+0xc], R24 ;  /* 0x00000c1801007387 */ /* 0x0001e80000100800 */
[----:B0-----:R-:W2:Y:S04]  /*7f3e0*/  LDL R24, [R1+0xc0] ;  /* 0x0000c00001187983 */ /* 0x001ea80000100800 */
[----:B------:R-:W4:Y:S01]  /*7f3f0*/  LDL.LU R26, [R1+0x10c] ;  /* 0x00010c00011a7983 */ /* 0x000f220000300800 */
[----:B------:R-:W-:-:S04]  /*7f400*/  FADD R25, R25, -1 ;  /* 0xbf80000019197421 */ /* 0x000fc80000000000 */
[----:B------:R-:W-:-:S04]  /*7f410*/  FFMA.FTZ R28, R25, R28, -0.16845393180847167969 ;  /* 0xbe2c7f30191c7423 */ /* 0x000fc8000001001c */
[----:B------:R-:W-:-:S04]  /*7f420*/  FFMA.FTZ R28, R25, R28, 0.1716887056827545166 ;  /* 0x3e2fcf2a191c7423 */ /* 0x000fc8000001001c */
[----:B------:R-:W-:-:S04]  /*7f430*/  FFMA.FTZ R28, R25, R28, -0.17900948226451873779 ;  /* 0xbe374e43191c7423 */ /* 0x000fc8000001001c */
[----:B------:R-:W-:-:S04]  /*7f440*/  FFMA.FTZ R28, R25, R28, 0.20512372255325317383 ;  /* 0x3e520bf4191c7423 */ /* 0x000fc8000001001c */
[C---:B------:R-:W-:Y:S01]  /*7f450*/  FFMA.FTZ R28, R25.reuse, R28, -0.24046532809734344482 ;  /* 0xbe763c8b191c7423 */ /* 0x040fe2000001001c */
[----:B------:R-:W-:Y:S01]  /*7f460*/  MOV R23, 0x3dc6b27f ;  /* 0x3dc6b27f00177802 */ /* 0x000fe20000000f00 */
[----:B------:R-:W-:Y:S02]  /*7f470*/  FADD R22, R22, -1 ;  /* 0xbf80000016167421 */ /* 0x000fe40000000000 */
[C---:B------:R-:W-:Y:S02]  /*7f480*/  FFMA.FTZ R28, R25.reuse, R28, 0.28857114911079406738 ;  /* 0x3e93bf99191c7423 */ /* 0x040fe4000001001c */
[C---:B------:R-:W-:Y:S02]  /*7f490*/  FFMA.FTZ R23, R22.reuse, R23, -0.16845393180847167969 ;  /* 0xbe2c7f3016177423 */ /* 0x040fe40000010017 */
[----:B------:R-:W-:Y:S02]  /*7f4a0*/  FFMA.FTZ R28, R25, R28, -0.36067417263984680176 ;  /* 0xbeb8aa49191c7423 */ /* 0x000fe4000001001c */
[----:B------:R-:W-:-:S02]  /*7f4b0*/  FFMA.FTZ R23, R22, R23, 0.1716887056827545166 ;  /* 0x3e2fcf2a16177423 */ /* 0x000fc40000010017 */
[C---:B------:R-:W-:Y:S02]  /*7f4c0*/  FFMA.FTZ R28, R25.reuse, R28, 0.48089820146560668945 ;  /* 0x3ef6384a191c7423 */ /* 0x040fe4000001001c */
[C---:B------:R-:W-:Y:S02]  /*7f4d0*/  FFMA.FTZ R23, R22.reuse, R23, -0.17900948226451873779 ;  /* 0xbe374e4316177423 */ /* 0x040fe40000010017 */
[C---:B------:R-:W-:Y:S02]  /*7f4e0*/  FFMA.FTZ R28, R25.reuse, R28, -0.72134751081466674805 ;  /* 0xbf38aa3b191c7423 */ /* 0x040fe4000001001c */
[C---:B------:R-:W-:Y:S02]  /*7f4f0*/  FFMA.FTZ R23, R22.reuse, R23, 0.20512372255325317383 ;  /* 0x3e520bf416177423 */ /* 0x040fe40000010017 */
[----:B------:R-:W-:Y:S02]  /*7f500*/  FMUL R28, R25, R28 ;  /* 0x0000001c191c7220 */ /* 0x000fe40000400000 */
[----:B------:R-:W-:-:S02]  /*7f510*/  FFMA.FTZ R23, R22, R23, -0.24046532809734344482 ;  /* 0xbe763c8b16177423 */ /* 0x000fc40000010017 */
[C---:B------:R-:W-:Y:S01]  /*7f520*/  FMUL R28, R25.reuse, R28 ;  /* 0x0000001c191c7220 */ /* 0x040fe20000400000 */
[----:B------:R0:W-:Y:S01]  /*7f530*/  STL [R1+0x8], R29 ;  /* 0x0000081d01007387 */ /* 0x0001e20000100800 */
[C---:B------:R-:W-:Y:S02]  /*7f540*/  FFMA.FTZ R23, R22.reuse, R23, 0.28857114911079406738 ;  /* 0x3e93bf9916177423 */ /* 0x040fe40000010017 */
[----:B------:R-:W-:Y:S01]  /*7f550*/  FFMA.FTZ R28, R25, 1.4426950216293334961, R28 ;  /* 0x3fb8aa3b191c7823 */ /* 0x000fe2000001001c */
[----:B0-----:R-:W3:Y:S04]  /*7f560*/  LDL.LU R29, [R1+0x100] ;  /* 0x00010000011d7983 */ /* 0x001ee80000300800 */
[----:B------:R-:W2:Y:S04]  /*7f570*/  LDL R25, [R1+0xbc] ;  /* 0x0000bc0001197983 */ /* 0x000ea80000100800 */
[----:B------:R0:W-:Y:S04]  /*7f580*/  STL [R1+0x53c], R28 ;  /* 0x00053c1c01007387 */ /* 0x0001e80000100800 */
[----:B0-----:R-:W2:Y:S01]  /*7f590*/  LDL.LU R28, [R1+0x104] ;  /* 0x00010400011c7983 */ /* 0x001ea20000300800 */
[----:B----4-:R-:W-:Y:S01]  /*7f5a0*/  IADD3 R21, R21, -R26, RZ ;  /* 0x8000001a15157210 */ /* 0x010fe20007ffe0ff */
[----:B------:R-:W-:-:S02]  /*7f5b0*/  FFMA.FTZ R26, R22, R23, -0.36067417263984680176 ;  /* 0xbeb8aa49161a7423 */ /* 0x000fc40000010017 */
[----:B------:R-:W4:Y:S02]  /*7f5c0*/  LDL.LU R23, [R1+0x108] ;  /* 0x0001080001177983 */ /* 0x000f240000300800 */
[----:B------:R-:W-:Y:S02]  /*7f5d0*/  FADD R21, R21, -1 ;  /* 0xbf80000015157421 */ /* 0x000fe40000000000 */
[----:B------:R-:W-:-:S04]  /*7f5e0*/  FFMA.FTZ R26, R22, R26, 0.48089820146560668945 ;  /* 0x3ef6384a161a7423 */ /* 0x000fc8000001001a */
[----:B------:R-:W-:-:S04]  /*7f5f0*/  FFMA.FTZ R26, R22, R26, -0.72134751081466674805 ;  /* 0xbf38aa3b161a7423 */ /* 0x000fc8000001001a */
[----:B------:R-:W-:-:S04]  /*7f600*/  FMUL R26, R22, R26 ;  /* 0x0000001a161a7220 */ /* 0x000fc80000400000 */
[----:B------:R-:W-:-:S04]  /*7f610*/  FMUL R26, R22, R26 ;  /* 0x0000001a161a7220 */ /* 0x000fc80000400000 */
[----:B------:R-:W-:Y:S01]  /*7f620*/  FFMA.FTZ R22, R22, 1.4426950216293334961, R26 ;  /* 0x3fb8aa3b16167823 */ /* 0x000fe2000001001a */
[----:B------:R-:W-:Y:S01]  /*7f630*/  MOV R26, 0x3dc6b27f ;  /* 0x3dc6b27f001a7802 */ /* 0x000fe20000000f00 */
[----:B--2---:R-:W-:-:S04]  /*7f640*/  IMAD.IADD R24, R24, 0x1, -R28 ;  /* 0x0000000118187824 */ /* 0x004fc800078e0a1c */
[----:B------:R-:W-:Y:S01]  /*7f650*/  FADD R24, R24, -1 ;  /* 0xbf80000018187421 */ /* 0x000fe20000000000 */
[----:B------:R-:W-:Y:S04]  /*7f660*/  STL [R1], R22 ;  /* 0x0000001601007387 */ /* 0x000fe80000100800 */
[----:B------:R0:W-:Y:S04]  /*7f670*/  STL [R1+0x2054], R5 ;  /* 0x0020540501007387 */ /* 0x0001e80000100800 */
[----:B0-----:R-:W2:Y:S01]  /*7f680*/  LDL.LU R5, [R1+0x11c] ;  /* 0x00011c0001057983 */ /* 0x001ea20000300800 */
[----:B----4-:R-:W-:-:S02]  /*7f690*/  IADD3 R25, R25, -R23, RZ ;  /* 0x8000001719197210 */ /* 0x010fc40007ffe0ff */
[----:B---3--:R-:W-:Y:S02]  /*7f6a0*/  IADD3 R23, R27, -R29, RZ ;  /* 0x8000001d1b177210 */ /* 0x008fe40007ffe0ff */
[----:B------:R-:W-:Y:S01]  /*7f6b0*/  MOV R29, 0x3dc6b27f ;  /* 0x3dc6b27f001d7802 */ /* 0x000fe20000000f00 */
[----:B------:R-:W-:-:S04]  /*7f6c0*/  FADD R25, R25, -1 ;  /* 0xbf80000019197421 */ /* 0x000fc80000000000 */
[-C--:B------:R-:W-:Y:S02]  /*7f6d0*/  FFMA.FTZ R27, R21, R29.reuse, -0.16845393180847167969 ;  /* 0xbe2c7f30151b7423 */ /* 0x080fe4000001001d */
[----:B------:R-:W-:Y:S02]  /*7f6e0*/  FFMA.FTZ R28, R25, R29, -0.16845393180847167969 ;  /* 0xbe2c7f30191c7423 */ /* 0x000fe4000001001d */
[----:B------:R-:W-:Y:S02]  /*7f6f0*/  FFMA.FTZ R27, R21, R27, 0.1716887056827545166 ;  /* 0x3e2fcf2a151b7423 */ /* 0x000fe4000001001b */
        /* <DEDUP_REMOVED lines=17> */
[----:B------:R-:W-:Y:S02]  /*7f810*/  FFMA.FTZ R27, R21, R27, 0.48089820146560668945 ;  /* 0x3ef6384a151b7423 */ /* 0x000fe4000001001b */
[----:B------:R-:W-:Y:S02]  /*7f820*/  FFMA.FTZ R29, R24, R29, -0.36067417263984680176 ;  /* 0xbeb8aa49181d7423 */ /* 0x000fe4000001001d */
[----:B------:R-:W-:Y:S02]  /*7f830*/  FFMA.FTZ R28, R25, R28, 0.48089820146560668945 ;  /* 0x3ef6384a191c7423 */ /* 0x000fe4000001001c */
[----:B------:R-:W-:-:S02]  /*7f840*/  FFMA.FTZ R27, R21, R27, -0.72134751081466674805 ;  /* 0xbf38aa3b151b7423 */ /* 0x000fc4000001001b */
[C---:B------:R-:W-:Y:S02]  /*7f850*/  FFMA.FTZ R29, R24.reuse, R29, 0.48089820146560668945 ;  /* 0x3ef6384a181d7423 */ /* 0x040fe4000001001d */
[----:B------:R-:W-:Y:S02]  /*7f860*/  FFMA.FTZ R28, R25, R28, -0.72134751081466674805 ;  /* 0xbf38aa3b191c7423 */ /* 0x000fe4000001001c */
[----:B------:R-:W-:Y:S02]  /*7f870*/  FMUL R27, R21, R27 ;  /* 0x0000001b151b7220 */ /* 0x000fe40000400000 */
[----:B------:R-:W-:Y:S02]  /*7f880*/  FFMA.FTZ R29, R24, R29, -0.72134751081466674805 ;  /* 0xbf38aa3b181d7423 */ /* 0x000fe4000001001d */
[----:B------:R-:W-:Y:S02]  /*7f890*/  FMUL R28, R25, R28 ;  /* 0x0000001c191c7220 */ /* 0x000fe40000400000 */
[----:B------:R-:W-:-:S02]  /*7f8a0*/  FMUL R27, R21, R27 ;  /* 0x0000001b151b7220 */ /* 0x000fc40000400000 */
[C---:B------:R-:W-:Y:S02]  /*7f8b0*/  FMUL R29, R24.reuse, R29 ;  /* 0x0000001d181d7220 */ /* 0x040fe40000400000 */
[----:B------:R-:W-:Y:S02]  /*7f8c0*/  FMUL R28, R25, R28 ;  /* 0x0000001c191c7220 */ /* 0x000fe40000400000 */
[----:B------:R-:W-:Y:S02]  /*7f8d0*/  FADD R23, R23, -1 ;  /* 0xbf80000017177421 */ /* 0x000fe40000000000 */
[----:B------:R-:W-:Y:S02]  /*7f8e0*/  FFMA.FTZ R27, R21, 1.4426950216293334961, R27 ;  /* 0x3fb8aa3b151b7823 */ /* 0x000fe4000001001b */
[----:B------:R-:W-:Y:S01]  /*7f8f0*/  FMUL R29, R24, R29 ;  /* 0x0000001d181d7220 */ /* 0x000fe20000400000 */
[----:B------:R-:W2:Y:S01]  /*7f900*/  LDL R21, [R1+0xb4] ;  /* 0x0000b40001157983 */ /* 0x000ea20000100800 */
[----:B------:R-:W-:-:S02]  /*7f910*/  FFMA.FTZ R28, R25, 1.4426950216293334961, R28 ;  /* 0x3fb8aa3b191c7823 */ /* 0x000fc4000001001c */
[----:B------:R-:W-:Y:S02]  /*7f920*/  FFMA.FTZ R22, R23, R26, -0.16845393180847167969 ;  /* 0xbe2c7f3017167423 */ /* 0x000fe4000001001a */
[----:B------:R-:W3:Y:S01]  /*7f930*/  LDL R26, [R1+0xa8] ;  /* 0x0000a800011a7983 */ /* 0x000ee20000100800 */
[----:B------:R-:W-:-:S03]  /*7f940*/  FFMA.FTZ R29, R24, 1.4426950216293334961, R29 ;  /* 0x3fb8aa3b181d7823 */ /* 0x000fc6000001001d */
[----:B------:R0:W-:Y:S04]  /*7f950*/  STL [R1+0x538], R27 ;  /* 0x0005381b01007387 */ /* 0x0001e80000100800 */
[----:B------:R-:W4:Y:S04]  /*7f960*/  LDL R25, [R1+0xb0] ;  /* 0x0000b00001197983 */ /* 0x000f280000100800 */
[----:B0-----:R-:W3:Y:S04]  /*7f970*/  LDL R27, [R1+0xac] ;  /* 0x0000ac00011b7983 */ /* 0x001ee80000100800 */
[----:B------:R0:W-:Y:S04]  /*7f980*/  STL [R1+0x52c], R28 ;  /* 0x00052c1c01007387 */ /* 0x0001e80000100800 */
[----:B0-----:R-:W3:Y:S04]  /*7f990*/  LDL.LU R28, [R1+0x110] ;  /* 0x00011000011c7983 */ /* 0x001ee80000300800 */
[----:B------:R-:W4:Y:S04]  /*7f9a0*/  LDL.LU R24, [R1+0x118] ;  /* 0x0001180001187983 */ /* 0x000f280000300800 */
[----:B------:R0:W-:Y:S04]  /*7f9b0*/  STL [R1+0x528], R29 ;  /* 0x0005281d01007387 */ /* 0x0001e80000100800 */
[----:B0-----:R-:W3:Y:S01]  /*7f9c0*/  LDL.LU R29, [R1+0x114] ;  /* 0x00011400011d7983 */ /* 0x001ee20000300800 */
[----:B------:R-:W-:-:S04]  /*7f9d0*/  FFMA.FTZ R22, R23, R22, 0.1716887056827545166 ;  /* 0x3e2fcf2a17167423 */ /* 0x000fc80000010016 */
[----:B------:R-:W-:-:S04]  /*7f9e0*/  FFMA.FTZ R22, R23, R22, -0.17900948226451873779 ;  /* 0xbe374e4317167423 */ /* 0x000fc80000010016 */
[----:B------:R-:W-:-:S04]  /*7f9f0*/  FFMA.FTZ R22, R23, R22, 0.20512372255325317383 ;  /* 0x3e520bf417167423 */ /* 0x000fc80000010016 */
[----:B------:R-:W-:-:S04]  /*7fa00*/  FFMA.FTZ R22, R23, R22, -0.24046532809734344482 ;  /* 0xbe763c8b17167423 */ /* 0x000fc80000010016 */
[----:B------:R-:W-:-:S04]  /*7fa10*/  FFMA.FTZ R22, R23, R22, 0.28857114911079406738 ;  /* 0x3e93bf9917167423 */ /* 0x000fc80000010016 */
[----:B------:R-:W-:-:S04]  /*7fa20*/  FFMA.FTZ R22, R23, R22, -0.36067417263984680176 ;  /* 0xbeb8aa4917167423 */ /* 0x000fc80000010016 */
[----:B------:R-:W-:Y:S02]  /*7fa30*/  FFMA.FTZ R22, R23, R22, 0.48089820146560668945 ;  /* 0x3ef6384a17167423 */ /* 0x000fe40000010016 */
[----:B--2---:R-:W-:Y:S02]  /*7fa40*/  IMAD.IADD R21, R21, 0x1, -R5 ;  /* 0x0000000115157824 */ /* 0x004fe400078e0a05 */
[----:B------:R-:W2:Y:S02]  /*7fa50*/  LDL.LU R5, [R1+0x2054] ;  /* 0x0020540001057983 */ /* 0x000ea40000300800 */
[----:B------:R-:W-:Y:S01]  /*7fa60*/  FADD R21, R21, -1 ;  /* 0xbf80000015157421 */ /* 0x000fe20000000000 */
[----:B----4-:R-:W-:-:S05]  /*7fa70*/  IADD3 R25, R25, -R24, RZ ;  /* 0x8000001819197210 */ /* 0x010fca0007ffe0ff */
[----:B------:R-:W-:Y:S01]  /*7fa80*/  FADD R25, R25, -1 ;  /* 0xbf80000019197421 */ /* 0x000fe20000000000 */
[----:B---3--:R-:W-:Y:S01]  /*7fa90*/  IADD3 R24, R27, -R29, RZ ;  /* 0x8000001d1b187210 */ /* 0x008fe20007ffe0ff */
[----:B------:R-:W-:Y:S01]  /*7faa0*/  FFMA.FTZ R27, R23, R22, -0.72134751081466674805 ;  /* 0xbf38aa3b171b7423 */ /* 0x000fe20000010016 */
[----:B------:R-:W-:Y:S01]  /*7fab0*/  IADD3 R22, R26, -R28, RZ ;  /* 0x8000001c1a167210 */ /* 0x000fe20007ffe0ff */
[----:B------:R-:W-:Y:S02]  /*7fac0*/  IMAD.MOV.U32 R28, RZ, RZ, 0x3dc6b27f ;  /* 0x3dc6b27fff1c7424 */ /* 0x000fe400078e00ff */
[----:B------:R-:W-:Y:S02]  /*7fad0*/  FADD R24, R24, -1 ;  /* 0xbf80000018187421 */ /* 0x000fe40000000000 */
[-C--:B------:R-:W-:Y:S02]  /*7fae0*/  FFMA.FTZ R29, R21, R28.reuse, -0.16845393180847167969 ;  /* 0xbe2c7f30151d7423 */ /* 0x080fe4000001001c */
[----:B------:R-:W-:-:S02]  /*7faf0*/  FFMA.FTZ R26, R25, R28, -0.16845393180847167969 ;  /* 0xbe2c7f30191a7423 */ /* 0x000fc4000001001c */
[----:B------:R-:W-:Y:S02]  /*7fb00*/  FFMA.FTZ R29, R21, R29, 0.1716887056827545166 ;  /* 0x3e2fcf2a151d7423 */ /* 0x000fe4000001001d */
[----:B------:R-:W-:Y:S02]  /*7fb10*/  FMUL R27, R23, R27 ;  /* 0x0000001b171b7220 */ /* 0x000fe40000400000 */
[----:B------:R-:W-:Y:S02]  /*7fb20*/  FFMA.FTZ R28, R24, R28, -0.16845393180847167969 ;  /* 0xbe2c7f30181c7423 */ /* 0x000fe4000001001c */
[----:B------:R-:W-:Y:S02]  /*7fb30*/  FFMA.FTZ R26, R25, R26, 0.1716887056827545166 ;  /* 0x3e2fcf2a191a7423 */ /* 0x000fe4000001001a */
[----:B------:R-:W-:Y:S02]  /*7fb40*/  FFMA.FTZ R29, R21, R29, -0.17900948226451873779 ;  /* 0xbe374e43151d7423 */ /* 0x000fe4000001001d */
[----:B------:R-:W-:-:S02]  /*7fb50*/  FMUL R27, R23, R27 ;  /* 0x0000001b171b7220 */ /* 0x000fc40000400000 */
[C---:B------:R-:W-:Y:S02]  /*7fb60*/  FFMA.FTZ R28, R24.reuse, R28, 0.1716887056827545166 ;  /* 0x3e2fcf2a181c7423 */ /* 0x040fe4000001001c */
[----:B------:R-:W-:Y:S02]  /*7fb70*/  FFMA.FTZ R26, R25, R26, -0.17900948226451873779 ;  /* 0xbe374e43191a7423 */ /* 0x000fe4000001001a */
[----:B------:R-:W-:Y:S02]  /*7fb80*/  FFMA.FTZ R29, R21, R29, 0.20512372255325317383 ;  /* 0x3e520bf4151d7423 */ /* 0x000fe4000001001d */
[----:B------:R-:W-:Y:S01]  /*7fb90*/  FFMA.FTZ R23, R23, 1.4426950216293334961, R27 ;  /* 0x3fb8aa3b17177823 */ /* 0x000fe2000001001b */
[----:B------:R-:W-:Y:S01]  /*7fba0*/  MOV R27, 0x3dc6b27f ;  /* 0x3dc6b27f001b7802 */ /* 0x000fe20000000f00 */
[----:B------:R-:W-:Y:S02]  /*7fbb0*/  FFMA.FTZ R28, R24, R28, -0.17900948226451873779 ;  /* 0xbe374e43181c7423 */ /* 0x000fe4000001001c */
[----:B------:R-:W-:-:S02]  /*7fbc0*/  FFMA.FTZ R26, R25, R26, 0.20512372255325317383 ;  /* 0x3e520bf4191a7423 */ /* 0x000fc4000001001a */
[----:B------:R-:W-:Y:S02]  /*7fbd0*/  FADD R22, R22, -1 ;  /* 0xbf80000016167421 */ /* 0x000fe40000000000 */
[----:B------:R-:W-:Y:S01]  /*7fbe0*/  FFMA.FTZ R29, R21, R29, -0.24046532809734344482 ;  /* 0xbe763c8b151d7423 */ /* 0x000fe2000001001d */
[----:B------:R0:W-:Y:S01]  /*7fbf0*/  STL [R1+0x10c], R23 ;  /* 0x00010c1701007387 */ /* 0x0001e20000100800 */
[C---:B------:R-:W-:Y:S02]  /*7fc00*/  FFMA.FTZ R28, R24.reuse, R28, 0.20512372255325317383 ;  /* 0x3e520bf4181c7423 */ /* 0x040fe4000001001c */
[----:B------:R-:W-:Y:S02]  /*7fc10*/  FFMA.FTZ R26, R25, R26, -0.24046532809734344482 ;  /* 0xbe763c8b191a7423 */ /* 0x000fe4000001001a */
[----:B------:R-:W-:Y:S02]  /*7fc20*/  FFMA.FTZ R29, R21, R29, 0.28857114911079406738 ;  /* 0x3e93bf99151d7423 */ /* 0x000fe4000001001d */
[----:B------:R-:W-:-:S02]  /*7fc30*/  FFMA.FTZ R28, R24, R28, -0.24046532809734344482 ;  /* 0xbe763c8b181c7423 */ /* 0x000fc4000001001c */
[C---:B0-----:R-:W-:Y:S02]  /*7fc40*/  FFMA.FTZ R23, R22.reuse, R27, -0.16845393180847167969 ;  /* 0xbe2c7f3016177423 */ /* 0x041fe4000001001b */
[----:B------:R-:W-:Y:S02]  /*7fc50*/  FFMA.FTZ R26, R25, R26, 0.28857114911079406738 ;  /* 0x3e93bf99191a7423 */ /* 0x000fe4000001001a */
[----:B------:R-:W-:Y:S02]  /*7fc60*/  FFMA.FTZ R23, R22, R23, 0.1716887056827545166 ;  /* 0x3e2fcf2a16177423 */ /* 0x000fe40000010017 */
[----:B------:R-:W-:Y:S02]  /*7fc70*/  FFMA.FTZ R29, R21, R29, -0.36067417263984680176 ;  /* 0xbeb8aa49151d7423 */ /* 0x000fe4000001001d */
[----:B------:R-:W-:Y:S02]  /*7fc80*/  FFMA.FTZ R28, R24, R28, 0.28857114911079406738 ;  /* 0x3e93bf99181c7423 */ /* 0x000fe4000001001c */
[----:B------:R-:W-:-:S02]  /*7fc90*/  FFMA.FTZ R26, R25, R26, -0.36067417263984680176 ;  /* 0xbeb8aa49191a7423 */ /* 0x000fc4000001001a */
[----:B------:R-:W-:Y:S02]  /*7fca0*/  FFMA.FTZ R23, R22, R23, -0.17900948226451873779 ;  /* 0xbe374e4316177423 */ /* 0x000fe40000010017 */
[----:B------:R-:W-:Y:S02]  /*7fcb0*/  FFMA.FTZ R29, R21, R29, 0.48089820146560668945 ;  /* 0x3ef6384a151d7423 */ /* 0x000fe4000001001d */
[----:B------:R-:W-:Y:S02]  /*7fcc0*/  FFMA.FTZ R28, R24, R28, -0.36067417263984680176 ;  /* 0xbeb8aa49181c7423 */ /* 0x000fe4000001001c */
[----:B------:R-:W-:Y:S02]  /*7fcd0*/  FFMA.FTZ R26, R25, R26, 0.48089820146560668945 ;  /* 0x3ef6384a191a7423 */ /* 0x000fe4000001001a */
[----:B------:R-:W-:Y:S02]  /*7fce0*/  FFMA.FTZ R23, R22, R23, 0.20512372255325317383 ;  /* 0x3e520bf416177423 */ /* 0x000fe40000010017 */
[----:B------:R-:W-:-:S02]  /*7fcf0*/  FFMA.FTZ R29, R21, R29, -0.72134751081466674805 ;  /* 0xbf38aa3b151d7423 */ /* 0x000fc4000001001d */
[----:B------:R-:W-:Y:S02]  /*7fd00*/  FFMA.FTZ R28, R24, R28, 0.48089820146560668945 ;  /* 0x3ef6384a181c7423 */ /* 0x000fe4000001001c */
[----:B------:R-:W-:Y:S02]  /*7fd10*/  FFMA.FTZ R26, R25, R26, -0.72134751081466674805 ;  /* 0xbf38aa3b191a7423 */ /* 0x000fe4000001001a */
[----:B------:R-:W-:Y:S02]  /*7fd20*/  FFMA.FTZ R23, R22, R23, -0.24046532809734344482 ;  /* 0xbe763c8b16177423 */ /* 0x000fe40000010017 */
[----:B------:R-:W-:Y:S02]  /*7fd30*/  FMUL R29, R21, R29 ;  /* 0x0000001d151d7220 */ /* 0x000fe40000400000 */
[----:B------:R-:W-:Y:S02]  /*7fd40*/  FFMA.FTZ R28, R24, R28, -0.72134751081466674805 ;  /* 0xbf38aa3b181c7423 */ /* 0x000fe4000001001c */
[----:B------:R-:W-:-:S02]  /*7fd50*/  FMUL R26, R25, R26 ;  /* 0x0000001a191a7220 */ /* 0x000fc40000400000 */
[----:B------:R-:W-:Y:S02]  /*7fd60*/  FFMA.FTZ R23, R22, R23, 0.28857114911079406738 ;  /* 0x3e93bf9916177423 */ /* 0x000fe40000010017 */
[----:B------:R-:W-:Y:S02]  /*7fd70*/  FMUL R29, R21, R29 ;  /* 0x0000001d151d7220 */ /* 0x000fe40000400000 */
[----:B------:R-:W-:Y:S02]  /*7fd80*/  FMUL R28, R24, R28 ;  /* 0x0000001c181c7220 */ /* 0x000fe40000400000 */
[----:B------:R-:W-:Y:S02]  /*7fd90*/  FMUL R26, R25, R26 ;  /* 0x0000001a191a7220 */ /* 0x000fe40000400000 */
[----:B------:R-:W-:Y:S02]  /*7fda0*/  FFMA.FTZ R23, R22, R23, -0.36067417263984680176 ;  /* 0xbeb8aa4916177423 */ /* 0x000fe40000010017 */
[----:B------:R-:W-:Y:S01]  /*7fdb0*/  FFMA.FTZ R29, R21, 1.4426950216293334961, R29 ;  /* 0x3fb8aa3b151d7823 */ /* 0x000fe2000001001d */
[----:B------:R0:W-:Y:S01]  /*7fdc0*/  STL [R1+0x2050], R0 ;  /* 0x0020500001007387 */ /* 0x0001e20000100800 */
[----:B------:R-:W-:-:S02]  /*7fdd0*/  FMUL R28, R24, R28 ;  /* 0x0000001c181c7220 */ /* 0x000fc40000400000 */
[----:B------:R-:W-:Y:S02]  /*7fde0*/  FFMA.FTZ R26, R25, 1.4426950216293334961, R26 ;  /* 0x3fb8aa3b191a7823 */ /* 0x000fe4000001001a */
[----:B------:R-:W-:Y:S02]  /*7fdf0*/  FFMA.FTZ R23, R22, R23, 0.48089820146560668945 ;  /* 0x3ef6384a16177423 */ /* 0x000fe40000010017 */
[----:B------:R-:W-:Y:S01]  /*7fe00*/  FFMA.FTZ R28, R24, 1.4426950216293334961, R28 ;  /* 0x3fb8aa3b181c7823 */ /* 0x000fe2000001001c */
[----:B0-----:R-:W3:Y:S04]  /*7fe10*/  LDL.LU R0, [R1+0x508] ;  /* 0x0005080001007983 */ /* 0x001ee80000300800 */
[----:B------:R-:W4:Y:S04]  /*7fe20*/  LDL R27, [R1+0x78] ;  /* 0x00007800011b7983 */ /* 0x000f280000100800 */
[----:B------:R-:W2:Y:S04]  /*7fe30*/  LDL R21, [R1+0x80] ;  /* 0x0000800001157983 */ /* 0x000ea80000100800 */
[----:B------:R0:W-:Y:S04]  /*7fe40*/  STL [R1+0x108], R29 ;  /* 0x0001081d01007387 */ /* 0x0001e80000100800 */
[----:B0-----:R-:W4:Y:S04]  /*7fe50*/  LDL.LU R29, [R1+0x13c] ;  /* 0x00013c00011d7983 */ /* 0x001f280000300800 */
[----:B------:R-:W2:Y:S04]  /*7fe60*/  LDL.LU R25, [R1+0x500] ;  /* 0x0005000001197983 */ /* 0x000ea80000300800 */
[----:B------:R0:W-:Y:S04]  /*7fe70*/  STL [R1+0x104], R26 ;  /* 0x0001041a01007387 */ /* 0x0001e80000100800 */
[----:B------:R-:W3:Y:S01]  /*7fe80*/  LDL R24, [R1+0x98] ;  /* 0x0000980001187983 */ /* 0x000ee20000100800 */
[----:B0-----:R-:W-:-:S03]  /*7fe90*/  FFMA.FTZ R26, R22, R23, -0.72134751081466674805 ;  /* 0xbf38aa3b161a7423 */ /* 0x001fc60000010017 */
[----:B------:R-:W3:Y:S04]  /*7fea0*/  LDL R23, [R1+0x7c] ;  /* 0x00007c0001177983 */ /* 0x000ee80000100800 */
[----:B------:R0:W-:Y:S04]  /*7feb0*/  STL [R1+0x100], R28 ;  /* 0x0001001c01007387 */ /* 0x0001e80000100800 */
[----:B0-----:R-:W3:Y:S01]  /*7fec0*/  LDL.LU R28, [R1+0x504] ;  /* 0x00050400011c7983 */ /* 0x001ee20000300800 */
[----:B------:R-:W-:-:S04]  /*7fed0*/  FMUL R26, R22, R26 ;  /* 0x0000001a161a7220 */ /* 0x000fc80000400000 */
[----:B------:R-:W-:-:S04]  /*7fee0*/  FMUL R26, R22, R26 ;  /* 0x0000001a161a7220 */ /* 0x000fc80000400000 */
[----:B------:R-:W-:Y:S02]  /*7fef0*/  FFMA.FTZ R22, R22, 1.4426950216293334961, R26 ;  /* 0x3fb8aa3b16167823 */ /* 0x000fe4000001001a */
[----:B--2---:R-:W-:Y:S01]  /*7ff00*/  IMAD.IADD R21, R21, 0x1, -R25 ;  /* 0x0000000115157824 */ /* 0x004fe200078e0a19 */
[----:B----4-:R-:W-:Y:S02]  /*7ff10*/  IADD3 R25, R27, -R29, RZ ;  /* 0x8000001d1b197210 */ /* 0x010fe40007ffe0ff */
[----:B------:R-:W-:Y:S02]  /*7ff20*/  MOV R29, 0x3dc6b27f ;  /* 0x3dc6b27f001d7802 */ /* 0x000fe40000000f00 */
[----:B---3--:R-:W-:Y:S01]  /*7ff30*/  IADD3 R24, R24, -R0, RZ ;  /* 0x8000000018187210 */ /* 0x008fe20007ffe0ff */
[----:B------:R-:W-:Y:S01]  /*7ff40*/  FADD R21, R21, -1 ;  /* 0xbf80000015157421 */ /* 0x000fe20000000000 */
[----:B------:R-:W2:Y:S03]  /*7ff50*/  LDL.LU R0, [R1+0x2050] ;  /* 0x0020500001007983 */ /* 0x000ea60000300800 */
[----:B------:R-:W-:-:S04]  /*7ff60*/  FADD R24, R24, -1 ;  /* 0xbf80000018187421 */ /* 0x000fc80000000000 */
[----:B------:R-:W-:Y:S01]  /*7ff70*/  FFMA.FTZ R27, R24, R29, -0.16845393180847167969 ;  /* 0xbe2c7f30181b7423 */ /* 0x000fe2000001001d */
[----:B------:R0:W-:Y:S01]  /*7ff80*/  STL [R1+0x4c], R22 ;  /* 0x00004c1601007387 */ /* 0x0001e20000100800 */
[----:B------:R-:W-:-:S05]  /*7ff90*/  IADD3 R23, R23, -R28, RZ ;  /* 0x8000001c17177210 */ /* 0x000fca0007ffe0ff */
[----:B------:R-:W-:Y:S02]  /*7ffa0*/  FADD R23, R23, -1 ;  /* 0xbf80000017177421 */ /* 0x000fe40000000000 */
[----:B------:R-:W-:Y:S02]  /*7ffb0*/  FFMA.FTZ R27, R24, R27, 0.1716887056827545166 ;  /* 0x3e2fcf2a181b7423 */ /* 0x000fe4000001001b */
[-C--:B------:R-:W-:Y:S02]  /*7ffc0*/  FFMA.FTZ R28, R23, R29.reuse, -0.16845393180847167969 ;  /* 0xbe2c7f30171c7423 */ /* 0x080fe4000001001d */
[----:B0-----:R-:W-:Y:S02]  /*7ffd0*/  FADD R22, R25, -1 ;  /* 0xbf80000019167421 */ /* 0x001fe40000000000 */
[----:B------:R-:W-:Y:S02]  /*7ffe0*/  FFMA.FTZ R25, R23, R28, 0.1716887056827545166 ;  /* 0x3e2fcf2a17197423 */ /* 0x000fe4000001001c */
[----:B------:R-:W-:-:S02]  /*7fff0*/  FFMA.FTZ R26, R21, R29, -0.16845393180847167969 ;  /* 0xbe2c7f30151a7423 */ /* 0x000fc4000001001d */
[C---:B------:R-:W-:Y:S02]  /*80000*/  FFMA.FTZ R27, R24.reuse, R27, -0.17900948226451873779 ;  /* 0xbe374e43181b7423 */ /* 0x040fe4000001001b */
[----:B------:R-:W-:Y:S02]  /*80010*/  FFMA.FTZ R25, R23, R25, -0.17900948226451873779 ;  /* 0xbe374e4317197423 */ /* 0x000fe40000010019 */
[----:B------:R-:W-:Y:S02]  /*80020*/  FFMA.FTZ R26, R21, R26, 0.1716887056827545166 ;  /* 0x3e2fcf2a151a7423 */ /* 0x000fe4000001001a */
[----:B------:R-:W-:Y:S02]  /*80030*/  FFMA.FTZ R27, R24, R27, 0.20512372255325317383 ;  /* 0x3e520bf4181b7423 */ /* 0x000fe4000001001b */
[----:B------:R-:W-:Y:S02]  /*80040*/  FFMA.FTZ R25, R23, R25, 0.20512372255325317383 ;  /* 0x3e520bf417197423 */ /* 0x000fe40000010019 */
[----:B------:R-:W-:-:S02]  /*80050*/  FFMA.FTZ R26, R21, R26, -0.17900948226451873779 ;  /* 0xbe374e43151a7423 */ /* 0x000fc4000001001a */
[C---:B------:R-:W-:Y:S02]  /*80060*/  FFMA.FTZ R27, R24.reuse, R27, -0.24046532809734344482 ;  /* 0xbe763c8b181b7423 */ /* 0x040fe4000001001b */
[----:B------:R-:W-:Y:S02]  /*80070*/  FFMA.FTZ R25, R23, R25, -0.24046532809734344482 ;  /* 0xbe763c8b17197423 */ /* 0x000fe40000010019 */
[----:B------:R-:W-:Y:S02]  /*80080*/  FFMA.FTZ R26, R21, R26, 0.20512372255325317383 ;  /* 0x3e520bf4151a7423 */ /* 0x000fe4000001001a */
[----:B------:R-:W-:Y:S02]  /*80090*/  FFMA.FTZ R27, R24, R27, 0.28857114911079406738 ;  /* 0x3e93bf99181b7423 */ /* 0x000fe4000001001b */
[----:B------:R-:W-:Y:S02]  /*800a0*/  FFMA.FTZ R25, R23, R25, 0.28857114911079406738 ;  /* 0x3e93bf9917197423 */ /* 0x000fe40000010019 */
[----:B------:R-:W-:-:S02]  /*800b0*/  FFMA.FTZ R26, R21, R26, -0.24046532809734344482 ;  /* 0xbe763c8b151a7423 */ /* 0x000fc4000001001a */
[C---:B------:R-:W-:Y:S02]  /*800c0*/  FFMA.FTZ R27, R24.reuse, R27, -0.36067417263984680176 ;  /* 0xbeb8aa49181b7423 */ /* 0x040fe4000001001b */
[----:B------:R-:W-:Y:S02]  /*800d0*/  FFMA.FTZ R25, R23, R25, -0.36067417263984680176 ;  /* 0xbeb8aa4917197423 */ /* 0x000fe40000010019 */
[----:B------:R-:W-:Y:S02]  /*800e0*/  FFMA.FTZ R26, R21, R26, 0.28857114911079406738 ;  /* 0x3e93bf99151a7423 */ /* 0x000fe4000001001a */
[----:B------:R-:W-:Y:S02]  /*800f0*/  FFMA.FTZ R27, R24, R27, 0.48089820146560668945 ;  /* 0x3ef6384a181b7423 */ /* 0x000fe4000001001b */
[----:B------:R-:W-:Y:S02]  /*80100*/  FFMA.FTZ R25, R23, R25, 0.48089820146560668945 ;  /* 0x3ef6384a17197423 */ /* 0x000fe40000010019 */
[----:B------:R-:W-:-:S02]  /*80110*/  FFMA.FTZ R26, R21, R26, -0.36067417263984680176 ;  /* 0xbeb8aa49151a7423 */ /* 0x000fc4000001001a */
[C---:B------:R-:W-:Y:S02]  /*80120*/  FFMA.FTZ R27, R24.reuse, R27, -0.72134751081466674805 ;  /* 0xbf38aa3b181b7423 */ /* 0x040fe4000001001b */
[----:B------:R-:W-:Y:S02]  /*80130*/  FFMA.FTZ R25, R23, R25, -0.72134751081466674805 ;  /* 0xbf38aa3b17197423 */ /* 0x000fe40000010019 */
[----:B------:R-:W-:Y:S02]  /*80140*/  FFMA.FTZ R26, R21, R26, 0.48089820146560668945 ;  /* 0x3ef6384a151a7423 */ /* 0x000fe4000001001a */
[----:B------:R-:W-:Y:S02]  /*80150*/  FMUL R27, R24, R27 ;  /* 0x0000001b181b7220 */ /* 0x000fe40000400000 */
[----:B------:R-:W-:Y:S02]  /*80160*/  FMUL R25, R23, R25 ;  /* 0x0000001917197220 */ /* 0x000fe40000400000 */
[----:B------:R-:W-:-:S02]  /*80170*/  FFMA.FTZ R26, R21, R26, -0.72134751081466674805 ;  /* 0xbf38aa3b151a7423 */ /* 0x000fc4000001001a */
[----:B------:R-:W-:Y:S02]  /*80180*/  FMUL R27, R24, R27 ;  /* 0x0000001b181b7220 */ /* 0x000fe40000400000 */
[----:B------:R-:W-:Y:S02]  /*80190*/  FFMA.FTZ R28, R22, R29, -0.16845393180847167969 ;  /* 0xbe2c7f30161c7423 */ /* 0x000fe4000001001d */
[----:B------:R-:W-:Y:S02]  /*801a0*/  FMUL R25, R23, R25 ;  /* 0x0000001917197220 */ /* 0x000fe40000400000 */
[----:B------:R-:W-:Y:S02]  /*801b0*/  FMUL R26, R21, R26 ;  /* 0x0000001a151a7220 */ /* 0x000fe40000400000 */
[----:B------:R-:W-:Y:S01]  /*801c0*/  FFMA.FTZ R29, R24, 1.4426950216293334961, R27 ;  /* 0x3fb8aa3b181d7823 */ /* 0x000fe2000001001b */
[----:B------:R0:W-:Y:S01]  /*801d0*/  STL [R1+0x204c], R12 ;  /* 0x00204c0c01007387 */ /* 0x0001e20000100800 */
[----:B------:R-:W-:-:S02]  /*801e0*/  FFMA.FTZ R23, R23, 1.4426950216293334961, R25 ;  /* 0x3fb8aa3b17177823 */ /* 0x000fc40000010019 */
[C---:B------:R-:W-:Y:S01]  /*801f0*/  FMUL R26, R21.reuse, R26 ;  /* 0x0000001a151a7220 */ /* 0x040fe20000400000 */
[----:B0-----:R-:W3:Y:S04]  /*80200*/  LDL.LU R12, [R1+0x514] ;  /* 0x00051400010c7983 */ /* 0x001ee80000300800 */
[----:B------:R-:W3:Y:S04]  /*80210*/  LDL R27, [R1+0x70] ;  /* 0x00007000011b7983 */ /* 0x000ee80000100800 */
[----:B------:R-:W4:Y:S01]  /*80220*/  LDL R24, [R1+0xc4] ;  /* 0x0000c40001187983 */ /* 0x000f220000100800 */
[----:B------:R-:W-:-:S03]  /*80230*/  FFMA.FTZ R26, R21, 1.4426950216293334961, R26 ;  /* 0x3fb8aa3b151a7823 */ /* 0x000fc6000001001a */
[----:B------:R0:W-:Y:S04]  /*80240*/  STL [R1+0x2028], R29 ;  /* 0x0020281d01007387 */ /* 0x0001e80000100800 */
[----:B0-----:R-:W4:Y:S04]  /*80250*/  LDL.LU R29, [R1+0x4] ;  /* 0x00000400011d7983 */ /* 0x001f280000300800 */
[----:B------:R-:W2:Y:S04]  /*80260*/  LDL R25, [R1+0xa0] ;  /* 0x0000a00001197983 */ /* 0x000ea80000100800 */
[----:B------:R0:W-:Y:S04]  /*80270*/  STL [R1+0x48], R23 ;  /* 0x0000481701007387 */ /* 0x0001e80000100800 */
[----:B0-----:R-:W2:Y:S04]  /*80280*/  LDL R23, [R1+0xa4] ;  /* 0x0000a40001177983 */ /* 0x001ea80000100800 */
[----:B------:R-:W2:Y:S04]  /*80290*/  LDL.LU R21, [R1+0x510] ;  /* 0x0005100001157983 */ /* 0x000ea80000300800 */
[----:B------:R0:W-:Y:S04]  /*802a0*/  STL [R1+0x44], R26 ;  /* 0x0000441a01007387 */ /* 0x0001e80000100800 */
[----:B0-----:R-:W4:Y:S01]  /*802b0*/  LDL.LU R26, [R1+0x50c] ;  /* 0x00050c00011a7983 */ /* 0x001f220000300800 */
[----:B------:R-:W-:-:S04]  /*802c0*/  FFMA.FTZ R28, R22, R28, 0.1716887056827545166 ;  /* 0x3e2fcf2a161c7423 */ /* 0x000fc8000001001c */
[----:B------:R-:W-:-:S04]  /*802d0*/  FFMA.FTZ R28, R22, R28, -0.17900948226451873779 ;  /* 0xbe374e43161c7423 */ /* 0x000fc8000001001c */
[----:B------:R-:W-:-:S04]  /*802e0*/  FFMA.FTZ R28, R22, R28, 0.20512372255325317383 ;  /* 0x3e520bf4161c7423 */ /* 0x000fc8000001001c */
        /* <DEDUP_REMOVED lines=10> */
[----:B------:R-:W-:Y:S01]  /*80390*/  FADD R27, R27, -1 ;  /* 0xbf8000001b1b7421 */ /* 0x000fe20000000000 */
[----:B------:R0:W-:Y:S01]  /*803a0*/  STL [R1+0x34], R22 ;  /* 0x0000341601007387 */ /* 0x0001e20000100800 */
[----:B--2---:R-:W-:Y:S01]  /*803b0*/  IMAD.IADD R25, R25, 0x1, -R21 ;  /* 0x0000000119197824 */ /* 0x004fe200078e0a15 */
[----:B----4-:R-:W-:Y:S02]  /*803c0*/  IADD3 R21, R24, -R29, RZ ;  /* 0x8000001d18157210 */ /* 0x010fe40007ffe0ff */
[----:B------:R-:W-:Y:S01]  /*803d0*/  MOV R29, 0x3dc6b27f ;  /* 0x3dc6b27f001d7802 */ /* 0x000fe20000000f00 */
[----:B------:R-:W-:-:S04]  /*803e0*/  FADD R25, R25, -1 ;  /* 0xbf80000019197421 */ /* 0x000fc80000000000 */
[-C--:B------:R-:W-:Y:S01]  /*803f0*/  FFMA.FTZ R28, R27, R29.reuse, -0.16845393180847167969 ;  /* 0xbe2c7f301b1c7423 */ /* 0x080fe2000001001d */
[----:B------:R-:W-:Y:S01]  /*80400*/  IADD3 R23, R23, -R26, RZ ;  /* 0x8000001a17177210 */ /* 0x000fe20007ffe0ff */
[-C--:B------:R-:W-:Y:S02]  /*80410*/  FFMA.FTZ R26, R25, R29.reuse, -0.16845393180847167969 ;  /* 0xbe2c7f30191a7423 */ /* 0x080fe4000001001d */
[----:B------:R-:W-:Y:S02]  /*80420*/  FFMA.FTZ R28, R27, R28, 0.1716887056827545166 ;  /* 0x3e2fcf2a1b1c7423 */ /* 0x000fe4000001001c */
[----:B------:R-:W-:Y:S02]  /*80430*/  FADD R23, R23, -1 ;  /* 0xbf80000017177421 */ /* 0x000fe40000000000 */
[----:B------:R-:W-:Y:S02]  /*80440*/  FFMA.FTZ R26, R25, R26, 0.1716887056827545166 ;  /* 0x3e2fcf2a191a7423 */ /* 0x000fe4000001001a */
[----:B------:R-:W-:-:S02]  /*80450*/  FFMA.FTZ R24, R23, R29, -0.16845393180847167969 ;  /* 0xbe2c7f3017187423 */ /* 0x000fc4000001001d */
[----:B------:R-:W-:Y:S02]  /*80460*/  FADD R21, R21, -1 ;  /* 0xbf80000015157421 */ /* 0x000fe40000000000 */
[----:B------:R-:W-:Y:S02]  /*80470*/  FFMA.FTZ R28, R27, R28, -0.17900948226451873779 ;  /* 0xbe374e431b1c7423 */ /* 0x000fe4000001001c */
[----:B------:R-:W-:Y:S02]  /*80480*/  FFMA.FTZ R24, R23, R24, 0.1716887056827545166 ;  /* 0x3e2fcf2a17187423 */ /* 0x000fe40000010018 */
[----:B------:R-:W-:Y:S02]  /*80490*/  FFMA.FTZ R26, R25, R26, -0.17900948226451873779 ;  /* 0xbe374e43191a7423 */ /* 0x000fe4000001001a */
[----:B0-----:R-:W-:Y:S02]  /*804a0*/  FFMA.FTZ R22, R21, R29, -0.16845393180847167969 ;  /* 0xbe2c7f3015167423 */ /* 0x001fe4000001001d */
[----:B------:R-:W-:-:S02]  /*804b0*/  FFMA.FTZ R28, R27, R28, 0.20512372255325317383 ;  /* 0x3e520bf41b1c7423 */ /* 0x000fc4000001001c */
[----:B------:R-:W-:Y:S02]  /*804c0*/  FFMA.FTZ R24, R23, R24, -0.17900948226451873779 ;  /* 0xbe374e4317187423 */ /* 0x000fe40000010018 */
[----:B------:R-:W-:Y:S02]  /*804d0*/  FFMA.FTZ R26, R25, R26, 0.20512372255325317383 ;  /* 0x3e520bf4191a7423 */ /* 0x000fe4000001001a */
[----:B------:R-:W-:Y:S02]  /*804e0*/  FFMA.FTZ R22, R21, R22, 0.1716887056827545166 ;  /* 0x3e2fcf2a15167423 */ /* 0x000fe40000010016 */
[----:B------:R-:W-:Y:S02]  /*804f0*/  FFMA.FTZ R28, R27, R28, -0.24046532809734344482 ;  /* 0xbe763c8b1b1c7423 */ /* 0x000fe4000001001c */
[----:B------:R-:W-:Y:S02]  /*80500*/  FFMA.FTZ R24, R23, R24, 0.20512372255325317383 ;  /* 0x3e520bf417187423 */ /* 0x000fe40000010018 */
[----:B------:R-:W-:-:S02]  /*80510*/  FFMA.FTZ R26, R25, R26, -0.24046532809734344482 ;  /* 0xbe763c8b191a7423 */ /* 0x000fc4000001001a */
[----:B------:R-:W-:Y:S02]  /*80520*/  FFMA.FTZ R22, R21, R22, -0.17900948226451873779 ;  /* 0xbe374e4315167423 */ /* 0x000fe40000010016 */
[----:B------:R-:W-:Y:S02]  /*80530*/  FFMA.FTZ R28, R27, R28, 0.28857114911079406738 ;  /* 0x3e93bf991b1c7423 */ /* 0x000fe4000001001c */
[----:B------:R-:W-:Y:S02]  /*80540*/  FFMA.FTZ R24, R23, R24, -0.24046532809734344482 ;  /* 0xbe763c8b17187423 */ /* 0x000fe40000010018 */
[----:B------:R-:W-:Y:S02]  /*80550*/  FFMA.FTZ R26, R25, R26, 0.28857114911079406738 ;  /* 0x3e93bf99191a7423 */ /* 0x000fe4000001001a */
[----:B------:R-:W-:Y:S02]  /*80560*/  FFMA.FTZ R22, R21, R22, 0.20512372255325317383 ;  /* 0x3e520bf415167423 */ /* 0x000fe40000010016 */
[----:B------:R-:W-:-:S02]  /*80570*/  FFMA.FTZ R28, R27, R28, -0.36067417263984680176 ;  /* 0xbeb8aa491b1c7423 */ /* 0x000fc4000001001c */
[----:B------:R-:W-:Y:S02]  /*80580*/  FFMA.FTZ R24, R23, R24, 0.28857114911079406738 ;  /* 0x3e93bf9917187423 */ /* 0x000fe40000010018 */
[----:B------:R-:W-:Y:S02]  /*80590*/  FFMA.FTZ R26, R25, R26, -0.36067417263984680176 ;  /* 0xbeb8aa49191a7423 */ /* 0x000fe4000001001a */
[----:B------:R-:W-:Y:S02]  /*805a0*/  FFMA.FTZ R22, R21, R22, -0.24046532809734344482 ;  /* 0xbe763c8b15167423 */ /* 0x000fe40000010016 */
[----:B------:R-:W-:Y:S02]  /*805b0*/  FFMA.FTZ R28, R27, R28, 0.48089820146560668945 ;  /* 0x3ef6384a1b1c7423 */ /* 0x000fe4000001001c */
[----:B------:R-:W-:Y:S02]  /*805c0*/  FFMA.FTZ R24, R23, R24, -0.36067417263984680176 ;  /* 0xbeb8aa4917187423 */ /* 0x000fe40000010018 */
[----:B------:R-:W-:-:S02]  /*805d0*/  FFMA.FTZ R26, R25, R26, 0.48089820146560668945 ;  /* 0x3ef6384a191a7423 */ /* 0x000fc4000001001a */
[----:B------:R-:W-:Y:S02]  /*805e0*/  FFMA.FTZ R22, R21, R22, 0.28857114911079406738 ;  /* 0x3e93bf9915167423 */ /* 0x000fe40000010016 */
[----:B------:R-:W-:Y:S02]  /*805f0*/  FFMA.FTZ R28, R27, R28, -0.72134751081466674805 ;  /* 0xbf38aa3b1b1c7423 */ /* 0x000fe4000001001c */
[----:B------:R-:W-:Y:S02]  /*80600*/  FFMA.FTZ R24, R23, R24, 0.48089820146560668945 ;  /* 0x3ef6384a17187423 */ /* 0x000fe40000010018 */
[----:B------:R-:W-:Y:S02]  /*80610*/  FFMA.FTZ R26, R25, R26, -0.72134751081466674805 ;  /* 0xbf38aa3b191a7423 */ /* 0x000fe4000001001a */
[----:B------:R-:W-:Y:S02]  /*80620*/  FFMA.FTZ R22, R21, R22, -0.36067417263984680176 ;  /* 0xbeb8aa4915167423 */ /* 0x000fe40000010016 */
[----:B------:R-:W-:-:S02]  /*80630*/  FMUL R28, R27, R28 ;  /* 0x0000001c1b1c7220 */ /* 0x000fc40000400000 */
[----:B------:R-:W-:Y:S02]  /*80640*/  FFMA.FTZ R24, R23, R24, -0.72134751081466674805 ;  /* 0xbf38aa3b17187423 */ /* 0x000fe40000010018 */
[----:B------:R-:W-:Y:S02]  /*80650*/  FMUL R26, R25, R26 ;  /* 0x0000001a191a7220 */ /* 0x000fe40000400000 */
[----:B------:R-:W-:Y:S02]  /*80660*/  FFMA.FTZ R22, R21, R22, 0.48089820146560668945 ;  /* 0x3ef6384a15167423 */ /* 0x000fe40000010016 */
[----:B------:R-:W-:Y:S02]  /*80670*/  FMUL R28, R27, R28 ;  /* 0x0000001c1b1c7220 */ /* 0x000fe40000400000 */
[----:B------:R-:W-:Y:S02]  /*80680*/  FMUL R24, R23, R24 ;  /* 0x0000001817187220 */ /* 0x000fe40000400000 */
[----:B------:R-:W-:Y:S01]  /*80690*/  FMUL R26, R25, R26 ;  /* 0x0000001a191a7220 */ /* 0x000fe20000400000 */
[----:B------:R0:W-:Y:S01]  /*806a0*/  STL [R1+0x2048], R15 ;  /* 0x0020480f01007387 */ /* 0x0001e20000100800 */
[----:B------:R-:W-:-:S02]  /*806b0*/  FFMA.FTZ R22, R21, R22, -0.72134751081466674805 ;  /* 0xbf38aa3b15167423 */ /* 0x000fc40000010016 */
[----:B------:R-:W-:Y:S02]  /*806c0*/  FFMA.FTZ R28, R27, 1.4426950216293334961, R28 ;  /* 0x3fb8aa3b1b1c7823 */ /* 0x000fe4000001001c */
[----:B------:R-:W-:Y:S02]  /*806d0*/  FMUL R24, R23, R24 ;  /* 0x0000001817187220 */ /* 0x000fe40000400000 */
[----:B------:R-:W-:Y:S01]  /*806e0*/  FFMA.FTZ R26, R25, 1.4426950216293334961, R26 ;  /* 0x3fb8aa3b191a7823 */ /* 0x000fe2000001001a */
[----:B0-----:R-:W2:Y:S01]  /*806f0*/  LDL.LU R15, [R1+0x2c] ;  /* 0x00002c00010f7983 */ /* 0x001ea20000300800 */
[----:B------:R-:W-:-:S03]  /*80700*/  FMUL R22, R21, R22 ;  /* 0x0000001615167220 */ /* 0x000fc60000400000 */
[----:B------:R-:W4:Y:S01]  /*80710*/  LDL.LU R29, [R1+0x7a8] ;  /* 0x0007a800011d7983 */ /* 0x000f220000300800 */
[----:B------:R-:W-:-:S03]  /*80720*/  FFMA.FTZ R24, R23, 1.4426950216293334961, R24 ;  /* 0x3fb8aa3b17187823 */ /* 0x000fc60000010018 */
[----:B------:R-:W2:Y:S01]  /*80730*/  LDL.LU R27, [R1+0x7ac] ;  /* 0x0007ac00011b7983 */ /* 0x000ea20000300800 */
[----:B------:R-:W-:-:S03]  /*80740*/  FMUL R22, R21, R22 ;  /* 0x0000001615167220 */ /* 0x000fc60000400000 */
[----:B------:R0:W-:Y:S01]  /*80750*/  STL [R1+0x30], R28 ;  /* 0x0000301c01007387 */ /* 0x0001e20000100800 */
[----:B------:R-:W-:-:S03]  /*80760*/  FFMA.FTZ R22, R21, 1.4426950216293334961, R22 ;  /* 0x3fb8aa3b15167823 */ /* 0x000fc60000010016 */
[----:B0-----:R-:W4:Y:S04]  /*80770*/  LDL.LU R28, [R1+0x1c] ;  /* 0x00001c00011c7983 */ /* 0x001f280000300800 */
[----:B------:R-:W2:Y:S04]  /*80780*/  LDL.LU R25, [R1+0x7b8] ;  /* 0x0007b80001197983 */ /* 0x000ea80000300800 */
[----:B------:R0:W-:Y:S04]  /*80790*/  STL [R1+0x40], R26 ;  /* 0x0000401a01007387 */ /* 0x0001e80000100800 */
[----:B0-----:R-:W2:Y:S04]  /*807a0*/  LDL.LU R26, [R1+0x20] ;  /* 0x00002000011a7983 */ /* 0x001ea80000300800 */
[----:B------:R-:W2:Y:S04]  /*807b0*/  LDL.LU R23, [R1+0x7bc] ;  /* 0x0007bc0001177983 */ /* 0x000ea80000300800 */
[----:B------:R0:W-:Y:S04]  /*807c0*/  STL [R1+0x3c], R24 ;  /* 0x00003c1801007387 */ /* 0x0001e80000100800 */
[----:B0-----:R-:W2:Y:S04]  /*807d0*/  LDL.LU R24, [R1+0x24] ;  /* 0x0000240001187983 */ /* 0x001ea80000300800 */
[----:B------:R-:W2:Y:S04]  /*807e0*/  LDL.LU R21, [R1+0x7cc] ;  /* 0x0007cc0001157983 */ /* 0x000ea80000300800 */
[----:B------:R0:W-:Y:S04]  /*807f0*/  STL [R1+0x38], R22 ;  /* 0x0000381601007387 */ /* 0x0001e80000100800 */
[----:B0-----:R-:W3:Y:S01]  /*80800*/  LDL.LU R22, [R1+0x28] ;  /* 0x0000280001167983 */ /* 0x001ee20000300800 */
[----:B--2---:R-:W-:-:S03]  /*80810*/  FADD R21, R21, R15 ;  /* 0x0000000f15157221 */ /* 0x004fc60000000000 */
[----:B------:R-:W2:Y:S04]  /*80820*/  LDL.LU R15, [R1+0x2048] ;  /* 0x00204800010f7983 */ /* 0x000ea80000300800 */
[----:B------:R3:W-:Y:S02]  /*80830*/  STL [R1+0x2c], R21 ;  /* 0x00002c1501007387 */ /* 0x0007e40000100800 */
[----:B---3--:R-:W-:Y:S02]  /*80840*/  FADD R21, R23, R22 ;  /* 0x0000001617157221 */ /* 0x008fe40000000000 */
[----:B------:R-:W-:Y:S02]  /*80850*/  FADD R23, R25, R24 ;  /* 0x0000001819177221 */ /* 0x000fe40000000000 */
[----:B------:R-:W-:Y:S01]  /*80860*/  FADD R22, R27, R26 ;  /* 0x0000001a1b167221 */ /* 0x000fe20000000000 */
[----:B------:R4:W-:Y:S04]  /*80870*/  STL [R1+0x28], R21 ;  /* 0x0000281501007387 */ /* 0x0009e80000100800 */
[----:B------:R-:W-:Y:S01]  /*80880*/  STL [R1+0x24], R23 ;  /* 0x0000241701007387 */ /* 0x000fe20000100800 */
[----:B----4-:R-:W-:-:S03]  /*80890*/  FADD R21, R29, R28 ;  /* 0x0000001c1d157221 */ /* 0x010fc60000000000 */
[----:B------:R-:W-:Y:S04]  /*808a0*/  STL [R1+0x20], R22 ;  /* 0x0000201601007387 */ /* 0x000fe80000100800 */
[----:B------:R-:W-:Y:S04]  /*808b0*/  STL [R1+0x1c], R21 ;  /* 0x00001c1501007387 */ /* 0x000fe80000100800 */
[----:B------:R-:W-:Y:S04]  /*808c0*/  STL [R1+0x2030], R16 ;  /* 0x0020301001007387 */ /* 0x000fe80000100800 */
[----:B------:R0:W-:Y:S04]  /*808d0*/  STL [R1+0x2034], R5 ;  /* 0x0020340501007387 */ /* 0x0001e80000100800 */
[----:B0-----:R-:W3:Y:S04]  /*808e0*/  LDL.LU R5, [R1+0x10] ;  /* 0x0000100001057983 */ /* 0x001ee80000300800 */
[----:B---3--:R0:W-:Y:S04]  /*808f0*/  STL [R1+0x2038], R5 ;  /* 0x0020380501007387 */ /* 0x0081e80000100800 */
[----:B0-----:R-:W3:Y:S04]  /*80900*/  LDL.LU R5, [R1+0x78c] ;  /* 0x00078c0001057983 */ /* 0x001ee80000300800 */
[----:B---3--:R0:W-:Y:S04]  /*80910*/  STL [R1+0x2040], R5 ;  /* 0x0020400501007387 */ /* 0x0081e80000100800 */
[----:B0-----:R-:W3:Y:S04]  /*80920*/  LDL.LU R5, [R1+0x7a4] ;  /* 0x0007a40001057983 */ /* 0x001ee80000300800 */
[----:B------:R-:W4:Y:S04]  /*80930*/  LDL.LU R16, [R1+0x788] ;  /* 0x0007880001107983 */ /* 0x000f280000300800 */
[----:B----4-:R0:W-:Y:S04]  /*80940*/  STL [R1+0x203c], R16 ;  /* 0x00203c1001007387 */ /* 0x0101e80000100800 */
[----:B0-----:R-:W4:Y:S04]  /*80950*/  LDL.LU R16, [R1+0x14] ;  /* 0x0000140001107983 */ /* 0x001f280000300800 */
[----:B----4-:R0:W-:Y:S04]  /*80960*/  STL [R1+0x2044], R16 ;  /* 0x0020441001007387 */ /* 0x0101e80000100800 */
[----:B0-----:R-:W3:Y:S04]  /*80970*/  LDL.LU R16, [R1+0x18] ;  /* 0x0000180001107983 */ /* 0x001ee80000300800 */
[----:B------:R-:W4:Y:S04]  /*80980*/  LDL.LU R25, [R1+0xc] ;  /* 0x00000c0001197983 */ /* 0x000f280000300800 */
[----:B------:R-:W4:Y:S04]  /*80990*/  LDL.LU R28, [R1+0x77c] ;  /* 0x00077c00011c7983 */ /* 0x000f280000300800 */
[----:B------:R0:W-:Y:S04]  /*809a0*/  STL [R1+0x202c], R12 ;  /* 0x00202c0c01007387 */ /* 0x0001e80000100800 */
[----:B0-----:R-:W2:Y:S04]  /*809b0*/  LDL.LU R12, [R1+0x8] ;  /* 0x00000800010c7983 */ /* 0x001ea80000300800 */
[----:B------:R-:W2:Y:S04]  /*809c0*/  LDL.LU R29, [R1+0x778] ;  /* 0x00077800011d7983 */ /* 0x000ea80000300800 */
[----:B------:R-:W2:Y:S04]  /*809d0*/  LDL.LU R21, [R1+0x53c] ;  /* 0x00053c0001157983 */ /* 0x000ea80000300800 */
[----:B------:R-:W2:Y:S04]  /*809e0*/  LDL.LU R23, [R1+0x76c] ;  /* 0x00076c0001177983 */ /* 0x000ea80000300800 */
[----:B------:R-:W2:Y:S04]  /*809f0*/  LDL.LU R22, [R1] ;  /* 0x0000000001167983 */ /* 0x000ea80000300800 */
[----:B------:R-:W2:Y:S04]  /*80a00*/  LDL.LU R24, [R1+0x768] ;  /* 0x0007680001187983 */ /* 0x000ea80000300800 */
[----:B------:R-:W2:Y:S04]  /*80a10*/  LDL.LU R26, [R1+0x538] ;  /* 0x00053800011a7983 */ /* 0x000ea80000300800 */
[----:B------:R-:W2:Y:S01]  /*80a20*/  LDL.LU R27, [R1+0x764] ;  /* 0x00076400011b7983 */ /* 0x000ea20000300800 */
[----:B---3--:R-:W-:-:S03]  /*80a30*/  FADD R5, R5, R16 ;  /* 0x0000001005057221 */ /* 0x008fc60000000000 */
[----:B------:R-:W3:Y:S04]  /*80a40*/  LDL.LU R16, [R1+0x2044] ;  /* 0x0020440001107983 */ /* 0x000ee80000300800 */
[----:B------:R0:W-:Y:S04]  /*80a50*/  STL [R1+0x18], R5 ;  /* 0x0000180501007387 */ /* 0x0001e80000100800 */
[----:B0-----:R-:W3:Y:S02]  /*80a60*/  LDL.LU R5, [R1+0x2040] ;  /* 0x0020400001057983 */ /* 0x001ee40000300800 */
[----:B---3--:R-:W-:-:S02]  /*80a70*/  FADD R5, R5, R16 ;  /* 0x0000001005057221 */ /* 0x008fc40000000000 */
[----:B------:R-:W3:Y:S04]  /*80a80*/  LDL.LU R16, [R1+0x203c] ;  /* 0x00203c0001107983 */ /* 0x000ee80000300800 */
[----:B------:R0:W-:Y:S04]  /*80a90*/  STL [R1+0x14], R5 ;  /* 0x0000140501007387 */ /* 0x0001e80000100800 */
[----:B0-----:R-:W3:Y:S01]  /*80aa0*/  LDL.LU R5, [R1+0x2038] ;  /* 0x0020380001057983 */ /* 0x001ee20000300800 */
[----:B----4-:R-:W-:Y:S02]  /*80ab0*/  FADD R28, R28, R25 ;  /* 0x000000191c1c7221 */ /* 0x010fe40000000000 */
[----:B--2---:R-:W-:-:S02]  /*80ac0*/  FADD R29, R29, R12 ;  /* 0x0000000c1d1d7221 */ /* 0x004fc40000000000 */
[----:B------:R-:W-:Y:S02]  /*80ad0*/  FADD R21, R23, R21 ;  /* 0x0000001517157221 */ /* 0x000fe40000000000 */
[----:B------:R-:W-:Y:S02]  /*80ae0*/  FADD R22, R24, R22 ;  /* 0x0000001618167221 */ /* 0x000fe40000000000 */
[----:B---3--:R-:W-:Y:S02]  /*80af0*/  FADD R16, R16, R5 ;  /* 0x0000000510107221 */ /* 0x008fe40000000000 */
[----:B------:R-:W2:Y:S04]  /*80b00*/  LDL.LU R5, [R1+0x2034] ;  /* 0x0020340001057983 */ /* 0x000ea80000300800 */
[----:B------:R0:W-:Y:S04]  /*80b10*/  STL [R1+0x10], R16 ;  /* 0x0000101001007387 */ /* 0x0001e80000100800 */
[----:B0-----:R-:W3:Y:S04]  /*80b20*/  LDL.LU R16, [R1+0x2030] ;  /* 0x0020300001107983 */ /* 0x001ee80000300800 */
[----:B------:R-:W4:Y:S04]  /*80b30*/  LDL.LU R25, [R1+0x52c] ;  /* 0x00052c0001197983 */ /* 0x000f280000300800 */
[----:B------:R0:W-:Y:S04]  /*80b40*/  STL [R1+0xc], R28 ;  /* 0x00000c1c01007387 */ /* 0x0001e80000100800 */
[----:B0-----:R-:W4:Y:S04]  /*80b50*/  LDL.LU R28, [R1+0x71c] ;  /* 0x00071c00011c7983 */ /* 0x001f280000300800 */
[----:B------:R-:W2:Y:S04]  /*80b60*/  LDL.LU R12, [R1+0x202c] ;  /* 0x00202c00010c7983 */ /* 0x000ea80000300800 */
[----:B------:R0:W-:Y:S04]  /*80b70*/  STL [R1+0x8], R29 ;  /* 0x0000081d01007387 */ /* 0x0001e80000100800 */
[----:B0-----:R-:W2:Y:S04]  /*80b80*/  LDL.LU R29, [R1+0x2028] ;  /* 0x00202800011d7983 */ /* 0x001ea80000300800 */
[----:B------:R-:W2:Y:S04]  /*80b90*/  LDL.LU R23, [R1+0x6bc] ;  /* 0x0006bc0001177983 */ /* 0x000ea80000300800 */
[----:B------:R0:W-:Y:S04]  /*80ba0*/  STL [R1+0x4], R21 ;  /* 0x0000041501007387 */ /* 0x0001e80000100800 */
[----:B------:R-:W2:Y:S04]  /*80bb0*/  LDL R24, [R1+0xf8] ;  /* 0x0000f80001187983 */ /* 0x000ea80000100800 */
[----:B------:R-:W-:Y:S01]  /*80bc0*/  STL [R1], R22 ;  /* 0x0000001601007387 */ /* 0x000fe20000100800 */
[----:B0-----:R-:W-:-:S03]  /*80bd0*/  FADD R21, R27, R26 ;  /* 0x0000001a1b157221 */ /* 0x001fc60000000000 */
[----:B------:R-:W2:Y:S04]  /*80be0*/  LDL.LU R26, [R1+0x10c] ;  /* 0x00010c00011a7983 */ /* 0x000ea80000300800 */
[----:B------:R-:W2:Y:S04]  /*80bf0*/  LDL.LU R27, [R1+0x6ac] ;  /* 0x0006ac00011b7983 */ /* 0x000ea80000300800 */
[----:B------:R0:W-:Y:S04]  /*80c00*/  STL [R1+0x1fc4], R21 ;  /* 0x001fc41501007387 */ /* 0x0001e80000100800 */
[----:B0-----:R-:W2:Y:S01]  /*80c10*/  LDL.LU R21, [R1+0x528] ;  /* 0x0005280001157983 */ /* 0x001ea20000300800 */
[----:B----4-:R-:W-:-:S03]  /*80c20*/  FADD R22, R28, R25 ;  /* 0x000000191c167221 */ /* 0x010fc60000000000 */
[----:B------:R-:W4:Y:S04]  /*80c30*/  LDL.LU R25, [R1+0x108] ;  /* 0x0001080001197983 */ /* 0x000f280000300800 */
[----:B------:R-:W4:Y:S04]  /*80c40*/  LDL.LU R28, [R1+0x6a4] ;  /* 0x0006a400011c7983 */ /* 0x000f280000300800 */
[----:B------:R-:W-:Y:S01]  /*80c50*/  STL [R1+0x1fc8], R22 ;  /* 0x001fc81601007387 */ /* 0x000fe20000100800 */
[----:B--2---:R-:W-:-:S05]  /*80c60*/  FADD R23, R23, R21 ;  /* 0x0000001517177221 */ /* 0x004fca0000000000 */
[----:B------:R0:W-:Y:S04]  /*80c70*/  STL [R1+0x1fbc], R23 ;  /* 0x001fbc1701007387 */ /* 0x0001e80000100800 */
[----:B0-----:R-:W2:Y:S01]  /*80c80*/  LDL.LU R23, [R1+0xf4] ;  /* 0x0000f40001177983 */ /* 0x001ea20000300800 */
[----:B------:R-:W-:Y:S01]  /*80c90*/  ISETP.GE.U32.AND P1, PT, R24, 0x7f800000, PT ;  /* 0x7f8000001800780c */ /* 0x000fe20003f26070 */
[----:B------:R-:W-:Y:S02]  /*80ca0*/  FADD R24, R27, R26 ;  /* 0x0000001a1b187221 */ /* 0x000fe40000000000 */
[----:B----4-:R-:W-:Y:S01]  /*80cb0*/  FADD R25, R28, R25 ;  /* 0x000000191c197221 */ /* 0x010fe20000000000 */
[----:B--2---:R0:W-:Y:S04]  /*80cc0*/  STL [R1+0x2000], R23 ;  /* 0x0020001701007387 */ /* 0x0041e80000100800 */
[----:B------:R-:W2:Y:S04]  /*80cd0*/  LDL.LU R26, [R1+0x6a0] ;  /* 0x0006a000011a7983 */ /* 0x000ea80000300800 */
[----:B0-----:R-:W4:Y:S04]  /*80ce0*/  LDL.LU R23, [R1+0x100] ;  /* 0x0001000001177983 */ /* 0x001f280000300800 */
[----:B------:R-:W4:Y:S04]  /*80cf0*/  LDL.LU R27, [R1+0x69c] ;  /* 0x00069c00011b7983 */ /* 0x000f280000300800 */
[----:B------:R0:W-:Y:S04]  /*80d00*/  STL [R1+0x1fb4], R24 ;  /* 0x001fb41801007387 */ /* 0x0001e80000100800 */
[----:B------:R-:W2:Y:S04]  /*80d10*/  LDL.LU R22, [R1+0x4c] ;  /* 0x00004c0001167983 */ /* 0x000ea80000300800 */
[----:B------:R-:W2:Y:S04]  /*80d20*/  LDL.LU R28, [R1+0x698] ;  /* 0x00069800011c7983 */ /* 0x000ea80000300800 */
[----:B------:R-:W2:Y:S04]  /*80d30*/  LDL.LU R21, [R1+0x694] ;  /* 0x0006940001157983 */ /* 0x000ea80000300800 */
[----:B0-----:R-:W2:Y:S04]  /*80d40*/  LDL.LU R24, [R1+0xe4] ;  /* 0x0000e40001187983 */ /* 0x001ea80000300800 */
[----:B--2---:R0:W-:Y:S04]  /*80d50*/  STL [R1+0x2004], R24 ;  /* 0x0020041801007387 */ /* 0x0041e80000100800 */
[----:B0-----:R-:W2:Y:S04]  /*80d60*/  LDL.LU R24, [R1+0x104] ;  /* 0x0001040001187983 */ /* 0x001ea80000300800 */
[----:B------:R0:W-:Y:S01]  /*80d70*/  STL [R1+0x1fac], R25 ;  /* 0x001fac1901007387 */ /* 0x0001e20000100800 */
[----:B--2---:R-:W-:-:S05]  /*80d80*/  FADD R26, R26, R24 ;  /* 0x000000181a1a7221 */ /* 0x004fca0000000000 */
[----:B------:R-:W-:Y:S04]  /*80d90*/  STL [R1+0x1fa4], R26 ;  /* 0x001fa41a01007387 */ /* 0x000fe80000100800 */
[----:B0-----:R-:W2:Y:S01]  /*80da0*/  LDL.LU R25, [R1+0x24] ;  /* 0x0000240001197983 */ /* 0x001ea20000300800 */
[----:B----4-:R-:W-:Y:S02]  /*80db0*/  FADD R27, R27, R23 ;  /* 0x000000171b1b7221 */ /* 0x010fe40000000000 */
[----:B------:R-:W-:Y:S01]  /*80dc0*/  FADD R28, R28, R22 ;  /* 0x000000161c1c7221 */ /* 0x000fe20000000000 */
[----:B--2---:R-:W-:Y:S04]  /*80dd0*/  STL [R1+0x1ffc], R25 ;  /* 0x001ffc1901007387 */ /* 0x004fe80000100800 */
        /* <DEDUP_REMOVED lines=9> */
[----:B0-----:R-:W2:Y:S04]  /*80e70*/  LDL R14, [R1+0xfc] ;  /* 0x0000fc00010e7983 */ /* 0x001ea80000100800 */
[----:B------:R-:W4:Y:S04]  /*80e80*/  LDL.LU R10, [R1+0x48] ;  /* 0x00004800010a7983 */ /* 0x000f280000300800 */
[----:B------:R-:W4:Y:S04]  /*80e90*/  LDL.LU R6, [R1+0x690] ;  /* 0x0006900001067983 */ /* 0x000f280000300800 */
        /* <DEDUP_REMOVED lines=8> */
[----:B------:R-:W-:-:S03]  /*80f20*/  FADD R29, R21, R29 ;  /* 0x0000001d151d7221 */ /* 0x000fc60000000000 */
[----:B--2---:R0:W-:Y:S04]  /*80f30*/  STL [R1+0x2008], R23 ;  /* 0x0020081701007387 */ /* 0x0041e80000100800 */
[----:B0-----:R-:W2:Y:S04]  /*80f40*/  LDL.LU R23, [R1+0x40] ;  /* 0x0000400001177983 */ /* 0x001ea80000300800 */
[----:B------:R-:W3:Y:S04]  /*80f50*/  LDL.LU R28, [R1+0x54c] ;  /* 0x00054c00011c7983 */ /* 0x000ee80000300800 */
[----:B------:R-:W3:Y:S04]  /*80f60*/  LDL.LU R22, [R1+0x38] ;  /* 0x0000380001167983 */ /* 0x000ee80000300800 */
[----:B------:R-:W3:Y:S04]  /*80f70*/  LDL.LU R21, [R1+0x548] ;  /* 0x0005480001157983 */ /* 0x000ee80000300800 */
[----:B------:R-:W3:Y:S01]  /*80f80*/  LDL.LU R27, [R1+0xe0] ;  /* 0x0000e000011b7983 */ /* 0x000ee20000300800 */
[----:B----4-:R-:W-:Y:S01]  /*80f90*/  FADD R6, R6, R10 ;  /* 0x0000000a06067221 */ /* 0x010fe20000000000 */
[----:B------:R-:W-:Y:S01]  /*80fa0*/  ISETP.GE.U32.AND P0, PT, R14, 0x7f800000, PT ;  /* 0x7f8000000e00780c */ /* 0x000fe20003f06070 */
[----:B------:R-:W-:-:S02]  /*80fb0*/  FADD R19, R19, R5 ;  /* 0x0000000513137221 */ /* 0x000fc40000000000 */
[----:B------:R-:W-:Y:S02]  /*80fc0*/  FADD R26, R26, R8 ;  /* 0x000000081a1a7221 */ /* 0x000fe40000000000 */
[----:B------:R-:W-:Y:S02]  /*80fd0*/  FADD R25, R25, R17 ;  /* 0x0000001119197221 */ /* 0x000fe40000000000 */
[----:B--2---:R-:W-:Y:S01]  /*80fe0*/  FADD R24, R24, R23 ;  /* 0x0000001718187221 */ /* 0x004fe20000000000 */
[----:B---3--:R0:W-:Y:S04]  /*80ff0*/  STL [R1+0x1ff8], R27 ;  /* 0x001ff81b01007387 */ /* 0x0081e80000100800 */
[----:B0-----:R-:W2:Y:S04]  /*81000*/  LDL.LU R27, [R1+0xf0] ;  /* 0x0000f000011b7983 */ /* 0x001ea80000300800 */
[----:B------:R0:W-:Y:S04]  /*81010*/  STL [R1+0x1fa8], R29 ;  /* 0x001fa81d01007387 */ /* 0x0001e80000100800 */
[----:B0-----:R0:W3:Y:S04]  /*81020*/  LDL.LU R29, [R1+0x2c] ;  /* 0x00002c00011d7983 */ /* 0x0010e80000300800 */
[----:B------:R-:W4:Y:S04]  /*81030*/  LDL.LU R14, [R1+0x2024] ;  /* 0x00202400010e7983 */ /* 0x000f280000300800 */
[----:B------:R-:W2:Y:S04]  /*81040*/  LDL.LU R10, [R1+0x2020] ;  /* 0x00202000010a7983 */ /* 0x000ea80000300800 */
[----:B------:R1:W-:Y:S04]  /*81050*/  STL [R1+0x48], R6 ;  /* 0x0000480601007387 */ /* 0x0003e80000100800 */
[----:B-1----:R-:W2:Y:S04]  /*81060*/  LDL.LU R6, [R1+0x201c] ;  /* 0x00201c0001067983 */ /* 0x002ea80000300800 */
[----:B------:R-:W2:Y:S04]  /*81070*/  LDL.LU R5, [R1+0x2018] ;  /* 0x0020180001057983 */ /* 0x000ea80000300800 */
[----:B------:R1:W-:Y:S04]  /*81080*/  STL [R1+0x4c], R19 ;  /* 0x00004c1301007387 */ /* 0x0003e80000100800 */
[----:B-1----:R-:W2:Y:S04]  /*81090*/  LDL.LU R19, [R1+0x2014] ;  /* 0x0020140001137983 */ /* 0x002ea80000300800 */
[----:B------:R-:W2:Y:S04]  /*810a0*/  LDL.LU R8, [R1+0x2010] ;  /* 0x0020100001087983 */ /* 0x000ea80000300800 */
[----:B------:R1:W-:Y:S04]  /*810b0*/  STL [R1+0x44], R26 ;  /* 0x0000441a01007387 */ /* 0x0003e80000100800 */
[----:B-1----:R-:W2:Y:S04]  /*810c0*/  LDL.LU R26, [R1+0xf8] ;  /* 0x0000f800011a7983 */ /* 0x002ea80000300800 */
[----:B------:R-:W2:Y:S04]  /*810d0*/  LDL.LU R17, [R1+0x200c] ;  /* 0x00200c0001117983 */ /* 0x000ea80000300800 */
[----:B------:R-:W-:Y:S04]  /*810e0*/  STL [R1+0x30], R25 ;  /* 0x0000301901007387 */ /* 0x000fe80000100800 */
[----:B------:R-:W2:Y:S04]  /*810f0*/  LDL.LU R23, [R1+0x2008] ;  /* 0x0020080001177983 */ /* 0x000ea80000300800 */
[----:B------:R1:W-:Y:S04]  /*81100*/  STL [R1+0x7bc], R24 ;  /* 0x0007bc1801007387 */ /* 0x0003e80000100800 */
[----:B-1----:R-:W3:Y:S01]  /*81110*/  LDL.LU R24, [R1+0x2004] ;  /* 0x0020040001187983 */ /* 0x002ee20000300800 */
[----:B--2---:R-:W-:-:S03]  /*81120*/  FADD R28, R28, R23 ;  /* 0x000000171c1c7221 */ /* 0x004fc60000000000 */
[----:B------:R-:W2:Y:S04]  /*81130*/  LDL.LU R23, [R1+0x2000] ;  /* 0x0020000001177983 */ /* 0x000ea80000300800 */
[----:B------:R1:W-:Y:S02]  /*81140*/  STL [R1+0x1268], R28 ;  /* 0x0012681c01007387 */ /* 0x0003e40000100800 */
[----:B-1----:R-:W-:Y:S02]  /*81150*/  FADD R28, R21, R22 ;  /* 0x00000016151c7221 */ /* 0x002fe40000000000 */
[----:B------:R0:W2:Y:S04]  /*81160*/  LDL.LU R21, [R1+0x28] ;  /* 0x0000280001157983 */ /* 0x0000a80000300800 */
[----:B------:R0:W2:Y:S04]  /*81170*/  LDL.LU R22, [R1+0x20] ;  /* 0x0000200001167983 */ /* 0x0000a80000300800 */
[----:B------:R1:W-:Y:S04]  /*81180*/  STL [R1+0x126c], R28 ;  /* 0x00126c1c01007387 */ /* 0x0003e80000100800 */
[----:B-1----:R-:W2:Y:S01]  /*81190*/  LDL.LU R28, [R1+0x18] ;  /* 0x00001800011c7983 */ /* 0x002ea20000300800 */
[----:B------:R-:W-:Y:S01]  /*811a0*/  @P1 IMAD.MOV.U32 R25, RZ, RZ, 0x7f800000 ;  /* 0x7f800000ff191424 */ /* 0x000fe200078e00ff */
[----:B------:R-:W-:-:S03]  /*811b0*/  FSETP.NEU.AND P5, PT, R26, RZ, PT ;  /* 0x000000ff1a00720b */ /* 0x000fc60003fad000 */
[----:B---3--:R-:W-:Y:S01]  /*811c0*/  @P1 FFMA.FTZ R29, R26, R25, +INF ;  /* 0x7f8000001a1d1423 */ /* 0x008fe20000010019 */
[----:B--2---:R1:W-:Y:S04]  /*811d0*/  STL [R1+0x1ff0], R28 ;  /* 0x001ff01c01007387 */ /* 0x0043e80000100800 */
[----:B-1----:R-:W2:Y:S04]  /*811e0*/  LDL.LU R28, [R1+0xfc] ;  /* 0x0000fc00011c7983 */ /* 0x002ea80000300800 */
[----:B------:R-:W3:Y:S01]  /*811f0*/  LDL.LU R26, [R1+0x1c] ;  /* 0x00001c00011a7983 */ /* 0x000ee20000300800 */
[----:B------:R-:W-:-:S02]  /*81200*/  @P0 MOV R25, 0x7f800000 ;  /* 0x7f80000000190802 */ /* 0x000fc40000000f00 */
[----:B------:R-:W-:Y:S01]  /*81210*/  ISETP.GE.U32.AND P4, PT, R27, 0x7f800000, PT ;  /* 0x7f8000001b00780c */ /* 0x000fe20003f86070 */
[----:B---3--:R1:W-:Y:S02]  /*81220*/  STL [R1+0x1ff4], R26 ;  /* 0x001ff41a01007387 */ /* 0x0083e40000100800 */
[C---:B--2---:R-:W-:Y:S02]  /*81230*/  @P0 FFMA.FTZ R21, R28.reuse, R25, +INF ;  /* 0x7f8000001c150423 */ /* 0x044fe40000010019 */
[----:B-1----:R-:W2:Y:S04]  /*81240*/  LDL R26, [R1+0xec] ;  /* 0x0000ec00011a7983 */ /* 0x002ea80000100800 */
[----:B------:R0:W3:Y:S01]  /*81250*/  LDL.LU R25, [R1+0x1ffc] ;  /* 0x001ffc0001197983 */ /* 0x0000e20000300800 */
[----:B------:R-:W-:-:S02]  /*81260*/  FSETP.NEU.AND P1, PT, R28, RZ, PT ;  /* 0x000000ff1c00720b */ /* 0x000fc40003f2d000 */
[----:B------:R-:W-:Y:S02]  /*81270*/  FSETP.NEU.AND P0, PT, R27, RZ, PT ;  /* 0x000000ff1b00720b */ /* 0x000fe40003f0d000 */
[----:B------:R-:W-:Y:S02]  /*81280*/  FSEL R21, R21, -INF , P1 ;  /* 0xff80000015157808 */ /* 0x000fe40000800000 */
[----:B--2---:R-:W-:Y:S02]  /*81290*/  ISETP.GE.U32.AND P6, PT, R26, 0x7f800000, PT ;  /* 0x7f8000001a00780c */ /* 0x004fe40003fc6070 */
[----:B------:R-:W-:-:S05]  /*812a0*/  @P4 MOV R26, 0x7f800000 ;  /* 0x7f800000001a4802 */ /* 0x000fca0000000f00 */
[----:B---3--:R-:W-:Y:S01]  /*812b0*/  @P4 FFMA.FTZ R25, R27, R26, +INF ;  /* 0x7f8000001b194423 */ /* 0x008fe2000001001a */
[----:B------:R-:W-:Y:S01]  /*812c0*/  FSEL R26, R29, -INF , P5 ;  /* 0xff8000001d1a7808 */ /* 0x000fe20002800000 */
[----:B------:R-:W2:Y:S04]  /*812d0*/  LDL.LU R27, [R1+0x1ff8] ;  /* 0x001ff800011b7983 */ /* 0x000ea80000300800 */
[----:B------:R-:W-:Y:S04]  /*812e0*/  STL [R1+0x10b8], R26 ;  /* 0x0010b81a01007387 */ /* 0x000fe80000100800 */
[----:B------:R-:W-:Y:S04]  /*812f0*/  STL [R1+0x10bc], R21 ;  /* 0x0010bc1501007387 */ /* 0x000fe80000100800 */
[----:B------:R-:W3:Y:S01]  /*81300*/  LDL.LU R29, [R1+0xc] ;  /* 0x00000c00011d7983 */ /* 0x000ee20000300800 */
[----:B------:R-:W-:-:S03]  /*81310*/  ISETP.GE.U32.AND P2, PT, R23, 0x7f800000, PT ;  /* 0x7f8000001700780c */ /* 0x000fc60003f46070 */
[----:B---3--:R1:W-:Y:S04]  /*81320*/  STL [R1+0x1fe8], R29 ;  /* 0x001fe81d01007387 */ /* 0x0083e80000100800 */
[----:B-1----:R-:W3:Y:S04]  /*81330*/  LDL.LU R29, [R1+0xe8] ;  /* 0x0000e800011d7983 */ /* 0x002ee80000300800 */
[----:B------:R-:W3:Y:S02]  /*81340*/  LDL.LU R21, [R1+0xd0] ;  /* 0x0000d00001157983 */ /* 0x000ee40000300800 */
[----:B------:R-:W-:-:S02]  /*81350*/  @P2 MOV R26, 0x7f800000 ;  /* 0x7f800000001a2802 */ /* 0x000fc40000000f00 */
[----:B------:R-:W-:Y:S02]  /*81360*/  FSEL R25, R25, -INF , P0 ;  /* 0xff80000019197808 */ /* 0x000fe40000000000 */
[----:B--2---:R-:W-:Y:S01]  /*81370*/  ISETP.GE.U32.AND P5, PT, R27, 0x7f800000, PT ;  /* 0x7f8000001b00780c */ /* 0x004fe20003fa6070 */
[C---:B------:R-:W-:Y:S01]  /*81380*/  @P2 FFMA.FTZ R22, R23.reuse, R26, +INF ;  /* 0x7f80000017162423 */ /* 0x040fe2000001001a */
[----:B------:R-:W-:Y:S01]  /*81390*/  FSETP.NEU.AND P4, PT, R23, RZ, PT ;  /* 0x000000ff1700720b */ /* 0x000fe20003f8d000 */
[----:B---3--:R1:W-:Y:S04]  /*813a0*/  STL [R1+0x1fe4], R21 ;  /* 0x001fe41501007387 */ /* 0x0083e80000100800 */
[----:B-1----:R-:W2:Y:S04]  /*813b0*/  LDL.LU R21, [R1+0xdc] ;  /* 0x0000dc0001157983 */ /* 0x002ea80000300800 */
[----:B------:R1:W-:Y:S04]  /*813c0*/  STL [R1+0x1fec], R27 ;  /* 0x001fec1b01007387 */ /* 0x0003e80000100800 */
[----:B-1----:R-:W3:Y:S04]  /*813d0*/  LDL.LU R27, [R1+0xec] ;  /* 0x0000ec00011b7983 */ /* 0x002ee80000300800 */
[----:B------:R-:W-:Y:S04]  /*813e0*/  STL [R1+0x10f4], R25 ;  /* 0x0010f41901007387 */ /* 0x000fe80000100800 */
[----:B------:R0:W3:Y:S04]  /*813f0*/  LDL.LU R26, [R1+0x1ff4] ;  /* 0x001ff400011a7983 */ /* 0x0000e80000300800 */
[----:B------:R-:W2:Y:S01]  /*81400*/  LDL.LU R23, [R1+0xbc] ;  /* 0x0000bc0001177983 */ /* 0x000ea20000300800 */
[----:B------:R-:W-:Y:S01]  /*81410*/  @P6 IMAD.MOV.U32 R28, RZ, RZ, 0x7f800000 ;  /* 0x7f800000ff1c6424 */ /* 0x000fe200078e00ff */
[----:B------:R-:W-:-:S03]  /*81420*/  ISETP.GE.U32.AND P3, PT, R24, 0x7f800000, PT ;  /* 0x7f8000001800780c */ /* 0x000fc60003f66070 */
[----:B---3--:R-:W-:Y:S01]  /*81430*/  @P6 FFMA.FTZ R26, R27, R28, +INF ;  /* 0x7f8000001b1a6423 */ /* 0x008fe2000001001c */
[----:B--2---:R1:W-:Y:S04]  /*81440*/  STL [R1+0x1fe0], R23 ;  /* 0x001fe01701007387 */ /* 0x0043e80000100800 */
[----:B-1----:R0:W2:Y:S04]  /*81450*/  LDL.LU R23, [R1+0x10] ;  /* 0x0000100001177983 */ /* 0x0020a80000300800 */
[----:B------:R0:W3:Y:S01]  /*81460*/  LDL.LU R28, [R1+0x1ff0] ;  /* 0x001ff000011c7983 */ /* 0x0000e20000300800 */
[----:B------:R-:W-:-:S02]  /*81470*/  @P3 MOV R25, 0x7f800000 ;  /* 0x7f80000000193802 */ /* 0x000fc40000000f00 */
[----:B------:R-:W-:Y:S02]  /*81480*/  FSETP.NEU.AND P2, PT, R27, RZ, PT ;  /* 0x000000ff1b00720b */ /* 0x000fe40003f4d000 */
[----:B------:R-:W2:Y:S01]  /*81490*/  LDL R27, [R1+0xd8] ;  /* 0x0000d800011b7983 */ /* 0x000ea20000100800 */
[C---:B------:R-:W-:Y:S01]  /*814a0*/  FSETP.NEU.AND P6, PT, R24.reuse, RZ, PT ;  /* 0x000000ff1800720b */ /* 0x040fe20003fcd000 */
[----:B---3--:R-:W-:Y:S01]  /*814b0*/  @P3 FFMA.FTZ R28, R24, R25, +INF ;  /* 0x7f800000181c3423 */ /* 0x008fe20000010019 */
[----:B------:R-:W-:Y:S02]  /*814c0*/  FSEL R25, R22, -INF , P4 ;  /* 0xff80000016197808 */ /* 0x000fe40002000000 */
[----:B------:R0:W3:Y:S04]  /*814d0*/  LDL.LU R22, [R1+0x8] ;  /* 0x0000080001167983 */ /* 0x0000e80000300800 */
[----:B------:R-:W2:Y:S04]  /*814e0*/  LDL.LU R24, [R1+0xc0] ;  /* 0x0000c00001187983 */ /* 0x000ea80000300800 */
[----:B------:R-:W-:Y:S04]  /*814f0*/  STL [R1+0x10f0], R25 ;  /* 0x0010f01901007387 */ /* 0x000fe80000100800 */
[----:B--2---:R1:W-:Y:S04]  /*81500*/  STL [R1+0x1fd0], R24 ;  /* 0x001fd01801007387 */ /* 0x0043e80000100800 */
[----:B-1----:R-:W2:Y:S04]  /*81510*/  LDL.LU R24, [R1+0xd4] ;  /* 0x0000d40001187983 */ /* 0x002ea80000300800 */
[----:B------:R-:W2:Y:S01]  /*81520*/  LDL.LU R25, [R1+0xb8] ;  /* 0x0000b80001197983 */ /* 0x000ea20000300800 */
[----:B------:R-:W-:-:S02]  /*81530*/  FSEL R26, R26, -INF , P2 ;  /* 0xff8000001a1a7808 */ /* 0x000fc40001000000 */
[----:B------:R-:W-:Y:S01]  /*81540*/  ISETP.GE.U32.AND P1, PT, R29, 0x7f800000, PT ;  /* 0x7f8000001d00780c */ /* 0x000fe20003f26070 */
[----:B--2---:R1:W-:Y:S04]  /*81550*/  STL [R1+0x1fd4], R25 ;  /* 0x001fd41901007387 */ /* 0x0043e80000100800 */
[----:B-1----:R0:W2:Y:S04]  /*81560*/  LDL.LU R25, [R1+0x14] ;  /* 0x0000140001197983 */ /* 0x0020a80000300800 */
[----:B------:R1:W-:Y:S04]  /*81570*/  STL [R1+0x11a4], R26 ;  /* 0x0011a41a01007387 */ /* 0x0003e80000100800 */
[----:B-1----:R-:W3:Y:S01]  /*81580*/  LDL.LU R26, [R1+0xb4] ;  /* 0x0000b400011a7983 */ /* 0x002ee20000300800 */
[----:B------:R-:W-:-:S02]  /*81590*/  ISETP.GE.U32.AND P3, PT, R27, 0x7f800000, PT ;  /* 0x7f8000001b00780c */ /* 0x000fc40003f66070 */
[----:B------:R-:W-:-:S05]  /*815a0*/  @P1 MOV R27, 0x7f800000 ;  /* 0x7f800000001b1802 */ /* 0x000fca0000000f00 */
[----:B--2---:R-:W-:Y:S01]  /*815b0*/  @P1 FFMA.FTZ R25, R29, R27, +INF ;  /* 0x7f8000001d191423 */ /* 0x004fe2000001001b */
[----:B---3--:R-:W-:Y:S04]  /*815c0*/  STL [R1+0x1fcc], R26 ;  /* 0x001fcc1a01007387 */ /* 0x008fe80000100800 */
[----:B------:R1:W-:Y:S04]  /*815d0*/  STL [R1+0x1fd8], R24 ;  /* 0x001fd81801007387 */ /* 0x0003e80000100800 */
[----:B------:R-:W2:Y:S01]  /*815e0*/  LDL.LU R27, [R1+0x1fec] ;  /* 0x001fec00011b7983 */ /* 0x000ea20000300800 */
[----:B------:R-:W-:-:S02]  /*815f0*/  ISETP.GE.U32.AND P4, PT, R24, 0x7f800000, PT ;  /* 0x7f8000001800780c */ /* 0x000fc40003f86070 */
[----:B------:R-:W-:Y:S02]  /*81600*/  FSETP.NEU.AND P2, PT, R29, RZ, PT ;  /* 0x000000ff1d00720b */ /* 0x000fe40003f4d000 */
[----:B------:R0:W3:Y:S01]  /*81610*/  LDL.LU R29, [R1+0x1fe8] ;  /* 0x001fe800011d7983 */ /* 0x0000e20000300800 */
[----:B-1----:R-:W-:Y:S02]  /*81620*/  @P5 MOV R24, 0x7f800000 ;  /* 0x7f80000000185802 */ /* 0x002fe40000000f00 */
[----:B------:R-:W-:Y:S02]  /*81630*/  ISETP.GE.U32.AND P0, PT, R21, 0x7f800000, PT ;  /* 0x7f8000001500780c */ /* 0x000fe40003f06070 */
[C---:B--2---:R-:W-:Y:S01]  /*81640*/  FSETP.NEU.AND P1, PT, R27.reuse, RZ, PT ;  /* 0x000000ff1b00720b */ /* 0x044fe20003f2d000 */
[----:B------:R-:W-:Y:S02]  /*81650*/  @P5 FFMA.FTZ R23, R27, R24, +INF ;  /* 0x7f8000001b175423 */ /* 0x000fe40000010018 */
[----:B------:R-:W2:Y:S08]  /*81660*/  LDL.LU R27, [R1+0xb0] ;  /* 0x0000b000011b7983 */ /* 0x000eb00000300800 */
[----:B------:R-:W-:Y:S01]  /*81670*/  @P0 IMAD.MOV.U32 R26, RZ, RZ, 0x7f800000 ;  /* 0x7f800000ff1a0424 */ /* 0x000fe200078e00ff */
[----:B------:R-:W-:-:S03]  /*81680*/  FSETP.NEU.AND P5, PT, R21, RZ, PT ;  /* 0x000000ff1500720b */ /* 0x000fc60003fad000 */
[----:B---3--:R-:W-:Y:S01]  /*81690*/  @P0 FFMA.FTZ R29, R21, R26, +INF ;  /* 0x7f800000151d0423 */ /* 0x008fe2000001001a */
[----:B------:R-:W-:Y:S01]  /*816a0*/  FSEL R26, R28, -INF , P6 ;  /* 0xff8000001c1a7808 */ /* 0x000fe20003000000 */
[----:B--2---:R-:W-:Y:S04]  /*816b0*/  STL [R1+0x1fdc], R27 ;  /* 0x001fdc1b01007387 */ /* 0x004fe80000100800 */
[----:B------:R-:W2:Y:S04]  /*816c0*/  LDL.LU R21, [R1+0x1fe4] ;  /* 0x001fe40001157983 */ /* 0x000ea80000300800 */
[----:B------:R-:W3:Y:S04]  /*816d0*/  LDL.LU R24, [R1+0xd8] ;  /* 0x0000d80001187983 */ /* 0x000ee80000300800 */
[----:B------:R1:W-:Y:S04]  /*816e0*/  STL [R1+0x1280], R26 ;  /* 0x0012801a01007387 */ /* 0x0003e80000100800 */
[----:B-1----:R0:W2:Y:S04]  /*816f0*/  LDL.LU R26, [R1+0x4] ;  /* 0x00000400011a7983 */ /* 0x0020a80000300800 */
[----:B------:R-:W2:Y:S01]  /*81700*/  LDL.LU R28, [R1+0xac] ;  /* 0x0000ac00011c7983 */ /* 0x000ea20000300800 */
[----:B------:R-:W-:-:S02]  /*81710*/  FSEL R25, R25, -INF , P2 ;  /* 0xff80000019197808 */ /* 0x000fc40001000000 */
[----:B------:R-:W-:Y:S02]  /*81720*/  FSEL R23, R23, -INF , P1 ;  /* 0xff80000017177808 */ /* 0x000fe40000800000 */
[----:B------:R-:W-:-:S05]  /*81730*/  @P3 MOV R27, 0x7f800000 ;  /* 0x7f800000001b3802 */ /* 0x000fca0000000f00 */
[C---:B---3--:R-:W-:Y:S01]  /*81740*/  @P3 FFMA.FTZ R22, R24.reuse, R27, +INF ;  /* 0x7f80000018163423 */ /* 0x048fe2000001001b */
[----:B------:R-:W-:Y:S01]  /*81750*/  FSETP.NEU.AND P1, PT, R24, RZ, PT ;  /* 0x000000ff1800720b */ /* 0x000fe20003f2d000 */
[----:B--2---:R1:W-:Y:S04]  /*81760*/  STL [R1+0x1fc0], R28 ;  /* 0x001fc01c01007387 */ /* 0x0043e80000100800 */
[----:B-1----:R-:W2:Y:S04]  /*81770*/  LDL.LU R28, [R1+0xcc] ;  /* 0x0000cc00011c7983 */ /* 0x002ea80000300800 */
[----:B------:R-:W-:Y:S04]  /*81780*/  STL [R1+0x1288], R25 ;  /* 0x0012881901007387 */ /* 0x000fe80000100800 */
[----:B------:R1:W-:Y:S04]  /*81790*/  STL [R1+0x128c], R23 ;  /* 0x00128c1701007387 */ /* 0x0003e80000100800 */
[----:B-1----:R-:W3:Y:S04]  /*817a0*/  LDL.LU R23, [R1+0x1fe0] ;  /* 0x001fe00001177983 */ /* 0x002ee80000300800 */
[----:B------:R-:W2:Y:S04]  /*817b0*/  LDL.LU R27, [R1+0x1fdc] ;  /* 0x001fdc00011b7983 */ /* 0x000ea80000300800 */
[----:B------:R-:W2:Y:S01]  /*817c0*/  LDL.LU R24, [R1+0x1fd8] ;  /* 0x001fd80001187983 */ /* 0x000ea20000300800 */
[----:B------:R-:W-:-:S02]  /*817d0*/  @P4 MOV R25, 0x7f800000 ;  /* 0x7f80000000194802 */ /* 0x000fc40000000f00 */
[----:B------:R-:W-:Y:S02]  /*817e0*/  FSEL R29, R29, -INF , P5 ;  /* 0xff8000001d1d7808 */ /* 0x000fe40002800000 */
[----:B------:R-:W-:Y:S01]  /*817f0*/  FSEL R22, R22, -INF , P1 ;  /* 0xff80000016167808 */ /* 0x000fe20000800000 */
[C---:B--2---:R-:W-:Y:S02]  /*81800*/  @P4 FFMA.FTZ R26, R24.reuse, R25, +INF ;  /* 0x7f800000181a4423 */ /* 0x044fe40000010019 */
[----:B------:R-:W2:Y:S01]  /*81810*/  LDL.LU R25, [R1+0x1fd4] ;  /* 0x001fd40001197983 */ /* 0x000ea20000300800 */
[----:B------:R-:W-:-:S03]  /*81820*/  FSETP.NEU.AND P3, PT, R24, RZ, PT ;  /* 0x000000ff1800720b */ /* 0x000fc60003f6d000 */
[----:B------:R-:W3:Y:S04]  /*81830*/  LDL.LU R24, [R1+0x1fd0] ;  /* 0x001fd00001187983 */ /* 0x000ee80000300800 */
[----:B------:R1:W-:Y:S04]  /*81840*/  STL [R1+0x1290], R29 ;  /* 0x0012901d01007387 */ /* 0x0003e80000100800 */
[----:B-1----:R0:W3:Y:S04]  /*81850*/  LDL.LU R29, [R1] ;  /* 0x00000000011d7983 */ /* 0x0020e80000300800 */
[----:B------:R-:W-:Y:S01]  /*81860*/  STL [R1+0x1294], R22 ;  /* 0x0012941601007387 */ /* 0x000fe20000100800 */
[----:B--2---:R-:W-:-:S03]  /*81870*/  ISETP.GE.U32.AND P5, PT, R25, 0x7f800000, PT ;  /* 0x7f8000001900780c */ /* 0x004fc60003fa6070 */
[----:B------:R1:W-:Y:S02]  /*81880*/  STL [R1+0x1fb8], R25 ;  /* 0x001fb81901007387 */ /* 0x0003e40000100800 */
[----:B-1----:R-:W-:Y:S02]  /*81890*/  FSEL R25, R26, -INF , P3 ;  /* 0xff8000001a197808 */ /* 0x002fe40001800000 */
[----:B------:R-:W2:Y:S01]  /*818a0*/  LDL.LU R26, [R1+0x1fcc] ;  /* 0x001fcc00011a7983 */ /* 0x000ea20000300800 */
[----:B------:R-:W-:-:S03]  /*818b0*/  ISETP.GE.U32.AND P0, PT, R21, 0x7f800000, PT ;  /* 0x7f8000001500780c */ /* 0x000fc60003f06070 */
[----:B------:R-:W-:Y:S01]  /*818c0*/  STL [R1+0x129c], R25 ;  /* 0x00129c1901007387 */ /* 0x000fe20000100800 */
[----:B------:R-:W-:-:S09]  /*818d0*/  FSETP.NEU.AND P4, PT, R21, RZ, PT ;  /* 0x000000ff1500720b */ /* 0x000fd20003f8d000 */
[----:B------:R-:W-:-:S05]  /*818e0*/  @P0 MOV R22, 0x7f800000 ;  /* 0x7f80000000160802 */ /* 0x000fca0000000f00 */
[----:B---3--:R-:W-:Y:S01]  /*818f0*/  @P0 FFMA.FTZ R29, R21, R22, +INF ;  /* 0x7f800000151d0423 */ /* 0x008fe20000010016 */
[----:B--2---:R1:W-:Y:S04]  /*81900*/  STL [R1+0x1fb0], R26 ;  /* 0x001fb01a01007387 */ /* 0x0043e80000100800 */
[----:B------:R0:W2:Y:S04]  /*81910*/  LDL.LU R22, [R1+0x1fc8] ;  /* 0x001fc80001167983 */ /* 0x0000a80000300800 */
[----:B------:R0:W3:Y:S01]  /*81920*/  LDL.LU R21, [R1+0x1fc4] ;  /* 0x001fc40001157983 */ /* 0x0000e20000300800 */
[----:B------:R-:W-:-:S02]  /*81930*/  ISETP.GE.U32.AND P6, PT, R28, 0x7f800000, PT ;  /* 0x7f8000001c00780c */ /* 0x000fc40003fc6070 */
[----:B------:R-:W-:Y:S02]  /*81940*/  ISETP.GE.U32.AND P2, PT, R23, 0x7f800000, PT ;  /* 0x7f8000001700780c */ /* 0x000fe40003f46070 */
[----:B------:R-:W-:Y:S02]  /*81950*/  ISETP.GE.U32.AND P3, PT, R26, 0x7f800000, PT ;  /* 0x7f8000001a00780c */ /* 0x000fe40003f66070 */
[----:B------:R-:W-:-:S07]  /*81960*/  FSETP.NEU.AND P0, PT, R28, RZ, PT ;  /* 0x000000ff1c00720b */ /* 0x000fce0003f0d000 */
[----:B-1----:R-:W-:Y:S02]  /*81970*/  @P6 IMAD.MOV.U32 R26, RZ, RZ, 0x7f800000 ;  /* 0x7f800000ff1a6424 */ /* 0x002fe400078e00ff */
[----:B------:R-:W-:-:S05]  /*81980*/  @P2 MOV R25, 0x7f800000 ;  /* 0x7f80000000192802 */ /* 0x000fca0000000f00 */
[C---:B--2---:R-:W-:Y:S02]  /*81990*/  @P2 FFMA.FTZ R22, R23.reuse, R25, +INF ;  /* 0x7f80000017162423 */ /* 0x044fe40000010019 */
[----:B---3--:R-:W-:Y:S01]  /*819a0*/  @P6 FFMA.FTZ R21, R28, R26, +INF ;  /* 0x7f8000001c156423 */ /* 0x008fe2000001001a */
[----:B------:R-:W-:Y:S01]  /*819b0*/  FSETP.NEU.AND P6, PT, R23, RZ, PT ;  /* 0x000000ff1700720b */ /* 0x000fe20003fcd000 */
[----:B------:R-:W2:Y:S01]  /*819c0*/  LDL.LU R28, [R1+0x1fc0] ;  /* 0x001fc000011c7983 */ /* 0x000ea20000300800 */
[----:B------:R0:W3:Y:S01]  /*819d0*/  LDL.LU R23, [R1+0x1fbc] ;  /* 0x001fbc0001177983 */ /* 0x0000e20000300800 */
[----:B------:R-:W-:Y:S02]  /*819e0*/  ISETP.GE.U32.AND P1, PT, R24, 0x7f800000, PT ;  /* 0x7f8000001800780c */ /* 0x000fe40003f26070 */
[----:B------:R-:W-:Y:S02]  /*819f0*/  FSEL R25, R29, -INF , P4 ;  /* 0xff8000001d197808 */ /* 0x000fe40002000000 */
[----:B------:R-:W-:-:S03]  /*81a00*/  FSEL R21, R21, -INF , P0 ;  /* 0xff80000015157808 */ /* 0x000fc60000000000 */
[----:B------:R1:W-:Y:S02]  /*81a10*/  STL [R1+0x1298], R25 ;  /* 0x0012981901007387 */ /* 0x0003e40000100800 */
[----:B------:R0:W-:Y:S02]  /*81a20*/  STL [R1+0x12a4], R21 ;  /* 0x0012a41501007387 */ /* 0x0001e40000100800 */
[----:B------:R-:W2:Y:S01]  /*81a30*/  LDL R29, [R1+0xa8] ;  /* 0x0000a800011d7983 */ /* 0x000ea20000100800 */
[----:B------:R-:W-:Y:S02]  /*81a40*/  FSETP.NEU.AND P2, PT, R24, RZ, PT ;  /* 0x000000ff1800720b */ /* 0x000fe40003f4d000 */
[----:B-1----:R-:W-:-:S05]  /*81a50*/  @P1 MOV R25, 0x7f800000 ;  /* 0x7f80000000191802 */ /* 0x002fca0000000f00 */
[----:B---3--:R-:W-:Y:S02]  /*81a60*/  @P1 FFMA.FTZ R23, R24, R25, +INF ;  /* 0x7f80000018171423 */ /* 0x008fe40000010019 */
[----:B------:R-:W3:Y:S01]  /*81a70*/  LDL.LU R25, [R1+0x1fb8] ;  /* 0x001fb80001197983 */ /* 0x000ee20000300800 */
[----:B------:R1:W2:Y:S01]  /*81a80*/  LDL.LU R24, [R1+0x1fb4] ;  /* 0x001fb40001187983 */ /* 0x0002a20000300800 */
[----:B------:R-:W-:Y:S01]  /*81a90*/  @P5 MOV R26, 0x7f800000 ;  /* 0x7f800000001a5802 */ /* 0x000fe20000000f00 */
[----:B0-----:R-:W-:Y:S01]  /*81aa0*/  @P3 IMAD.MOV.U32 R21, RZ, RZ, 0x7f800000 ;  /* 0x7f800000ff153424 */ /* 0x001fe200078e00ff */
[----:B---3--:R-:W-:-:S03]  /*81ab0*/  FSETP.NEU.AND P1, PT, R25, RZ, PT ;  /* 0x000000ff1900720b */ /* 0x008fc60003f2d000 */
[----:B--2---:R-:W-:Y:S02]  /*81ac0*/  @P5 FFMA.FTZ R24, R25, R26, +INF ;  /* 0x7f80000019185423 */ /* 0x004fe4000001001a */
[----:B------:R-:W2:Y:S01]  /*81ad0*/  LDL.LU R26, [R1+0x1fb0] ;  /* 0x001fb000011a7983 */ /* 0x000ea20000300800 */
[----:B------:R1:W3:Y:S01]  /*81ae0*/  LDL.LU R25, [R1+0x1fac] ;  /* 0x001fac0001197983 */ /* 0x0002e20000300800 */
[----:B------:R-:W-:Y:S02]  /*81af0*/  FSEL R22, R22, -INF , P6 ;  /* 0xff80000016167808 */ /* 0x000fe40003000000 */
[----:B------:R-:W-:Y:S02]  /*81b00*/  FSEL R23, R23, -INF , P2 ;  /* 0xff80000017177808 */ /* 0x000fe40001000000 */
[----:B------:R-:W-:Y:S02]  /*81b10*/  FSEL R24, R24, -INF , P1 ;  /* 0xff80000018187808 */ /* 0x000fe40000800000 */
[C---:B--2---:R-:W-:Y:S01]  /*81b20*/  FSETP.NEU.AND P5, PT, R26.reuse, RZ, PT ;  /* 0x000000ff1a00720b */ /* 0x044fe20003fad000 */
[----:B---3--:R-:W-:-:S02]  /*81b30*/  @P3 FFMA.FTZ R25, R26, R21, +INF ;  /* 0x7f8000001a193423 */ /* 0x008fc40000010015 */
[----:B------:R-:W2:Y:S04]  /*81b40*/  LDL R26, [R1+0x7c] ;  /* 0x00007c00011a7983 */ /* 0x000ea80000100800 */
[----:B------:R-:W3:Y:S01]  /*81b50*/  LDL R21, [R1+0x98] ;  /* 0x0000980001157983 */ /* 0x000ee20000100800 */
[----:B------:R0:W-:Y:S01]  /*81b60*/  STL [R1+0x12a8], R22 ;  /* 0x0012a81601007387 */ /* 0x0001e20000100800 */
[----:B------:R-:W-:Y:S02]  /*81b70*/  ISETP.GE.U32.AND P6, PT, R29, 0x7f800000, PT ;  /* 0x7f8000001d00780c */ /* 0x000fe40003fc6070 */
[----:B0-----:R-:W4:Y:S01]  /*81b80*/  LDL R22, [R1+0x5e4] ;  /* 0x0005e40001167983 */ /* 0x001f220000100800 */
[----:B------:R1:W4:Y:S02]  /*81b90*/  LDL.LU R29, [R1+0x1fa8] ;  /* 0x001fa800011d7983 */ /* 0x0003240000300800 */
[----:B------:R-:W-:Y:S02]  /*81ba0*/  STL [R1+0x12b4], R23 ;  /* 0x0012b41701007387 */ /* 0x000fe40000100800 */
[----:B------:R0:W-:Y:S02]  /*81bb0*/  STL [R1+0x12b8], R24 ;  /* 0x0012b81801007387 */ /* 0x0001e40000100800 */
[----:B0-----:R-:W4:Y:S01]  /*81bc0*/  LDL R24, [R1+0x70] ;  /* 0x0000700001187983 */ /* 0x001f220000100800 */
[----:B--2---:R-:W-:-:S03]  /*81bd0*/  ISETP.GE.U32.AND P2, PT, R26, 0x7f800000, PT ;  /* 0x7f8000001a00780c */ /* 0x004fc60003f46070 */
[----:B------:R1:W2:Y:S01]  /*81be0*/  LDL.LU R26, [R1+0x1fa4] ;  /* 0x001fa400011a7983 */ /* 0x0002a20000300800 */
[----:B------:R-:W-:Y:S02]  /*81bf0*/  ISETP.GE.U32.AND P4, PT, R27, 0x7f800000, PT ;  /* 0x7f8000001b00780c */ /* 0x000fe40003f86070 */
[----:B---3--:R-:W-:Y:S02]  /*81c00*/  ISETP.GE.U32.AND P3, PT, R21, 0x7f800000, PT ;  /* 0x7f8000001500780c */ /* 0x008fe40003f66070 */
[----:B------:R-:W-:-:S09]  /*81c10*/  FSETP.NEU.AND P1, PT, R27, RZ, PT ;  /* 0x000000ff1b00720b */ /* 0x000fd20003f2d000 */
[----:B------:R-:W-:Y:S02]  /*81c20*/  @P4 MOV R21, 0x7f800000 ;  /* 0x7f80000000154802 */ /* 0x000fe40000000f00 */
[----:B------:R-:W-:-:S03]  /*81c30*/  ISETP.GE.U32.AND P0, PT, R28, 0x7f800000, PT ;  /* 0x7f8000001c00780c */ /* 0x000fc60003f06070 */
[----:B--2---:R-:W-:Y:S02]  /*81c40*/  @P4 FFMA.FTZ R26, R27, R21, +INF ;  /* 0x7f8000001b1a4423 */ /* 0x004fe40000010015 */
[----:B------:R1:W2:Y:S01]  /*81c50*/  LDL.LU R27, [R1+0x1fa0] ;  /* 0x001fa000011b7983 */ /* 0x0002a20000300800 */
[----:B----4-:R-:W-:-:S07]  /*81c60*/  MOV R23, R22 ;  /* 0x0000001600177202 */ /* 0x010fce0000000f00 */
[----:B------:R-:W-:Y:S02]  /*81c70*/  @P0 MOV R22, 0x7f800000 ;  /* 0x7f80000000160802 */ /* 0x000fe40000000f00 */
[----:B------:R-:W3:Y:S01]  /*81c80*/  LDL R21, [R1+0x78] ;  /* 0x0000780001157983 */ /* 0x000ee20000100800 */
[C---:B------:R-:W-:Y:S02]  /*81c90*/  FSETP.NEU.AND P4, PT, R28.reuse, RZ, PT ;  /* 0x000000ff1c00720b */ /* 0x040fe40003f8d000 */
[----:B------:R-:W-:Y:S01]  /*81ca0*/  FSEL R25, R25, -INF , P5 ;  /* 0xff80000019197808 */ /* 0x000fe20002800000 */
[----:B--2---:R-:W-:Y:S02]  /*81cb0*/  @P0 FFMA.FTZ R27, R28, R22, +INF ;  /* 0x7f8000001c1b0423 */ /* 0x004fe40000010016 */
[----:B------:R1:W2:Y:S01]  /*81cc0*/  LDL.LU R28, [R1+0x1f9c] ;  /* 0x001f9c00011c7983 */ /* 0x0002a20000300800 */
[----:B------:R-:W4:Y:S02]  /*81cd0*/  LDL R22, [R1+0x80] ;  /* 0x0000800001167983 */ /* 0x000f240000100800 */
[----:B------:R0:W-:Y:S02]  /*81ce0*/  STL [R1+0x12bc], R25 ;  /* 0x0012bc1901007387 */ /* 0x0001e40000100800 */
[----:B0-----:R-:W2:Y:S01]  /*81cf0*/  LDL.LU R25, [R1+0xa8] ;  /* 0x0000a80001197983 */ /* 0x001ea20000300800 */
[----:B------:R-:W-:Y:S01]  /*81d00*/  ISETP.GE.U32.AND P5, PT, R24, 0x7f800000, PT ;  /* 0x7f8000001800780c */ /* 0x000fe20003fa6070 */
[----:B------:R-:W-:Y:S01]  /*81d10*/  IMAD.MOV.U32 R24, RZ, RZ, R23 ;  /* 0x000000ffff187224 */ /* 0x000fe200078e0017 */
[----:B------:R-:W-:-:S02]  /*81d20*/  FSEL R23, R27, -INF , P4 ;  /* 0xff8000001b177808 */ /* 0x000fc40002000000 */
[----:B----4-:R-:W-:Y:S01]  /*81d30*/  ISETP.GE.U32.AND P0, PT, R22, 0x7f800000, PT ;  /* 0x7f8000001600780c */ /* 0x010fe20003f06070 */
[----:B------:R-:W-:-:S05]  /*81d40*/  FSEL R22, R26, -INF , P1 ;  /* 0xff8000001a167808 */ /* 0x000fca0000800000 */
[----:B------:R0:W-:Y:S01]  /*81d50*/  STL [R1+0x12c4], R22 ;  /* 0x0012c41601007387 */ /* 0x0001e20000100800 */
[----:B------:R1:W4:Y:S02]  /*81d60*/  LDL R26, [R1+0x48] ;  /* 0x00004800011a7983 */ /* 0x0003240000100800 */
[----:B------:R-:W4:Y:S02]  /*81d70*/  LDL.LU R27, [R1+0x7c] ;  /* 0x00007c00011b7983 */ /* 0x000f240000300800 */
[----:B------:R1:W-:Y:S01]  /*81d80*/  STL [R1+0x12cc], R23 ;  /* 0x0012cc1701007387 */ /* 0x0003e20000100800 */
[----:B0-----:R-:W-:-:S05]  /*81d90*/  @P6 MOV R22, 0x7f800000 ;  /* 0x7f80000000166802 */ /* 0x001fca0000000f00 */
[----:B--2---:R-:W-:Y:S02]  /*81da0*/  @P6 FFMA.FTZ R28, R25, R22, +INF ;  /* 0x7f800000191c6423 */ /* 0x004fe40000010016 */
[----:B------:R-:W2:Y:S01]  /*81db0*/  LDL.LU R22, [R1+0x98] ;  /* 0x0000980001167983 */ /* 0x000ea20000300800 */
[----:B---3--:R-:W-:Y:S01]  /*81dc0*/  ISETP.GE.U32.AND P1, PT, R21, 0x7f800000, PT ;  /* 0x7f8000001500780c */ /* 0x008fe20003f26070 */
[----:B------:R-:W-:Y:S01]  /*81dd0*/  @P3 MOV R21, 0x7f800000 ;  /* 0x7f80000000153802 */ /* 0x000fe20000000f00 */
[----:B-1----:R-:W-:Y:S02]  /*81de0*/  @P2 MOV R23, 0x7f800000 ;  /* 0x7f80000000172802 */ /* 0x002fe40000000f00 */
[----:B------:R-:W-:Y:S02]  /*81df0*/  FSETP.NEU.AND P4, PT, R25, RZ, PT ;  /* 0x000000ff1900720b */ /* 0x000fe40003f8d000 */
[----:B------:R-:W3:Y:S01]  /*81e00*/  LDL R25, [R1+0xa0] ;  /* 0x0000a00001197983 */ /* 0x000ee20000100800 */
[----:B----4-:R-:W-:-:S02]  /*81e10*/  @P2 FFMA.FTZ R26, R27, R23, +INF ;  /* 0x7f8000001b1a2423 */ /* 0x010fc40000010017 */
[C---:B--2---:R-:W-:Y:S01]  /*81e20*/  @P3 FFMA.FTZ R29, R22.reuse, R21, +INF ;  /* 0x7f800000161d3423 */ /* 0x044fe20000010015 */
[----:B------:R-:W-:Y:S01]  /*81e30*/  FSETP.NEU.AND P6, PT, R22, RZ, PT ;  /* 0x000000ff1600720b */ /* 0x000fe20003fcd000 */
[----:B------:R-:W-:-:S03]  /*81e40*/  FSEL R22, R28, -INF , P4 ;  /* 0xff8000001c167808 */ /* 0x000fc60002000000 */
[----:B------:R-:W-:Y:S01]  /*81e50*/  STL [R1+0x1f88], R29 ;  /* 0x001f881d01007387 */ /* 0x000fe20000100800 */
[----:B------:R-:W-:Y:S02]  /*81e60*/  @P2 STL [R1+0x48], R26 ;  /* 0x0000481a01002387 */ /* 0x000fe40000100800 */
[----:B------:R-:W-:Y:S02]  /*81e70*/  STL [R1+0x12c8], R22 ;  /* 0x0012c81601007387 */ /* 0x000fe40000100800 */
[----:B------:R-:W2:Y:S01]  /*81e80*/  LDL R28, [R1+0x58] ;  /* 0x00005800011c7983 */ /* 0x000ea20000100800 */
[----:B---3--:R-:W-:Y:S01]  /*81e90*/  ISETP.GE.U32.AND P4, PT, R25, 0x7f800000, PT ;  /* 0x7f8000001900780c */ /* 0x008fe20003f86070 */
[----:B------:R-:W-:Y:S01]  /*81ea0*/  MOV R25, R24 ;  /* 0x0000001800197202 */ /* 0x000fe20000000f00 */
[----:B--2---:R-:W-:Y:S04]  /*81eb0*/  STL [R1+0x1f8c], R28 ;  /* 0x001f8c1c01007387 */ /* 0x004fe80000100800 */
[----:B------:R0:W-:Y:S02]  /*81ec0*/  STL [R1+0x1f94], R25 ;  /* 0x001f941901007387 */ /* 0x0001e40000100800 */
[----:B0-----:R0:W2:Y:S01]  /*81ed0*/  LDL R25, [R1+0x4c] ;  /* 0x00004c0001197983 */ /* 0x0010a20000100800 */
[----:B------:R1:W-:Y:S03]  /*81ee0*/  STL [R1+0x1f90], R7 ;  /* 0x001f900701007387 */ /* 0x0003e60000100800 */
[----:B-1----:R-:W3:Y:S01]  /*81ef0*/  LDL.LU R7, [R1+0x78] ;  /* 0x0000780001077983 */ /* 0x002ee20000300800 */
[----:B------:R-:W-:-:S03]  /*81f00*/  @P0 IMAD.MOV.U32 R21, RZ, RZ, 0x7f800000 ;  /* 0x7f800000ff150424 */ /* 0x000fc600078e00ff */
[----:B---3--:R1:W-:Y:S04]  /*81f10*/  STL [R1+0x1f98], R7 ;  /* 0x001f980701007387 */ /* 0x0083e80000100800 */
[----:B-1----:R-:W3:Y:S01]  /*81f20*/  LDL.LU R7, [R1+0x80] ;  /* 0x0000800001077983 */ /* 0x002ee20000300800 */
[----:B------:R0:W4:Y:S01]  /*81f30*/  LDL R24, [R1+0x44] ;  /* 0x0000440001187983 */ /* 0x0001220000100800 */
[----:B------:R-:W-:Y:S01]  /*81f40*/  FSETP.NEU.AND P3, PT, R27, RZ, PT ;  /* 0x000000ff1b00720b */ /* 0x000fe20003f6d000 */
[----:B------:R-:W4:Y:S01]  /*81f50*/  LDL.LU R28, [R1+0x70] ;  /* 0x00007000011c7983 */ /* 0x000f220000300800 */
[----:B------:R0:W4:Y:S04]  /*81f60*/  LDL R29, [R1+0x30] ;  /* 0x00003000011d7983 */ /* 0x0001280000100800 */
[----:B------:R-:W4:Y:S01]  /*81f70*/  LDL R27, [R1+0x5c] ;  /* 0x00005c00011b7983 */ /* 0x000f220000100800 */
[----:B------:R-:W4:Y:S01]  /*81f80*/  LDL.LU R26, [R1+0x518] ;  /* 0x00051800011a7983 */ /* 0x000f220000300800 */
[C---:B---3--:R-:W-:Y:S01]  /*81f90*/  FSETP.NEU.AND P2, PT, R7.reuse, RZ, PT ;  /* 0x000000ff0700720b */ /* 0x048fe20003f4d000 */
[----:B--2---:R-:W-:-:S02]  /*81fa0*/  @P0 FFMA.FTZ R25, R7, R21, +INF ;  /* 0x7f80000007190423 */ /* 0x004fc40000010015 */
[----:B------:R-:W2:Y:S01]  /*81fb0*/  LDL.LU R7, [R1+0x1f98] ;  /* 0x001f980001077983 */ /* 0x000ea20000300800 */
[----:B------:R-:W-:Y:S02]  /*81fc0*/  @P1 MOV R22, 0x7f800000 ;  /* 0x7f80000000161802 */ /* 0x000fe40000000f00 */
[----:B------:R-:W-:Y:S01]  /*81fd0*/  @P5 MOV R23, 0x7f800000 ;  /* 0x7f80000000175802 */ /* 0x000fe20000000f00 */
[----:B------:R1:W-:Y:S04]  /*81fe0*/  @P0 STL [R1+0x4c], R25 ;  /* 0x00004c1901000387 */ /* 0x0003e80000100800 */
[----:B----4-:R-:W-:Y:S01]  /*81ff0*/  @P5 FFMA.FTZ R29, R28, R23, +INF ;  /* 0x7f8000001c1d5423 */ /* 0x010fe20000010017 */
[----:B-1----:R-:W3:Y:S01]  /*82000*/  LDL.LU R25, [R1+0x1f94] ;  /* 0x001f940001197983 */ /* 0x002ee20000300800 */
[----:B------:R-:W4:Y:S02]  /*82010*/  LDL R21, [R1+0xc8] ;  /* 0x0000c80001157983 */ /* 0x000f240000100800 */
[C---:B--2---:R-:W-:Y:S01]  /*82020*/  @P1 FFMA.FTZ R24, R7.reuse, R22, +INF ;  /* 0x7f80000007181423 */ /* 0x044fe20000010016 */
[----:B------:R-:W-:-:S02]  /*82030*/  FSETP.NEU.AND P0, PT, R7, RZ, PT ;  /* 0x000000ff0700720b */ /* 0x000fc40003f0d000 */
[----:B------:R-:W2:Y:S01]  /*82040*/  LDL.LU R7, [R1+0x1f90] ;  /* 0x001f900001077983 */ /* 0x000ea20000300800 */
[----:B------:R-:W2:Y:S02]  /*82050*/  LDL.LU R22, [R1+0x51c] ;  /* 0x00051c0001167983 */ /* 0x000ea40000300800 */
[----:B------:R1:W-:Y:S01]  /*82060*/  @P1 STL [R1+0x44], R24 ;  /* 0x0000441801001387 */ /* 0x0003e20000100800 */
[----:B------:R-:W-:Y:S01]  /*82070*/  FSETP.NEU.AND P1, PT, R28, RZ, PT ;  /* 0x000000ff1c00720b */ /* 0x000fe20003f2d000 */
[----:B-1----:R-:W2:Y:S01]  /*82080*/  LDL R24, [R1+0xa4] ;  /* 0x0000a40001187983 */ /* 0x002ea20000100800 */
[----:B------:R-:W2:Y:S02]  /*82090*/  LDL.LU R28, [R1+0x1f8c] ;  /* 0x001f8c00011c7983 */ /* 0x000ea40000300800 */
[----:B------:R1:W-:Y:S02]  /*820a0*/  @P5 STL [R1+0x30], R29 ;  /* 0x0000301d01005387 */ /* 0x0003e40000100800 */
[----:B-1----:R-:W3:Y:S01]  /*820b0*/  LDL.LU R29, [R1+0x1f88] ;  /* 0x001f8800011d7983 */ /* 0x002ee20000300800 */
[----:B------:R-:W4:Y:S03]  /*820c0*/  LDL.LU R23, [R1+0x524] ;  /* 0x0005240001177983 */ /* 0x000f260000300800 */
[----:B--2---:R1:W-:Y:S01]  /*820d0*/  STL [R1+0x1f68], R28 ;  /* 0x001f681c01007387 */ /* 0x0043e20000100800 */
[----:B----4-:R-:W-:Y:S01]  /*820e0*/  IMAD.IADD R21, R21, 0x1, -R23 ;  /* 0x0000000115157824 */ /* 0x010fe200078e0a17 */
[----:B------:R-:W-:Y:S01]  /*820f0*/  IADD3 R23, R28, -R26, RZ ;  /* 0x8000001a1c177210 */ /* 0x000fe20007ffe0ff */
[----:B---3--:R-:W-:Y:S01]  /*82100*/  FSEL R26, R29, -INF , P6 ;  /* 0xff8000001d1a7808 */ /* 0x008fe20003000000 */
[----:B-1----:R-:W-:Y:S01]  /*82110*/  MOV R28, R25 ;  /* 0x00000019001c7202 */ /* 0x002fe20000000f00 */
[----:B------:R0:W2:Y:S03]  /*82120*/  LDL R29, [R1+0x7bc] ;  /* 0x0007bc00011d7983 */ /* 0x0000a60000100800 */
[----:B------:R-:W-:Y:S01]  /*82130*/  STL [R1+0x12c0], R26 ;  /* 0x0012c01a01007387 */ /* 0x000fe20000100800 */
[----:B------:R1:W-:Y:S04]  /*82140*/  STL [R1+0x1f84], R28 ;  /* 0x001f841c01007387 */ /* 0x0003e80000100800 */
[----:B-1----:R-:W3:Y:S01]  /*82150*/  LDL.LU R28, [R1+0xa0] ;  /* 0x0000a000011c7983 */ /* 0x002ee20000300800 */
[----:B------:R-:W-:Y:S01]  /*82160*/  ISETP.GE.U32.AND P6, PT, R24, 0x7f800000, PT ;  /* 0x7f8000001800780c */ /* 0x000fe20003fc6070 */
[----:B------:R-:W-:Y:S01]  /*82170*/  @P4 IMAD.MOV.U32 R24, RZ, RZ, 0x7f800000 ;  /* 0x7f800000ff184424 */ /* 0x000fe200078e00ff */
[----:B---3--:R-:W-:-:S03]  /*82180*/  FSETP.NEU.AND P5, PT, R28, RZ, PT ;  /* 0x000000ff1c00720b */ /* 0x008fc60003fad000 */
[----:B--2---:R-:W-:Y:S02]  /*82190*/  @P4 FFMA.FTZ R29, R28, R24, +INF ;  /* 0x7f8000001c1d4423 */ /* 0x004fe40000010018 */
[----:B------:R-:W2:Y:S06]  /*821a0*/  LDL.LU R28, [R1+0x1f84] ;  /* 0x001f8400011c7983 */ /* 0x000eac0000300800 */
[----:B------:R-:W-:Y:S01]  /*821b0*/  @P6 MOV R24, 0x7f800000 ;  /* 0x7f80000000186802 */ /* 0x000fe20000000f00 */
[----:B--2---:R-:W-:Y:S01]  /*821c0*/  STL [R1+0x1f7c], R28 ;  /* 0x001f7c1c01007387 */ /* 0x004fe20000100800 */
[----:B------:R-:W-:Y:S02]  /*821d0*/  @P4 STL [R1+0x7bc], R29 ;  /* 0x0007bc1d01004387 */ /* 0x000fe40000100800 */
[----:B------:R1:W-:Y:S02]  /*821e0*/  STL [R1+0x1f80], R11 ;  /* 0x001f800b01007387 */ /* 0x0003e40000100800 */
[----:B-1----:R-:W2:Y:S01]  /*821f0*/  LDL.LU R11, [R1+0xa4] ;  /* 0x0000a400010b7983 */ /* 0x002ea20000300800 */
[----:B------:R0:W2:Y:S02]  /*82200*/  LDL R28, [R1+0x1268] ;  /* 0x00126800011c7983 */ /* 0x0000a40000100800 */
[----:B------:R-:W3:Y:S02]  /*82210*/  LDL.LU R29, [R1+0x48] ;  /* 0x00004800011d7983 */ /* 0x000ee40000300800 */
[C---:B--2---:R-:W-:Y:S01]  /*82220*/  @P6 FFMA.FTZ R28, R11.reuse, R24, +INF ;  /* 0x7f8000000b1c6423 */ /* 0x044fe20000010018 */
[----:B------:R-:W-:-:S02]  /*82230*/  FSETP.NEU.AND P4, PT, R11, RZ, PT ;  /* 0x000000ff0b00720b */ /* 0x000fc40003f8d000 */
[----:B------:R-:W2:Y:S02]  /*82240*/  LDL.LU R11, [R1+0x1f80] ;  /* 0x001f8000010b7983 */ /* 0x000ea40000300800 */
[----:B------:R1:W-:Y:S01]  /*82250*/  @P6 STL [R1+0x1268], R28 ;  /* 0x0012681c01006387 */ /* 0x0003e20000100800 */
[----:B---3--:R-:W-:Y:S01]  /*82260*/  FSEL R29, R29, -INF , P3 ;  /* 0xff8000001d1d7808 */ /* 0x008fe20001800000 */
[----:B-1----:R-:W3:Y:S01]  /*82270*/  LDL.LU R28, [R1+0x1f7c] ;  /* 0x001f7c00011c7983 */ /* 0x002ee20000300800 */
[----:B------:R1:W-:Y:S03]  /*82280*/  STL [R1+0x1f74], R15 ;  /* 0x001f740f01007387 */ /* 0x0003e60000100800 */
[----:B-1----:R-:W4:Y:S01]  /*82290*/  LDL R15, [R1+0xc4] ;  /* 0x0000c400010f7983 */ /* 0x002f220000100800 */
[----:B------:R1:W-:Y:S03]  /*822a0*/  STL [R1+0x1f78], R3 ;  /* 0x001f780301007387 */ /* 0x0003e60000100800 */
[----:B-1----:R-:W2:Y:S01]  /*822b0*/  LDL.LU R3, [R1+0x4c] ;  /* 0x00004c0001037983 */ /* 0x002ea20000300800 */
[----:B------:R-:W3:Y:S02]  /*822c0*/  LDL.LU R24, [R1+0x44] ;  /* 0x0000440001187983 */ /* 0x000ee40000300800 */
[----:B------:R1:W-:Y:S02]  /*822d0*/  STL [R1+0x12a0], R29 ;  /* 0x0012a01d01007387 */ /* 0x0003e40000100800 */
[----:B-1----:R-:W3:Y:S01]  /*822e0*/  LDL R29, [R1+0xc8] ;  /* 0x0000c800011d7983 */ /* 0x002ee20000100800 */
[----:B----4-:R-:W-:-:S02]  /*822f0*/  ISETP.GE.U32.AND P6, PT, R15, 0x7f800000, PT ;  /* 0x7f8000000f00780c */ /* 0x010fc40003fc6070 */
[----:B------:R-:W-:Y:S02]  /*82300*/  FSETP.NEU.AND P3, PT, R15, RZ, PT ;  /* 0x000000ff0f00720b */ /* 0x000fe40003f6d000 */
[----:B--2---:R-:W-:Y:S02]  /*82310*/  FSEL R3, R3, -INF , P2 ;  /* 0xff80000003037808 */ /* 0x004fe40001000000 */
[----:B---3--:R-:W-:-:S03]  /*82320*/  FSEL R24, R24, -INF , P0 ;  /* 0xff80000018187808 */ /* 0x008fc60000000000 */
[----:B------:R1:W-:Y:S04]  /*82330*/  STL [R1+0x12b0], R3 ;  /* 0x0012b00301007387 */ /* 0x0003e80000100800 */
[----:B-1----:R-:W2:Y:S01]  /*82340*/  LDL.LU R3, [R1+0x1f78] ;  /* 0x001f780001037983 */ /* 0x002ea20000300800 */
[----:B------:R-:W3:Y:S02]  /*82350*/  LDL.LU R15, [R1+0x1f74] ;  /* 0x001f7400010f7983 */ /* 0x000ee40000300800 */
[----:B------:R-:W-:Y:S02]  /*82360*/  STL [R1+0x12ac], R24 ;  /* 0x0012ac1801007387 */ /* 0x000fe40000100800 */
[----:B------:R1:W-:Y:S01]  /*82370*/  STL [R1+0x1f70], R16 ;  /* 0x001f701001007387 */ /* 0x0003e20000100800 */
[----:B------:R-:W-:Y:S01]  /*82380*/  ISETP.GE.U32.AND P0, PT, R29, 0x7f800000, PT ;  /* 0x7f8000001d00780c */ /* 0x000fe20003f06070 */
[----:B------:R-:W-:Y:S01]  /*82390*/  MOV R29, R28 ;  /* 0x0000001c001d7202 */ /* 0x000fe20000000f00 */
[----:B-1----:R-:W4:Y:S01]  /*823a0*/  LDL R16, [R1+0x5c] ;  /* 0x00005c0001107983 */ /* 0x002f220000100800 */
[----:B------:R1:W-:Y:S03]  /*823b0*/  STL [R1+0x1f6c], R0 ;  /* 0x001f6c0001007387 */ /* 0x0003e60000100800 */
[----:B-1----:R-:W2:Y:S01]  /*823c0*/  LDL.LU R0, [R1+0xc4] ;  /* 0x0000c40001007983 */ /* 0x002ea20000300800 */
[----:B------:R0:W2:Y:S02]  /*823d0*/  LDL R28, [R1+0x126c] ;  /* 0x00126c00011c7983 */ /* 0x0000a40000100800 */
[----:B------:R-:W-:Y:S01]  /*823e0*/  @P6 IMAD.MOV.U32 R24, RZ, RZ, 0x7f800000 ;  /* 0x7f800000ff186424 */ /* 0x000fe200078e00ff */
[----:B------:R-:W-:Y:S01]  /*823f0*/  IADD3 R22, R27, -R22, RZ ;  /* 0x800000161b167210 */ /* 0x000fe20007ffe0ff */
[----:B------:R-:W-:-:S02]  /*82400*/  MOV R27, 0x3dc6b27f ;  /* 0x3dc6b27f001b7802 */ /* 0x000fc40000000f00 */
[----:B------:R-:W-:-:S04]  /*82410*/  FADD R21, R21, -1 ;  /* 0xbf80000015157421 */ /* 0x000fc80000000000 */
[----:B------:R-:W-:-:S04]  /*82420*/  FFMA.FTZ R25, R21, R27, -0.16845393180847167969 ;  /* 0xbe2c7f3015197423 */ /* 0x000fc8000001001b */
[----:B------:R-:W-:-:S04]  /*82430*/  FFMA.FTZ R25, R21, R25, 0.1716887056827545166 ;  /* 0x3e2fcf2a15197423 */ /* 0x000fc80000010019 */
[----:B------:R-:W-:Y:S01]  /*82440*/  FFMA.FTZ R25, R21, R25, -0.17900948226451873779 ;  /* 0xbe374e4315197423 */ /* 0x000fe20000010019 */
[----:B----4-:R-:W-:Y:S02]  /*82450*/  ISETP.GE.U32.AND P2, PT, R16, 0x7f800000, PT ;  /* 0x7f8000001000780c */ /* 0x010fe40003f46070 */
[----:B------:R-:W4:Y:S01]  /*82460*/  LDL.LU R16, [R1+0x1f70] ;  /* 0x001f700001107983 */ /* 0x000f220000300800 */
[----:B--2---:R-:W-:-:S03]  /*82470*/  @P6 FFMA.FTZ R28, R0, R24, +INF ;  /* 0x7f800000001c6423 */ /* 0x004fc60000010018 */
[----:B------:R-:W2:Y:S02]  /*82480*/  LDL.LU R0, [R1+0x1f6c] ;  /* 0x001f6c0001007983 */ /* 0x000ea40000300800 */
[----:B------:R1:W-:Y:S02]  /*82490*/  @P6 STL [R1+0x126c], R28 ;  /* 0x00126c1c01006387 */ /* 0x0003e40000100800 */
[----:B-1----:R-:W2:Y:S01]  /*824a0*/  LDL.LU R28, [R1+0x1f68] ;  /* 0x001f6800011c7983 */ /* 0x002ea20000300800 */
[C---:B------:R-:W-:Y:S02]  /*824b0*/  FFMA.FTZ R25, R21.reuse, R25, 0.20512372255325317383 ;  /* 0x3e520bf415197423 */ /* 0x040fe40000010019 */
[----:B------:R-:W3:Y:S02]  /*824c0*/  LDL R24, [R1+0x558] ;  /* 0x0005580001187983 */ /* 0x000ee40000100800 */
[----:B------:R-:W-:-:S04]  /*824d0*/  FFMA.FTZ R25, R21, R25, -0.24046532809734344482 ;  /* 0xbe763c8b15197423 */ /* 0x000fc80000010019 */
[----:B------:R-:W-:-:S04]  /*824e0*/  FFMA.FTZ R25, R21, R25, 0.28857114911079406738 ;  /* 0x3e93bf9915197423 */ /* 0x000fc80000010019 */
[----:B------:R-:W-:-:S04]  /*824f0*/  FFMA.FTZ R25, R21, R25, -0.36067417263984680176 ;  /* 0xbeb8aa4915197423 */ /* 0x000fc80000010019 */
[----:B------:R-:W-:-:S04]  /*82500*/  FFMA.FTZ R25, R21, R25, 0.48089820146560668945 ;  /* 0x3ef6384a15197423 */ /* 0x000fc80000010019 */
[----:B------:R-:W-:-:S04]  /*82510*/  FFMA.FTZ R25, R21, R25, -0.72134751081466674805 ;  /* 0xbf38aa3b15197423 */ /* 0x000fc80000010019 */
[----:B------:R-:W-:-:S04]  /*82520*/  FMUL R25, R21, R25 ;  /* 0x0000001915197220 */ /* 0x000fc80000400000 */
[----:B------:R-:W-:-:S04]  /*82530*/  FMUL R25, R21, R25 ;  /* 0x0000001915197220 */ /* 0x000fc80000400000 */
[----:B------:R-:W-:Y:S02]  /*82540*/  FFMA.FTZ R25, R21, 1.4426950216293334961, R25 ;  /* 0x3fb8aa3b15197823 */ /* 0x000fe40000010019 */
[----:B------:R-:W-:Y:S02]  /*82550*/  FADD R22, R22, -1 ;  /* 0xbf80000016167421 */ /* 0x000fe40000000000 */
[----:B------:R-:W-:Y:S02]  /*82560*/  FADD R23, R23, -1 ;  /* 0xbf80000017177421 */ /* 0x000fe40000000000 */
[-C--:B------:R-:W-:Y:S02]  /*82570*/  FFMA.FTZ R26, R22, R27.reuse, -0.16845393180847167969 ;  /* 0xbe2c7f30161a7423 */ /* 0x080fe4000001001b */
[C---:B------:R-:W-:Y:S01]  /*82580*/  FFMA.FTZ R27, R23.reuse, R27, -0.16845393180847167969 ;  /* 0xbe2c7f30171b7423 */ /* 0x040fe2000001001b */
[----:B--2---:R-:W-:Y:S02]  /*82590*/  ISETP.GE.U32.AND P6, PT, R28, 0x7f800000, PT ;  /* 0x7f8000001c00780c */ /* 0x004fe40003fc6070 */
[----:B------:R-:W2:Y:S01]  /*825a0*/  LDL.LU R28, [R1+0x774] ;  /* 0x00077400011c7983 */ /* 0x000ea20000300800 */
[----:B------:R-:W2:Y:S02]  /*825b0*/  LDL R21, [R1+0x59c] ;  /* 0x00059c0001157983 */ /* 0x000ea40000100800 */
[----:B------:R-:W-:-:S02]  /*825c0*/  FFMA.FTZ R27, R23, R27, 0.1716887056827545166 ;  /* 0x3e2fcf2a171b7423 */ /* 0x000fc4000001001b */
[C---:B------:R-:W-:Y:S02]  /*825d0*/  FFMA.FTZ R26, R22.reuse, R26, 0.1716887056827545166 ;  /* 0x3e2fcf2a161a7423 */ /* 0x040fe4000001001a */
[C---:B------:R-:W-:Y:S02]  /*825e0*/  FFMA.FTZ R27, R23.reuse, R27, -0.17900948226451873779 ;  /* 0xbe374e43171b7423 */ /* 0x040fe4000001001b */
[C---:B------:R-:W-:Y:S02]  /*825f0*/  FFMA.FTZ R26, R22.reuse, R26, -0.17900948226451873779 ;  /* 0xbe374e43161a7423 */ /* 0x040fe4000001001a */
[C---:B------:R-:W-:Y:S02]  /*82600*/  FFMA.FTZ R27, R23.reuse, R27, 0.20512372255325317383 ;  /* 0x3e520bf4171b7423 */ /* 0x040fe4000001001b */
[----:B------:R-:W-:Y:S02]  /*82610*/  FFMA.FTZ R26, R22, R26, 0.20512372255325317383 ;  /* 0x3e520bf4161a7423 */ /* 0x000fe4000001001a */
[----:B------:R-:W-:-:S02]  /*82620*/  FFMA.FTZ R27, R23, R27, -0.24046532809734344482 ;  /* 0xbe763c8b171b7423 */ /* 0x000fc4000001001b */
[C---:B------:R-:W-:Y:S02]  /*82630*/  FFMA.FTZ R26, R22.reuse, R26, -0.24046532809734344482 ;  /* 0xbe763c8b161a7423 */ /* 0x040fe4000001001a */
[C---:B------:R-:W-:Y:S02]  /*82640*/  FFMA.FTZ R27, R23.reuse, R27, 0.28857114911079406738 ;  /* 0x3e93bf99171b7423 */ /* 0x040fe4000001001b */
[C---:B------:R-:W-:Y:S02]  /*82650*/  FFMA.FTZ R26, R22.reuse, R26, 0.28857114911079406738 ;  /* 0x3e93bf99161a7423 */ /* 0x040fe4000001001a */
[C---:B------:R-:W-:Y:S02]  /*82660*/  FFMA.FTZ R27, R23.reuse, R27, -0.36067417263984680176 ;  /* 0xbeb8aa49171b7423 */ /* 0x040fe4000001001b */
[----:B------:R-:W-:Y:S02]  /*82670*/  FFMA.FTZ R26, R22, R26, -0.36067417263984680176 ;  /* 0xbeb8aa49161a7423 */ /* 0x000fe4000001001a */
[----:B------:R-:W-:-:S02]  /*82680*/  FFMA.FTZ R27, R23, R27, 0.48089820146560668945 ;  /* 0x3ef6384a171b7423 */ /* 0x000fc4000001001b */
[C---:B------:R-:W-:Y:S02]  /*82690*/  FFMA.FTZ R26, R22.reuse, R26, 0.48089820146560668945 ;  /* 0x3ef6384a161a7423 */ /* 0x040fe4000001001a */
[C---:B------:R-:W-:Y:S02]  /*826a0*/  FFMA.FTZ R27, R23.reuse, R27, -0.72134751081466674805 ;  /* 0xbf38aa3b171b7423 */ /* 0x040fe4000001001b */
[C---:B------:R-:W-:Y:S02]  /*826b0*/  FFMA.FTZ R26, R22.reuse, R26, -0.72134751081466674805 ;  /* 0xbf38aa3b161a7423 */ /* 0x040fe4000001001a */
[C---:B------:R-:W-:Y:S02]  /*826c0*/  FMUL R27, R23.reuse, R27 ;  /* 0x0000001b171b7220 */ /* 0x040fe40000400000 */
[----:B------:R-:W-:Y:S02]  /*826d0*/  FMUL R26, R22, R26 ;  /* 0x0000001a161a7220 */ /* 0x000fe40000400000 */
[----:B------:R-:W-:-:S02]  /*826e0*/  FMUL R27, R23, R27 ;  /* 0x0000001b171b7220 */ /* 0x000fc40000400000 */
[C---:B------:R-:W-:Y:S02]  /*826f0*/  FMUL R26, R22.reuse, R26 ;  /* 0x0000001a161a7220 */ /* 0x040fe40000400000 */
[----:B------:R-:W-:Y:S02]  /*82700*/  FFMA.FTZ R27, R23, 1.4426950216293334961, R27 ;  /* 0x3fb8aa3b171b7823 */ /* 0x000fe4000001001b */
[----:B------:R-:W-:Y:S02]  /*82710*/  FFMA.FTZ R26, R22, 1.4426950216293334961, R26 ;  /* 0x3fb8aa3b161a7823 */ /* 0x000fe4000001001a */
[----:B------:R-:W3:Y:S01]  /*82720*/  LDL R22, [R1+0x4c4] ;  /* 0x0004c40001167983 */ /* 0x000ee20000100800 */
[----:B------:R1:W-:Y:S01]  /*82730*/  STL [R1+0x1f5c], R27 ;  /* 0x001f5c1b01007387 */ /* 0x0003e20000100800 */
[----:B--2---:R-:W-:Y:S01]  /*82740*/  MOV R23, R21 ;  /* 0x0000001500177202 */ /* 0x004fe20000000f00 */
[----:B------:R-:W-:Y:S02]  /*82750*/  @P0 MOV R21, 0x7f800000 ;  /* 0x7f80000000150802 */ /* 0x000fe40000000f00 */
[----:B-1----:R-:W-:-:S03]  /*82760*/  FADD R27, R28, R25 ;  /* 0x000000191c1b7221 */ /* 0x002fc60000000000 */
[----:B------:R1:W-:Y:S04]  /*82770*/  STL [R1+0x1f64], R21 ;  /* 0x001f641501007387 */ /* 0x0003e80000100800 */
[----:B-1----:R-:W2:Y:S01]  /*82780*/  LDL.LU R21, [R1+0x718] ;  /* 0x0007180001157983 */ /* 0x002ea20000300800 */
[----:B------:R-:W2:Y:S03]  /*82790*/  LDL.LU R28, [R1+0x1284] ;  /* 0x00128400011c7983 */ /* 0x000ea60000300800 */
[----:B--2---:R1:W-:Y:S01]  /*827a0*/  STL [R1+0x1f60], R28 ;  /* 0x001f601c01007387 */ /* 0x0043e20000100800 */
[----:B------:R-:W-:-:S03]  /*827b0*/  FADD R26, R21, R26 ;  /* 0x0000001a151a7221 */ /* 0x000fc60000000000 */
[----:B-1----:R-:W2:Y:S01]  /*827c0*/  LDL R28, [R1+0xc8] ;  /* 0x0000c800011c7983 */ /* 0x002ea20000100800 */
[----:B------:R1:W-:Y:S03]  /*827d0*/  STL [R1+0x1f58], R6 ;  /* 0x001f580601007387 */ /* 0x0003e60000100800 */
[----:B-1----:R-:W2:Y:S01]  /*827e0*/  LDL.LU R6, [R1+0x6a8] ;  /* 0x0006a80001067983 */ /* 0x002ea20000300800 */
[----:B------:R-:W2:Y:S02]  /*827f0*/  LDL.LU R21, [R1+0x1f64] ;  /* 0x001f640001157983 */ /* 0x000ea40000300800 */
[----:B------:R1:W-:Y:S02]  /*82800*/  STL [R1+0x1260], R26 ;  /* 0x0012601a01007387 */ /* 0x0003e40000100800 */
[----:B-1----:R-:W3:Y:S01]  /*82810*/  LDL R26, [R1+0x438] ;  /* 0x00043800011a7983 */ /* 0x002ee20000100800 */
[----:B--2---:R-:W-:-:S03]  /*82820*/  @P0 FFMA.FTZ R27, R28, R21, +INF ;  /* 0x7f8000001c1b0423 */ /* 0x004fc60000010015 */
[----:B------:R-:W2:Y:S02]  /*82830*/  LDL.LU R28, [R1+0x1f60] ;  /* 0x001f6000011c7983 */ /* 0x000ea40000300800 */
[----:B------:R1:W-:Y:S02]  /*82840*/  STL [R1+0x1264], R27 ;  /* 0x0012641b01007387 */ /* 0x0003e40000100800 */
[----:B-1----:R-:W2:Y:S01]  /*82850*/  LDL.LU R27, [R1+0x1f5c] ;  /* 0x001f5c00011b7983 */ /* 0x002ea20000300800 */
[----:B------:R0:W3:Y:S02]  /*82860*/  LDL R21, [R1+0x1260] ;  /* 0x0012600001157983 */ /* 0x0000e40000100800 */
[----:B--2---:R-:W-:Y:S02]  /*82870*/  FADD R27, R6, R27 ;  /* 0x0000001b061b7221 */ /* 0x004fe40000000000 */
[----:B------:R-:W2:Y:S03]  /*82880*/  LDL.LU R6, [R1+0x1f58] ;  /* 0x001f580001067983 */ /* 0x000ea60000300800 */
[----:B------:R1:W-:Y:S02]  /*82890*/  STL [R1+0x125c], R27 ;  /* 0x00125c1b01007387 */ /* 0x0003e40000100800 */
[----:B-1----:R-:W2:Y:S01]  /*828a0*/  LDL.LU R27, [R1+0x58] ;  /* 0x00005800011b7983 */ /* 0x002ea20000300800 */
[----:B---3--:R-:W-:Y:S01]  /*828b0*/  MOV R25, R22 ;  /* 0x0000001600197202 */ /* 0x008fe20000000f00 */
[----:B------:R-:W-:-:S02]  /*828c0*/  @P2 IMAD.MOV.U32 R22, RZ, RZ, 0x7f800000 ;  /* 0x7f800000ff162424 */ /* 0x000fc400078e00ff */
[----:B--2---:R1:W-:Y:S04]  /*828d0*/  STL [R1+0x1f50], R27 ;  /* 0x001f501b01007387 */ /* 0x0043e80000100800 */
[----:B-1----:R-:W2:Y:S01]  /*828e0*/  LDL R27, [R1+0x5c] ;  /* 0x00005c00011b7983 */ /* 0x002ea20000100800 */
[----:B------:R1:W-:Y:S03]  /*828f0*/  STL [R1+0x1f54], R5 ;  /* 0x001f540501007387 */ /* 0x0003e60000100800 */
[----:B-1----:R-:W3:Y:S01]  /*82900*/  LDL.LU R5, [R1+0x30] ;  /* 0x0000300001057983 */ /* 0x002ee20000300800 */
[----:B--2---:R-:W-:-:S05]  /*82910*/  @P2 FFMA.FTZ R21, R27, R22, +INF ;  /* 0x7f8000001b152423 */ /* 0x004fca0000010016 */
[----:B------:R-:W-:Y:S01]  /*82920*/  @P2 STL [R1+0x1260], R21 ;  /* 0x0012601501002387 */ /* 0x000fe20000100800 */
[----:B------:R-:W2:Y:S02]  /*82930*/  LDL.LU R27, [R1+0xc8] ;  /* 0x0000c800011b7983 */ /* 0x000ea40000300800 */
[----:B------:R1:W-:Y:S01]  /*82940*/  STL [R1+0x1f4c], R4 ;  /* 0x001f4c0401007387 */ /* 0x0003e20000100800 */
[----:B---3--:R-:W-:Y:S01]  /*82950*/  FSEL R5, R5, -INF , P1 ;  /* 0xff80000005057808 */ /* 0x008fe20000800000 */
[----:B-1----:R0:W3:Y:S04]  /*82960*/  LDL R4, [R1+0x125c] ;  /* 0x00125c0001047983 */ /* 0x0020e80000100800 */
[----:B------:R1:W-:Y:S02]  /*82970*/  STL [R1+0x127c], R5 ;  /* 0x00127c0501007387 */ /* 0x0003e40000100800 */
[----:B-1----:R-:W3:Y:S01]  /*82980*/  LDL.LU R5, [R1+0x1f54] ;  /* 0x001f540001057983 */ /* 0x002ee20000300800 */
[----:B--2---:R-:W-:-:S03]  /*82990*/  FSETP.NEU.AND P2, PT, R27, RZ, PT ;  /* 0x000000ff1b00720b */ /* 0x004fc60003f4d000 */
[----:B------:R-:W3:Y:S01]  /*829a0*/  LDL.LU R27, [R1+0x1f50] ;  /* 0x001f5000011b7983 */ /* 0x000ee20000300800 */
[----:B------:R-:W-:-:S05]  /*829b0*/  @P6 MOV R21, 0x7f800000 ;  /* 0x7f80000000156802 */ /* 0x000fca0000000f00 */
[----:B---3--:R-:W-:-:S05]  /*829c0*/  @P6 FFMA.FTZ R4, R27, R21, +INF ;  /* 0x7f8000001b046423 */ /* 0x008fca0000010015 */
[----:B------:R1:W-:Y:S04]  /*829d0*/  @P6 STL [R1+0x125c], R4 ;  /* 0x00125c0401006387 */ /* 0x0003e80000100800 */
[----:B-1----:R-:W2:Y:S01]  /*829e0*/  LDL.LU R4, [R1+0x1f4c] ;  /* 0x001f4c0001047983 */ /* 0x002ea20000300800 */
[----:B------:R1:W-:Y:S03]  /*829f0*/  STL [R1+0x1d50], R27 ;  /* 0x001d501b01007387 */ /* 0x0003e60000100800 */
[----:B-1----:R-:W3:Y:S01]  /*82a00*/  LDL R27, [R1+0x1090] ;  /* 0x00109000011b7983 */ /* 0x002ee20000100800 */
[C---:B------:R-:W-:Y:S01]  /*82a10*/  FMUL R22, R28.reuse, 8388608 ;  /* 0x4b0000001c167820 */ /* 0x040fe20000400000 */
[----:B------:R-:W-:-:S02]  /*82a20*/  FSETP.GEU.AND P1, PT, R28, 1.175494350822287508e-38, PT ;  /* 0x008000001c00780b */ /* 0x000fc40003f2e000 */
[C---:B------:R-:W-:Y:S02]  /*82a30*/  FSETP.GT.AND P0, PT, |R28|.reuse, 8.50705917302346158658e+37, PT ;  /* 0x7e8000001c00780b */ /* 0x040fe40003f04200 */
[----:B------:R-:W-:Y:S02]  /*82a40*/  FSETP.GEU.AND P6, PT, |R28|, 1.175494350822287508e-38, PT ;  /* 0x008000001c00780b */ /* 0x000fe40003fce200 */
[----:B------:R-:W-:Y:S01]  /*82a50*/  FSEL R22, R22, R28, !P1 ;  /* 0x0000001c16167208 */ /* 0x000fe20004800000 */
[----:B--2---:R1:W-:Y:S01]  /*82a60*/  STL [R1+0x1f48], R4 ;  /* 0x001f480401007387 */ /* 0x0043e20000100800 */
[----:B------:R-:W2:Y:S03]  /*82a70*/  LDL R21, [R1+0x1084] ;  /* 0x0010840001157983 */ /* 0x000ea60000100800 */
[----:B-1----:R-:W2:Y:S01]  /*82a80*/  LDL R4, [R1+0x9c] ;  /* 0x00009c0001047983 */ /* 0x002ea20000100800 */
[----:B---3--:R1:W-:Y:S03]  /*82a90*/  STL [R1+0x1ef0], R27 ;  /* 0x001ef01b01007387 */ /* 0x0083e60000100800 */
[----:B-1----:R-:W3:Y:S01]  /*82aa0*/  LDL R27, [R1+0x118c] ;  /* 0x00118c00011b7983 */ /* 0x002ee20000100800 */
[----:B------:R1:W-:Y:S03]  /*82ab0*/  STL [R1+0x1f30], R28 ;  /* 0x001f301c01007387 */ /* 0x0003e60000100800 */
[----:B-1----:R-:W2:Y:S04]  /*82ac0*/  LDL R28, [R1+0x434] ;  /* 0x00043400011c7983 */ /* 0x002ea80000100800 */
[----:B--2---:R1:W-:Y:S02]  /*82ad0*/  STL [R1+0x1f40], R28 ;  /* 0x001f401c01007387 */ /* 0x0043e40000100800 */
[----:B-1----:R-:W-:Y:S01]  /*82ae0*/  MOV R28, R21 ;  /* 0x00000015001c7202 */ /* 0x002fe20000000f00 */
[----:B------:R-:W-:-:S05]  /*82af0*/  FSEL R21, RZ, -23, P1 ;  /* 0xc1b80000ff157808 */ /* 0x000fca0000800000 */
[----:B------:R1:W-:Y:S04]  /*82b00*/  STL [R1+0x1894], R21 ;  /* 0x0018941501007387 */ /* 0x0003e80000100800 */
[----:B-1----:R-:W2:Y:S01]  /*82b10*/  LDL R21, [R1+0x410] ;  /* 0x0004100001157983 */ /* 0x002ea20000100800 */
[----:B------:R-:W-:-:S03]  /*82b20*/  FSETP.GEU.AND P1, PT, |R4|, 1.175494350822287508e-38, PT ;  /* 0x008000000400780b */ /* 0x000fc60003f2e200 */
[----:B--2---:R1:W-:Y:S04]  /*82b30*/  STL [R1+0x1f34], R21 ;  /* 0x001f341501007387 */ /* 0x0043e80000100800 */
[----:B-1----:R-:W2:Y:S01]  /*82b40*/  LDL R21, [R1+0x1014] ;  /* 0x0010140001157983 */ /* 0x002ea20000100800 */
[----:B------:R-:W3:Y:S02]  /*82b50*/  LDL.LU R4, [R1+0x1f48] ;  /* 0x001f480001047983 */ /* 0x000ee40000300800 */
[----:B------:R-:W-:Y:S02]  /*82b60*/  STL [R1+0xdb8], R22 ;  /* 0x000db81601007387 */ /* 0x000fe40000100800 */
[----:B------:R1:W-:Y:S02]  /*82b70*/  STL [R1+0x1898], R22 ;  /* 0x0018981601007387 */ /* 0x0003e40000100800 */
[----:B-1----:R-:W-:Y:S01]  /*82b80*/  MOV R22, R28 ;  /* 0x0000001c00167202 */ /* 0x002fe20000000f00 */
[----:B--2---:R-:W-:-:S05]  /*82b90*/  @P0 FMUL R21, R21, 0.25 ;  /* 0x3e80000015150820 */ /* 0x004fca0000400000 */
[----:B------:R1:W-:Y:S01]  /*82ba0*/  @P0 STL [R1+0x1014], R21 ;  /* 0x0010141501000387 */ /* 0x0003e20000100800 */
[----:B------:R-:W2:Y:S03]  /*82bb0*/  LDL R28, [R1+0x101c] ;  /* 0x00101c00011c7983 */ /* 0x000ea60000100800 */
[----:B-1----:R-:W2:Y:S01]  /*82bc0*/  LDL R21, [R1+0x1040] ;  /* 0x0010400001157983 */ /* 0x002ea20000100800 */
[----:B------:R1:W-:Y:S03]  /*82bd0*/  STL [R1+0x1ef4], R22 ;  /* 0x001ef41601007387 */ /* 0x0003e60000100800 */
[----:B-1----:R-:W2:Y:S04]  /*82be0*/  LDL.LU R22, [R1+0x328] ;  /* 0x0003280001167983 */ /* 0x002ea80000300800 */
[----:B--2---:R1:W-:Y:S04]  /*82bf0*/  STL [R1+0x1f38], R22 ;  /* 0x001f381601007387 */ /* 0x0043e80000100800 */
[----:B-1----:R-:W2:Y:S01]  /*82c00*/  LDL R22, [R1+0x1018] ;  /* 0x0010180001167983 */ /* 0x002ea20000100800 */
[----:B------:R-:W-:-:S02]  /*82c10*/  @P0 FMUL R28, R28, 0.25 ;  /* 0x3e8000001c1c0820 */ /* 0x000fc40000400000 */
[----:B------:R-:W-:-:S03]  /*82c20*/  @P0 FMUL R21, R21, 0.25 ;  /* 0x3e80000015150820 */ /* 0x000fc60000400000 */
[----:B------:R1:W-:Y:S01]  /*82c30*/  @P0 STL [R1+0x101c], R28 ;  /* 0x00101c1c01000387 */ /* 0x0003e20000100800 */
[----:B--2---:R-:W-:-:S05]  /*82c40*/  @P0 FMUL R22, R22, 0.25 ;  /* 0x3e80000016160820 */ /* 0x004fca0000400000 */
[----:B------:R-:W-:Y:S01]  /*82c50*/  @P0 STL [R1+0x1018], R22 ;  /* 0x0010181601000387 */ /* 0x000fe20000100800 */
[----:B-1----:R-:W2:Y:S02]  /*82c60*/  LDL R28, [R1+0x1044] ;  /* 0x00104400011c7983 */ /* 0x002ea40000100800 */
[----:B------:R1:W-:Y:S02]  /*82c70*/  @P0 STL [R1+0x1040], R21 ;  /* 0x0010401501000387 */ /* 0x0003e40000100800 */
[----:B-1----:R-:W2:Y:S04]  /*82c80*/  LDL R21, [R1+0x104c] ;  /* 0x00104c0001157983 */ /* 0x002ea80000100800 */
[----:B--2---:R1:W-:Y:S04]  /*82c90*/  STL [R1+0x1f44], R21 ;  /* 0x001f441501007387 */ /* 0x0043e80000100800 */
[----:B-1----:R-:W2:Y:S01]  /*82ca0*/  LDL R21, [R1+0x1048] ;  /* 0x0010480001157983 */ /* 0x002ea20000100800 */
[----:B------:R-:W-:-:S05]  /*82cb0*/  @P0 FMUL R28, R28, 0.25 ;  /* 0x3e8000001c1c0820 */ /* 0x000fca0000400000 */
[----:B------:R1:W-:Y:S01]  /*82cc0*/  @P0 STL [R1+0x1044], R28 ;  /* 0x0010441c01000387 */ /* 0x0003e20000100800 */
[----:B------:R-:W3:Y:S03]  /*82cd0*/  LDL R22, [R1+0x418] ;  /* 0x0004180001167983 */ /* 0x000ee60000100800 */
[----:B-1----:R-:W3:Y:S01]  /*82ce0*/  LDL R28, [R1+0x1070] ;  /* 0x00107000011c7983 */ /* 0x002ee20000100800 */
[----:B--2---:R-:W-:-:S05]  /*82cf0*/  @P0 FMUL R21, R21, 0.25 ;  /* 0x3e80000015150820 */ /* 0x004fca0000400000 */
[----:B------:R1:W-:Y:S04]  /*82d00*/  @P0 STL [R1+0x1048], R21 ;  /* 0x0010481501000387 */ /* 0x0003e80000100800 */
[----:B-1----:R-:W2:Y:S02]  /*82d10*/  LDL.LU R21, [R1+0x1f44] ;  /* 0x001f440001157983 */ /* 0x002ea40000300800 */
[----:B--2---:R-:W-:-:S05]  /*82d20*/  @P0 FMUL R21, R21, 0.25 ;  /* 0x3e80000015150820 */ /* 0x004fca0000400000 */
[----:B------:R1:W-:Y:S04]  /*82d30*/  @P0 STL [R1+0x104c], R21 ;  /* 0x00104c1501000387 */ /* 0x0003e80000100800 */
[----:B-1----:R-:W2:Y:S01]  /*82d40*/  LDL R21, [R1+0x484] ;  /* 0x0004840001157983 */ /* 0x002ea20000100800 */
[----:B---3--:R-:W-:Y:S02]  /*82d50*/  @P0 FMUL R28, R28, 0.25 ;  /* 0x3e8000001c1c0820 */ /* 0x008fe40000400000 */
[----:B------:R-:W-:-:S03]  /*82d60*/  @P0 FMUL R22, R22, 0.25 ;  /* 0x3e80000016160820 */ /* 0x000fc60000400000 */
[----:B------:R1:W-:Y:S04]  /*82d70*/  @P0 STL [R1+0x1070], R28 ;  /* 0x0010701c01000387 */ /* 0x0003e80000100800 */
[----:B-1----:R-:W3:Y:S01]  /*82d80*/  LDL.LU R28, [R1+0x1f40] ;  /* 0x001f4000011c7983 */ /* 0x002ee20000300800 */
[----:B------:R1:W-:Y:S02]  /*82d90*/  STL [R1+0x1f3c], R12 ;  /* 0x001f3c0c01007387 */ /* 0x0003e40000100800 */
[----:B------:R0:W-:Y:S01]  /*82da0*/  @P0 STL [R1+0x418], R22 ;  /* 0x0004181601000387 */ /* 0x0001e20000100800 */
[----:B-1----:R-:W4:Y:S01]  /*82db0*/  LDL R12, [R1+0x448] ;  /* 0x00044800010c7983 */ /* 0x002f220000100800 */
[----:B--2---:R-:W-:-:S05]  /*82dc0*/  @P0 FMUL R21, R21, 0.25 ;  /* 0x3e80000015150820 */ /* 0x004fca0000400000 */
[----:B------:R1:W-:Y:S01]  /*82dd0*/  @P0 STL [R1+0x484], R21 ;  /* 0x0004841501000387 */ /* 0x0003e20000100800 */
[----:B0-----:R-:W2:Y:S03]  /*82de0*/  LDL R22, [R1+0x488] ;  /* 0x0004880001167983 */ /* 0x001ea60000100800 */
[----:B-1----:R-:W2:Y:S01]  /*82df0*/  LDL R21, [R1+0x49c] ;  /* 0x00049c0001157983 */ /* 0x002ea20000100800 */
[----:B---3--:R-:W-:Y:S02]  /*82e00*/  @P0 FMUL R28, R28, 0.25 ;  /* 0x3e8000001c1c0820 */ /* 0x008fe40000400000 */
[----:B----4-:R-:W-:-:S05]  /*82e10*/  @P0 FMUL R12, R12, 0.25 ;  /* 0x3e8000000c0c0820 */ /* 0x010fca0000400000 */
[----:B------:R0:W-:Y:S04]  /*82e20*/  @P0 STL [R1+0x448], R12 ;  /* 0x0004480c01000387 */ /* 0x0001e80000100800 */
[----:B0-----:R-:W3:Y:S01]  /*82e30*/  LDL.LU R12, [R1+0x1f3c] ;  /* 0x001f3c00010c7983 */ /* 0x001ee20000300800 */
[----:B------:R-:W-:Y:S02]  /*82e40*/  @P0 STL [R1+0x434], R28 ;  /* 0x0004341c01000387 */ /* 0x000fe40000100800 */
[----:B--2---:R-:W-:-:S05]  /*82e50*/  @P0 FMUL R22, R22, 0.25 ;  /* 0x3e80000016160820 */ /* 0x004fca0000400000 */
[----:B------:R0:W-:Y:S04]  /*82e60*/  @P0 STL [R1+0x488], R22 ;  /* 0x0004881601000387 */ /* 0x0001e80000100800 */
[----:B0-----:R-:W2:Y:S01]  /*82e70*/  LDL.LU R22, [R1+0x1f38] ;  /* 0x001f380001167983 */ /* 0x001ea20000300800 */
[----:B------:R-:W-:-:S05]  /*82e80*/  @P0 FMUL R21, R21, 0.25 ;  /* 0x3e80000015150820 */ /* 0x000fca0000400000 */
[----:B------:R0:W-:Y:S04]  /*82e90*/  @P0 STL [R1+0x49c], R21 ;  /* 0x00049c1501000387 */ /* 0x0001e80000100800 */
[----:B0-----:R-:W4:Y:S01]  /*82ea0*/  LDL.LU R21, [R1+0x1f34] ;  /* 0x001f340001157983 */ /* 0x001f220000300800 */
[----:B--2---:R-:W-:-:S05]  /*82eb0*/  @P0 FMUL R22, R22, 0.25 ;  /* 0x3e80000016160820 */ /* 0x004fca0000400000 */
[----:B------:R0:W-:Y:S02]  /*82ec0*/  STL [R1+0x1f04], R22 ;  /* 0x001f041601007387 */ /* 0x0001e40000100800 */
[----:B0-----:R-:W-:Y:S02]  /*82ed0*/  IMAD.MOV.U32 R22, RZ, RZ, R28 ;  /* 0x000000ffff167224 */ /* 0x001fe400078e001c */
[----:B------:R-:W2:Y:S01]  /*82ee0*/  LDL.LU R28, [R1+0x1f30] ;  /* 0x001f3000011c7983 */ /* 0x000ea20000300800 */
[----:B----4-:R-:W-:Y:S02]  /*82ef0*/  @P0 FMUL R21, R21, 0.25 ;  /* 0x3e80000015150820 */ /* 0x010fe40000400000 */
[----:B--2---:R-:W-:-:S05]  /*82f00*/  @P0 FMUL R28, R28, 0.25 ;  /* 0x3e8000001c1c0820 */ /* 0x004fca0000400000 */
[----:B------:R0:W-:Y:S04]  /*82f10*/  STL [R1+0x1f08], R28 ;  /* 0x001f081c01007387 */ /* 0x0001e80000100800 */
[----:B0-----:R-:W2:Y:S01]  /*82f20*/  LDL R28, [R1+0x484] ;  /* 0x00048400011c7983 */ /* 0x001ea20000100800 */
[----:B------:R-:W-:Y:S02]  /*82f30*/  @P0 STL [R1+0x410], R21 ;  /* 0x0004101501000387 */ /* 0x000fe40000100800 */
[----:B------:R0:W-:Y:S02]  /*82f40*/  STL [R1+0x1f0c], R21 ;  /* 0x001f0c1501007387 */ /* 0x0001e40000100800 */
[----:B0-----:R-:W4:Y:S02]  /*82f50*/  LDL R21, [R1+0x9c] ;  /* 0x00009c0001157983 */ /* 0x001f240000100800 */
[----:B----4-:R-:W-:-:S02]  /*82f60*/  FSETP.GT.AND P0, PT, |R21|, 8.50705917302346158658e+37, PT ;  /* 0x7e8000001500780b */ /* 0x010fc40003f04200 */
[----:B------:R-:W4:Y:S04]  /*82f70*/  LDL R21, [R1+0x101c] ;  /* 0x00101c0001157983 */ /* 0x000f280000100800 */
[----:B----4-:R0:W-:Y:S04]  /*82f80*/  STL [R1+0x1f28], R21 ;  /* 0x001f281501007387 */ /* 0x0101e80000100800 */
[----:B0-----:R-:W4:Y:S04]  /*82f90*/  LDL R21, [R1+0x1018] ;  /* 0x0010180001157983 */ /* 0x001f280000100800 */
[----:B----4-:R0:W-:Y:S04]  /*82fa0*/  STL [R1+0x1f2c], R21 ;  /* 0x001f2c1501007387 */ /* 0x0101e80000100800 */
[----:B0-----:R-:W4:Y:S02]  /*82fb0*/  LDL R21, [R1+0x1014] ;  /* 0x0010140001157983 */ /* 0x001f240000100800 */
[----:B----4-:R-:W-:-:S05]  /*82fc0*/  @!P6 FMUL R21, R21, 16777216 ;  /* 0x4b8000001515e820 */ /* 0x010fca0000400000 */
[----:B------:R0:W-:Y:S04]  /*82fd0*/  @!P6 STL [R1+0x1014], R21 ;  /* 0x001014150100e387 */ /* 0x0001e80000100800 */
[----:B0-----:R-:W4:Y:S02]  /*82fe0*/  LDL.LU R21, [R1+0x1f2c] ;  /* 0x001f2c0001157983 */ /* 0x001f240000300800 */
[----:B----4-:R-:W-:-:S05]  /*82ff0*/  @!P6 FMUL R21, R21, 16777216 ;  /* 0x4b8000001515e820 */ /* 0x010fca0000400000 */
[----:B------:R0:W-:Y:S04]  /*83000*/  @!P6 STL [R1+0x1018], R21 ;  /* 0x001018150100e387 */ /* 0x0001e80000100800 */
[----:B0-----:R-:W4:Y:S02]  /*83010*/  LDL.LU R21, [R1+0x1f28] ;  /* 0x001f280001157983 */ /* 0x001f240000300800 */
[----:B----4-:R-:W-:-:S05]  /*83020*/  @!P6 FMUL R21, R21, 16777216 ;  /* 0x4b8000001515e820 */ /* 0x010fca0000400000 */
[----:B------:R-:W-:Y:S01]  /*83030*/  @!P6 STL [R1+0x101c], R21 ;  /* 0x00101c150100e387 */ /* 0x000fe20000100800 */
[----:B------:R0:W-:Y:S03]  /*83040*/  STL [R1+0x1f20], R7 ;  /* 0x001f200701007387 */ /* 0x0001e60000100800 */
[----:B0-----:R-:W4:Y:S04]  /*83050*/  LDL R7, [R1+0x1044] ;  /* 0x0010440001077983 */ /* 0x001f280000100800 */
[----:B----4-:R0:W-:Y:S01]  /*83060*/  STL [R1+0x1f24], R7 ;  /* 0x001f240701007387 */ /* 0x0101e20000100800 */
[----:B------:R-:W4:Y:S03]  /*83070*/  LDL R21, [R1+0x1048] ;  /* 0x0010480001157983 */ /* 0x000f260000100800 */
[----:B0-----:R-:W2:Y:S02]  /*83080*/  LDL R7, [R1+0x1040] ;  /* 0x0010400001077983 */ /* 0x001ea40000100800 */
[----:B--2---:R-:W-:-:S05]  /*83090*/  @!P6 FMUL R7, R7, 16777216 ;  /* 0x4b8000000707e820 */ /* 0x004fca0000400000 */
[----:B------:R0:W-:Y:S04]  /*830a0*/  @!P6 STL [R1+0x1040], R7 ;  /* 0x001040070100e387 */ /* 0x0001e80000100800 */
[----:B0-----:R-:W2:Y:S01]  /*830b0*/  LDL.LU R7, [R1+0x1f24] ;  /* 0x001f240001077983 */ /* 0x001ea20000300800 */
[----:B----4-:R-:W-:Y:S02]  /*830c0*/  @!P6 FMUL R21, R21, 16777216 ;  /* 0x4b8000001515e820 */ /* 0x010fe40000400000 */
[----:B--2---:R-:W-:-:S05]  /*830d0*/  @!P6 FMUL R7, R7, 16777216 ;  /* 0x4b8000000707e820 */ /* 0x004fca0000400000 */
[----:B------:R0:W-:Y:S04]  /*830e0*/  @!P6 STL [R1+0x1044], R7 ;  /* 0x001044070100e387 */ /* 0x0001e80000100800 */
[----:B0-----:R-:W2:Y:S01]  /*830f0*/  LDL.LU R7, [R1+0x1f20] ;  /* 0x001f200001077983 */ /* 0x001ea20000300800 */
[----:B------:R-:W-:Y:S02]  /*83100*/  @!P6 STL [R1+0x1048], R21 ;  /* 0x001048150100e387 */ /* 0x000fe40000100800 */
[----:B------:R0:W-:Y:S02]  /*83110*/  STL [R1+0x1f1c], R28 ;  /* 0x001f1c1c01007387 */ /* 0x0001e40000100800 */
[----:B0-----:R-:W4:Y:S01]  /*83120*/  LDL R28, [R1+0x104c] ;  /* 0x00104c00011c7983 */ /* 0x001f220000100800 */
[----:B------:R0:W-:Y:S02]  /*83130*/  STL [R1+0x1f18], R22 ;  /* 0x001f181601007387 */ /* 0x0001e40000100800 */
[----:B------:R-:W2:Y:S01]  /*83140*/  LDL R21, [R1+0x418] ;  /* 0x0004180001157983 */ /* 0x000ea20000100800 */
[----:B0-----:R-:W2:Y:S01]  /*83150*/  LDL R22, [R1+0x1070] ;  /* 0x0010700001167983 */ /* 0x001ea20000100800 */
[----:B----4-:R-:W-:-:S05]  /*83160*/  @!P6 FMUL R28, R28, 16777216 ;  /* 0x4b8000001c1ce820 */ /* 0x010fca0000400000 */
[----:B------:R0:W-:Y:S01]  /*83170*/  @!P6 STL [R1+0x104c], R28 ;  /* 0x00104c1c0100e387 */ /* 0x0001e20000100800 */
[----:B--2---:R-:W-:-:S03]  /*83180*/  @!P6 FMUL R22, R22, 16777216 ;  /* 0x4b8000001616e820 */ /* 0x004fc60000400000 */
[----:B0-----:R-:W2:Y:S02]  /*83190*/  LDL.LU R28, [R1+0x1f1c] ;  /* 0x001f1c00011c7983 */ /* 0x001ea40000300800 */
[----:B------:R0:W-:Y:S02]  /*831a0*/  @!P6 STL [R1+0x1070], R22 ;  /* 0x001070160100e387 */ /* 0x0001e40000100800 */
[----:B0-----:R-:W4:Y:S01]  /*831b0*/  LDL.LU R22, [R1+0x1f18] ;  /* 0x001f180001167983 */ /* 0x001f220000300800 */
[----:B------:R-:W-:-:S05]  /*831c0*/  @!P6 FMUL R21, R21, 16777216 ;  /* 0x4b8000001515e820 */ /* 0x000fca0000400000 */
[----:B------:R0:W-:Y:S01]  /*831d0*/  @!P6 STL [R1+0x418], R21 ;  /* 0x000418150100e387 */ /* 0x0001e20000100800 */
[----:B------:R2:W-:Y:S02]  /*831e0*/  STL [R1+0x1f14], R6 ;  /* 0x001f140601007387 */ /* 0x0005e40000100800 */
[----:B------:R4:W-:Y:S01]  /*831f0*/  STL [R1+0x1f10], R18 ;  /* 0x001f101201007387 */ /* 0x0009e20000100800 */
[----:B0-----:R-:W3:Y:S01]  /*83200*/  LDL R21, [R1+0x448] ;  /* 0x0004480001157983 */ /* 0x001ee20000100800 */
[----:B--2---:R-:W-:-:S03]  /*83210*/  MOV R6, R28 ;  /* 0x0000001c00067202 */ /* 0x004fc60000000f00 */
[----:B------:R-:W2:Y:S01]  /*83220*/  LDL R28, [R1+0x488] ;  /* 0x00048800011c7983 */ /* 0x000ea20000100800 */
[----:B----4-:R-:W-:-:S03]  /*83230*/  MOV R18, R22 ;  /* 0x0000001600127202 */ /* 0x010fc60000000f00 */
[----:B------:R-:W4:Y:S01]  /*83240*/  LDL R22, [R1+0x49c] ;  /* 0x00049c0001167983 */ /* 0x000f220000100800 */
[----:B------:R-:W-:Y:S02]  /*83250*/  @!P6 FMUL R6, R6, 16777216 ;  /* 0x4b8000000606e820 */ /* 0x000fe40000400000 */
[----:B------:R-:W-:-:S03]  /*83260*/  @!P6 FMUL R18, R18, 16777216 ;  /* 0x4b8000001212e820 */ /* 0x000fc60000400000 */
[----:B------:R0:W-:Y:S01]  /*83270*/  @!P6 STL [R1+0x484], R6 ;  /* 0x000484060100e387 */ /* 0x0001e20000100800 */
[----:B---3--:R-:W-:-:S03]  /*83280*/  @!P6 FMUL R21, R21, 16777216 ;  /* 0x4b8000001515e820 */ /* 0x008fc60000400000 */
[----:B0-----:R-:W3:Y:S01]  /*83290*/  LDL.LU R6, [R1+0x1f14] ;  /* 0x001f140001067983 */ /* 0x001ee20000300800 */
[----:B------:R0:W-:Y:S03]  /*832a0*/  @!P6 STL [R1+0x434], R18 ;  /* 0x000434120100e387 */ /* 0x0001e60000100800 */
[----:B0-----:R-:W3:Y:S01]  /*832b0*/  LDL.LU R18, [R1+0x1f10] ;  /* 0x001f100001127983 */ /* 0x001ee20000300800 */
[----:B------:R0:W-:Y:S03]  /*832c0*/  @!P6 STL [R1+0x448], R21 ;  /* 0x000448150100e387 */ /* 0x0001e60000100800 */
[----:B0-----:R-:W3:Y:S01]  /*832d0*/  LDL.LU R21, [R1+0x1f0c] ;  /* 0x001f0c0001157983 */ /* 0x001ee20000300800 */
[----:B--2---:R-:W-:-:S05]  /*832e0*/  @!P6 FMUL R28, R28, 16777216 ;  /* 0x4b8000001c1ce820 */ /* 0x004fca0000400000 */
[----:B------:R0:W-:Y:S01]  /*832f0*/  @!P6 STL [R1+0x488], R28 ;  /* 0x0004881c0100e387 */ /* 0x0001e20000100800 */
[----:B----4-:R-:W-:-:S03]  /*83300*/  @!P6 FMUL R22, R22, 16777216 ;  /* 0x4b8000001616e820 */ /* 0x010fc60000400000 */
[----:B0-----:R-:W2:Y:S02]  /*83310*/  LDL.LU R28, [R1+0x1f08] ;  /* 0x001f0800011c7983 */ /* 0x001ea40000300800 */
[----:B------:R0:W-:Y:S02]  /*83320*/  @!P6 STL [R1+0x49c], R22 ;  /* 0x00049c160100e387 */ /* 0x0001e40000100800 */
[----:B0-----:R-:W4:Y:S02]  /*83330*/  LDL.LU R22, [R1+0x1f04] ;  /* 0x001f040001167983 */ /* 0x001f240000300800 */
[----:B----4-:R-:W-:-:S05]  /*83340*/  @!P6 FMUL R22, R22, 16777216 ;  /* 0x4b8000001616e820 */ /* 0x010fca0000400000 */
[----:B------:R0:W-:Y:S01]  /*83350*/  STL [R1+0x328], R22 ;  /* 0x0003281601007387 */ /* 0x0001e20000100800 */
[----:B---3--:R1:W-:Y:S02]  /*83360*/  STL [R1+0x1ef8], R6 ;  /* 0x001ef80601007387 */ /* 0x0083e40000100800 */
[----:B------:R3:W-:Y:S02]  /*83370*/  STL [R1+0x1efc], R18 ;  /* 0x001efc1201007387 */ /* 0x0007e40000100800 */
[----:B------:R4:W-:Y:S02]  /*83380*/  STL [R1+0x1f00], R10 ;  /* 0x001f000a01007387 */ /* 0x0009e40000100800 */
[----:B--2---:R-:W-:Y:S01]  /*83390*/  @!P6 FMUL R28, R28, 16777216 ;  /* 0x4b8000001c1ce820 */ /* 0x004fe20000400000 */
[----:B0-----:R-:W2:Y:S04]  /*833a0*/  LDL R22, [R1+0x1078] ;  /* 0x0010780001167983 */ /* 0x001ea80000100800 */
[----:B-1----:R-:W2:Y:S04]  /*833b0*/  LDL R6, [R1+0x1074] ;  /* 0x0010740001067983 */ /* 0x002ea80000100800 */
[----:B---3--:R-:W3:Y:S01]  /*833c0*/  LDL R18, [R1+0x90] ;  /* 0x0000900001127983 */ /* 0x008ee20000100800 */
[----:B----4-:R-:W-:Y:S01]  /*833d0*/  MOV R10, R21 ;  /* 0x00000015000a7202 */ /* 0x010fe20000000f00 */
[----:B------:R-:W-:-:S02]  /*833e0*/  IMAD.MOV.U32 R21, RZ, RZ, R27 ;  /* 0x000000ffff157224 */ /* 0x000fc400078e001b */
[----:B------:R-:W4:Y:S02]  /*833f0*/  LDL R27, [R1+0x107c] ;  /* 0x00107c00011b7983 */ /* 0x000f240000100800 */
[----:B------:R-:W-:Y:S02]  /*83400*/  @!P6 FMUL R10, R10, 16777216 ;  /* 0x4b8000000a0ae820 */ /* 0x000fe40000400000 */
[----:B------:R0:W-:Y:S02]  /*83410*/  STL [R1+0x182c], R28 ;  /* 0x00182c1c01007387 */ /* 0x0001e40000100800 */
[----:B0-----:R-:W4:Y:S01]  /*83420*/  LDL.LU R28, [R1+0x1080] ;  /* 0x00108000011c7983 */ /* 0x001f220000300800 */
[----:B------:R0:W-:Y:S03]  /*83430*/  @!P6 STL [R1+0x410], R10 ;  /* 0x0004100a0100e387 */ /* 0x0001e60000100800 */
[----:B0-----:R-:W4:Y:S01]  /*83440*/  LDL.LU R10, [R1+0x1f00] ;  /* 0x001f0000010a7983 */ /* 0x001f220000300800 */
[----:B--2---:R-:W-:Y:S01]  /*83450*/  @P0 FMUL R6, R6, 0.25 ;  /* 0x3e80000006060820 */ /* 0x004fe20000400000 */
[----:B---3--:R-:W-:-:S02]  /*83460*/  FSETP.GEU.AND P6, PT, |R18|, 1.175494350822287508e-38, PT ;  /* 0x008000001200780b */ /* 0x008fc40003fce200 */
[----:B------:R-:W2:Y:S02]  /*83470*/  LDL.LU R18, [R1+0x1efc] ;  /* 0x001efc0001127983 */ /* 0x000ea40000300800 */
[----:B------:R0:W-:Y:S02]  /*83480*/  @P0 STL [R1+0x1074], R6 ;  /* 0x0010740601000387 */ /* 0x0001e40000100800 */
[----:B0-----:R-:W3:Y:S01]  /*83490*/  LDL.LU R6, [R1+0x1ef8] ;  /* 0x001ef80001067983 */ /* 0x001ee20000300800 */
[----:B------:R-:W-:Y:S02]  /*834a0*/  @P0 FMUL R22, R22, 0.25 ;  /* 0x3e80000016160820 */ /* 0x000fe40000400000 */
[----:B----4-:R-:W-:-:S03]  /*834b0*/  @P0 FMUL R27, R27, 0.25 ;  /* 0x3e8000001b1b0820 */ /* 0x010fc60000400000 */
[----:B------:R0:W-:Y:S04]  /*834c0*/  @P0 STL [R1+0x1078], R22 ;  /* 0x0010781601000387 */ /* 0x0001e80000100800 */
[----:B0-----:R-:W4:Y:S01]  /*834d0*/  LDL.LU R22, [R1+0x1ef4] ;  /* 0x001ef40001167983 */ /* 0x001f220000300800 */
[----:B------:R0:W-:Y:S03]  /*834e0*/  @P0 STL [R1+0x107c], R27 ;  /* 0x00107c1b01000387 */ /* 0x0001e60000100800 */
[----:B0-----:R-:W2:Y:S04]  /*834f0*/  LDL.LU R27, [R1+0x1ef0] ;  /* 0x001ef000011b7983 */ /* 0x001ea80000300800 */
[----:B---3--:R0:W-:Y:S01]  /*83500*/  STL [R1+0x1ee8], R6 ;  /* 0x001ee80601007387 */ /* 0x0081e20000100800 */
[----:B------:R1:W-:Y:S03]  /*83510*/  STL [R1+0x1eec], R12 ;  /* 0x001eec0c01007387 */ /* 0x0003e60000100800 */
[----:B0-----:R-:W3:Y:S04]  /*83520*/  LDL R6, [R1+0x1098] ;  /* 0x0010980001067983 */ /* 0x001ee80000100800 */
[----:B-1----:R-:W2:Y:S01]  /*83530*/  LDL R12, [R1+0x1094] ;  /* 0x00109400010c7983 */ /* 0x002ea20000100800 */
[----:B------:R-:W-:-:S02]  /*83540*/  @P0 FMUL R28, R28, 0.25 ;  /* 0x3e8000001c1c0820 */ /* 0x000fc40000400000 */
[----:B----4-:R-:W-:-:S03]  /*83550*/  @P0 FMUL R22, R22, 0.25 ;  /* 0x3e80000016160820 */ /* 0x010fc60000400000 */
[----:B------:R0:W-:Y:S04]  /*83560*/  STL [R1+0x1ec8], R28 ;  /* 0x001ec81c01007387 */ /* 0x0001e80000100800 */
[----:B0-----:R-:W4:Y:S01]  /*83570*/  LDL R28, [R1+0x90] ;  /* 0x00009000011c7983 */ /* 0x001f220000100800 */
[----:B--2---:R-:W-:Y:S02]  /*83580*/  @P0 FMUL R12, R12, 0.25 ;  /* 0x3e8000000c0c0820 */ /* 0x004fe40000400000 */
[----:B---3--:R-:W-:-:S03]  /*83590*/  @P0 FMUL R6, R6, 0.25 ;  /* 0x3e80000006060820 */ /* 0x008fc60000400000 */
[----:B------:R0:W-:Y:S04]  /*835a0*/  @P0 STL [R1+0x1094], R12 ;  /* 0x0010940c01000387 */ /* 0x0001e80000100800 */
[----:B0-----:R-:W2:Y:S01]  /*835b0*/  LDL.LU R12, [R1+0x1eec] ;  /* 0x001eec00010c7983 */ /* 0x001ea20000300800 */
[----:B------:R0:W-:Y:S03]  /*835c0*/  @P0 STL [R1+0x1098], R6 ;  /* 0x0010980601000387 */ /* 0x0001e60000100800 */
[----:B0-----:R-:W3:Y:S01]  /*835d0*/  LDL.LU R6, [R1+0x1ee8] ;  /* 0x001ee80001067983 */ /* 0x001ee20000300800 */
[----:B------:R-:W-:Y:S02]  /*835e0*/  @P0 STL [R1+0x1084], R22 ;  /* 0x0010841601000387 */ /* 0x000fe40000100800 */
[----:B------:R0:W-:Y:S02]  /*835f0*/  STL [R1+0x1ecc], R22 ;  /* 0x001ecc1601007387 */ /* 0x0001e40000100800 */
[----:B0-----:R-:W2:Y:S01]  /*83600*/  LDL R22, [R1+0x478] ;  /* 0x0004780001167983 */ /* 0x001ea20000100800 */
[----:B------:R-:W-:-:S02]  /*83610*/  @P0 FMUL R27, R27, 0.25 ;  /* 0x3e8000001b1b0820 */ /* 0x000fc40000400000 */
[----:B------:R0:W-:Y:S02]  /*83620*/  STL [R1+0x1ee4], R7 ;  /* 0x001ee40701007387 */ /* 0x0001e40000100800 */
[----:B0-----:R-:W3:Y:S01]  /*83630*/  LDL R7, [R1+0x490] ;  /* 0x0004900001077983 */ /* 0x001ee20000100800 */
[----:B--2---:R-:W-:-:S05]  /*83640*/  @P0 FMUL R22, R22, 0.25 ;  /* 0x3e80000016160820 */ /* 0x004fca0000400000 */
[----:B------:R0:W-:Y:S04]  /*83650*/  @P0 STL [R1+0x478], R22 ;  /* 0x0004781601000387 */ /* 0x0001e80000100800 */
[----:B0-----:R-:W2:Y:S01]  /*83660*/  LDL R22, [R1+0x4a0] ;  /* 0x0004a00001167983 */ /* 0x001ea20000100800 */
[----:B------:R-:W-:Y:S02]  /*83670*/  @P0 STL [R1+0x1090], R27 ;  /* 0x0010901b01000387 */ /* 0x000fe40000100800 */
[----:B------:R0:W-:Y:S02]  /*83680*/  STL [R1+0x1ed0], R27 ;  /* 0x001ed01b01007387 */ /* 0x0001e40000100800 */
[----:B0-----:R-:W4:Y:S01]  /*83690*/  LDL R27, [R1+0x48c] ;  /* 0x00048c00011b7983 */ /* 0x001f220000100800 */
[----:B---3--:R-:W-:-:S05]  /*836a0*/  @P0 FMUL R7, R7, 0.25 ;  /* 0x3e80000007070820 */ /* 0x008fca0000400000 */
[----:B------:R0:W-:Y:S04]  /*836b0*/  @P0 STL [R1+0x490], R7 ;  /* 0x0004900701000387 */ /* 0x0001e80000100800 */
[----:B0-----:R-:W3:Y:S01]  /*836c0*/  LDL.LU R7, [R1+0x1ee4] ;  /* 0x001ee40001077983 */ /* 0x001ee20000300800 */
[----:B--2---:R-:W-:Y:S02]  /*836d0*/  @P0 FMUL R22, R22, 0.25 ;  /* 0x3e80000016160820 */ /* 0x004fe40000400000 */
[----:B----4-:R-:W-:-:S05]  /*836e0*/  @P0 FMUL R27, R27, 0.25 ;  /* 0x3e8000001b1b0820 */ /* 0x010fca0000400000 */
[----:B------:R0:W-:Y:S01]  /*836f0*/  @P0 STL [R1+0x48c], R27 ;  /* 0x00048c1b01000387 */ /* 0x0001e20000100800 */
[----:B------:R-:W-:Y:S03]  /*83700*/  @P0 STL [R1+0x4a0], R22 ;  /* 0x0004a01601000387 */ /* 0x000fe60000100800 */
[----:B0-----:R-:W2:Y:S04]  /*83710*/  LDL R27, [R1+0x41c] ;  /* 0x00041c00011b7983 */ /* 0x001ea80000100800 */
[----:B--2---:R0:W-:Y:S04]  /*83720*/  STL [R1+0x1edc], R27 ;  /* 0x001edc1b01007387 */ /* 0x0041e80000100800 */
[----:B0-----:R-:W2:Y:S04]  /*83730*/  LDL R27, [R1+0x430] ;  /* 0x00043000011b7983 */ /* 0x001ea80000100800 */
[----:B--2---:R0:W-:Y:S01]  /*83740*/  STL [R1+0x1ee0], R27 ;  /* 0x001ee01b01007387 */ /* 0x0041e20000100800 */
[----:B------:R-:W2:Y:S03]  /*83750*/  LDL R22, [R1+0x9c] ;  /* 0x00009c0001167983 */ /* 0x000ea60000100800 */
[----:B0-----:R-:W4:Y:S02]  /*83760*/  LDL R27, [R1+0x424] ;  /* 0x00042400011b7983 */ /* 0x001f240000100800 */
[----:B----4-:R-:W-:-:S05]  /*83770*/  @P0 FMUL R27, R27, 0.25 ;  /* 0x3e8000001b1b0820 */ /* 0x010fca0000400000 */
[----:B------:R0:W-:Y:S04]  /*83780*/  @P0 STL [R1+0x424], R27 ;  /* 0x0004241b01000387 */ /* 0x0001e80000100800 */
[----:B0-----:R-:W4:Y:S02]  /*83790*/  LDL.LU R27, [R1+0x1ee0] ;  /* 0x001ee000011b7983 */ /* 0x001f240000300800 */
[----:B----4-:R-:W-:-:S05]  /*837a0*/  @P0 FMUL R27, R27, 0.25 ;  /* 0x3e8000001b1b0820 */ /* 0x010fca0000400000 */
[----:B------:R0:W-:Y:S04]  /*837b0*/  @P0 STL [R1+0x430], R27 ;  /* 0x0004301b01000387 */ /* 0x0001e80000100800 */
[----:B0-----:R-:W4:Y:S01]  /*837c0*/  LDL.LU R27, [R1+0x1edc] ;  /* 0x001edc00011b7983 */ /* 0x001f220000300800 */
[----:B--2---:R-:W-:Y:S02]  /*837d0*/  @P0 FMUL R22, R22, 0.25 ;  /* 0x3e80000016160820 */ /* 0x004fe40000400000 */
[----:B----4-:R-:W-:-:S05]  /*837e0*/  @P0 FMUL R27, R27, 0.25 ;  /* 0x3e8000001b1b0820 */ /* 0x010fca0000400000 */
[----:B------:R-:W-:Y:S01]  /*837f0*/  @P0 STL [R1+0x41c], R27 ;  /* 0x00041c1b01000387 */ /* 0x000fe20000100800 */
[----:B------:R-:W-:Y:S02]  /*83800*/  @P0 STL [R1+0x9c], R22 ;  /* 0x00009c1601000387 */ /* 0x000fe40000100800 */
[----:B------:R0:W-:Y:S02]  /*83810*/  STL [R1+0x1ed8], R29 ;  /* 0x001ed81d01007387 */ /* 0x0001e40000100800 */
[----:B0-----:R-:W2:Y:S01]  /*83820*/  LDL R29, [R1+0x444] ;  /* 0x00044400011d7983 */ /* 0x001ea20000100800 */
[----:B------:R0:W-:Y:S02]  /*83830*/  STL [R1+0x1ed4], R21 ;  /* 0x001ed41501007387 */ /* 0x0001e40000100800 */
[----:B------:R-:W4:Y:S02]  /*83840*/  LDL R27, [R1+0x1074] ;  /* 0x00107400011b7983 */ /* 0x000f240000100800 */
[----:B------:R-:W3:Y:S01]  /*83850*/  LDL R22, [R1+0x1078] ;  /* 0x0010780001167983 */ /* 0x000ee20000100800 */
[----:B0-----:R-:W-:-:S02]  /*83860*/  MOV R21, R28 ;  /* 0x0000001c00157202 */ /* 0x001fc40000000f00 */
[----:B------:R-:W3:Y:S01]  /*83870*/  LDL R28, [R1+0x107c] ;  /* 0x00107c00011c7983 */ /* 0x000ee20000100800 */
[----:B--2---:R-:W-:Y:S02]  /*83880*/  @P0 FMUL R29, R29, 0.25 ;  /* 0x3e8000001d1d0820 */ /* 0x004fe40000400000 */
[----:B----4-:R-:W-:Y:S02]  /*83890*/  @!P1 FMUL R27, R27, 16777216 ;  /* 0x4b8000001b1b9820 */ /* 0x010fe40000400000 */
[----:B---3--:R-:W-:Y:S01]  /*838a0*/  @!P1 FMUL R22, R22, 16777216 ;  /* 0x4b80000016169820 */ /* 0x008fe20000400000 */
[----:B------:R0:W-:Y:S01]  /*838b0*/  @P0 STL [R1+0x444], R29 ;  /* 0x0004441d01000387 */ /* 0x0001e20000100800 */
[----:B------:R-:W-:Y:S01]  /*838c0*/  FSETP.GT.AND P0, PT, |R21|, 8.50705917302346158658e+37, PT ;  /* 0x7e8000001500780b */ /* 0x000fe20003f04200 */
[----:B------:R-:W-:Y:S02]  /*838d0*/  @!P1 FMUL R28, R28, 16777216 ;  /* 0x4b8000001c1c9820 */ /* 0x000fe40000400000 */
[----:B0-----:R-:W2:Y:S01]  /*838e0*/  LDL.LU R29, [R1+0x1ed8] ;  /* 0x001ed800011d7983 */ /* 0x001ea20000300800 */
[----:B------:R-:W3:Y:S02]  /*838f0*/  LDL.LU R21, [R1+0x1ed4] ;  /* 0x001ed40001157983 */ /* 0x000ee40000300800 */
[----:B------:R0:W-:Y:S02]  /*83900*/  @!P1 STL [R1+0x1074], R27 ;  /* 0x0010741b01009387 */ /* 0x0001e40000100800 */
[----:B0-----:R-:W4:Y:S01]  /*83910*/  LDL.LU R27, [R1+0x1ed0] ;  /* 0x001ed000011b7983 */ /* 0x001f220000300800 */
[----:B------:R0:W-:Y:S03]  /*83920*/  @!P1 STL [R1+0x1078], R22 ;  /* 0x0010781601009387 */ /* 0x0001e60000100800 */
[----:B0-----:R-:W3:Y:S01]  /*83930*/  LDL.LU R22, [R1+0x1ecc] ;  /* 0x001ecc0001167983 */ /* 0x001ee20000300800 */
[----:B------:R0:W-:Y:S03]  /*83940*/  @!P1 STL [R1+0x107c], R28 ;  /* 0x00107c1c01009387 */ /* 0x0001e60000100800 */
[----:B0-----:R-:W3:Y:S04]  /*83950*/  LDL.LU R28, [R1+0x1ec8] ;  /* 0x001ec800011c7983 */ /* 0x001ee80000300800 */
[----:B--2---:R4:W-:Y:S02]  /*83960*/  STL [R1+0x1ec0], R29 ;  /* 0x001ec01d01007387 */ /* 0x0049e40000100800 */
[----:B----4-:R-:W-:Y:S01]  /*83970*/  MOV R29, R27 ;  /* 0x0000001b001d7202 */ /* 0x010fe20000000f00 */
[----:B------:R-:W-:Y:S01]  /*83980*/  MOV R27, R6 ;  /* 0x00000006001b7202 */ /* 0x000fe20000000f00 */
[----:B------:R-:W-:Y:S01]  /*83990*/  MOV R6, R13 ;  /* 0x0000000d00067202 */ /* 0x000fe20000000f00 */
[----:B---3--:R-:W-:-:S05]  /*839a0*/  @!P1 FMUL R28, R28, 16777216 ;  /* 0x4b8000001c1c9820 */ /* 0x008fca0000400000 */
[----:B------:R-:W-:Y:S01]  /*839b0*/  STL [R1+0x1080], R28 ;  /* 0x0010801c01007387 */ /* 0x000fe20000100800 */
[----:B------:R0:W-:Y:S02]  /*839c0*/  STL [R1+0x1ec4], R21 ;  /* 0x001ec41501007387 */ /* 0x0001e40000100800 */
[----:B------:R-:W2:Y:S01]  /*839d0*/  LDL R13, [R1+0x6ec] ;  /* 0x0006ec00010d7983 */ /* 0x000ea20000100800 */
[----:B0-----:R-:W-:Y:S01]  /*839e0*/  MOV R21, R22 ;  /* 0x0000001600157202 */ /* 0x001fe20000000f00 */
[----:B------:R-:W-:Y:S01]  /*839f0*/  IMAD.MOV.U32 R22, RZ, RZ, R26 ;  /* 0x000000ffff167224 */ /* 0x000fe200078e001a */
[----:B------:R-:W-:Y:S02]  /*83a00*/  MOV R26, R15 ;  /* 0x0000000f001a7202 */ /* 0x000fe40000000f00 */
[----:B------:R-:W3:Y:S01]  /*83a10*/  LDL R15, [R1+0x560] ;  /* 0x00056000010f7983 */ /* 0x000ee20000100800 */
[----:B------:R-:W4:Y:S02]  /*83a20*/  LDL.LU R28, [R1+0x4ec] ;  /* 0x0004ec00011c7983 */ /* 0x000f240000300800 */
[----:B------:R-:W-:Y:S01]  /*83a30*/  @!P1 FMUL R21, R21, 16777216 ;  /* 0x4b80000015159820 */ /* 0x000fe20000400000 */
[----:B----4-:R0:W-:Y:S04]  /*83a40*/  STL [R1+0x1e74], R28 ;  /* 0x001e741c01007387 */ /* 0x0101e80000100800 */
[----:B0-----:R-:W4:Y:S01]  /*83a50*/  LDL R28, [R1+0x1094] ;  /* 0x00109400011c7983 */ /* 0x001f220000100800 */
[----:B------:R-:W-:-:S02]  /*83a60*/  @!P1 FMUL R29, R29, 16777216 ;  /* 0x4b8000001d1d9820 */ /* 0x000fc40000400000 */
[----:B------:R0:W-:Y:S02]  /*83a70*/  @!P1 STL [R1+0x1084], R21 ;  /* 0x0010841501009387 */ /* 0x0001e40000100800 */
[----:B0-----:R-:W2:Y:S01]  /*83a80*/  LDL.LU R21, [R1+0x1ec4] ;  /* 0x001ec40001157983 */ /* 0x001ea20000300800 */
[----:B------:R0:W-:Y:S03]  /*83a90*/  @!P1 STL [R1+0x1090], R29 ;  /* 0x0010901d01009387 */ /* 0x0001e60000100800 */
[----:B0-----:R-:W2:Y:S01]  /*83aa0*/  LDL.LU R29, [R1+0x1ec0] ;  /* 0x001ec000011d7983 */ /* 0x001ea20000300800 */
[----:B----4-:R-:W-:-:S05]  /*83ab0*/  @!P1 FMUL R28, R28, 16777216 ;  /* 0x4b8000001c1c9820 */ /* 0x010fca0000400000 */
[----:B------:R0:W-:Y:S04]  /*83ac0*/  @!P1 STL [R1+0x1094], R28 ;  /* 0x0010941c01009387 */ /* 0x0001e80000100800 */
[----:B0-----:R-:W4:Y:S04]  /*83ad0*/  LDL R28, [R1+0x490] ;  /* 0x00049000011c7983 */ /* 0x001f280000100800 */
        /* <DEDUP_REMOVED lines=46> */
[----:B----4-:R-:W-:Y:S02]  /*83dc0*/  FSETP.GEU.AND P1, PT, |R28|, 1.175494350822287508e-38, PT ;  /* 0x008000001c00780b */ /* 0x010fe40003f2e200 */
[----:B------:R-:W4:Y:S02]  /*83dd0*/  LDL.LU R28, [R1+0x1ea0] ;  /* 0x001ea000011c7983 */ /* 0x000f240000300800 */
[----:B----4-:R-:W-:-:S05]  /*83de0*/  @P0 FMUL R28, R28, 0.25 ;  /* 0x3e8000001c1c0820 */ /* 0x010fca0000400000 */
[----:B------:R0:W-:Y:S04]  /*83df0*/  @P0 STL [R1+0x109c], R28 ;  /* 0x00109c1c01000387 */ /* 0x0001e80000100800 */
[----:B0-----:R-:W4:Y:S04]  /*83e00*/  LDL R28, [R1+0x10cc] ;  /* 0x0010cc00011c7983 */ /* 0x001f280000100800 */
[----:B----4-:R0:W-:Y:S04]  /*83e10*/  STL [R1+0x1e98], R28 ;  /* 0x001e981c01007387 */ /* 0x0101e80000100800 */
[----:B0-----:R-:W4:Y:S04]  /*83e20*/  LDL R28, [R1+0x10c4] ;  /* 0x0010c400011c7983 */ /* 0x001f280000100800 */
[----:B----4-:R0:W-:Y:S04]  /*83e30*/  STL [R1+0x1e9c], R28 ;  /* 0x001e9c1c01007387 */ /* 0x0101e80000100800 */
[----:B0-----:R-:W4:Y:S02]  /*83e40*/  LDL R28, [R1+0x10c0] ;  /* 0x0010c000011c7983 */ /* 0x001f240000100800 */
[----:B----4-:R-:W-:-:S05]  /*83e50*/  @P0 FMUL R28, R28, 0.25 ;  /* 0x3e8000001c1c0820 */ /* 0x010fca0000400000 */
[----:B------:R0:W-:Y:S04]  /*83e60*/  @P0 STL [R1+0x10c0], R28 ;  /* 0x0010c01c01000387 */ /* 0x0001e80000100800 */
[----:B0-----:R-:W4:Y:S02]  /*83e70*/  LDL.LU R28, [R1+0x1e9c] ;  /* 0x001e9c00011c7983 */ /* 0x001f240000300800 */
[----:B----4-:R-:W-:-:S05]  /*83e80*/  @P0 FMUL R28, R28, 0.25 ;  /* 0x3e8000001c1c0820 */ /* 0x010fca0000400000 */
[----:B------:R0:W-:Y:S04]  /*83e90*/  @P0 STL [R1+0x10c4], R28 ;  /* 0x0010c41c01000387 */ /* 0x0001e80000100800 */
[----:B0-----:R-:W4:Y:S02]  /*83ea0*/  LDL.LU R28, [R1+0x1e98] ;  /* 0x001e9800011c7983 */ /* 0x001f240000300800 */
        /* <DEDUP_REMOVED lines=40> */
[----:B------:R-:W-:Y:S01]  /*84130*/  @P0 STL [R1+0x4a4], R28 ;  /* 0x0004a41c01000387 */ /* 0x000fe20000100800 */
[----:B------:R0:W-:Y:S03]  /*84140*/  STL [R1+0x1e78], R18 ;  /* 0x001e781201007387 */ /* 0x0001e60000100800 */
[----:B0-----:R-:W4:Y:S04]  /*84150*/  LDL R18, [R1+0x4d4] ;  /* 0x0004d40001127983 */ /* 0x001f280000100800 */
[----:B----4-:R0:W-:Y:S01]  /*84160*/  STL [R1+0x1e7c], R18 ;  /* 0x001e7c1201007387 */ /* 0x0101e20000100800 */
[----:B------:R-:W4:Y:S03]  /*84170*/  LDL R28, [R1+0x90] ;  /* 0x00009000011c7983 */ /* 0x000f260000100800 */
[----:B0-----:R-:W2:Y:S02]  /*84180*/  LDL R18, [R1+0x4d8] ;  /* 0x0004d80001127983 */ /* 0x001ea40000100800 */
[----:B--2---:R-:W-:-:S05]  /*84190*/  @P0 FMUL R18, R18, 0.25 ;  /* 0x3e80000012120820 */ /* 0x004fca0000400000 */
[----:B------:R0:W-:Y:S04]  /*841a0*/  @P0 STL [R1+0x4d8], R18 ;  /* 0x0004d81201000387 */ /* 0x0001e80000100800 */
[----:B0-----:R-:W2:Y:S01]  /*841b0*/  LDL.LU R18, [R1+0x1e7c] ;  /* 0x001e7c0001127983 */ /* 0x001ea20000300800 */
[----:B----4-:R-:W-:Y:S02]  /*841c0*/  @P0 FMUL R28, R28, 0.25 ;  /* 0x3e8000001c1c0820 */ /* 0x010fe40000400000 */
[----:B--2---:R-:W-:-:S05]  /*841d0*/  @P0 FMUL R18, R18, 0.25 ;  /* 0x3e80000012120820 */ /* 0x004fca0000400000 */
[----:B------:R0:W-:Y:S04]  /*841e0*/  @P0 STL [R1+0x4d4], R18 ;  /* 0x0004d41201000387 */ /* 0x0001e80000100800 */
[----:B0-----:R-:W2:Y:S01]  /*841f0*/  LDL.LU R18, [R1+0x1e78] ;  /* 0x001e780001127983 */ /* 0x001ea20000300800 */
[----:B------:R0:W-:Y:S03]  /*84200*/  @P0 STL [R1+0x90], R28 ;  /* 0x0000901c01000387 */ /* 0x0001e60000100800 */
[----:B0-----:R-:W4:Y:S01]  /*84210*/  LDL.LU R28, [R1+0x1e74] ;  /* 0x001e7400011c7983 */ /* 0x001f220000300800 */
[----:B------:R0:W-:Y:S03]  /*84220*/  STL [R1+0x1e70], R9 ;  /* 0x001e700901007387 */ /* 0x0001e60000100800 */
[----:B0-----:R-:W2:Y:S01]  /*84230*/  LDL R9, [R1+0x94] ;  /* 0x0000940001097983 */ /* 0x001ea20000100800 */
[----:B----4-:R-:W-:-:S05]  /*84240*/  @P0 FMUL R28, R28, 0.25 ;  /* 0x3e8000001c1c0820 */ /* 0x010fca0000400000 */
[----:B------:R0:W-:Y:S01]  /*84250*/  STL [R1+0x1e38], R28 ;  /* 0x001e381c01007387 */ /* 0x0001e20000100800 */
[----:B--2---:R-:W-:-:S03]  /*84260*/  FSETP.GT.AND P0, PT, |R9|, 8.50705917302346158658e+37, PT ;  /* 0x7e8000000900780b */ /* 0x004fc60003f04200 */
[----:B0-----:R-:W2:Y:S01]  /*84270*/  LDL R28, [R1+0x4a4] ;  /* 0x0004a400011c7983 */ /* 0x001ea20000100800 */
[----:B------:R-:W4:Y:S02]  /*84280*/  LDL.LU R9, [R1+0x1e70] ;  /* 0x001e700001097983 */ /* 0x000f240000300800 */
[----:B------:R0:W-:Y:S02]  /*84290*/  STL [R1+0x1e68], R18 ;  /* 0x001e681201007387 */ /* 0x0001e40000100800 */
[----:B0-----:R-:W2:Y:S04]  /*842a0*/  LDL R18, [R1+0x10c0] ;  /* 0x0010c00001127983 */ /* 0x001ea80000100800 */
[----:B--2---:R0:W-:Y:S04]  /*842b0*/  STL [R1+0x1e6c], R18 ;  /* 0x001e6c1201007387 */ /* 0x0041e80000100800 */
[----:B0-----:R-:W2:Y:S02]  /*842c0*/  LDL R18, [R1+0x109c] ;  /* 0x00109c0001127983 */ /* 0x001ea40000100800 */
[----:B--2---:R-:W-:-:S05]  /*842d0*/  @!P6 FMUL R18, R18, 16777216 ;  /* 0x4b8000001212e820 */ /* 0x004fca0000400000 */
[----:B------:R0:W-:Y:S04]  /*842e0*/  @!P6 STL [R1+0x109c], R18 ;  /* 0x00109c120100e387 */ /* 0x0001e80000100800 */
[----:B0-----:R-:W2:Y:S02]  /*842f0*/  LDL.LU R18, [R1+0x1e6c] ;  /* 0x001e6c0001127983 */ /* 0x001ea40000300800 */
[----:B--2---:R-:W-:-:S05]  /*84300*/  @!P6 FMUL R18, R18, 16777216 ;  /* 0x4b8000001212e820 */ /* 0x004fca0000400000 */
[----:B------:R0:W-:Y:S04]  /*84310*/  @!P6 STL [R1+0x10c0], R18 ;  /* 0x0010c0120100e387 */ /* 0x0001e80000100800 */
[----:B0-----:R-:W2:Y:S04]  /*84320*/  LDL.LU R18, [R1+0x1e68] ;  /* 0x001e680001127983 */ /* 0x001ea80000300800 */
[----:B--2---:R0:W-:Y:S04]  /*84330*/  STL [R1+0x1e60], R18 ;  /* 0x001e601201007387 */ /* 0x0041e80000100800 */
        /* <DEDUP_REMOVED lines=18> */
[----:B0-----:R-:W2:Y:S01]  /*84460*/  LDL.LU R18, [R1+0x1e58] ;  /* 0x001e580001127983 */ /* 0x001ea20000300800 */
[----:B------:R0:W-:Y:S03]  /*84470*/  STL [R1+0x1e54], R28 ;  /* 0x001e541c01007387 */ /* 0x0001e60000100800 */
[----:B0-----:R-:W2:Y:S01]  /*84480*/  LDL R28, [R1+0x10e4] ;  /* 0x0010e400011c7983 */ /* 0x001ea20000100800 */
[----:B------:R0:W-:Y:S03]  /*84490*/  STL [R1+0x1e24], R27 ;  /* 0x001e241b01007387 */ /* 0x0001e60000100800 */
[----:B0-----:R-:W3:Y:S01]  /*844a0*/  LDL R27, [R1+0x4f0] ;  /* 0x0004f000011b7983 */ /* 0x001ee20000100800 */
[----:B--2---:R-:W-:-:S05]  /*844b0*/  @!P6 FMUL R28, R28, 16777216 ;  /* 0x4b8000001c1ce820 */ /* 0x004fca0000400000 */
[----:B------:R0:W-:Y:S04]  /*844c0*/  @!P6 STL [R1+0x10e4], R28 ;  /* 0x0010e41c0100e387 */ /* 0x0001e80000100800 */
[----:B0-----:R-:W2:Y:S01]  /*844d0*/  LDL.LU R28, [R1+0x1e54] ;  /* 0x001e5400011c7983 */ /* 0x001ea20000300800 */
[----:B---3--:R0:W-:Y:S03]  /*844e0*/  STL [R1+0x1e50], R27 ;  /* 0x001e501b01007387 */ /* 0x0081e60000100800 */
[----:B0-----:R-:W3:Y:S01]  /*844f0*/  LDL R27, [R1+0x10fc] ;  /* 0x0010fc00011b7983 */ /* 0x001ee20000100800 */
[----:B------:R0:W-:Y:S03]  /*84500*/  STL [R1+0x1e4c], R18 ;  /* 0x001e4c1201007387 */ /* 0x0001e60000100800 */
[----:B0-----:R-:W2:Y:S01]  /*84510*/  LDL R18, [R1+0x4bc] ;  /* 0x0004bc0001127983 */ /* 0x001ea20000100800 */
[----:B---3--:R-:W-:-:S05]  /*84520*/  @!P6 FMUL R27, R27, 16777216 ;  /* 0x4b8000001b1be820 */ /* 0x008fca0000400000 */
[----:B------:R0:W-:Y:S01]  /*84530*/  @!P6 STL [R1+0x10fc], R27 ;  /* 0x0010fc1b0100e387 */ /* 0x0001e20000100800 */
[----:B--2---:R-:W-:-:S03]  /*84540*/  @!P6 FMUL R18, R18, 16777216 ;  /* 0x4b8000001212e820 */ /* 0x004fc60000400000 */
[----:B0-----:R-:W2:Y:S02]  /*84550*/  LDL.LU R27, [R1+0x1e50] ;  /* 0x001e5000011b7983 */ /* 0x001ea40000300800 */
[----:B------:R0:W-:Y:S02]  /*84560*/  @!P6 STL [R1+0x4bc], R18 ;  /* 0x0004bc120100e387 */ /* 0x0001e40000100800 */
[----:B0-----:R-:W3:Y:S04]  /*84570*/  LDL.LU R18, [R1+0x1e4c] ;  /* 0x001e4c0001127983 */ /* 0x001ee80000300800 */
[----:B---3--:R2:W-:Y:S02]  /*84580*/  STL [R1+0x1e48], R18 ;  /* 0x001e481201007387 */ /* 0x0085e40000100800 */
[----:B--2---:R-:W-:-:S02]  /*84590*/  IMAD.MOV.U32 R18, RZ, RZ, R27 ;  /* 0x000000ffff127224 */ /* 0x004fc400078e001b */
[----:B------:R-:W2:Y:S04]  /*845a0*/  LDL R27, [R1+0x4fc] ;  /* 0x0004fc00011b7983 */ /* 0x000ea80000100800 */
[----:B--2---:R0:W-:Y:S04]  /*845b0*/  STL [R1+0x1e44], R27 ;  /* 0x001e441b01007387 */ /* 0x0041e80000100800 */
[----:B0-----:R-:W2:Y:S01]  /*845c0*/  LDL R27, [R1+0x4f4] ;  /* 0x0004f400011b7983 */ /* 0x001ea20000100800 */
[----:B------:R-:W-:-:S05]  /*845d0*/  @!P6 FMUL R18, R18, 16777216 ;  /* 0x4b8000001212e820 */ /* 0x000fca0000400000 */
[----:B------:R0:W-:Y:S04]  /*845e0*/  @!P6 STL [R1+0x4f0], R18 ;  /* 0x0004f0120100e387 */ /* 0x0001e80000100800 */
[----:B0-----:R-:W3:Y:S01]  /*845f0*/  LDL.LU R18, [R1+0x1e48] ;  /* 0x001e480001127983 */ /* 0x001ee20000300800 */
[----:B--2---:R-:W-:-:S05]  /*84600*/  @!P6 FMUL R27, R27, 16777216 ;  /* 0x4b8000001b1be820 */ /* 0x004fca0000400000 */
[----:B------:R0:W-:Y:S04]  /*84610*/  @!P6 STL [R1+0x4f4], R27 ;  /* 0x0004f41b0100e387 */ /* 0x0001e80000100800 */
[----:B0-----:R-:W2:Y:S02]  /*84620*/  LDL.LU R27, [R1+0x1e44] ;  /* 0x001e4400011b7983 */ /* 0x001ea40000300800 */
[----:B--2---:R-:W-:-:S05]  /*84630*/  @!P6 FMUL R27, R27, 16777216 ;  /* 0x4b8000001b1be820 */ /* 0x004fca0000400000 */
[----:B------:R0:W-:Y:S01]  /*84640*/  @!P6 STL [R1+0x4fc], R27 ;  /* 0x0004fc1b0100e387 */ /* 0x0001e20000100800 */
[----:B------:R-:W-:Y:S02]  /*84650*/  STL [R1+0x1e40], R21 ;  /* 0x001e401501007387 */ /* 0x000fe40000100800 */
[----:B------:R1:W-:Y:S01]  /*84660*/  STL [R1+0x1e3c], R11 ;  /* 0x001e3c0b01007387 */ /* 0x0003e20000100800 */
[----:B0-----:R-:W2:Y:S04]  /*84670*/  LDL R27, [R1+0x90] ;  /* 0x00009000011b7983 */ /* 0x001ea80000100800 */
[----:B-1----:R-:W2:Y:S01]  /*84680*/  LDL R11, [R1+0x4d8] ;  /* 0x0004d800010b7983 */ /* 0x002ea20000100800 */
[----:B------:R-:W-:Y:S02]  /*84690*/  MOV R21, R28 ;  /* 0x0000001c00157202 */ /* 0x000fe40000000f00 */
[----:B------:R-:W3:Y:S03]  /*846a0*/  LDL R28, [R1+0x4d4] ;  /* 0x0004d400011c7983 */ /* 0x000ee60000100800 */
[----:B------:R-:W-:-:S05]  /*846b0*/  @!P6 FMUL R21, R21, 16777216 ;  /* 0x4b8000001515e820 */ /* 0x000fca0000400000 */
[----:B------:R0:W-:Y:S04]  /*846c0*/  @!P6 STL [R1+0x4a4], R21 ;  /* 0x0004a4150100e387 */ /* 0x0001e80000100800 */
[----:B0-----:R-:W4:Y:S01]  /*846d0*/  LDL.LU R21, [R1+0x1e40] ;  /* 0x001e400001157983 */ /* 0x001f220000300800 */
[----:B--2---:R-:W-:Y:S02]  /*846e0*/  @!P6 FMUL R11, R11, 16777216 ;  /* 0x4b8000000b0be820 */ /* 0x004fe40000400000 */
[----:B---3--:R-:W-:-:S03]  /*846f0*/  @!P6 FMUL R28, R28, 16777216 ;  /* 0x4b8000001c1ce820 */ /* 0x008fc60000400000 */
[----:B------:R0:W-:Y:S04]  /*84700*/  @!P6 STL [R1+0x4d8], R11 ;  /* 0x0004d80b0100e387 */ /* 0x0001e80000100800 */
[----:B0-----:R-:W2:Y:S01]  /*84710*/  LDL.LU R11, [R1+0x1e3c] ;  /* 0x001e3c00010b7983 */ /* 0x001ea20000300800 */
[----:B------:R0:W-:Y:S03]  /*84720*/  @!P6 STL [R1+0x4d4], R28 ;  /* 0x0004d41c0100e387 */ /* 0x0001e60000100800 */
[----:B0-----:R-:W3:Y:S01]  /*84730*/  LDL.LU R28, [R1+0x1e38] ;  /* 0x001e3800011c7983 */ /* 0x001ee20000300800 */
[----:B------:R-:W-:-:S05]  /*84740*/  @!P6 FMUL R27, R27, 16777216 ;  /* 0x4b8000001b1be820 */ /* 0x000fca0000400000 */
[----:B------:R-:W-:Y:S01]  /*84750*/  @!P6 STL [R1+0x90], R27 ;  /* 0x0000901b0100e387 */ /* 0x000fe20000100800 */
[----:B------:R0:W-:Y:S02]  /*84760*/  STL [R1+0x1e30], R18 ;  /* 0x001e301201007387 */ /* 0x0001e40000100800 */
[----:B---3--:R-:W-:-:S05]  /*84770*/  @!P6 FMUL R28, R28, 16777216 ;  /* 0x4b8000001c1ce820 */ /* 0x008fca0000400000 */
[----:B------:R-:W-:Y:S01]  /*84780*/  STL [R1+0x4ec], R28 ;  /* 0x0004ec1c01007387 */ /* 0x000fe20000100800 */
[----:B--2---:R1:W-:Y:S02]  /*84790*/  STL [R1+0x1e34], R11 ;  /* 0x001e340b01007387 */ /* 0x0043e40000100800 */
[----:B0-----:R-:W2:Y:S02]  /*847a0*/  LDL R18, [R1+0x10c8] ;  /* 0x0010c80001127983 */ /* 0x001ea40000100800 */
[----:B------:R-:W3:Y:S01]  /*847b0*/  LDL R27, [R1+0x10e0] ;  /* 0x0010e000011b7983 */ /* 0x000ee20000100800 */
[----:B-1----:R-:W2:Y:S01]  /*847c0*/  LDL R11, [R1+0x88] ;  /* 0x00008800010b7983 */ /* 0x002ea20000100800 */
[----:B----4-:R0:W-:Y:S03]  /*847d0*/  STL [R1+0x1de0], R21 ;  /* 0x001de01501007387 */ /* 0x0101e60000100800 */
[----:B0-----:R-:W4:Y:S04]  /*847e0*/  LDL.LU R21, [R1+0x428] ;  /* 0x0004280001157983 */ /* 0x001f280000300800 */
[----:B----4-:R0:W-:Y:S04]  /*847f0*/  STL [R1+0x1e1c], R21 ;  /* 0x001e1c1501007387 */ /* 0x0101e80000100800 */
[----:B0-----:R-:W4:Y:S01]  /*84800*/  LDL R21, [R1+0x10d8] ;  /* 0x0010d80001157983 */ /* 0x001f220000100800 */
[----:B------:R-:W2:Y:S03]  /*84810*/  LDL.LU R28, [R1+0x8c] ;  /* 0x00008c00011c7983 */ /* 0x000ea60000300800 */
[----:B--2---:R0:W-:Y:S04]  /*84820*/  STL [R1+0x1de4], R28 ;  /* 0x001de41c01007387 */ /* 0x0041e80000100800 */
[----:B0-----:R-:W2:Y:S01]  /*84830*/  LDL.LU R28, [R1+0x94] ;  /* 0x00009400011c7983 */ /* 0x001ea20000300800 */
[----:B------:R-:W-:-:S03]  /*84840*/  @P0 FMUL R18, R18, 0.25 ;  /* 0x3e80000012120820 */ /* 0x000fc60000400000 */
[----:B--2---:R0:W-:Y:S04]  /*84850*/  STL [R1+0x1e20], R28 ;  /* 0x001e201c01007387 */ /* 0x0041e80000100800 */
[----:B0-----:R-:W2:Y:S01]  /*84860*/  LDL R28, [R1+0x10d0] ;  /* 0x0010d000011c7983 */ /* 0x001ea20000100800 */
[----:B------:R-:W-:Y:S01]  /*84870*/  FSETP.GEU.AND P6, PT, |R11|, 1.175494350822287508e-38, PT ;  /* 0x008000000b00780b */ /* 0x000fe20003fce200 */
[----:B----4-:R-:W-:Y:S02]  /*84880*/  @P0 FMUL R21, R21, 0.25 ;  /* 0x3e80000015150820 */ /* 0x010fe40000400000 */
[----:B------:R-:W4:Y:S02]  /*84890*/  LDL.LU R11, [R1+0x1e34] ;  /* 0x001e3400010b7983 */ /* 0x000f240000300800 */
[----:B---3--:R-:W-:Y:S01]  /*848a0*/  @P0 FMUL R27, R27, 0.25 ;  /* 0x3e8000001b1b0820 */ /* 0x008fe20000400000 */
[----:B------:R0:W-:Y:S04]  /*848b0*/  @P0 STL [R1+0x10c8], R18 ;  /* 0x0010c81201000387 */ /* 0x0001e80000100800 */
[----:B0-----:R-:W3:Y:S01]  /*848c0*/  LDL.LU R18, [R1+0x1e30] ;  /* 0x001e300001127983 */ /* 0x001ee20000300800 */
[----:B--2---:R-:W-:-:S05]  /*848d0*/  @P0 FMUL R28, R28, 0.25 ;  /* 0x3e8000001c1c0820 */ /* 0x004fca0000400000 */
[----:B------:R0:W-:Y:S01]  /*848e0*/  @P0 STL [R1+0x10d0], R28 ;  /* 0x0010d01c01000387 */ /* 0x0001e20000100800 */
[----:B------:R-:W-:Y:S02]  /*848f0*/  @P0 STL [R1+0x10d8], R21 ;  /* 0x0010d81501000387 */ /* 0x000fe40000100800 */
[----:B------:R1:W-:Y:S01]  /*84900*/  @P0 STL [R1+0x10e0], R27 ;  /* 0x0010e01b01000387 */ /* 0x0003e20000100800 */
[----:B0-----:R-:W2:Y:S04]  /*84910*/  LDL R28, [R1+0x111c] ;  /* 0x00111c00011c7983 */ /* 0x001ea80000100800 */
[----:B-1----:R-:W3:Y:S04]  /*84920*/  LDL R27, [R1+0x10f8] ;  /* 0x0010f800011b7983 */ /* 0x002ee80000100800 */
[----:B--2---:R0:W-:Y:S01]  /*84930*/  STL [R1+0x1e2c], R28 ;  /* 0x001e2c1c01007387 */ /* 0x0041e20000100800 */
[----:B---3--:R-:W-:-:S02]  /*84940*/  @P0 FMUL R27, R27, 0.25 ;  /* 0x3e8000001b1b0820 */ /* 0x008fc40000400000 */
[----:B------:R-:W2:Y:S01]  /*84950*/  LDL R21, [R1+0x1120] ;  /* 0x0011200001157983 */ /* 0x000ea20000100800 */
[----:B0-----:R-:W3:Y:S02]  /*84960*/  LDL R28, [R1+0x1118] ;  /* 0x00111800011c7983 */ /* 0x001ee40000100800 */
[----:B------:R0:W-:Y:S02]  /*84970*/  @P0 STL [R1+0x10f8], R27 ;  /* 0x0010f81b01000387 */ /* 0x0001e40000100800 */
[----:B0-----:R-:W2:Y:S01]  /*84980*/  LDL R27, [R1+0x32c] ;  /* 0x00032c00011b7983 */ /* 0x001ea20000100800 */
[----:B---3--:R-:W-:-:S05]  /*84990*/  @P0 FMUL R28, R28, 0.25 ;  /* 0x3e8000001c1c0820 */ /* 0x008fca0000400000 */
[----:B------:R0:W-:Y:S04]  /*849a0*/  @P0 STL [R1+0x1118], R28 ;  /* 0x0011181c01000387 */ /* 0x0001e80000100800 */
[----:B0-----:R-:W3:Y:S01]  /*849b0*/  LDL.LU R28, [R1+0x1e2c] ;  /* 0x001e2c00011c7983 */ /* 0x001ee20000300800 */
[----:B--2---:R-:W-:Y:S02]  /*849c0*/  @P0 FMUL R21, R21, 0.25 ;  /* 0x3e80000015150820 */ /* 0x004fe40000400000 */
[----:B------:R-:W-:Y:S02]  /*849d0*/  @P0 FMUL R27, R27, 0.25 ;  /* 0x3e8000001b1b0820 */ /* 0x000fe40000400000 */
[----:B---3--:R-:W-:-:S05]  /*849e0*/  @P0 FMUL R28, R28, 0.25 ;  /* 0x3e8000001c1c0820 */ /* 0x008fca0000400000 */
[----:B------:R-:W-:Y:S01]  /*849f0*/  @P0 STL [R1+0x111c], R28 ;  /* 0x00111c1c01000387 */ /* 0x000fe20000100800 */
[----:B------:R0:W-:Y:S03]  /*84a00*/  @P0 STL [R1+0x1120], R21 ;  /* 0x0011201501000387 */ /* 0x0001e60000100800 */
[----:B0-----:R-:W2:Y:S01]  /*84a10*/  LDL R21, [R1+0x440] ;  /* 0x0004400001157983 */ /* 0x001ea20000100800 */
[----:B------:R0:W-:Y:S02]  /*84a20*/  @P0 STL [R1+0x32c], R27 ;  /* 0x00032c1b01000387 */ /* 0x0001e40000100800 */
[----:B------:R1:W-:Y:S02]  /*84a30*/  STL [R1+0x1e28], R26 ;  /* 0x001e281a01007387 */ /* 0x0003e40000100800 */
[----:B------:R-:W3:Y:S01]  /*84a40*/  LDL R28, [R1+0x480] ;  /* 0x00048000011c7983 */ /* 0x000ee20000100800 */
[----:B0-----:R-:W3:Y:S04]  /*84a50*/  LDL R27, [R1+0x474] ;  /* 0x00047400011b7983 */ /* 0x001ee80000100800 */
[----:B-1----:R-:W3:Y:S01]  /*84a60*/  LDL R26, [R1+0x43c] ;  /* 0x00043c00011a7983 */ /* 0x002ee20000100800 */
[----:B--2---:R-:W-:-:S05]  /*84a70*/  @P0 FMUL R21, R21, 0.25 ;  /* 0x3e80000015150820 */ /* 0x004fca0000400000 */
[----:B------:R0:W-:Y:S01]  /*84a80*/  @P0 STL [R1+0x440], R21 ;  /* 0x0004401501000387 */ /* 0x0001e20000100800 */
[----:B---3--:R-:W-:-:S03]  /*84a90*/  @P0 FMUL R26, R26, 0.25 ;  /* 0x3e8000001a1a0820 */ /* 0x008fc60000400000 */
[----:B0-----:R-:W2:Y:S02]  /*84aa0*/  LDL R21, [R1+0x320] ;  /* 0x0003200001157983 */ /* 0x001ea40000100800 */
[----:B------:R0:W-:Y:S02]  /*84ab0*/  @P0 STL [R1+0x43c], R26 ;  /* 0x00043c1a01000387 */ /* 0x0001e40000100800 */
[----:B0-----:R-:W3:Y:S01]  /*84ac0*/  LDL.LU R26, [R1+0x1e28] ;  /* 0x001e2800011a7983 */ /* 0x001ee20000300800 */
[----:B------:R-:W-:Y:S02]  /*84ad0*/  @P0 FMUL R27, R27, 0.25 ;  /* 0x3e8000001b1b0820 */ /* 0x000fe40000400000 */
[----:B------:R-:W-:-:S03]  /*84ae0*/  @P0 FMUL R28, R28, 0.25 ;  /* 0x3e8000001c1c0820 */ /* 0x000fc60000400000 */
[----:B------:R0:W-:Y:S04]  /*84af0*/  @P0 STL [R1+0x474], R27 ;  /* 0x0004741b01000387 */ /* 0x0001e80000100800 */
[----:B0-----:R-:W4:Y:S01]  /*84b00*/  LDL.LU R27, [R1+0x1e24] ;  /* 0x001e2400011b7983 */ /* 0x001f220000300800 */
[----:B------:R0:W-:Y:S03]  /*84b10*/  @P0 STL [R1+0x480], R28 ;  /* 0x0004801c01000387 */ /* 0x0001e60000100800 */
[----:B0-----:R-:W4:Y:S01]  /*84b20*/  LDL.LU R28, [R1+0x1e20] ;  /* 0x001e2000011c7983 */ /* 0x001f220000300800 */
[----:B--2---:R-:W-:-:S05]  /*84b30*/  @P0 FMUL R21, R21, 0.25 ;  /* 0x3e80000015150820 */ /* 0x004fca0000400000 */
[----:B------:R0:W-:Y:S04]  /*84b40*/  @P0 STL [R1+0x320], R21 ;  /* 0x0003201501000387 */ /* 0x0001e80000100800 */
[----:B0-----:R-:W2:Y:S01]  /*84b50*/  LDL.LU R21, [R1+0x1e1c] ;  /* 0x001e1c0001157983 */ /* 0x001ea20000300800 */
[----:B------:R0:W-:Y:S02]  /*84b60*/  STL [R1+0x1e14], R29 ;  /* 0x001e141d01007387 */ /* 0x0001e40000100800 */
[----:B---3--:R1:W-:Y:S01]  /*84b70*/  STL [R1+0x1e18], R26 ;  /* 0x001e181a01007387 */ /* 0x0083e20000100800 */
[----:B0-----:R-:W3:Y:S04]  /*84b80*/  LDL R29, [R1+0x10c8] ;  /* 0x0010c800011d7983 */ /* 0x001ee80000100800 */
[----:B-1----:R-:W3:Y:S01]  /*84b90*/  LDL R26, [R1+0x88] ;  /* 0x00008800011a7983 */ /* 0x002ee20000100800 */
[----:B----4-:R-:W-:-:S05]  /*84ba0*/  @P0 FMUL R27, R27, 0.25 ;  /* 0x3e8000001b1b0820 */ /* 0x010fca0000400000 */
[----:B------:R-:W-:Y:S01]  /*84bb0*/  @P0 STL [R1+0x44c], R27 ;  /* 0x00044c1b01000387 */ /* 0x000fe20000100800 */
[----:B------:R0:W-:Y:S02]  /*84bc0*/  STL [R1+0x1df8], R27 ;  /* 0x001df81b01007387 */ /* 0x0001e40000100800 */
[----:B------:R-:W-:Y:S01]  /*84bd0*/  @P0 FMUL R28, R28, 0.25 ;  /* 0x3e8000001c1c0820 */ /* 0x000fe20000400000 */
[----:B0-----:R-:W4:Y:S04]  /*84be0*/  LDL R27, [R1+0x111c] ;  /* 0x00111c00011b7983 */ /* 0x001f280000100800 */
[----:B------:R0:W-:Y:S02]  /*84bf0*/  STL [R1+0x1de8], R28 ;  /* 0x001de81c01007387 */ /* 0x0001e40000100800 */
[----:B0-----:R-:W4:Y:S01]  /*84c00*/  LDL R28, [R1+0x43c] ;  /* 0x00043c00011c7983 */ /* 0x001f220000100800 */
[----:B--2---:R-:W-:-:S05]  /*84c10*/  @P0 FMUL R21, R21, 0.25 ;  /* 0x3e80000015150820 */ /* 0x004fca0000400000 */
[----:B------:R0:W-:Y:S01]  /*84c20*/  STL [R1+0x1dec], R21 ;  /* 0x001dec1501007387 */ /* 0x0001e20000100800 */
[----:B---3--:R-:W-:Y:S01]  /*84c30*/  @!P1 FMUL R29, R29, 16777216 ;  /* 0x4b8000001d1d9820 */ /* 0x008fe20000400000 */
[----:B------:R-:W-:Y:S02]  /*84c40*/  FSETP.GT.AND P0, PT, |R26|, 8.50705917302346158658e+37, PT ;  /* 0x7e8000001a00780b */ /* 0x000fe40003f04200 */
[----:B0-----:R-:W2:Y:S01]  /*84c50*/  LDL R21, [R1+0x474] ;  /* 0x0004740001157983 */ /* 0x001ea20000100800 */
[----:B------:R-:W3:Y:S02]  /*84c60*/  LDL.LU R26, [R1+0x1e18] ;  /* 0x001e1800011a7983 */ /* 0x000ee40000300800 */
[----:B------:R0:W-:Y:S02]  /*84c70*/  @!P1 STL [R1+0x10c8], R29 ;  /* 0x0010c81d01009387 */ /* 0x0001e40000100800 */
[----:B0-----:R-:W2:Y:S01]  /*84c80*/  LDL.LU R29, [R1+0x1e14] ;  /* 0x001e1400011d7983 */ /* 0x001ea20000300800 */
[----:B------:R0:W-:Y:S03]  /*84c90*/  STL [R1+0x1e0c], R0 ;  /* 0x001e0c0001007387 */ /* 0x0001e60000100800 */
        /* <DEDUP_REMOVED lines=9> */
[----:B----4-:R0:W-:Y:S03]  /*84d30*/  STL [R1+0x1e08], R27 ;  /* 0x001e081b01007387 */ /* 0x0101e60000100800 */
[----:B0-----:R-:W4:Y:S01]  /*84d40*/  LDL R27, [R1+0x10e0] ;  /* 0x0010e000011b7983 */ /* 0x001f220000100800 */
[----:B------:R0:W-:Y:S03]  /*84d50*/  STL [R1+0x1e04], R23 ;  /* 0x001e041701007387 */ /* 0x0001e60000100800 */
[----:B0-----:R-:W3:Y:S04]  /*84d60*/  LDL R23, [R1+0x10f8] ;  /* 0x0010f80001177983 */ /* 0x001ee80000100800 */
[----:B--2---:R0:W-:Y:S04]  /*84d70*/  STL [R1+0x1ddc], R0 ;  /* 0x001ddc0001007387 */ /* 0x0041e80000100800 */
[----:B0-----:R-:W2:Y:S01]  /*84d80*/  LDL R0, [R1+0x1118] ;  /* 0x0011180001007983 */ /* 0x001ea20000100800 */
[----:B----4-:R-:W-:-:S05]  /*84d90*/  @!P1 FMUL R27, R27, 16777216 ;  /* 0x4b8000001b1b9820 */ /* 0x010fca0000400000 */
[----:B------:R0:W-:Y:S04]  /*84da0*/  @!P1 STL [R1+0x10e0], R27 ;  /* 0x0010e01b01009387 */ /* 0x0001e80000100800 */
[----:B0-----:R-:W4:Y:S01]  /*84db0*/  LDL.LU R27, [R1+0x1e08] ;  /* 0x001e0800011b7983 */ /* 0x001f220000300800 */
[----:B---3--:R-:W-:-:S05]  /*84dc0*/  @!P1 FMUL R23, R23, 16777216 ;  /* 0x4b80000017179820 */ /* 0x008fca0000400000 */
[----:B------:R0:W-:Y:S04]  /*84dd0*/  @!P1 STL [R1+0x10f8], R23 ;  /* 0x0010f81701009387 */ /* 0x0001e80000100800 */
[----:B0-----:R-:W3:Y:S01]  /*84de0*/  LDL.LU R23, [R1+0x1e04] ;  /* 0x001e040001177983 */ /* 0x001ee20000300800 */
[----:B--2---:R-:W-:-:S05]  /*84df0*/  @!P1 FMUL R0, R0, 16777216 ;  /* 0x4b80000000009820 */ /* 0x004fca0000400000 */
[----:B------:R0:W-:Y:S01]  /*84e00*/  @!P1 STL [R1+0x1118], R0 ;  /* 0x0011180001009387 */ /* 0x0001e20000100800 */
[----:B------:R-:W-:Y:S02]  /*84e10*/  STL [R1+0x1e00], R21 ;  /* 0x001e001501007387 */ /* 0x000fe40000100800 */
[----:B------:R1:W-:Y:S01]  /*84e20*/  STL [R1+0x1dfc], R28 ;  /* 0x001dfc1c01007387 */ /* 0x0003e20000100800 */
[----:B0-----:R-:W2:Y:S04]  /*84e30*/  LDL R0, [R1+0x440] ;  /* 0x0004400001007983 */ /* 0x001ea80000100800 */
[----:B-1----:R-:W2:Y:S01]  /*84e40*/  LDL R28, [R1+0x1120] ;  /* 0x00112000011c7983 */ /* 0x002ea20000100800 */
[----:B----4-:R-:W-:Y:S02]  /*84e50*/  MOV R21, R27 ;  /* 0x0000001b00157202 */ /* 0x010fe40000000f00 */
[----:B------:R-:W4:Y:S03]  /*84e60*/  LDL R27, [R1+0x32c] ;  /* 0x00032c00011b7983 */ /* 0x000f260000100800 */
[----:B------:R-:W-:-:S05]  /*84e70*/  @!P1 FMUL R21, R21, 16777216 ;  /* 0x4b80000015159820 */ /* 0x000fca0000400000 */
[----:B------:R0:W-:Y:S04]  /*84e80*/  @!P1 STL [R1+0x111c], R21 ;  /* 0x00111c1501009387 */ /* 0x0001e80000100800 */
[----:B0-----:R-:W3:Y:S01]  /*84e90*/  LDL.LU R21, [R1+0x1e00] ;  /* 0x001e000001157983 */ /* 0x001ee20000300800 */
[----:B--2---:R-:W-:Y:S02]  /*84ea0*/  @!P1 FMUL R28, R28, 16777216 ;  /* 0x4b8000001c1c9820 */ /* 0x004fe40000400000 */
[----:B----4-:R-:W-:-:S03]  /*84eb0*/  @!P1 FMUL R27, R27, 16777216 ;  /* 0x4b8000001b1b9820 */ /* 0x010fc60000400000 */
[----:B------:R0:W-:Y:S04]  /*84ec0*/  @!P1 STL [R1+0x1120], R28 ;  /* 0x0011201c01009387 */ /* 0x0001e80000100800 */
[----:B0-----:R-:W2:Y:S01]  /*84ed0*/  LDL.LU R28, [R1+0x1dfc] ;  /* 0x001dfc00011c7983 */ /* 0x001ea20000300800 */
[----:B------:R0:W-:Y:S03]  /*84ee0*/  @!P1 STL [R1+0x32c], R27 ;  /* 0x00032c1b01009387 */ /* 0x0001e60000100800 */
[----:B0-----:R-:W4:Y:S01]  /*84ef0*/  LDL.LU R27, [R1+0x1df8] ;  /* 0x001df800011b7983 */ /* 0x001f220000300800 */
[----:B------:R-:W-:-:S05]  /*84f00*/  @!P1 FMUL R0, R0, 16777216 ;  /* 0x4b80000000009820 */ /* 0x000fca0000400000 */
[----:B------:R-:W-:Y:S01]  /*84f10*/  @!P1 STL [R1+0x440], R0 ;  /* 0x0004400001009387 */ /* 0x000fe20000100800 */
[----:B------:R3:W-:Y:S02]  /*84f20*/  STL [R1+0x1df0], R22 ;  /* 0x001df01601007387 */ /* 0x0007e40000100800 */
[----:B---3--:R-:W-:-:S05]  /*84f30*/  MOV R22, R21 ;  /* 0x0000001500167202 */ /* 0x008fca0000000f00 */
[----:B------:R2:W-:Y:S01]  /*84f40*/  STL [R1+0x1df4], R22 ;  /* 0x001df41601007387 */ /* 0x0005e20000100800 */
[----:B------:R-:W3:Y:S02]  /*84f50*/  LDL R0, [R1+0x320] ;  /* 0x0003200001007983 */ /* 0x000ee40000100800 */
[----:B--2---:R-:W-:Y:S02]  /*84f60*/  IMAD.MOV.U32 R22, RZ, RZ, R28 ;  /* 0x000000ffff167224 */ /* 0x004fe400078e001c */
[----:B------:R-:W2:Y:S02]  /*84f70*/  LDL R28, [R1+0x480] ;  /* 0x00048000011c7983 */ /* 0x000ea40000100800 */
[----:B------:R-:W-:Y:S01]  /*84f80*/  @!P1 FMUL R22, R22, 16777216 ;  /* 0x4b80000016169820 */ /* 0x000fe20000400000 */
[----:B----4-:R-:W-:Y:S01]  /*84f90*/  MOV R21, R27 ;  /* 0x0000001b00157202 */ /* 0x010fe20000000f00 */
[----:B------:R-:W-:Y:S02]  /*84fa0*/  MOV R27, R25 ;  /* 0x00000019001b7202 */ /* 0x000fe40000000f00 */
[----:B------:R-:W4:Y:S01]  /*84fb0*/  LDL R25, [R1+0x5b8] ;  /* 0x0005b80001197983 */ /* 0x000f220000100800 */
[----:B------:R0:W-:Y:S03]  /*84fc0*/  @!P1 STL [R1+0x43c], R22 ;  /* 0x00043c1601009387 */ /* 0x0001e60000100800 */
[----:B0-----:R-:W3:Y:S01]  /*84fd0*/  LDL.LU R22, [R1+0x1df4] ;  /* 0x001df40001167983 */ /* 0x001ee20000300800 */
[----:B------:R-:W-:-:S02]  /*84fe0*/  @!P1 FMUL R21, R21, 16777216 ;  /* 0x4b80000015159820 */ /* 0x000fc40000400000 */
[----:B--2---:R-:W-:Y:S02]  /*84ff0*/  @!P1 FMUL R28, R28, 16777216 ;  /* 0x4b8000001c1c9820 */ /* 0x004fe40000400000 */
[----:B---3--:R-:W-:-:S05]  /*85000*/  @!P1 FMUL R22, R22, 16777216 ;  /* 0x4b80000016169820 */ /* 0x008fca0000400000 */
[----:B------:R0:W-:Y:S04]  /*85010*/  @!P1 STL [R1+0x474], R22 ;  /* 0x0004741601009387 */ /* 0x0001e80000100800 */
[----:B0-----:R-:W2:Y:S01]  /*85020*/  LDL.LU R22, [R1+0x1df0] ;  /* 0x001df00001167983 */ /* 0x001ea20000300800 */
[----:B------:R0:W-:Y:S03]  /*85030*/  @!P1 STL [R1+0x44c], R21 ;  /* 0x00044c1501009387 */ /* 0x0001e60000100800 */
[----:B0-----:R-:W3:Y:S01]  /*85040*/  LDL.LU R21, [R1+0x1dec] ;  /* 0x001dec0001157983 */ /* 0x001ee20000300800 */
[----:B------:R0:W-:Y:S03]  /*85050*/  @!P1 STL [R1+0x480], R28 ;  /* 0x0004801c01009387 */ /* 0x0001e60000100800 */
[----:B0-----:R-:W2:Y:S01]  /*85060*/  LDL.LU R28, [R1+0x1de8] ;  /* 0x001de800011c7983 */ /* 0x001ea20000300800 */
[----:B------:R-:W-:-:S02]  /*85070*/  @!P1 FMUL R0, R0, 16777216 ;  /* 0x4b80000000009820 */ /* 0x000fc40000400000 */
[----:B---3--:R-:W-:Y:S02]  /*85080*/  @!P1 FMUL R21, R21, 16777216 ;  /* 0x4b80000015159820 */ /* 0x008fe40000400000 */
[----:B--2---:R-:W-:-:S05]  /*85090*/  @!P1 FMUL R28, R28, 16777216 ;  /* 0x4b8000001c1c9820 */ /* 0x004fca0000400000 */
[----:B------:R0:W-:Y:S04]  /*850a0*/  STL [R1+0x94], R28 ;  /* 0x0000941c01007387 */ /* 0x0001e80000100800 */
[----:B0-----:R-:W2:Y:S01]  /*850b0*/  LDL.LU R28, [R1+0x1de4] ;  /* 0x001de400011c7983 */ /* 0x001ea20000300800 */
[----:B------:R-:W-:Y:S02]  /*850c0*/  @!P1 STL [R1+0x320], R0 ;  /* 0x0003200001009387 */ /* 0x000fe40000100800 */
[----:B------:R0:W-:Y:S02]  /*850d0*/  STL [R1+0x428], R21 ;  /* 0x0004281501007387 */ /* 0x0001e40000100800 */
[----:B0-----:R-:W3:Y:S01]  /*850e0*/  LDL.LU R21, [R1+0x1de0] ;  /* 0x001de00001157983 */ /* 0x001ee20000300800 */
[----:B------:R0:W-:Y:S02]  /*850f0*/  STL [R1+0x1d84], R22 ;  /* 0x001d841601007387 */ /* 0x0001e40000100800 */
[----:B------:R-:W2:Y:S01]  /*85100*/  LDL R0, [R1+0x1150] ;  /* 0x0011500001007983 */ /* 0x000ea20000100800 */
[----:B0-----:R-:W-:-:S05]  /*85110*/  MOV R22, R27 ;  /* 0x0000001b00167202 */ /* 0x001fca0000000f00 */
[----:B------:R0:W-:Y:S04]  /*85120*/  STL [R1+0x1dcc], R22 ;  /* 0x001dcc1601007387 */ /* 0x0001e80000100800 */
[----:B0-----:R-:W2:Y:S01]  /*85130*/  LDL R22, [R1+0x1194] ;  /* 0x0011940001167983 */ /* 0x001ea20000100800 */
[----:B------:R-:W2:Y:S03]  /*85140*/  LDL.LU R27, [R1+0x414] ;  /* 0x00041400011b7983 */ /* 0x000ea60000300800 */
[----:B--2---:R0:W-:Y:S04]  /*85150*/  STL [R1+0x1d88], R27 ;  /* 0x001d881b01007387 */ /* 0x0041e80000100800 */
[----:B0-----:R-:W2:Y:S01]  /*85160*/  LDL.LU R27, [R1+0x88] ;  /* 0x00008800011b7983 */ /* 0x001ea20000300800 */
[----:B------:R-:W-:Y:S01]  /*85170*/  @P0 FMUL R0, R0, 0.25 ;  /* 0x3e80000000000820 */ /* 0x000fe20000400000 */
[----:B------:R-:W-:-:S02]  /*85180*/  FSETP.GEU.AND P1, PT, |R28|, 1.175494350822287508e-38, PT ;  /* 0x008000001c00780b */ /* 0x000fc40003f2e200 */
[----:B--2---:R0:W-:Y:S04]  /*85190*/  STL [R1+0x1dd0], R27 ;  /* 0x001dd01b01007387 */ /* 0x0041e80000100800 */
[----:B0-----:R-:W2:Y:S01]  /*851a0*/  LDL R27, [R1+0x1190] ;  /* 0x00119000011b7983 */ /* 0x001ea20000100800 */
[----:B------:R0:W-:Y:S03]  /*851b0*/  STL [R1+0x1dd4], R28 ;  /* 0x001dd41c01007387 */ /* 0x0001e60000100800 */
[----:B0-----:R-:W3:Y:S01]  /*851c0*/  LDL R28, [R1+0x1188] ;  /* 0x00118800011c7983 */ /* 0x001ee20000100800 */
[----:B------:R0:W-:Y:S03]  /*851d0*/  @P0 STL [R1+0x1150], R0 ;  /* 0x0011500001000387 */ /* 0x0001e60000100800 */
[----:B0-----:R-:W4:Y:S01]  /*851e0*/  LDL R0, [R1+0x1198] ;  /* 0x0011980001007983 */ /* 0x001f220000100800 */
[----:B------:R-:W-:-:S02]  /*851f0*/  @P0 FMUL R22, R22, 0.25 ;  /* 0x3e80000016160820 */ /* 0x000fc40000400000 */
[----:B--2---:R-:W-:Y:S02]  /*85200*/  @P0 FMUL R27, R27, 0.25 ;  /* 0x3e8000001b1b0820 */ /* 0x004fe40000400000 */
[----:B---3--:R-:W-:-:S05]  /*85210*/  @P0 FMUL R28, R28, 0.25 ;  /* 0x3e8000001c1c0820 */ /* 0x008fca0000400000 */
[----:B------:R-:W-:Y:S01]  /*85220*/  @P0 STL [R1+0x1188], R28 ;  /* 0x0011881c01000387 */ /* 0x000fe20000100800 */
[----:B------:R0:W-:Y:S02]  /*85230*/  STL [R1+0x1dd8], R28 ;  /* 0x001dd81c01007387 */ /* 0x0001e40000100800 */
[----:B------:R1:W-:Y:S02]  /*85240*/  @P0 STL [R1+0x1190], R27 ;  /* 0x0011901b01000387 */ /* 0x0003e40000100800 */
[----:B----4-:R-:W-:Y:S01]  /*85250*/  @P0 FMUL R0, R0, 0.25 ;  /* 0x3e80000000000820 */ /* 0x010fe20000400000 */
[----:B------:R2:W-:Y:S04]  /*85260*/  @P0 STL [R1+0x1194], R22 ;  /* 0x0011941601000387 */ /* 0x0005e80000100800 */
[----:B------:R3:W-:Y:S01]  /*85270*/  @P0 STL [R1+0x1198], R0 ;  /* 0x0011980001000387 */ /* 0x0007e20000100800 */
[----:B0-----:R-:W4:Y:S02]  /*85280*/  LDL R28, [R1+0x11a0] ;  /* 0x0011a000011c7983 */ /* 0x001f240000100800 */
[----:B------:R-:W-:-:S02]  /*85290*/  @P0 FMUL R21, R21, 0.25 ;  /* 0x3e80000015150820 */ /* 0x000fc40000400000 */
[----:B-1----:R-:W4:Y:S01]  /*852a0*/  LDL R27, [R1+0x498] ;  /* 0x00049800011b7983 */ /* 0x002f220000100800 */
[----:B--2---:R-:W2:Y:S04]  /*852b0*/  LDL R22, [R1+0x4b0] ;  /* 0x0004b00001167983 */ /* 0x004ea80000100800 */
[----:B---3--:R-:W3:Y:S01]  /*852c0*/  LDL R0, [R1+0x119c] ;  /* 0x00119c0001007983 */ /* 0x008ee20000100800 */
[----:B------:R-:W-:Y:S02]  /*852d0*/  @P0 STL [R1+0x118c], R21 ;  /* 0x00118c1501000387 */ /* 0x000fe40000100800 */
[----:B------:R0:W-:Y:S02]  /*852e0*/  STL [R1+0x1dc8], R21 ;  /* 0x001dc81501007387 */ /* 0x0001e40000100800 */
[----:B0-----:R-:W2:Y:S01]  /*852f0*/  LDL R21, [R1+0x4e8] ;  /* 0x0004e80001157983 */ /* 0x001ea20000100800 */
[----:B----4-:R-:W-:-:S02]  /*85300*/  @P0 FMUL R28, R28, 0.25 ;  /* 0x3e8000001c1c0820 */ /* 0x010fc40000400000 */
[----:B---3--:R-:W-:-:S05]  /*85310*/  @P0 FMUL R0, R0, 0.25 ;  /* 0x3e80000000000820 */ /* 0x008fca0000400000 */
[----:B------:R0:W-:Y:S04]  /*85320*/  @P0 STL [R1+0x119c], R0 ;  /* 0x00119c0001000387 */ /* 0x0001e80000100800 */
[----:B0-----:R-:W3:Y:S01]  /*85330*/  LDL.LU R0, [R1+0x1ddc] ;  /* 0x001ddc0001007983 */ /* 0x001ee20000300800 */
[----:B------:R0:W-:Y:S03]  /*85340*/  @P0 STL [R1+0x11a0], R28 ;  /* 0x0011a01c01000387 */ /* 0x0001e60000100800 */
[----:B0-----:R-:W4:Y:S01]  /*85350*/  LDL R28, [R1+0x4e4] ;  /* 0x0004e400011c7983 */ /* 0x001f220000100800 */
[----:B------:R-:W-:Y:S02]  /*85360*/  @P0 FMUL R27, R27, 0.25 ;  /* 0x3e8000001b1b0820 */ /* 0x000fe40000400000 */
[----:B--2---:R-:W-:-:S03]  /*85370*/  @P0 FMUL R22, R22, 0.25 ;  /* 0x3e80000016160820 */ /* 0x004fc60000400000 */
[----:B------:R0:W-:Y:S04]  /*85380*/  @P0 STL [R1+0x498], R27 ;  /* 0x0004981b01000387 */ /* 0x0001e80000100800 */
[----:B0-----:R-:W2:Y:S01]  /*85390*/  LDL R27, [R1+0x4f8] ;  /* 0x0004f800011b7983 */ /* 0x001ea20000100800 */
[----:B------:R0:W-:Y:S03]  /*853a0*/  @P0 STL [R1+0x4b0], R22 ;  /* 0x0004b01601000387 */ /* 0x0001e60000100800 */
[----:B0-----:R-:W2:Y:S01]  /*853b0*/  LDL R22, [R1+0x4ac] ;  /* 0x0004ac0001167983 */ /* 0x001ea20000100800 */
[----:B----4-:R-:W-:-:S05]  /*853c0*/  @P0 FMUL R28, R28, 0.25 ;  /* 0x3e8000001c1c0820 */ /* 0x010fca0000400000 */
[----:B------:R0:W-:Y:S04]  /*853d0*/  @P0 STL [R1+0x4e4], R28 ;  /* 0x0004e41c01000387 */ /* 0x0001e80000100800 */
[----:B0-----:R-:W4:Y:S01]  /*853e0*/  LDL.LU R28, [R1+0x1dd8] ;  /* 0x001dd800011c7983 */ /* 0x001f220000300800 */
[----:B---3--:R-:W-:Y:S02]  /*853f0*/  @P0 FMUL R0, R0, 0.25 ;  /* 0x3e80000000000820 */ /* 0x008fe40000400000 */
[----:B------:R-:W-:Y:S02]  /*85400*/  @P0 FMUL R21, R21, 0.25 ;  /* 0x3e80000015150820 */ /* 0x000fe40000400000 */
[----:B--2---:R-:W-:Y:S01]  /*85410*/  @P0 FMUL R27, R27, 0.25 ;  /* 0x3e8000001b1b0820 */ /* 0x004fe20000400000 */
[----:B------:R-:W-:Y:S01]  /*85420*/  @P0 STL [R1+0x4c8], R0 ;  /* 0x0004c80001000387 */ /* 0x000fe20000100800 */
[----:B------:R4:W-:Y:S02]  /*85430*/  STL [R1+0x1dbc], R0 ;  /* 0x001dbc0001007387 */ /* 0x0009e40000100800 */
[----:B------:R-:W-:-:S02]  /*85440*/  @P0 FMUL R22, R22, 0.25 ;  /* 0x3e80000016160820 */ /* 0x000fc40000400000 */
[----:B----4-:R-:W-:Y:S02]  /*85450*/  IMAD.MOV.U32 R0, RZ, RZ, R28 ;  /* 0x000000ffff007224 */ /* 0x010fe400078e001c */
[----:B------:R-:W2:Y:S01]  /*85460*/  LDL.LU R28, [R1+0x1dd4] ;  /* 0x001dd400011c7983 */ /* 0x000ea20000300800 */
[----:B------:R-:W-:Y:S02]  /*85470*/  @P0 STL [R1+0x4e8], R21 ;  /* 0x0004e81501000387 */ /* 0x000fe40000100800 */
[----:B------:R0:W-:Y:S02]  /*85480*/  @P0 STL [R1+0x4f8], R27 ;  /* 0x0004f81b01000387 */ /* 0x0001e40000100800 */
[----:B0-----:R-:W3:Y:S01]  /*85490*/  LDL.LU R27, [R1+0x1dd0] ;  /* 0x001dd000011b7983 */ /* 0x001ee20000300800 */
[----:B------:R0:W-:Y:S03]  /*854a0*/  @P0 STL [R1+0x4ac], R22 ;  /* 0x0004ac1601000387 */ /* 0x0001e60000100800 */
[----:B0-----:R-:W4:Y:S01]  /*854b0*/  LDL.LU R22, [R1+0x1dcc] ;  /* 0x001dcc0001167983 */ /* 0x001f220000300800 */
[----:B---3--:R-:W-:-:S05]  /*854c0*/  @P0 FMUL R27, R27, 0.25 ;  /* 0x3e8000001b1b0820 */ /* 0x008fca0000400000 */
[----:B------:R0:W-:Y:S01]  /*854d0*/  STL [R1+0x1d9c], R27 ;  /* 0x001d9c1b01007387 */ /* 0x0001e20000100800 */
[----:B----4-:R-:W-:Y:S01]  /*854e0*/  @P0 FMUL R22, R22, 0.25 ;  /* 0x3e80000016160820 */ /* 0x010fe20000400000 */
[----:B0-----:R-:W-:Y:S02]  /*854f0*/  MOV R27, R21 ;  /* 0x00000015001b7202 */ /* 0x001fe40000000f00 */
[----:B------:R-:W3:Y:S02]  /*85500*/  LDL.LU R21, [R1+0x1dc8] ;  /* 0x001dc80001157983 */ /* 0x000ee40000300800 */
[----:B------:R-:W-:Y:S02]  /*85510*/  @P0 STL [R1+0x4c4], R22 ;  /* 0x0004c41601000387 */ /* 0x000fe40000100800 */
[----:B------:R0:W-:Y:S01]  /*85520*/  STL [R1+0x1da0], R22 ;  /* 0x001da01601007387 */ /* 0x0001e20000100800 */
[----:B--2---:R-:W-:Y:S01]  /*85530*/  FSETP.GT.AND P0, PT, |R28|, 8.50705917302346158658e+37, PT ;  /* 0x7e8000001c00780b */ /* 0x004fe20003f04200 */
[----:B0-----:R-:W2:Y:S01]  /*85540*/  LDL R22, [R1+0x1194] ;  /* 0x0011940001167983 */ /* 0x001ea20000100800 */
[----:B------:R0:W-:Y:S03]  /*85550*/  STL [R1+0x1d78], R28 ;  /* 0x001d781c01007387 */ /* 0x0001e60000100800 */
[----:B0-----:R-:W4:Y:S02]  /*85560*/  LDL R28, [R1+0x1150] ;  /* 0x00115000011c7983 */ /* 0x001f240000100800 */
[----:B----4-:R-:W-:-:S05]  /*85570*/  @!P6 FMUL R28, R28, 16777216 ;  /* 0x4b8000001c1ce820 */ /* 0x010fca0000400000 */
[----:B------:R2:W-:Y:S02]  /*85580*/  @!P6 STL [R1+0x1150], R28 ;  /* 0x0011501c0100e387 */ /* 0x0005e40000100800 */
[----:B--2---:R-:W-:Y:S01]  /*85590*/  MOV R28, R22 ;  /* 0x00000016001c7202 */ /* 0x004fe20000000f00 */
[----:B------:R-:W-:-:S05]  /*855a0*/  MOV R22, R27 ;  /* 0x0000001b00167202 */ /* 0x000fca0000000f00 */
[----:B------:R0:W-:Y:S01]  /*855b0*/  STL [R1+0x1dc4], R22 ;  /* 0x001dc41601007387 */ /* 0x0001e20000100800 */
[----:B------:R3:W-:Y:S02]  /*855c0*/  STL [R1+0x1dc0], R28 ;  /* 0x001dc01c01007387 */ /* 0x0007e40000100800 */
[----:B------:R-:W2:Y:S02]  /*855d0*/  LDL R27, [R1+0x1198] ;  /* 0x00119800011b7983 */ /* 0x000ea40000100800 */
[----:B0-----:R-:W-:Y:S02]  /*855e0*/  IMAD.MOV.U32 R22, RZ, RZ, R0 ;  /* 0x000000ffff167224 */ /* 0x001fe400078e0000 */
[----:B------:R-:W4:Y:S01]  /*855f0*/  LDL R0, [R1+0x1190] ;  /* 0x0011900001007983 */ /* 0x000f220000100800 */
[----:B---3--:R-:W-:Y:S01]  /*85600*/  MOV R28, R21 ;  /* 0x00000015001c7202 */ /* 0x008fe20000000f00 */
[----:B------:R-:W-:Y:S01]  /*85610*/  @!P6 FMUL R22, R22, 16777216 ;  /* 0x4b8000001616e820 */ /* 0x000fe20000400000 */
[----:B------:R-:W-:Y:S01]  /*85620*/  MOV R21, R17 ;  /* 0x0000001100157202 */ /* 0x000fe20000000f00 */
[----:B------:R-:W-:-:S02]  /*85630*/  MOV R17, R19 ;  /* 0x0000001300117202 */ /* 0x000fc40000000f00 */
[----:B------:R-:W-:Y:S01]  /*85640*/  @!P6 FMUL R28, R28, 16777216 ;  /* 0x4b8000001c1ce820 */ /* 0x000fe20000400000 */
[----:B------:R-:W3:Y:S01]  /*85650*/  LDL R19, [R1+0x79c] ;  /* 0x00079c0001137983 */ /* 0x000ee20000100800 */
[----:B------:R0:W-:Y:S03]  /*85660*/  @!P6 STL [R1+0x1188], R22 ;  /* 0x001188160100e387 */ /* 0x0001e60000100800 */
[----:B0-----:R-:W2:Y:S01]  /*85670*/  LDL.LU R22, [R1+0x1dc4] ;  /* 0x001dc40001167983 */ /* 0x001ea20000300800 */
[----:B------:R0:W-:Y:S03]  /*85680*/  @!P6 STL [R1+0x118c], R28 ;  /* 0x00118c1c0100e387 */ /* 0x0001e60000100800 */
[----:B0-----:R-:W3:Y:S01]  /*85690*/  LDL.LU R28, [R1+0x1dc0] ;  /* 0x001dc000011c7983 */ /* 0x001ee20000300800 */
[----:B----4-:R-:W-:-:S05]  /*856a0*/  @!P6 FMUL R0, R0, 16777216 ;  /* 0x4b8000000000e820 */ /* 0x010fca0000400000 */
[----:B------:R0:W-:Y:S04]  /*856b0*/  @!P6 STL [R1+0x1190], R0 ;  /* 0x001190000100e387 */ /* 0x0001e80000100800 */
[----:B0-----:R-:W4:Y:S01]  /*856c0*/  LDL.LU R0, [R1+0x1dbc] ;  /* 0x001dbc0001007983 */ /* 0x001f220000300800 */
[----:B------:R0:W-:Y:S02]  /*856d0*/  STL [R1+0x1db4], R5 ;  /* 0x001db40501007387 */ /* 0x0001e40000100800 */
[----:B--2---:R3:W-:Y:S01]  /*856e0*/  STL [R1+0x1db8], R22 ;  /* 0x001db81601007387 */ /* 0x0047e20000100800 */
[----:B0-----:R-:W-:Y:S02]  /*856f0*/  MOV R5, R27 ;  /* 0x0000001b00057202 */ /* 0x001fe40000000f00 */
[----:B------:R-:W2:Y:S01]  /*85700*/  LDL R27, [R1+0x4b0] ;  /* 0x0004b000011b7983 */ /* 0x000ea20000100800 */
[----:B---3--:R-:W-:Y:S01]  /*85710*/  IMAD.MOV.U32 R22, RZ, RZ, R28 ;  /* 0x000000ffff167224 */ /* 0x008fe200078e001c */
[----:B----4-:R-:W-:-:S02]  /*85720*/  MOV R28, R0 ;  /* 0x00000000001c7202 */ /* 0x010fc40000000f00 */
[----:B------:R-:W3:Y:S01]  /*85730*/  LDL.LU R0, [R1+0x494] ;  /* 0x0004940001007983 */ /* 0x000ee20000300800 */
[----:B------:R-:W-:Y:S02]  /*85740*/  @!P6 FMUL R22, R22, 16777216 ;  /* 0x4b8000001616e820 */ /* 0x000fe40000400000 */
[----:B------:R-:W-:Y:S01]  /*85750*/  @!P6 FMUL R5, R5, 16777216 ;  /* 0x4b8000000505e820 */ /* 0x000fe20000400000 */
[----:B---3--:R0:W-:Y:S04]  /*85760*/  STL [R1+0x1d7c], R0 ;  /* 0x001d7c0001007387 */ /* 0x0081e80000100800 */
[----:B0-----:R-:W3:Y:S01]  /*85770*/  LDL R0, [R1+0x119c] ;  /* 0x00119c0001007983 */ /* 0x001ee20000100800 */
[----:B------:R0:W-:Y:S03]  /*85780*/  @!P6 STL [R1+0x1194], R22 ;  /* 0x001194160100e387 */ /* 0x0001e60000100800 */
[----:B0-----:R-:W4:Y:S01]  /*85790*/  LDL.LU R22, [R1+0x1db8] ;  /* 0x001db80001167983 */ /* 0x001f220000300800 */
[----:B------:R0:W-:Y:S03]  /*857a0*/  @!P6 STL [R1+0x1198], R5 ;  /* 0x001198050100e387 */ /* 0x0001e60000100800 */
[----:B0-----:R-:W4:Y:S01]  /*857b0*/  LDL.LU R5, [R1+0x1db4] ;  /* 0x001db40001057983 */ /* 0x001f220000300800 */
[----:B------:R-:W-:Y:S02]  /*857c0*/  STL [R1+0x1db0], R28 ;  /* 0x001db01c01007387 */ /* 0x000fe40000100800 */
[----:B--2---:R0:W-:Y:S02]  /*857d0*/  STL [R1+0x1dac], R27 ;  /* 0x001dac1b01007387 */ /* 0x0041e40000100800 */
[----:B0-----:R-:W2:Y:S01]  /*857e0*/  LDL R27, [R1+0x11a0] ;  /* 0x0011a000011b7983 */ /* 0x001ea20000100800 */
[----:B---3--:R-:W-:-:S03]  /*857f0*/  MOV R28, R0 ;  /* 0x00000000001c7202 */ /* 0x008fc60000000f00 */
[----:B------:R-:W3:Y:S02]  /*85800*/  LDL R0, [R1+0x498] ;  /* 0x0004980001007983 */ /* 0x000ee40000100800 */
[----:B------:R-:W-:-:S05]  /*85810*/  @!P6 FMUL R28, R28, 16777216 ;  /* 0x4b8000001c1ce820 */ /* 0x000fca0000400000 */
[----:B------:R0:W-:Y:S04]  /*85820*/  @!P6 STL [R1+0x119c], R28 ;  /* 0x00119c1c0100e387 */ /* 0x0001e80000100800 */
[----:B0-----:R-:W3:Y:S01]  /*85830*/  LDL.LU R28, [R1+0x1db0] ;  /* 0x001db000011c7983 */ /* 0x001ee20000300800 */
[----:B--2---:R-:W-:-:S05]  /*85840*/  @!P6 FMUL R27, R27, 16777216 ;  /* 0x4b8000001b1be820 */ /* 0x004fca0000400000 */
[----:B------:R0:W-:Y:S04]  /*85850*/  @!P6 STL [R1+0x11a0], R27 ;  /* 0x0011a01b0100e387 */ /* 0x0001e80000100800 */
[----:B0-----:R-:W2:Y:S01]  /*85860*/  LDL.LU R27, [R1+0x1dac] ;  /* 0x001dac00011b7983 */ /* 0x001ea20000300800 */
[----:B----4-:R-:W-:Y:S02]  /*85870*/  STL [R1+0x1da8], R5 ;  /* 0x001da80501007387 */ /* 0x010fe40000100800 */
[----:B---3--:R-:W-:-:S05]  /*85880*/  @!P6 FMUL R0, R0, 16777216 ;  /* 0x4b8000000000e820 */ /* 0x008fca0000400000 */
[----:B------:R0:W-:Y:S01]  /*85890*/  @!P6 STL [R1+0x498], R0 ;  /* 0x000498000100e387 */ /* 0x0001e20000100800 */
[----:B------:R2:W-:Y:S03]  /*858a0*/  STL [R1+0x1da4], R22 ;  /* 0x001da41601007387 */ /* 0x0005e60000100800 */
[----:B0-----:R-:W3:Y:S01]  /*858b0*/  LDL R0, [R1+0x4f8] ;  /* 0x0004f80001007983 */ /* 0x001ee20000100800 */
[----:B------:R-:W-:-:S03]  /*858c0*/  IMAD.MOV.U32 R5, RZ, RZ, R28 ;  /* 0x000000ffff057224 */ /* 0x000fc600078e001c */
[----:B------:R-:W4:Y:S01]  /*858d0*/  LDL R28, [R1+0x4ac] ;  /* 0x0004ac00011c7983 */ /* 0x000f220000100800 */
[----:B------:R-:W-:Y:S01]  /*858e0*/  @!P6 FMUL R5, R5, 16777216 ;  /* 0x4b8000000505e820 */ /* 0x000fe20000400000 */
[----:B--2---:R-:W-:Y:S02]  /*858f0*/  MOV R22, R27 ;  /* 0x0000001b00167202 */ /* 0x004fe40000000f00 */
[----:B------:R-:W2:Y:S03]  /*85900*/  LDL R27, [R1+0x4e4] ;  /* 0x0004e400011b7983 */ /* 0x000ea60000100800 */
[----:B------:R-:W-:Y:S01]  /*85910*/  @!P6 FMUL R22, R22, 16777216 ;  /* 0x4b8000001616e820 */ /* 0x000fe20000400000 */
[----:B------:R0:W-:Y:S04]  /*85920*/  @!P6 STL [R1+0x4c8], R5 ;  /* 0x0004c8050100e387 */ /* 0x0001e80000100800 */
[----:B0-----:R-:W3:Y:S01]  /*85930*/  LDL.LU R5, [R1+0x1da8] ;  /* 0x001da80001057983 */ /* 0x001ee20000300800 */
[----:B------:R0:W-:Y:S03]  /*85940*/  @!P6 STL [R1+0x4b0], R22 ;  /* 0x0004b0160100e387 */ /* 0x0001e60000100800 */
[----:B0-----:R-:W3:Y:S01]  /*85950*/  LDL.LU R22, [R1+0x1da4] ;  /* 0x001da40001167983 */ /* 0x001ee20000300800 */
[----:B--2---:R-:W-:-:S02]  /*85960*/  @!P6 FMUL R27, R27, 16777216 ;  /* 0x4b8000001b1be820 */ /* 0x004fc40000400000 */
[----:B---3--:R-:W-:-:S05]  /*85970*/  @!P6 FMUL R22, R22, 16777216 ;  /* 0x4b8000001616e820 */ /* 0x008fca0000400000 */
[----:B------:R0:W-:Y:S04]  /*85980*/  @!P6 STL [R1+0x4e8], R22 ;  /* 0x0004e8160100e387 */ /* 0x0001e80000100800 */
[----:B0-----:R-:W2:Y:S01]  /*85990*/  LDL.LU R22, [R1+0x1da0] ;  /* 0x001da00001167983 */ /* 0x001ea20000300800 */
[----:B------:R0:W-:Y:S03]  /*859a0*/  @!P6 STL [R1+0x4e4], R27 ;  /* 0x0004e41b0100e387 */ /* 0x0001e60000100800 */
[----:B0-----:R-:W3:Y:S01]  /*859b0*/  LDL.LU R27, [R1+0x1d9c] ;  /* 0x001d9c00011b7983 */ /* 0x001ee20000300800 */
[----:B------:R-:W-:Y:S02]  /*859c0*/  @!P6 FMUL R0, R0, 16777216 ;  /* 0x4b8000000000e820 */ /* 0x000fe40000400000 */
[----:B----4-:R-:W-:-:S03]  /*859d0*/  @!P6 FMUL R28, R28, 16777216 ;  /* 0x4b8000001c1ce820 */ /* 0x010fc60000400000 */
[----:B------:R0:W-:Y:S02]  /*859e0*/  @!P6 STL [R1+0x4f8], R0 ;  /* 0x0004f8000100e387 */ /* 0x0001e40000100800 */
[----:B------:R-:W-:Y:S02]  /*859f0*/  @!P6 STL [R1+0x4ac], R28 ;  /* 0x0004ac1c0100e387 */ /* 0x000fe40000100800 */
[----:B---3--:R-:W-:-:S05]  /*85a00*/  @!P6 FMUL R27, R27, 16777216 ;  /* 0x4b8000001b1be820 */ /* 0x008fca0000400000 */
[----:B------:R-:W-:Y:S01]  /*85a10*/  STL [R1+0x88], R27 ;  /* 0x0000881b01007387 */ /* 0x000fe20000100800 */
[----:B0-----:R-:W3:Y:S03]  /*85a20*/  LDL R0, [R1+0x1124] ;  /* 0x0011240001007983 */ /* 0x001ee60000100800 */
[----:B---3--:R0:W-:Y:S04]  /*85a30*/  STL [R1+0x1d94], R0 ;  /* 0x001d940001007387 */ /* 0x0081e80000100800 */
[----:B0-----:R-:W3:Y:S04]  /*85a40*/  LDL R0, [R1+0x84] ;  /* 0x0000840001007983 */ /* 0x001ee80000100800 */
[----:B---3--:R2:W-:Y:S01]  /*85a50*/  STL [R1+0x1d98], R0 ;  /* 0x001d980001007387 */ /* 0x0085e20000100800 */
[----:B------:R-:W3:Y:S02]  /*85a60*/  LDL R28, [R1+0x1128] ;  /* 0x00112800011c7983 */ /* 0x000ee40000100800 */
[----:B------:R-:W4:Y:S01]  /*85a70*/  LDL R27, [R1+0x112c] ;  /* 0x00112c00011b7983 */ /* 0x000f220000100800 */
[----:B--2---:R-:W-:-:S02]  /*85a80*/  MOV R0, R22 ;  /* 0x0000001600007202 */ /* 0x004fc40000000f00 */
[----:B------:R-:W2:Y:S03]  /*85a90*/  LDL R22, [R1+0x1130] ;  /* 0x0011300001167983 */ /* 0x000ea60000100800 */
[----:B------:R-:W-:-:S05]  /*85aa0*/  @!P6 FMUL R0, R0, 16777216 ;  /* 0x4b8000000000e820 */ /* 0x000fca0000400000 */
[----:B------:R0:W-:Y:S04]  /*85ab0*/  @!P6 STL [R1+0x4c4], R0 ;  /* 0x0004c4000100e387 */ /* 0x0001e80000100800 */
[----:B0-----:R-:W2:Y:S02]  /*85ac0*/  LDL.LU R0, [R1+0x1d98] ;  /* 0x001d980001007983 */ /* 0x001ea40000300800 */
[----:B--2---:R-:W-:Y:S02]  /*85ad0*/  FSETP.GEU.AND P6, PT, |R0|, 1.175494350822287508e-38, PT ;  /* 0x008000000000780b */ /* 0x004fe40003fce200 */
[----:B------:R-:W2:Y:S01]  /*85ae0*/  LDL.LU R0, [R1+0x1d94] ;  /* 0x001d940001007983 */ /* 0x000ea20000300800 */
[----:B---3--:R-:W-:Y:S02]  /*85af0*/  @P0 FMUL R28, R28, 0.25 ;  /* 0x3e8000001c1c0820 */ /* 0x008fe40000400000 */
[----:B----4-:R-:W-:-:S02]  /*85b00*/  @P0 FMUL R27, R27, 0.25 ;  /* 0x3e8000001b1b0820 */ /* 0x010fc40000400000 */
[----:B------:R-:W-:Y:S02]  /*85b10*/  @P0 FMUL R22, R22, 0.25 ;  /* 0x3e80000016160820 */ /* 0x000fe40000400000 */
[----:B--2---:R-:W-:-:S05]  /*85b20*/  @P0 FMUL R0, R0, 0.25 ;  /* 0x3e80000000000820 */ /* 0x004fca0000400000 */
[----:B------:R-:W-:Y:S01]  /*85b30*/  @P0 STL [R1+0x1124], R0 ;  /* 0x0011240001000387 */ /* 0x000fe20000100800 */
[----:B------:R-:W-:Y:S02]  /*85b40*/  @P0 STL [R1+0x1128], R28 ;  /* 0x0011281c01000387 */ /* 0x000fe40000100800 */
[----:B------:R0:W-:Y:S02]  /*85b50*/  @P0 STL [R1+0x112c], R27 ;  /* 0x00112c1b01000387 */ /* 0x0001e40000100800 */
[----:B------:R-:W-:Y:S01]  /*85b60*/  @P0 STL [R1+0x1130], R22 ;  /* 0x0011301601000387 */ /* 0x000fe20000100800 */
[----:B0-----:R-:W2:Y:S04]  /*85b70*/  LDL R27, [R1+0x1144] ;  /* 0x00114400011b7983 */ /* 0x001ea80000100800 */
[----:B--2---:R0:W-:Y:S04]  /*85b80*/  STL [R1+0x1d8c], R27 ;  /* 0x001d8c1b01007387 */ /* 0x0041e80000100800 */
[----:B0-----:R-:W2:Y:S04]  /*85b90*/  LDL R27, [R1+0x1138] ;  /* 0x00113800011b7983 */ /* 0x001ea80000100800 */
[----:B--2---:R0:W-:Y:S01]  /*85ba0*/  STL [R1+0x1d90], R27 ;  /* 0x001d901b01007387 */ /* 0x0041e20000100800 */
[----:B------:R-:W2:Y:S02]  /*85bb0*/  LDL R22, [R1+0x1154] ;  /* 0x0011540001167983 */ /* 0x000ea40000100800 */
[----:B------:R-:W3:Y:S02]  /*85bc0*/  LDL R0, [R1+0x324] ;  /* 0x0003240001007983 */ /* 0x000ee40000100800 */
[----:B------:R-:W4:Y:S01]  /*85bd0*/  LDL R28, [R1+0x420] ;  /* 0x00042000011c7983 */ /* 0x000f220000100800 */
[----:B0-----:R-:W2:Y:S02]  /*85be0*/  LDL R27, [R1+0x1134] ;  /* 0x00113400011b7983 */ /* 0x001ea40000100800 */
[----:B--2---:R-:W-:-:S05]  /*85bf0*/  @P0 FMUL R27, R27, 0.25 ;  /* 0x3e8000001b1b0820 */ /* 0x004fca0000400000 */
[----:B------:R0:W-:Y:S04]  /*85c00*/  @P0 STL [R1+0x1134], R27 ;  /* 0x0011341b01000387 */ /* 0x0001e80000100800 */
[----:B0-----:R-:W2:Y:S02]  /*85c10*/  LDL.LU R27, [R1+0x1d90] ;  /* 0x001d9000011b7983 */ /* 0x001ea40000300800 */
[----:B--2---:R-:W-:-:S05]  /*85c20*/  @P0 FMUL R27, R27, 0.25 ;  /* 0x3e8000001b1b0820 */ /* 0x004fca0000400000 */
[----:B------:R0:W-:Y:S04]  /*85c30*/  @P0 STL [R1+0x1138], R27 ;  /* 0x0011381b01000387 */ /* 0x0001e80000100800 */
[----:B0-----:R-:W2:Y:S01]  /*85c40*/  LDL.LU R27, [R1+0x1d8c] ;  /* 0x001d8c00011b7983 */ /* 0x001ea20000300800 */
[----:B------:R-:W-:Y:S02]  /*85c50*/  @P0 FMUL R22, R22, 0.25 ;  /* 0x3e80000016160820 */ /* 0x000fe40000400000 */
[----:B---3--:R-:W-:Y:S02]  /*85c60*/  @P0 FMUL R0, R0, 0.25 ;  /* 0x3e80000000000820 */ /* 0x008fe40000400000 */
[----:B----4-:R-:W-:Y:S02]  /*85c70*/  @P0 FMUL R28, R28, 0.25 ;  /* 0x3e8000001c1c0820 */ /* 0x010fe40000400000 */
[----:B--2---:R-:W-:-:S05]  /*85c80*/  @P0 FMUL R27, R27, 0.25 ;  /* 0x3e8000001b1b0820 */ /* 0x004fca0000400000 */
[----:B------:R0:W-:Y:S04]  /*85c90*/  @P0 STL [R1+0x1144], R27 ;  /* 0x0011441b01000387 */ /* 0x0001e80000100800 */
[----:B0-----:R-:W2:Y:S01]  /*85ca0*/  LDL.LU R27, [R1+0x1d88] ;  /* 0x001d8800011b7983 */ /* 0x001ea20000300800 */
[----:B------:R0:W-:Y:S03]  /*85cb0*/  @P0 STL [R1+0x1154], R22 ;  /* 0x0011541601000387 */ /* 0x0001e60000100800 */
[----:B0-----:R-:W3:Y:S01]  /*85cc0*/  LDL.LU R22, [R1+0x1d84] ;  /* 0x001d840001167983 */ /* 0x001ee20000300800 */
[----:B------:R0:W-:Y:S02]  /*85cd0*/  STL [R1+0x1d80], R5 ;  /* 0x001d800501007387 */ /* 0x0001e40000100800 */
[----:B------:R1:W-:Y:S01]  /*85ce0*/  @P0 STL [R1+0x324], R0 ;  /* 0x0003240001000387 */ /* 0x0003e20000100800 */
[----:B0-----:R-:W4:Y:S01]  /*85cf0*/  LDL R5, [R1+0x42c] ;  /* 0x00042c0001057983 */ /* 0x001f220000100800 */
[----:B------:R0:W-:Y:S02]  /*85d00*/  @P0 STL [R1+0x420], R28 ;  /* 0x0004201c01000387 */ /* 0x0001e40000100800 */
[----:B-1----:R-:W3:Y:S01]  /*85d10*/  LDL R0, [R1+0x470] ;  /* 0x0004700001007983 */ /* 0x002ee20000100800 */
[----:B0-----:R-:W3:Y:S01]  /*85d20*/  LDL R28, [R1+0x47c] ;  /* 0x00047c00011c7983 */ /* 0x001ee20000100800 */
[----:B--2---:R-:W-:-:S05]  /*85d30*/  @P0 FMUL R27, R27, 0.25 ;  /* 0x3e8000001b1b0820 */ /* 0x004fca0000400000 */
[----:B------:R0:W-:Y:S04]  /*85d40*/  STL [R1+0x1d54], R27 ;  /* 0x001d541b01007387 */ /* 0x0001e80000100800 */
[----:B0-----:R-:W2:Y:S01]  /*85d50*/  LDL R27, [R1+0x1144] ;  /* 0x00114400011b7983 */ /* 0x001ea20000100800 */
[----:B----4-:R-:W-:Y:S02]  /*85d60*/  @P0 FMUL R5, R5, 0.25 ;  /* 0x3e80000005050820 */ /* 0x010fe40000400000 */
[----:B---3--:R-:W-:-:S03]  /*85d70*/  @P0 FMUL R0, R0, 0.25 ;  /* 0x3e80000000000820 */ /* 0x008fc60000400000 */
[----:B------:R0:W-:Y:S01]  /*85d80*/  @P0 STL [R1+0x42c], R5 ;  /* 0x00042c0501000387 */ /* 0x0001e20000100800 */
[----:B------:R-:W-:-:S03]  /*85d90*/  @P0 FMUL R28, R28, 0.25 ;  /* 0x3e8000001c1c0820 */ /* 0x000fc60000400000 */
[----:B0-----:R-:W3:Y:S01]  /*85da0*/  LDL.LU R5, [R1+0x1d80] ;  /* 0x001d800001057983 */ /* 0x001ee20000300800 */
[----:B------:R0:W-:Y:S03]  /*85db0*/  @P0 STL [R1+0x470], R0 ;  /* 0x0004700001000387 */ /* 0x0001e60000100800 */
[----:B0-----:R-:W4:Y:S01]  /*85dc0*/  LDL.LU R0, [R1+0x1d7c] ;  /* 0x001d7c0001007983 */ /* 0x001f220000300800 */
[----:B------:R0:W-:Y:S03]  /*85dd0*/  @P0 STL [R1+0x47c], R28 ;  /* 0x00047c1c01000387 */ /* 0x0001e60000100800 */
[----:B0-----:R-:W2:Y:S01]  /*85de0*/  LDL.LU R28, [R1+0x1d78] ;  /* 0x001d7800011c7983 */ /* 0x001ea20000300800 */
[----:B------:R-:W-:Y:S02]  /*85df0*/  @P0 FMUL R22, R22, 0.25 ;  /* 0x3e80000016160820 */ /* 0x000fe40000400000 */
[----:B------:R0:W-:Y:S02]  /*85e00*/  STL [R1+0x1d74], R13 ;  /* 0x001d740d01007387 */ /* 0x0001e40000100800 */
[----:B0-----:R-:W3:Y:S01]  /*85e10*/  LDL R13, [R1+0x84] ;  /* 0x00008400010d7983 */ /* 0x001ee20000100800 */
[----:B------:R-:W-:Y:S02]  /*85e20*/  @P0 STL [R1+0x438], R22 ;  /* 0x0004381601000387 */ /* 0x000fe40000100800 */
[----:B------:R0:W-:Y:S02]  /*85e30*/  STL [R1+0x1d58], R22 ;  /* 0x001d581601007387 */ /* 0x0001e40000100800 */
[----:B0-----:R-:W3:Y:S01]  /*85e40*/  LDL R22, [R1+0x1138] ;  /* 0x0011380001167983 */ /* 0x001ee20000100800 */
[----:B----4-:R-:W-:-:S02]  /*85e50*/  @P0 FMUL R0, R0, 0.25 ;  /* 0x3e80000000000820 */ /* 0x010fc40000400000 */
[----:B--2---:R-:W-:-:S05]  /*85e60*/  @P0 FMUL R28, R28, 0.25 ;  /* 0x3e8000001c1c0820 */ /* 0x004fca0000400000 */
[----:B------:R0:W-:Y:S04]  /*85e70*/  STL [R1+0x1d40], R28 ;  /* 0x001d401c01007387 */ /* 0x0001e80000100800 */
[----:B0-----:R-:W2:Y:S01]  /*85e80*/  LDL R28, [R1+0x42c] ;  /* 0x00042c00011c7983 */ /* 0x001ea20000100800 */
[----:B------:R0:W-:Y:S03]  /*85e90*/  STL [R1+0x1d44], R0 ;  /* 0x001d440001007387 */ /* 0x0001e60000100800 */
[----:B0-----:R-:W4:Y:S01]  /*85ea0*/  LDL R0, [R1+0x112c] ;  /* 0x00112c0001007983 */ /* 0x001f220000100800 */
[----:B---3--:R-:W-:Y:S02]  /*85eb0*/  FSETP.GT.AND P0, PT, |R13|, 8.50705917302346158658e+37, PT ;  /* 0x7e8000000d00780b */ /* 0x008fe40003f04200 */
[----:B------:R-:W3:Y:S01]  /*85ec0*/  LDL.LU R13, [R1+0x1d74] ;  /* 0x001d7400010d7983 */ /* 0x000ee20000300800 */
[----:B----4-:R0:W-:Y:S04]  /*85ed0*/  STL [R1+0x1d70], R0 ;  /* 0x001d700001007387 */ /* 0x0101e80000100800 */
[----:B0-----:R-:W4:Y:S01]  /*85ee0*/  LDL R0, [R1+0x1124] ;  /* 0x0011240001007983 */ /* 0x001f220000100800 */
[----:B------:R0:W-:Y:S03]  /*85ef0*/  STL [R1+0x1d6c], R27 ;  /* 0x001d6c1b01007387 */ /* 0x0001e60000100800 */
[----:B0-----:R-:W2:Y:S01]  /*85f00*/  LDL R27, [R1+0x1128] ;  /* 0x00112800011b7983 */ /* 0x001ea20000100800 */
[----:B----4-:R-:W-:-:S05]  /*85f10*/  @!P1 FMUL R0, R0, 16777216 ;  /* 0x4b80000000009820 */ /* 0x010fca0000400000 */
[----:B------:R0:W-:Y:S01]  /*85f20*/  @!P1 STL [R1+0x1124], R0 ;  /* 0x0011240001009387 */ /* 0x0001e20000100800 */
[----:B--2---:R-:W-:-:S03]  /*85f30*/  @!P1 FMUL R27, R27, 16777216 ;  /* 0x4b8000001b1b9820 */ /* 0x004fc60000400000 */
[----:B0-----:R-:W2:Y:S02]  /*85f40*/  LDL.LU R0, [R1+0x1d70] ;  /* 0x001d700001007983 */ /* 0x001ea40000300800 */
[----:B------:R0:W-:Y:S02]  /*85f50*/  @!P1 STL [R1+0x1128], R27 ;  /* 0x0011281b01009387 */ /* 0x0001e40000100800 */
[----:B0-----:R-:W4:Y:S01]  /*85f60*/  LDL.LU R27, [R1+0x1d6c] ;  /* 0x001d6c00011b7983 */ /* 0x001f220000300800 */
[----:B------:R-:W-:Y:S03]  /*85f70*/  STL [R1+0x1d68], R22 ;  /* 0x001d681601007387 */ /* 0x000fe60000100800 */
[----:B----4-:R0:W-:Y:S04]  /*85f80*/  STL [R1+0x1d64], R27 ;  /* 0x001d641b01007387 */ /* 0x0101e80000100800 */
[----:B0-----:R-:W4:Y:S01]  /*85f90*/  LDL R27, [R1+0x1130] ;  /* 0x00113000011b7983 */ /* 0x001f220000100800 */
[----:B--2---:R-:W-:-:S02]  /*85fa0*/  MOV R22, R0 ;  /* 0x0000000000167202 */ /* 0x004fc40000000f00 */
[----:B------:R-:W2:Y:S03]  /*85fb0*/  LDL R0, [R1+0x1134] ;  /* 0x0011340001007983 */ /* 0x000ea60000100800 */
[----:B------:R-:W-:-:S05]  /*85fc0*/  @!P1 FMUL R22, R22, 16777216 ;  /* 0x4b80000016169820 */ /* 0x000fca0000400000 */
[----:B------:R0:W-:Y:S04]  /*85fd0*/  @!P1 STL [R1+0x112c], R22 ;  /* 0x00112c1601009387 */ /* 0x0001e80000100800 */
[----:B0-----:R-:W3:Y:S01]  /*85fe0*/  LDL.LU R22, [R1+0x1d68] ;  /* 0x001d680001167983 */ /* 0x001ee20000300800 */
[----:B----4-:R-:W-:-:S05]  /*85ff0*/  @!P1 FMUL R27, R27, 16777216 ;  /* 0x4b8000001b1b9820 */ /* 0x010fca0000400000 */
[----:B------:R0:W-:Y:S04]  /*86000*/  @!P1 STL [R1+0x1130], R27 ;  /* 0x0011301b01009387 */ /* 0x0001e80000100800 */
[----:B0-----:R-:W4:Y:S01]  /*86010*/  LDL.LU R27, [R1+0x1d64] ;  /* 0x001d6400011b7983 */ /* 0x001f220000300800 */
[----:B--2---:R-:W-:-:S05]  /*86020*/  @!P1 FMUL R0, R0, 16777216 ;  /* 0x4b80000000009820 */ /* 0x004fca0000400000 */
[----:B------:R0:W-:Y:S01]  /*86030*/  @!P1 STL [R1+0x1134], R0 ;  /* 0x0011340001009387 */ /* 0x0001e20000100800 */
[----:B------:R3:W-:Y:S02]  /*86040*/  STL [R1+0x1d60], R3 ;  /* 0x001d600301007387 */ /* 0x0007e40000100800 */
[----:B------:R4:W-:Y:S01]  /*86050*/  STL [R1+0x1d5c], R28 ;  /* 0x001d5c1c01007387 */ /* 0x0009e20000100800 */
[----:B0-----:R-:W2:Y:S01]  /*86060*/  LDL R0, [R1+0x420] ;  /* 0x0004200001007983 */ /* 0x001ea20000100800 */
[----:B---3--:R-:W-:Y:S02]  /*86070*/  IMAD.MOV.U32 R3, RZ, RZ, R22 ;  /* 0x000000ffff037224 */ /* 0x008fe400078e0016 */
[----:B------:R-:W3:Y:S01]  /*86080*/  LDL R22, [R1+0x1154] ;  /* 0x0011540001167983 */ /* 0x000ee20000100800 */
[----:B----4-:R-:W-:Y:S02]  /*86090*/  MOV R28, R27 ;  /* 0x0000001b001c7202 */ /* 0x010fe40000000f00 */
[----:B------:R-:W4:Y:S01]  /*860a0*/  LDL R27, [R1+0x324] ;  /* 0x00032400011b7983 */ /* 0x000f220000100800 */
[----:B------:R-:W-:-:S02]  /*860b0*/  @!P1 FMUL R3, R3, 16777216 ;  /* 0x4b80000003039820 */ /* 0x000fc40000400000 */
        /* <DEDUP_REMOVED lines=8> */
[----:B----4-:R-:W-:-:S05]  /*86140*/  @!P1 FMUL R27, R27, 16777216 ;  /* 0x4b8000001b1b9820 */ /* 0x010fca0000400000 */
[----:B------:R0:W-:Y:S04]  /*86150*/  @!P1 STL [R1+0x324], R27 ;  /* 0x0003241b01009387 */ /* 0x0001e80000100800 */
[----:B0-----:R-:W4:Y:S01]  /*86160*/  LDL.LU R27, [R1+0x1d54] ;  /* 0x001d5400011b7983 */ /* 0x001f220000300800 */
[----:B--2---:R-:W-:-:S05]  /*86170*/  @!P1 FMUL R0, R0, 16777216 ;  /* 0x4b80000000009820 */ /* 0x004fca0000400000 */
[----:B------:R-:W-:Y:S01]  /*86180*/  @!P1 STL [R1+0x420], R0 ;  /* 0x0004200001009387 */ /* 0x000fe20000100800 */
[----:B----4-:R-:W-:-:S05]  /*86190*/  @!P1 FMUL R27, R27, 16777216 ;  /* 0x4b8000001b1b9820 */ /* 0x010fca0000400000 */
[----:B------:R0:W-:Y:S04]  /*861a0*/  STL [R1+0x414], R27 ;  /* 0x0004141b01007387 */ /* 0x0001e80000100800 */
[----:B0-----:R-:W2:Y:S01]  /*861b0*/  LDL.LU R27, [R1+0x1d50] ;  /* 0x001d5000011b7983 */ /* 0x001ea20000300800 */
[----:B---3--:R0:W-:Y:S02]  /*861c0*/  STL [R1+0x1d48], R3 ;  /* 0x001d480301007387 */ /* 0x0081e40000100800 */
[----:B0-----:R-:W-:-:S05]  /*861d0*/  MOV R3, R28 ;  /* 0x0000001c00037202 */ /* 0x001fca0000000f00 */
[----:B------:R0:W-:Y:S01]  /*861e0*/  STL [R1+0x1d4c], R3 ;  /* 0x001d4c0301007387 */ /* 0x0001e20000100800 */
[----:B------:R-:W3:Y:S02]  /*861f0*/  LDL R0, [R1+0x470] ;  /* 0x0004700001007983 */ /* 0x000ee40000100800 */
[----:B------:R-:W4:Y:S01]  /*86200*/  LDL R28, [R1+0x47c] ;  /* 0x00047c00011c7983 */ /* 0x000f220000100800 */
[----:B0-----:R-:W-:Y:S01]  /*86210*/  MOV R3, R22 ;  /* 0x0000001600037202 */ /* 0x001fe20000000f00 */
[----:B------:R-:W-:-:S04]  /*86220*/  IMAD.MOV.U32 R22, RZ, RZ, R21 ;  /* 0x000000ffff167224 */ /* 0x000fc800078e0015 */
[----:B------:R-:W-:Y:S01]  /*86230*/  @!P1 FMUL R3, R3, 16777216 ;  /* 0x4b80000003039820 */ /* 0x000fe20000400000 */
[----:B--2---:R-:W-:Y:S01]  /*86240*/  MOV R21, R27 ;  /* 0x0000001b00157202 */ /* 0x004fe20000000f00 */
[----:B------:R-:W-:Y:S01]  /*86250*/  MOV R27, R26 ;  /* 0x0000001a001b7202 */ /* 0x000fe20000000f00 */
[----:B------:R-:W-:Y:S02]  /*86260*/  MOV R26, R6 ;  /* 0x00000006001a7202 */ /* 0x000fe40000000f00 */
[----:B------:R-:W2:Y:S01]  /*86270*/  LDL R6, [R1+0x39c] ;  /* 0x00039c0001067983 */ /* 0x000ea20000100800 */
[----:B------:R0:W-:Y:S03]  /*86280*/  @!P1 STL [R1+0x438], R3 ;  /* 0x0004380301009387 */ /* 0x0001e60000100800 */
[----:B0-----:R-:W2:Y:S01]  /*86290*/  LDL.LU R3, [R1+0x1d4c] ;  /* 0x001d4c0001037983 */ /* 0x001ea20000300800 */
[----:B---3--:R-:W-:-:S02]  /*862a0*/  @!P1 FMUL R0, R0, 16777216 ;  /* 0x4b80000000009820 */ /* 0x008fc40000400000 */
[----:B----4-:R-:W-:Y:S02]  /*862b0*/  @!P1 FMUL R28, R28, 16777216 ;  /* 0x4b8000001c1c9820 */ /* 0x010fe40000400000 */
[----:B--2---:R-:W-:-:S05]  /*862c0*/  @!P1 FMUL R3, R3, 16777216 ;  /* 0x4b80000003039820 */ /* 0x004fca0000400000 */
[----:B------:R0:W-:Y:S04]  /*862d0*/  @!P1 STL [R1+0x42c], R3 ;  /* 0x00042c0301009387 */ /* 0x0001e80000100800 */
[----:B0-----:R-:W2:Y:S01]  /*862e0*/  LDL.LU R3, [R1+0x1d48] ;  /* 0x001d480001037983 */ /* 0x001ea20000300800 */
[----:B------:R0:W-:Y:S03]  /*862f0*/  @!P1 STL [R1+0x470], R0 ;  /* 0x0004700001009387 */ /* 0x0001e60000100800 */
[----:B0-----:R-:W3:Y:S01]  /*86300*/  LDL.LU R0, [R1+0x1d44] ;  /* 0x001d440001007983 */ /* 0x001ee20000300800 */
[----:B------:R0:W-:Y:S03]  /*86310*/  @!P1 STL [R1+0x47c], R28 ;  /* 0x00047c1c01009387 */ /* 0x0001e60000100800 */
[----:B0-----:R-:W4:Y:S01]  /*86320*/  LDL.LU R28, [R1+0x1d40] ;  /* 0x001d4000011c7983 */ /* 0x001f220000300800 */
[----:B---3--:R-:W-:-:S02]  /*86330*/  @!P1 FMUL R0, R0, 16777216 ;  /* 0x4b80000000009820 */ /* 0x008fc40000400000 */
[----:B----4-:R-:W-:-:S05]  /*86340*/  @!P1 FMUL R28, R28, 16777216 ;  /* 0x4b8000001c1c9820 */ /* 0x010fca0000400000 */
[----:B------:R0:W-:Y:S04]  /*86350*/  STL [R1+0x8c], R28 ;  /* 0x00008c1c01007387 */ /* 0x0001e80000100800 */
[----:B0-----:R-:W3:Y:S01]  /*86360*/  LDL R28, [R1+0x113c] ;  /* 0x00113c00011c7983 */ /* 0x001ee20000100800 */
[----:B------:R0:W-:Y:S03]  /*86370*/  STL [R1+0x494], R0 ;  /* 0x0004940001007387 */ /* 0x0001e60000100800 */
[----:B0-----:R-:W4:Y:S01]  /*86380*/  LDL.LU R0, [R1+0x1d3c] ;  /* 0x001d3c0001007983 */ /* 0x001f220000300800 */
[----:B---3--:R-:W-:-:S03]  /*86390*/  @P0 FMUL R28, R28, 0.25 ;  /* 0x3e8000001c1c0820 */ /* 0x008fc60000400000 */
[----:B----4-:R0:W-:Y:S01]  /*863a0*/  STL [R1+0x1d18], R0 ;  /* 0x001d180001007387 */ /* 0x0101e20000100800 */
[----:B------:R-:W-:Y:S01]  /*863b0*/  FSETP.GT.AND P1, PT, |R0|, 8.50705917302346158658e+37, PT ;  /* 0x7e8000000000780b */ /* 0x000fe20003f24200 */
[----:B------:R-:W-:Y:S02]  /*863c0*/  @P0 STL [R1+0x113c], R28 ;  /* 0x00113c1c01000387 */ /* 0x000fe40000100800 */
[----:B0-----:R-:W3:Y:S04]  /*863d0*/  LDL R0, [R1+0x1164] ;  /* 0x0011640001007983 */ /* 0x001ee80000100800 */
[----:B---3--:R0:W-:Y:S04]  /*863e0*/  STL [R1+0x1d34], R0 ;  /* 0x001d340001007387 */ /* 0x0081e80000100800 */
[----:B0-----:R-:W3:Y:S04]  /*863f0*/  LDL R0, [R1+0x1160] ;  /* 0x0011600001007983 */ /* 0x001ee80000100800 */
[----:B---3--:R0:W-:Y:S01]  /*86400*/  STL [R1+0x1d38], R0 ;  /* 0x001d380001007387 */ /* 0x0081e20000100800 */
[----:B------:R-:W3:Y:S03]  /*86410*/  LDL R28, [R1+0x1168] ;  /* 0x00116800011c7983 */ /* 0x000ee60000100800 */
[----:B0-----:R-:W4:Y:S02]  /*86420*/  LDL R0, [R1+0x1140] ;  /* 0x0011400001007983 */ /* 0x001f240000100800 */
[----:B----4-:R-:W-:-:S05]  /*86430*/  @P0 FMUL R0, R0, 0.25 ;  /* 0x3e80000000000820 */ /* 0x010fca0000400000 */
[----:B------:R0:W-:Y:S04]  /*86440*/  @P0 STL [R1+0x1140], R0 ;  /* 0x0011400001000387 */ /* 0x0001e80000100800 */
[----:B0-----:R-:W4:Y:S02]  /*86450*/  LDL.LU R0, [R1+0x1d38] ;  /* 0x001d380001007983 */ /* 0x001f240000300800 */
[----:B----4-:R-:W-:-:S05]  /*86460*/  @P0 FMUL R0, R0, 0.25 ;  /* 0x3e80000000000820 */ /* 0x010fca0000400000 */
[----:B------:R0:W-:Y:S04]  /*86470*/  @P0 STL [R1+0x1160], R0 ;  /* 0x0011600001000387 */ /* 0x0001e80000100800 */
[----:B0-----:R-:W4:Y:S01]  /*86480*/  LDL.LU R0, [R1+0x1d34] ;  /* 0x001d340001007983 */ /* 0x001f220000300800 */
[----:B---3--:R-:W-:Y:S02]  /*86490*/  @P0 FMUL R28, R28, 0.25 ;  /* 0x3e8000001c1c0820 */ /* 0x008fe40000400000 */
[----:B----4-:R-:W-:-:S05]  /*864a0*/  @P0 FMUL R0, R0, 0.25 ;  /* 0x3e80000000000820 */ /* 0x010fca0000400000 */
[----:B------:R0:W-:Y:S01]  /*864b0*/  @P0 STL [R1+0x1164], R0 ;  /* 0x0011640001000387 */ /* 0x0001e20000100800 */
[----:B------:R-:W-:Y:S03]  /*864c0*/  @P0 STL [R1+0x1168], R28 ;  /* 0x0011681c01000387 */ /* 0x000fe60000100800 */
        /* <DEDUP_REMOVED lines=30> */
[----:B------:R-:W-:Y:S01]  /*866b0*/  @P0 STL [R1+0x4d0], R0 ;  /* 0x0004d00001000387 */ /* 0x000fe20000100800 */
[----:B------:R-:W-:Y:S02]  /*866c0*/  @P0 STL [R1+0x4cc], R28 ;  /* 0x0004cc1c01000387 */ /* 0x000fe40000100800 */
[----:B------:R0:W-:Y:S02]  /*866d0*/  STL [R1+0x1d20], R20 ;  /* 0x001d201401007387 */ /* 0x0001e40000100800 */
[----:B0-----:R-:W3:Y:S01]  /*866e0*/  LDL R20, [R1+0x4e0] ;  /* 0x0004e00001147983 */ /* 0x001ee20000100800 */
[----:B------:R0:W-:Y:S02]  /*866f0*/  STL [R1+0x1d1c], R4 ;  /* 0x001d1c0401007387 */ /* 0x0001e40000100800 */
[----:B------:R-:W4:Y:S02]  /*86700*/  LDL R0, [R1+0x84] ;  /* 0x0000840001007983 */ /* 0x000f240000100800 */
[----:B------:R-:W2:Y:S01]  /*86710*/  LDL R28, [R1+0x4dc] ;  /* 0x0004dc00011c7983 */ /* 0x000ea20000100800 */
[----:B0-----:R-:W2:Y:S01]  /*86720*/  LDL R4, [R1+0x4c0] ;  /* 0x0004c00001047983 */ /* 0x001ea20000100800 */
[----:B---3--:R-:W-:-:S05]  /*86730*/  @P0 FMUL R20, R20, 0.25 ;  /* 0x3e80000014140820 */ /* 0x008fca0000400000 */
[----:B------:R0:W-:Y:S04]  /*86740*/  @P0 STL [R1+0x4e0], R20 ;  /* 0x0004e01401000387 */ /* 0x0001e80000100800 */
[----:B0-----:R-:W3:Y:S01]  /*86750*/  LDL.LU R20, [R1+0x1d20] ;  /* 0x001d200001147983 */ /* 0x001ee20000300800 */
[----:B--2---:R-:W-:Y:S02]  /*86760*/  @P0 FMUL R4, R4, 0.25 ;  /* 0x3e80000004040820 */ /* 0x004fe40000400000 */
[----:B----4-:R-:W-:Y:S02]  /*86770*/  @P0 FMUL R0, R0, 0.25 ;  /* 0x3e80000000000820 */ /* 0x010fe40000400000 */
[----:B------:R-:W-:Y:S01]  /*86780*/  @P0 FMUL R28, R28, 0.25 ;  /* 0x3e8000001c1c0820 */ /* 0x000fe20000400000 */
[----:B------:R0:W-:Y:S04]  /*86790*/  @P0 STL [R1+0x4c0], R4 ;  /* 0x0004c00401000387 */ /* 0x0001e80000100800 */
[----:B0-----:R-:W2:Y:S01]  /*867a0*/  LDL.LU R4, [R1+0x1d1c] ;  /* 0x001d1c0001047983 */ /* 0x001ea20000300800 */
[----:B------:R0:W-:Y:S03]  /*867b0*/  @P0 STL [R1+0x84], R0 ;  /* 0x0000840001000387 */ /* 0x0001e60000100800 */
[----:B0-----:R-:W4:Y:S01]  /*867c0*/  LDL.LU R0, [R1+0x1d18] ;  /* 0x001d180001007983 */ /* 0x001f220000300800 */
[----:B------:R-:W-:Y:S02]  /*867d0*/  @P0 STL [R1+0x4dc], R28 ;  /* 0x0004dc1c01000387 */ /* 0x000fe40000100800 */
[----:B------:R0:W-:Y:S02]  /*867e0*/  STL [R1+0x1d10], R8 ;  /* 0x001d100801007387 */ /* 0x0001e40000100800 */
[----:B0-----:R-:W-:Y:S01]  /*867f0*/  IMAD.MOV.U32 R8, RZ, RZ, R24 ;  /* 0x000000ffff087224 */ /* 0x001fe200078e0018 */
[----:B---3--:R-:W-:Y:S01]  /*86800*/  STL [R1+0x1d14], R20 ;  /* 0x001d141401007387 */ /* 0x008fe20000100800 */
[----:B------:R-:W3:Y:S02]  /*86810*/  LDL.LU R24, [R1+0x74] ;  /* 0x0000740001187983 */ /* 0x000ee40000300800 */
[----:B------:R-:W-:Y:S01]  /*86820*/  IMAD.MOV.U32 R28, RZ, RZ, R23 ;  /* 0x000000ffff1c7224 */ /* 0x000fe200078e0017 */
[----:B---3--:R-:W-:Y:S01]  /*86830*/  STL [R1+0x18b4], R24 ;  /* 0x0018b41801007387 */ /* 0x008fe20000100800 */
[----:B------:R-:W3:Y:S03]  /*86840*/  LDL.LU R23, [R1+0xd54] ;  /* 0x000d540001177983 */ /* 0x000ee60000300800 */
[----:B---3--:R0:W-:Y:S02]  /*86850*/  STL [R1+0x18b8], R23 ;  /* 0x0018b81701007387 */ /* 0x0081e40000100800 */
[----:B0-----:R-:W-:-:S02]  /*86860*/  MOV R23, R25 ;  /* 0x0000001900177202 */ /* 0x001fc40000000f00 */
[----:B------:R-:W3:Y:S01]  /*86870*/  LDL.LU R25, [R1+0xd58] ;  /* 0x000d580001197983 */ /* 0x000ee20000300800 */
[----:B------:R-:W-:Y:S01]  /*86880*/  MOV R24, R22 ;  /* 0x0000001600187202 */ /* 0x000fe20000000f00 */
[----:B------:R-:W-:Y:S01]  /*86890*/  MOV R22, R21 ;  /* 0x0000001500167202 */ /* 0x000fe20000000f00 */
[----:B------:R-:W-:Y:S01]  /*868a0*/  MOV R21, R27 ;  /* 0x0000001b00157202 */ /* 0x000fe20000000f00 */
[----:B---3--:R0:W-:Y:S01]  /*868b0*/  STL [R1+0x18bc], R25 ;  /* 0x0018bc1901007387 */ /* 0x0081e20000100800 */
[----:B------:R-:W3:Y:S01]  /*868c0*/  LDL.LU R27, [R1+0xd5c] ;  /* 0x000d5c00011b7983 */ /* 0x000ee20000300800 */
[----:B0-----:R-:W-:Y:S02]  /*868d0*/  MOV R25, R26 ;  /* 0x0000001a00197202 */ /* 0x001fe40000000f00 */
[----:B---3--:R0:W-:Y:S01]  /*868e0*/  STL [R1+0x18c0], R27 ;  /* 0x0018c01b01007387 */ /* 0x0081e20000100800 */
[----:B------:R-:W3:Y:S01]  /*868f0*/  LDL R20, [R1+0x120] ;  /* 0x0001200001147983 */ /* 0x000ee20000100800 */
[----:B0-----:R-:W-:-:S02]  /*86900*/  MOV R27, R8 ;  /* 0x00000008001b7202 */ /* 0x001fc40000000f00 */
[----:B------:R-:W2:Y:S01]  /*86910*/  LDL R8, [R1+0x124] ;  /* 0x0001240001087983 */ /* 0x000ea20000100800 */
[----:B------:R-:W2:Y:S03]  /*86920*/  LDL.LU R26, [R1+0xd98] ;  /* 0x000d9800011a7983 */ /* 0x000ea60000300800 */
[----:B--2---:R0:W-:Y:S02]  /*86930*/  STL [R1+0x189c], R26 ;  /* 0x00189c1a01007387 */ /* 0x0041e40000100800 */
[----:B0-----:R-:W-:Y:S02]  /*86940*/  IMAD.MOV.U32 R26, RZ, RZ, R29 ;  /* 0x000000ffff1a7224 */ /* 0x001fe400078e001d */
[----:B------:R-:W2:Y:S04]  /*86950*/  LDL.LU R29, [R1+0xd80] ;  /* 0x000d8000011d7983 */ /* 0x000ea80000300800 */
[----:B--2---:R0:W-:Y:S02]  /*86960*/  STL [R1+0x18c4], R29 ;  /* 0x0018c41d01007387 */ /* 0x0041e40000100800 */
[----:B0-----:R-:W-:-:S02]  /*86970*/  MOV R29, R28 ;  /* 0x0000001c001d7202 */ /* 0x001fc40000000f00 */
[----:B------:R-:W2:Y:S04]  /*86980*/  LDL.LU R28, [R1+0xda8] ;  /* 0x000da800011c7983 */ /* 0x000ea80000300800 */
[----:B--2---:R0:W-:Y:S02]  /*86990*/  STL [R1+0x18a0], R28 ;  /* 0x0018a01c01007387 */ /* 0x0041e40000100800 */
[----:B0-----:R-:W-:Y:S02]  /*869a0*/  MOV R28, R2 ;  /* 0x00000002001c7202 */ /* 0x001fe40000000f00 */
[----:B------:R-:W2:Y:S04]  /*869b0*/  LDL.LU R2, [R1+0xdac] ;  /* 0x000dac0001027983 */ /* 0x000ea80000300800 */
[----:B--2---:R0:W-:Y:S02]  /*869c0*/  STL [R1+0x18a4], R2 ;  /* 0x0018a40201007387 */ /* 0x0041e40000100800 */
[----:B0-----:R-:W-:-:S02]  /*869d0*/  MOV R2, R3 ;  /* 0x0000000300027202 */ /* 0x001fc40000000f00 */
[----:B------:R-:W2:Y:S01]  /*869e0*/  LDL.LU R3, [R1+0xdb0] ;  /* 0x000db00001037983 */ /* 0x000ea20000300800 */
[----:B----4-:R-:W-:-:S03]  /*869f0*/  FSETP.GEU.AND P0, PT, |R0|, 1.175494350822287508e-38, PT ;  /* 0x008000000000780b */ /* 0x010fc60003f0e200 */
[----:B--2---:R0:W-:Y:S04]  /*86a00*/  STL [R1+0x18a8], R3 ;  /* 0x0018a80301007387 */ /* 0x0041e80000100800 */
[----:B0-----:R-:W2:Y:S01]  /*86a10*/  LDL R3, [R1+0x210] ;  /* 0x0002100001037983 */ /* 0x001ea20000100800 */
[----:B------:R0:W-:Y:S03]  /*86a20*/  STL [R1+0x1cec], R0 ;  /* 0x001cec0001007387 */ /* 0x0001e60000100800 */
[----:B0-----:R-:W4:Y:S01]  /*86a30*/  LDL R0, [R1+0x128] ;  /* 0x0001280001007983 */ /* 0x001f220000100800 */
[----:B---3--:R-:W-:Y:S02]  /*86a40*/  @P1 FMUL R20, R20, 0.25 ;  /* 0x3e80000014141820 */ /* 0x008fe40000400000 */
[----:B------:R-:W-:-:S03]  /*86a50*/  @P1 FMUL R8, R8, 0.25 ;  /* 0x3e80000008081820 */ /* 0x000fc60000400000 */
[----:B------:R0:W-:Y:S04]  /*86a60*/  @P1 STL [R1+0x120], R20 ;  /* 0x0001201401001387 */ /* 0x0001e80000100800 */
[----:B0-----:R-:W3:Y:S01]  /*86a70*/  LDL.LU R20, [R1+0x1d14] ;  /* 0x001d140001147983 */ /* 0x001ee20000300800 */
[----:B------:R0:W-:Y:S03]  /*86a80*/  @P1 STL [R1+0x124], R8 ;  /* 0x0001240801001387 */ /* 0x0001e60000100800 */
[----:B0-----:R-:W2:Y:S01]  /*86a90*/  LDL.LU R8, [R1+0x1d10] ;  /* 0x001d100001087983 */ /* 0x001ea20000300800 */
        /* <DEDUP_REMOVED lines=58> */
[----:B------:R0:W-:Y:S04]  /*86e40*/  STL [R1+0x1cbc], R0 ;  /* 0x001cbc0001007387 */ /* 0x0001e80000100800 */
[----:B0-----:R-:W4:Y:S01]  /*86e50*/  LDL R0, [R1+0x50] ;  /* 0x0000500001007983 */ /* 0x001f220000100800 */
[----:B--2---:R-:W-:-:S05]  /*86e60*/  @P1 FMUL R19, R19, 0.25 ;  /* 0x3e80000013131820 */ /* 0x004fca0000400000 */
[----:B------:R0:W-:Y:S04]  /*86e70*/  @P1 STL [R1+0x160], R19 ;  /* 0x0001601301001387 */ /* 0x0001e80000100800 */
[----:B0-----:R-:W2:Y:S01]  /*86e80*/  LDL.LU R19, [R1+0x1ce8] ;  /* 0x001ce80001137983 */ /* 0x001ea20000300800 */
[----:B----4-:R-:W-:-:S03]  /*86e90*/  FSETP.GT.AND P1, PT, |R0|, 8.50705917302346158658e+37, PT ;  /* 0x7e8000000000780b */ /* 0x010fc60003f24200 */
        /* <DEDUP_REMOVED lines=65> */
[----:B0-----:R-:W4:Y:S01]  /*872b0*/  LDL.LU R0, [R1+0x1cbc] ;  /* 0x001cbc0001007983 */ /* 0x001f220000300800 */
[----:B------:R0:W-:Y:S03]  /*872c0*/  STL [R1+0x1cb8], R10 ;  /* 0x001cb80a01007387 */ /* 0x0001e60000100800 */
[----:B0-----:R-:W2:Y:S01]  /*872d0*/  LDL R10, [R1+0x160] ;  /* 0x00016000010a7983 */ /* 0x001ea20000100800 */
[----:B----4-:R-:W-:-:S05]  /*872e0*/  @!P0 FMUL R0, R0, 16777216 ;  /* 0x4b80000000008820 */ /* 0x010fca0000400000 */
[----:B------:R0:W-:Y:S01]  /*872f0*/  STL [R1+0x18ac], R0 ;  /* 0x0018ac0001007387 */ /* 0x0001e20000100800 */
[----:B--2---:R-:W-:-:S03]  /*87300*/  @!P0 FMUL R10, R10, 16777216 ;  /* 0x4b8000000a0a8820 */ /* 0x004fc60000400000 */
[----:B0-----:R-:W2:Y:S02]  /*87310*/  LDL R0, [R1+0x50] ;  /* 0x0000500001007983 */ /* 0x001ea40000100800 */
[----:B------:R0:W-:Y:S02]  /*87320*/  @!P0 STL [R1+0x160], R10 ;  /* 0x0001600a01008387 */ /* 0x0001e40000100800 */
[----:B0-----:R-:W4:Y:S01]  /*87330*/  LDL.LU R10, [R1+0x1cb8] ;  /* 0x001cb800010a7983 */ /* 0x001f220000300800 */
[----:B--2---:R-:W-:-:S03]  /*87340*/  FSETP.GEU.AND P0, PT, |R0|, 1.175494350822287508e-38, PT ;  /* 0x008000000000780b */ /* 0x004fc60003f0e200 */
[----:B----4-:R0:W-:Y:S04]  /*87350*/  STL [R1+0x1cb4], R10 ;  /* 0x001cb40a01007387 */ /* 0x0101e80000100800 */
[----:B0-----:R-:W2:Y:S01]  /*87360*/  LDL R10, [R1+0x164] ;  /* 0x00016400010a7983 */ /* 0x001ea20000100800 */
[----:B------:R0:W-:Y:S03]  /*87370*/  STL [R1+0x1c90], R0 ;  /* 0x001c900001007387 */ /* 0x0001e60000100800 */
[----:B0-----:R-:W4:Y:S01]  /*87380*/  LDL R0, [R1+0x168] ;  /* 0x0001680001007983 */ /* 0x001f220000100800 */
[----:B--2---:R-:W-:-:S05]  /*87390*/  @P1 FMUL R10, R10, 0.25 ;  /* 0x3e8000000a0a1820 */ /* 0x004fca0000400000 */
[----:B------:R0:W-:Y:S01]  /*873a0*/  @P1 STL [R1+0x164], R10 ;  /* 0x0001640a01001387 */ /* 0x0001e20000100800 */
[----:B----4-:R-:W-:-:S03]  /*873b0*/  @P1 FMUL R0, R0, 0.25 ;  /* 0x3e80000000001820 */ /* 0x010fc60000400000 */
[----:B0-----:R-:W2:Y:S02]  /*873c0*/  LDL.LU R10, [R1+0x1cb4] ;  /* 0x001cb400010a7983 */ /* 0x001ea40000300800 */
[----:B------:R0:W-:Y:S02]  /*873d0*/  @P1 STL [R1+0x168], R0 ;  /* 0x0001680001001387 */ /* 0x0001e40000100800 */
        /* <DEDUP_REMOVED lines=52> */
[----:B0-----:R-:W4:Y:S01]  /*87720*/  LDL.LU R0, [R1+0x1c90] ;  /* 0x001c900001007983 */ /* 0x001f220000300800 */
[----:B---3--:R4:W-:Y:S02]  /*87730*/  STL [R1+0x1c88], R20 ;  /* 0x001c881401007387 */ /* 0x0089e40000100800 */
[----:B----4-:R-:W-:-:S05]  /*87740*/  IMAD.MOV.U32 R20, RZ, RZ, R0 ;  /* 0x000000ffff147224 */ /* 0x010fca00078e0000 */
[----:B------:R0:W-:Y:S04]  /*87750*/  STL [R1+0x1c8c], R20 ;  /* 0x001c8c1401007387 */ /* 0x0001e80000100800 */
[----:B0-----:R-:W3:Y:S01]  /*87760*/  LDL R20, [R1+0x1d0] ;  /* 0x0001d00001147983 */ /* 0x001ee20000100800 */
[----:B------:R-:W-:Y:S01]  /*87770*/  MOV R0, R2 ;  /* 0x0000000200007202 */ /* 0x000fe20000000f00 */
[----:B------:R-:W-:Y:S02]  /*87780*/  MOV R2, R4 ;  /* 0x0000000400027202 */ /* 0x000fe40000000f00 */
[----:B------:R-:W4:Y:S01]  /*87790*/  LDL R4, [R1+0x1d8] ;  /* 0x0001d80001047983 */ /* 0x000f220000100800 */
[----:B---3--:R-:W-:-:S05]  /*877a0*/  @P1 FMUL R20, R20, 0.25 ;  /* 0x3e80000014141820 */ /* 0x008fca0000400000 */
[----:B------:R0:W-:Y:S04]  /*877b0*/  @P1 STL [R1+0x1d0], R20 ;  /* 0x0001d01401001387 */ /* 0x0001e80000100800 */
[----:B0-----:R-:W3:Y:S01]  /*877c0*/  LDL.LU R20, [R1+0x1c8c] ;  /* 0x001c8c0001147983 */ /* 0x001ee20000300800 */
[----:B----4-:R-:W-:Y:S02]  /*877d0*/  @P1 FMUL R4, R4, 0.25 ;  /* 0x3e80000004041820 */ /* 0x010fe40000400000 */
[----:B---3--:R-:W-:-:S05]  /*877e0*/  @P1 FMUL R20, R20, 0.25 ;  /* 0x3e80000014141820 */ /* 0x008fca0000400000 */
[----:B------:R0:W-:Y:S04]  /*877f0*/  @P1 STL [R1+0x50], R20 ;  /* 0x0000501401001387 */ /* 0x0001e80000100800 */
[----:B0-----:R-:W3:Y:S01]  /*87800*/  LDL.LU R20, [R1+0x1c88] ;  /* 0x001c880001147983 */ /* 0x001ee20000300800 */
[----:B------:R0:W-:Y:S03]  /*87810*/  @P1 STL [R1+0x1d8], R4 ;  /* 0x0001d80401001387 */ /* 0x0001e60000100800 */
[----:B0-----:R-:W4:Y:S01]  /*87820*/  LDL.LU R4, [R1+0x1c84] ;  /* 0x001c840001047983 */ /* 0x001f220000300800 */
[----:B------:R0:W-:Y:S03]  /*87830*/  STL [R1+0x1c80], R24 ;  /* 0x001c801801007387 */ /* 0x0001e60000100800 */
[----:B0-----:R-:W2:Y:S01]  /*87840*/  LDL R24, [R1+0x164] ;  /* 0x0001640001187983 */ /* 0x001ea20000100800 */
[----:B----4-:R-:W-:-:S03]  /*87850*/  FSETP.GT.AND P1, PT, |R4|, 8.50705917302346158658e+37, PT ;  /* 0x7e8000000400780b */ /* 0x010fc60003f24200 */
[----:B------:R0:W-:Y:S04]  /*87860*/  STL [R1+0x1c54], R4 ;  /* 0x001c540401007387 */ /* 0x0001e80000100800 */
[----:B0-----:R-:W4:Y:S01]  /*87870*/  LDL R4, [R1+0x168] ;  /* 0x0001680001047983 */ /* 0x001f220000100800 */
[----:B--2---:R-:W-:-:S05]  /*87880*/  @!P0 FMUL R24, R24, 16777216 ;  /* 0x4b80000018188820 */ /* 0x004fca0000400000 */
[----:B------:R0:W-:Y:S04]  /*87890*/  @!P0 STL [R1+0x164], R24 ;  /* 0x0001641801008387 */ /* 0x0001e80000100800 */
        /* <DEDUP_REMOVED lines=70> */
[----:B0-----:R-:W2:Y:S04]  /*87d00*/  LDL.LU R3, [R1+0x1e0] ;  /* 0x0001e00001037983 */ /* 0x001ea80000300800 */
[----:B--2---:R0:W-:Y:S02]  /*87d10*/  STL [R1+0x1c34], R3 ;  /* 0x001c340301007387 */ /* 0x0041e40000100800 */
[----:B0-----:R-:W-:-:S02]  /*87d20*/  MOV R3, R5 ;  /* 0x0000000500037202 */ /* 0x001fc40000000f00 */
[----:B------:R-:W2:Y:S01]  /*87d30*/  LDL R5, [R1+0x1e8] ;  /* 0x0001e80001057983 */ /* 0x000ea20000100800 */
[----:B----4-:R-:W-:-:S03]  /*87d40*/  FSETP.GEU.AND P0, PT, |R4|, 1.175494350822287508e-38, PT ;  /* 0x008000000400780b */ /* 0x010fc60003f0e200 */
[----:B--2---:R0:W-:Y:S01]  /*87d50*/  STL [R1+0x1bf8], R5 ;  /* 0x001bf80501007387 */ /* 0x0041e20000100800 */
[----:B------:R1:W-:Y:S02]  /*87d60*/  STL [R1+0x1c4c], R23 ;  /* 0x001c4c1701007387 */ /* 0x0003e40000100800 */
[----:B------:R2:W-:Y:S02]  /*87d70*/  STL [R1+0x1c50], R19 ;  /* 0x001c501301007387 */ /* 0x0005e40000100800 */
[----:B0-----:R-:W-:Y:S01]  /*87d80*/  IMAD.MOV.U32 R5, RZ, RZ, R3 ;  /* 0x000000ffff057224 */ /* 0x001fe200078e0003 */
[----:B-1----:R-:W4:Y:S04]  /*87d90*/  LDL R23, [R1+0x174] ;  /* 0x0001740001177983 */ /* 0x002f280000100800 */
[----:B--2---:R-:W2:Y:S04]  /*87da0*/  LDL R19, [R1+0x16c] ;  /* 0x00016c0001137983 */ /* 0x004ea80000100800 */
[----:B------:R-:W3:Y:S01]  /*87db0*/  LDL R3, [R1+0x18c] ;  /* 0x00018c0001037983 */ /* 0x000ee20000100800 */
[----:B------:R0:W-:Y:S03]  /*87dc0*/  STL [R1+0x1c40], R5 ;  /* 0x001c400501007387 */ /* 0x0001e60000100800 */
[----:B0-----:R-:W3:Y:S01]  /*87dd0*/  LDL R5, [R1+0x184] ;  /* 0x0001840001057983 */ /* 0x001ee20000100800 */
[----:B------:R0:W-:Y:S03]  /*87de0*/  STL [R1+0x1c38], R4 ;  /* 0x001c380401007387 */ /* 0x0001e60000100800 */
[----:B0-----:R-:W3:Y:S01]  /*87df0*/  LDL R4, [R1+0x17c] ;  /* 0x00017c0001047983 */ /* 0x001ee20000100800 */
[----:B--2---:R-:W-:-:S02]  /*87e00*/  @P1 FMUL R19, R19, 0.25 ;  /* 0x3e80000013131820 */ /* 0x004fc40000400000 */
[----:B----4-:R-:W-:Y:S02]  /*87e10*/  @P1 FMUL R23, R23, 0.25 ;  /* 0x3e80000017171820 */ /* 0x010fe40000400000 */
[----:B---3--:R-:W-:Y:S01]  /*87e20*/  @P1 FMUL R3, R3, 0.25 ;  /* 0x3e80000003031820 */ /* 0x008fe20000400000 */
[----:B------:R0:W-:Y:S01]  /*87e30*/  @P1 STL [R1+0x16c], R19 ;  /* 0x00016c1301001387 */ /* 0x0001e20000100800 */
[----:B------:R-:W-:-:S03]  /*87e40*/  @P1 FMUL R5, R5, 0.25 ;  /* 0x3e80000005051820 */ /* 0x000fc60000400000 */
[----:B0-----:R-:W2:Y:S01]  /*87e50*/  LDL.LU R19, [R1+0x1c50] ;  /* 0x001c500001137983 */ /* 0x001ea20000300800 */
[----:B------:R0:W-:Y:S02]  /*87e60*/  @P1 STL [R1+0x174], R23 ;  /* 0x0001741701001387 */ /* 0x0001e40000100800 */
[----:B------:R-:W-:Y:S01]  /*87e70*/  @P1 FMUL R4, R4, 0.25 ;  /* 0x3e80000004041820 */ /* 0x000fe20000400000 */
[----:B0-----:R-:W3:Y:S04]  /*87e80*/  LDL.LU R23, [R1+0x1c4c] ;  /* 0x001c4c0001177983 */ /* 0x001ee80000300800 */
[----:B------:R0:W-:Y:S02]  /*87e90*/  @P1 STL [R1+0x17c], R4 ;  /* 0x00017c0401001387 */ /* 0x0001e40000100800 */
[----:B------:R-:W-:Y:S02]  /*87ea0*/  @P1 STL [R1+0x184], R5 ;  /* 0x0001840501001387 */ /* 0x000fe40000100800 */
[----:B------:R-:W-:Y:S01]  /*87eb0*/  @P1 STL [R1+0x18c], R3 ;  /* 0x00018c0301001387 */ /* 0x000fe20000100800 */
[----:B------:R1:W-:Y:S04]  /*87ec0*/  STL [R1+0x1c48], R25 ;  /* 0x001c481901007387 */ /* 0x0003e80000100800 */
[----:B0-----:R-:W4:Y:S04]  /*87ed0*/  LDL R4, [R1+0x1a4] ;  /* 0x0001a40001047983 */ /* 0x001f280000100800 */
[----:B-1----:R-:W2:Y:S04]  /*87ee0*/  LDL R25, [R1+0x194] ;  /* 0x0001940001197983 */ /* 0x002ea80000100800 */
[----:B----4-:R0:W-:Y:S01]  /*87ef0*/  STL [R1+0x1c44], R4 ;  /* 0x001c440401007387 */ /* 0x0101e20000100800 */
[----:B--2---:R-:W-:-:S03]  /*87f00*/  @P1 FMUL R25, R25, 0.25 ;  /* 0x3e80000019191820 */ /* 0x004fc60000400000 */
[----:B------:R-:W2:Y:S01]  /*87f10*/  LDL R5, [R1+0x1ac] ;  /* 0x0001ac0001057983 */ /* 0x000ea20000100800 */
[----:B------:R-:W4:Y:S03]  /*87f20*/  LDL R3, [R1+0x1b4] ;  /* 0x0001b40001037983 */ /* 0x000f260000100800 */
[----:B0-----:R-:W2:Y:S01]  /*87f30*/  LDL R4, [R1+0x19c] ;  /* 0x00019c0001047983 */ /* 0x001ea20000100800 */
[----:B------:R0:W-:Y:S03]  /*87f40*/  @P1 STL [R1+0x194], R25 ;  /* 0x0001941901001387 */ /* 0x0001e60000100800 */
[----:B0-----:R-:W3:Y:S01]  /*87f50*/  LDL.LU R25, [R1+0x1c48] ;  /* 0x001c480001197983 */ /* 0x001ee20000300800 */
[----:B--2---:R-:W-:-:S05]  /*87f60*/  @P1 FMUL R4, R4, 0.25 ;  /* 0x3e80000004041820 */ /* 0x004fca0000400000 */
[----:B------:R0:W-:Y:S04]  /*87f70*/  @P1 STL [R1+0x19c], R4 ;  /* 0x00019c0401001387 */ /* 0x0001e80000100800 */
[----:B0-----:R-:W2:Y:S01]  /*87f80*/  LDL.LU R4, [R1+0x1c44] ;  /* 0x001c440001047983 */ /* 0x001ea20000300800 */
[----:B------:R-:W-:Y:S02]  /*87f90*/  @P1 FMUL R5, R5, 0.25 ;  /* 0x3e80000005051820 */ /* 0x000fe40000400000 */
[----:B----4-:R-:W-:Y:S02]  /*87fa0*/  @P1 FMUL R3, R3, 0.25 ;  /* 0x3e80000003031820 */ /* 0x010fe40000400000 */
[----:B--2---:R-:W-:-:S05]  /*87fb0*/  @P1 FMUL R4, R4, 0.25 ;  /* 0x3e80000004041820 */ /* 0x004fca0000400000 */
[----:B------:R-:W-:Y:S01]  /*87fc0*/  @P1 STL [R1+0x1a4], R4 ;  /* 0x0001a40401001387 */ /* 0x000fe20000100800 */
[----:B------:R0:W-:Y:S03]  /*87fd0*/  @P1 STL [R1+0x1ac], R5 ;  /* 0x0001ac0501001387 */ /* 0x0001e60000100800 */
[----:B0-----:R-:W2:Y:S01]  /*87fe0*/  LDL R5, [R1+0x1bc] ;  /* 0x0001bc0001057983 */ /* 0x001ea20000100800 */
[----:B------:R0:W-:Y:S02]  /*87ff0*/  @P1 STL [R1+0x1b4], R3 ;  /* 0x0001b40301001387 */ /* 0x0001e40000100800 */
[----:B------:R-:W4:Y:S02]  /*88000*/  LDL R4, [R1+0x1d4] ;  /* 0x0001d40001047983 */ /* 0x000f240000100800 */
[----:B----4-:R1:W-:Y:S01]  /*88010*/  STL [R1+0x1c3c], R4 ;  /* 0x001c3c0401007387 */ /* 0x0103e20000100800 */
[----:B--2---:R-:W-:-:S02]  /*88020*/  @P1 FMUL R5, R5, 0.25 ;  /* 0x3e80000005051820 */ /* 0x004fc40000400000 */
[----:B0-----:R-:W2:Y:S01]  /*88030*/  LDL R3, [R1+0x1dc] ;  /* 0x0001dc0001037983 */ /* 0x001ea20000100800 */
[----:B-1----:R-:W4:Y:S02]  /*88040*/  LDL R4, [R1+0x1cc] ;  /* 0x0001cc0001047983 */ /* 0x002f240000100800 */
[----:B------:R0:W-:Y:S02]  /*88050*/  @P1 STL [R1+0x1bc], R5 ;  /* 0x0001bc0501001387 */ /* 0x0001e40000100800 */
[----:B0-----:R-:W2:Y:S01]  /*88060*/  LDL.LU R5, [R1+0x1c40] ;  /* 0x001c400001057983 */ /* 0x001ea20000300800 */
[----:B----4-:R-:W-:-:S05]  /*88070*/  @P1 FMUL R4, R4, 0.25 ;  /* 0x3e80000004041820 */ /* 0x010fca0000400000 */
[----:B------:R0:W-:Y:S04]  /*88080*/  @P1 STL [R1+0x1cc], R4 ;  /* 0x0001cc0401001387 */ /* 0x0001e80000100800 */
[----:B0-----:R-:W4:Y:S01]  /*88090*/  LDL.LU R4, [R1+0x1c3c] ;  /* 0x001c3c0001047983 */ /* 0x001f220000300800 */
[----:B--2---:R-:W-:Y:S02]  /*880a0*/  @P1 FMUL R3, R3, 0.25 ;  /* 0x3e80000003031820 */ /* 0x004fe40000400000 */
[----:B----4-:R-:W-:-:S05]  /*880b0*/  @P1 FMUL R4, R4, 0.25 ;  /* 0x3e80000004041820 */ /* 0x010fca0000400000 */
[----:B------:R0:W-:Y:S04]  /*880c0*/  @P1 STL [R1+0x1d4], R4 ;  /* 0x0001d40401001387 */ /* 0x0001e80000100800 */
[----:B0-----:R-:W2:Y:S01]  /*880d0*/  LDL.LU R4, [R1+0x1c38] ;  /* 0x001c380001047983 */ /* 0x001ea20000300800 */
[----:B------:R0:W-:Y:S03]  /*880e0*/  @P1 STL [R1+0x1dc], R3 ;  /* 0x0001dc0301001387 */ /* 0x0001e60000100800 */
[----:B0-----:R-:W4:Y:S01]  /*880f0*/  LDL.LU R3, [R1+0x1c34] ;  /* 0x001c340001037983 */ /* 0x001f220000300800 */
[----:B------:R-:W-:Y:S02]  /*88100*/  @P1 FMUL R5, R5, 0.25 ;  /* 0x3e80000005051820 */ /* 0x000fe40000400000 */
[----:B---3--:R0:W-:Y:S02]  /*88110*/  STL [R1+0x1c2c], R23 ;  /* 0x001c2c1701007387 */ /* 0x0081e40000100800 */
[----:B------:R1:W-:Y:S01]  /*88120*/  STL [R1+0x1c30], R15 ;  /* 0x001c300f01007387 */ /* 0x0003e20000100800 */
[----:B0-----:R-:W3:Y:S04]  /*88130*/  LDL R23, [R1+0x16c] ;  /* 0x00016c0001177983 */ /* 0x001ee80000100800 */
[----:B-1----:R-:W3:Y:S01]  /*88140*/  LDL R15, [R1+0x54] ;  /* 0x00005400010f7983 */ /* 0x002ee20000100800 */
[----:B------:R-:W-:Y:S02]  /*88150*/  @P1 STL [R1+0x1c4], R5 ;  /* 0x0001c40501001387 */ /* 0x000fe40000100800 */
[----:B------:R0:W-:Y:S02]  /*88160*/  STL [R1+0x1c20], R5 ;  /* 0x001c200501007387 */ /* 0x0001e40000100800 */
[----:B0-----:R-:W3:Y:S01]  /*88170*/  LDL R5, [R1+0x194] ;  /* 0x0001940001057983 */ /* 0x001ee20000100800 */
[----:B--2---:R-:W-:-:S05]  /*88180*/  @P1 FMUL R4, R4, 0.25 ;  /* 0x3e80000004041820 */ /* 0x004fca0000400000 */
[----:B------:R0:W-:Y:S01]  /*88190*/  STL [R1+0x1bfc], R4 ;  /* 0x001bfc0401007387 */ /* 0x0001e20000100800 */
[----:B----4-:R-:W-:-:S03]  /*881a0*/  @P1 FMUL R3, R3, 0.25 ;  /* 0x3e80000003031820 */ /* 0x010fc60000400000 */
[----:B0-----:R-:W2:Y:S02]  /*881b0*/  LDL R4, [R1+0x1bc] ;  /* 0x0001bc0001047983 */ /* 0x001ea40000100800 */
[----:B------:R0:W-:Y:S02]  /*881c0*/  STL [R1+0x1c00], R3 ;  /* 0x001c000301007387 */ /* 0x0001e40000100800 */
[----:B0-----:R-:W4:Y:S01]  /*881d0*/  LDL R3, [R1+0x174] ;  /* 0x0001740001037983 */ /* 0x001f220000100800 */
[----:B---3--:R-:W-:Y:S01]  /*881e0*/  @!P0 FMUL R23, R23, 16777216 ;  /* 0x4b80000017178820 */ /* 0x008fe20000400000 */
[----:B------:R-:W-:Y:S02]  /*881f0*/  FSETP.GT.AND P1, PT, |R15|, 8.50705917302346158658e+37, PT ;  /* 0x7e8000000f00780b */ /* 0x000fe40003f24200 */
[----:B------:R-:W3:Y:S02]  /*88200*/  LDL.LU R15, [R1+0x1c30] ;  /* 0x001c3000010f7983 */ /* 0x000ee40000300800 */
[----:B------:R0:W-:Y:S02]  /*88210*/  @!P0 STL [R1+0x16c], R23 ;  /* 0x00016c1701008387 */ /* 0x0001e40000100800 */
[----:B0-----:R-:W2:Y:S01]  /*88220*/  LDL.LU R23, [R1+0x1c2c] ;  /* 0x001c2c0001177983 */ /* 0x001ea20000300800 */
[----:B----4-:R-:W-:-:S05]  /*88230*/  @!P0 FMUL R3, R3, 16777216 ;  /* 0x4b80000003038820 */ /* 0x010fca0000400000 */
[----:B------:R-:W-:Y:S01]  /*88240*/  @!P0 STL [R1+0x174], R3 ;  /* 0x0001740301008387 */ /* 0x000fe20000100800 */
[----:B------:R0:W-:Y:S03]  /*88250*/  STL [R1+0x1c28], R16 ;  /* 0x001c281001007387 */ /* 0x0001e60000100800 */
[----:B0-----:R-:W4:Y:S01]  /*88260*/  LDL R16, [R1+0x17c] ;  /* 0x00017c0001107983 */ /* 0x001f220000100800 */
[----:B------:R0:W-:Y:S01]  /*88270*/  STL [R1+0x1c24], R11 ;  /* 0x001c240b01007387 */ /* 0x0001e20000100800 */
[----:B------:R-:W-:Y:S02]  /*88280*/  MOV R3, R5 ;  /* 0x0000000500037202 */ /* 0x000fe40000000f00 */
[----:B------:R-:W2:Y:S04]  /*88290*/  LDL R5, [R1+0x18c] ;  /* 0x00018c0001057983 */ /* 0x000ea80000100800 */
[----:B0-----:R-:W3:Y:S01]  /*882a0*/  LDL R11, [R1+0x184] ;  /* 0x00018400010b7983 */ /* 0x001ee20000100800 */
[----:B----4-:R-:W-:-:S02]  /*882b0*/  @!P0 FMUL R16, R16, 16777216 ;  /* 0x4b80000010108820 */ /* 0x010fc40000400000 */
[----:B--2---:R-:W-:-:S03]  /*882c0*/  @!P0 FMUL R5, R5, 16777216 ;  /* 0x4b80000005058820 */ /* 0x004fc60000400000 */
[----:B------:R0:W-:Y:S01]  /*882d0*/  @!P0 STL [R1+0x17c], R16 ;  /* 0x00017c1001008387 */ /* 0x0001e20000100800 */
[----:B---3--:R-:W-:-:S03]  /*882e0*/  @!P0 FMUL R11, R11, 16777216 ;  /* 0x4b8000000b0b8820 */ /* 0x008fc60000400000 */
[----:B0-----:R-:W2:Y:S02]  /*882f0*/  LDL.LU R16, [R1+0x1c28] ;  /* 0x001c280001107983 */ /* 0x001ea40000300800 */
[----:B------:R0:W-:Y:S02]  /*88300*/  @!P0 STL [R1+0x184], R11 ;  /* 0x0001840b01008387 */ /* 0x0001e40000100800 */
[----:B0-----:R-:W3:Y:S01]  /*88310*/  LDL.LU R11, [R1+0x1c24] ;  /* 0x001c2400010b7983 */ /* 0x001ee20000300800 */
[----:B------:R0:W-:Y:S03]  /*88320*/  @!P0 STL [R1+0x18c], R5 ;  /* 0x00018c0501008387 */ /* 0x0001e60000100800 */
[----:B0-----:R-:W4:Y:S01]  /*88330*/  LDL.LU R5, [R1+0x1c20] ;  /* 0x001c200001057983 */ /* 0x001f220000300800 */
[----:B------:R0:W-:Y:S03]  /*88340*/  STL [R1+0x1c18], R18 ;  /* 0x001c181201007387 */ /* 0x0001e60000100800 */
[----:B--2---:R1:W-:Y:S01]  /*88350*/  STL [R1+0x1c1c], R16 ;  /* 0x001c1c1001007387 */ /* 0x0043e20000100800 */
[----:B0-----:R-:W2:Y:S01]  /*88360*/  LDL R18, [R1+0x19c] ;  /* 0x00019c0001127983 */ /* 0x001ea20000100800 */
[----:B-1----:R-:W-:-:S02]  /*88370*/  MOV R16, R3 ;  /* 0x0000000300107202 */ /* 0x002fc40000000f00 */
[----:B----4-:R-:W-:Y:S01]  /*88380*/  MOV R3, R5 ;  /* 0x0000000500037202 */ /* 0x010fe20000000f00 */
[----:B------:R-:W-:Y:S02]  /*88390*/  IMAD.MOV.U32 R5, RZ, RZ, R0 ;  /* 0x000000ffff057224 */ /* 0x000fe400078e0000 */
[----:B------:R-:W4:Y:S04]  /*883a0*/  LDL.LU R0, [R1+0x25c] ;  /* 0x00025c0001007983 */ /* 0x000f280000300800 */
[----:B----4-:R0:W-:Y:S04]  /*883b0*/  STL [R1+0x1be0], R0 ;  /* 0x001be00001007387 */ /* 0x0101e80000100800 */
[----:B0-----:R-:W4:Y:S01]  /*883c0*/  LDL R0, [R1+0x54] ;  /* 0x0000540001007983 */ /* 0x001f220000100800 */
[----:B------:R-:W-:-:S02]  /*883d0*/  @!P0 FMUL R16, R16, 16777216 ;  /* 0x4b80000010108820 */ /* 0x000fc40000400000 */
[----:B--2---:R-:W-:Y:S01]  /*883e0*/  @!P0 FMUL R18, R18, 16777216 ;  /* 0x4b80000012128820 */ /* 0x004fe20000400000 */
[----:B----4-:R0:W-:Y:S04]  /*883f0*/  STL [R1+0x1c04], R0 ;  /* 0x001c040001007387 */ /* 0x0101e80000100800 */
[----:B0-----:R-:W2:Y:S01]  /*88400*/  LDL R0, [R1+0x1a4] ;  /* 0x0001a40001007983 */ /* 0x001ea20000100800 */
[----:B------:R0:W-:Y:S03]  /*88410*/  @!P0 STL [R1+0x194], R16 ;  /* 0x0001941001008387 */ /* 0x0001e60000100800 */
[----:B0-----:R-:W4:Y:S01]  /*88420*/  LDL.LU R16, [R1+0x1c1c] ;  /* 0x001c1c0001107983 */ /* 0x001f220000300800 */
[----:B------:R0:W-:Y:S03]  /*88430*/  @!P0 STL [R1+0x19c], R18 ;  /* 0x00019c1201008387 */ /* 0x0001e60000100800 */
[----:B0-----:R-:W3:Y:S01]  /*88440*/  LDL.LU R18, [R1+0x1c18] ;  /* 0x001c180001127983 */ /* 0x001ee20000300800 */
[----:B------:R-:W-:Y:S02]  /*88450*/  STL [R1+0x1c14], R3 ;  /* 0x001c140301007387 */ /* 0x000fe40000100800 */
[----:B------:R0:W-:Y:S02]  /*88460*/  STL [R1+0x1c10], R4 ;  /* 0x001c100401007387 */ /* 0x0001e40000100800 */
[----:B0-----:R-:W3:Y:S01]  /*88470*/  LDL R4, [R1+0x1ac] ;  /* 0x0001ac0001047983 */ /* 0x001ee20000100800 */
[----:B--2---:R-:W-:-:S03]  /*88480*/  MOV R3, R0 ;  /* 0x0000000000037202 */ /* 0x004fc60000000f00 */
[----:B------:R-:W2:Y:S02]  /*88490*/  LDL R0, [R1+0x1b4] ;  /* 0x0001b40001007983 */ /* 0x000ea40000100800 */
[----:B------:R-:W-:-:S05]  /*884a0*/  @!P0 FMUL R3, R3, 16777216 ;  /* 0x4b80000003038820 */ /* 0x000fca0000400000 */
[----:B------:R0:W-:Y:S04]  /*884b0*/  @!P0 STL [R1+0x1a4], R3 ;  /* 0x0001a40301008387 */ /* 0x0001e80000100800 */
[----:B0-----:R-:W4:Y:S01]  /*884c0*/  LDL.LU R3, [R1+0x1c14] ;  /* 0x001c140001037983 */ /* 0x001f220000300800 */
[----:B---3--:R-:W-:-:S05]  /*884d0*/  @!P0 FMUL R4, R4, 16777216 ;  /* 0x4b80000004048820 */ /* 0x008fca0000400000 */
[----:B------:R0:W-:Y:S04]  /*884e0*/  @!P0 STL [R1+0x1ac], R4 ;  /* 0x0001ac0401008387 */ /* 0x0001e80000100800 */
[----:B0-----:R-:W3:Y:S01]  /*884f0*/  LDL.LU R4, [R1+0x1c10] ;  /* 0x001c100001047983 */ /* 0x001ee20000300800 */
[----:B--2---:R-:W-:-:S05]  /*88500*/  @!P0 FMUL R0, R0, 16777216 ;  /* 0x4b80000000008820 */ /* 0x004fca0000400000 */
[----:B------:R-:W-:Y:S01]  /*88510*/  @!P0 STL [R1+0x1b4], R0 ;  /* 0x0001b40001008387 */ /* 0x000fe20000100800 */
[----:B------:R4:W-:Y:S02]  /*88520*/  STL [R1+0x1c08], R5 ;  /* 0x001c080501007387 */ /* 0x0009e40000100800 */
[----:B----4-:R-:W-:-:S05]  /*88530*/  MOV R5, R3 ;  /* 0x0000000300057202 */ /* 0x010fca0000000f00 */
[----:B------:R3:W-:Y:S01]  /*88540*/  STL [R1+0x1c0c], R5 ;  /* 0x001c0c0501007387 */ /* 0x0007e20000100800 */
[----:B------:R-:W2:Y:S02]  /*88550*/  LDL R0, [R1+0x1cc] ;  /* 0x0001cc0001007983 */ /* 0x000ea40000100800 */
[----:B------:R-:W4:Y:S01]  /*88560*/  LDL R3, [R1+0x1d4] ;  /* 0x0001d40001037983 */ /* 0x000f220000100800 */
[----:B---3--:R-:W-:Y:S02]  /*88570*/  MOV R5, R4 ;  /* 0x0000000400057202 */ /* 0x008fe40000000f00 */
[----:B------:R-:W3:Y:S03]  /*88580*/  LDL R4, [R1+0x1dc] ;  /* 0x0001dc0001047983 */ /* 0x000ee60000100800 */
[----:B------:R-:W-:-:S05]  /*88590*/  @!P0 FMUL R5, R5, 16777216 ;  /* 0x4b80000005058820 */ /* 0x000fca0000400000 */
[----:B------:R0:W-:Y:S04]  /*885a0*/  @!P0 STL [R1+0x1bc], R5 ;  /* 0x0001bc0501008387 */ /* 0x0001e80000100800 */
[----:B0-----:R-:W3:Y:S01]  /*885b0*/  LDL.LU R5, [R1+0x1c0c] ;  /* 0x001c0c0001057983 */ /* 0x001ee20000300800 */
[----:B--2---:R-:W-:Y:S02]  /*885c0*/  @!P0 FMUL R0, R0, 16777216 ;  /* 0x4b80000000008820 */ /* 0x004fe40000400000 */
[----:B----4-:R-:W-:Y:S02]  /*885d0*/  @!P0 FMUL R3, R3, 16777216 ;  /* 0x4b80000003038820 */ /* 0x010fe40000400000 */
[----:B---3--:R-:W-:Y:S02]  /*885e0*/  @!P0 FMUL R4, R4, 16777216 ;  /* 0x4b80000004048820 */ /* 0x008fe40000400000 */
[----:B------:R-:W-:-:S05]  /*885f0*/  @!P0 FMUL R5, R5, 16777216 ;  /* 0x4b80000005058820 */ /* 0x000fca0000400000 */
[----:B------:R0:W-:Y:S04]  /*88600*/  @!P0 STL [R1+0x1c4], R5 ;  /* 0x0001c40501008387 */ /* 0x0001e80000100800 */
[----:B0-----:R-:W2:Y:S01]  /*88610*/  LDL.LU R5, [R1+0x1c08] ;  /* 0x001c080001057983 */ /* 0x001ea20000300800 */
[----:B------:R0:W-:Y:S03]  /*88620*/  @!P0 STL [R1+0x1cc], R0 ;  /* 0x0001cc0001008387 */ /* 0x0001e60000100800 */
[----:B0-----:R-:W3:Y:S01]  /*88630*/  LDL.LU R0, [R1+0x1c04] ;  /* 0x001c040001007983 */ /* 0x001ee20000300800 */
[----:B------:R0:W-:Y:S03]  /*88640*/  @!P0 STL [R1+0x1d4], R3 ;  /* 0x0001d40301008387 */ /* 0x0001e60000100800 */
[----:B0-----:R-:W4:Y:S01]  /*88650*/  LDL.LU R3, [R1+0x1c00] ;  /* 0x001c000001037983 */ /* 0x001f220000300800 */
[----:B------:R0:W-:Y:S03]  /*88660*/  @!P0 STL [R1+0x1dc], R4 ;  /* 0x0001dc0401008387 */ /* 0x0001e60000100800 */
[----:B0-----:R-:W2:Y:S02]  /*88670*/  LDL.LU R4, [R1+0x1bfc] ;  /* 0x001bfc0001047983 */ /* 0x001ea40000300800 */
[----:B--2---:R-:W-:-:S05]  /*88680*/  @!P0 FMUL R4, R4, 16777216 ;  /* 0x4b80000004048820 */ /* 0x004fca0000400000 */
[----:B------:R0:W-:Y:S02]  /*88690*/  STL [R1+0x18b0], R4 ;  /* 0x0018b00401007387 */ /* 0x0001e40000100800 */
[----:B0-----:R-:W-:-:S05]  /*886a0*/  IMAD.MOV.U32 R4, RZ, RZ, R5 ;  /* 0x000000ffff047224 */ /* 0x001fca00078e0005 */
[----:B------:R0:W-:Y:S01]  /*886b0*/  STL [R1+0x1bf0], R4 ;  /* 0x001bf00401007387 */ /* 0x0001e20000100800 */
[----:B------:R-:W2:Y:S02]  /*886c0*/  LDL R5, [R1+0x1e4] ;  /* 0x0001e40001057983 */ /* 0x000ea40000100800 */
[----:B----4-:R-:W-:Y:S01]  /*886d0*/  @!P0 FMUL R3, R3, 16777216 ;  /* 0x4b80000003038820 */ /* 0x010fe20000400000 */
[----:B---3--:R-:W-:-:S04]  /*886e0*/  FSETP.GEU.AND P0, PT, |R0|, 1.175494350822287508e-38, PT ;  /* 0x008000000000780b */ /* 0x008fc80003f0e200 */
[----:B------:R1:W-:Y:S01]  /*886f0*/  STL [R1+0x1e0], R3 ;  /* 0x0001e00301007387 */ /* 0x0003e20000100800 */
[----:B0-----:R-:W3:Y:S03]  /*88700*/  LDL R4, [R1+0x1f8] ;  /* 0x0001f80001047983 */ /* 0x001ee60000100800 */
[----:B-1----:R-:W4:Y:S01]  /*88710*/  LDL R3, [R1+0x200] ;  /* 0x0002000001037983 */ /* 0x002f220000100800 */
[----:B------:R0:W-:Y:S03]  /*88720*/  STL [R1+0x1be4], R0 ;  /* 0x001be40001007387 */ /* 0x0001e60000100800 */
[----:B0-----:R-:W3:Y:S01]  /*88730*/  LDL R0, [R1+0x1f0] ;  /* 0x0001f00001007983 */ /* 0x001ee20000100800 */
[----:B--2---:R-:W-:-:S05]  /*88740*/  @P1 FMUL R5, R5, 0.25 ;  /* 0x3e80000005051820 */ /* 0x004fca0000400000 */
[----:B------:R0:W-:Y:S04]  /*88750*/  @P1 STL [R1+0x1e4], R5 ;  /* 0x0001e40501001387 */ /* 0x0001e80000100800 */
[----:B0-----:R-:W2:Y:S01]  /*88760*/  LDL.LU R5, [R1+0x1bf8] ;  /* 0x001bf80001057983 */ /* 0x001ea20000300800 */
[----:B----4-:R-:W-:Y:S02]  /*88770*/  @P1 FMUL R3, R3, 0.25 ;  /* 0x3e80000003031820 */ /* 0x010fe40000400000 */
[----:B---3--:R-:W-:-:S03]  /*88780*/  @P1 FMUL R4, R4, 0.25 ;  /* 0x3e80000004041820 */ /* 0x008fc60000400000 */
[----:B------:R0:W-:Y:S01]  /*88790*/  @P1 STL [R1+0x200], R3 ;  /* 0x0002000301001387 */ /* 0x0001e20000100800 */
[----:B------:R-:W-:-:S05]  /*887a0*/  @P1 FMUL R0, R0, 0.25 ;  /* 0x3e80000000001820 */ /* 0x000fca0000400000 */
[----:B------:R1:W-:Y:S04]  /*887b0*/  @P1 STL [R1+0x1f0], R0 ;  /* 0x0001f00001001387 */ /* 0x0003e80000100800 */
[----:B0-----:R-:W3:Y:S01]  /*887c0*/  LDL R3, [R1+0x208] ;  /* 0x0002080001037983 */ /* 0x001ee20000100800 */
[----:B------:R0:W-:Y:S03]  /*887d0*/  @P1 STL [R1+0x1f8], R4 ;  /* 0x0001f80401001387 */ /* 0x0001e60000100800 */
[----:B-1----:R-:W4:Y:S04]  /*887e0*/  LDL R0, [R1+0x224] ;  /* 0x0002240001007983 */ /* 0x002f280000100800 */
[----:B0-----:R-:W4:Y:S01]  /*887f0*/  LDL R4, [R1+0x22c] ;  /* 0x00022c0001047983 */ /* 0x001f220000100800 */
[----:B--2---:R-:W-:-:S05]  /*88800*/  @P1 FMUL R5, R5, 0.25 ;  /* 0x3e80000005051820 */ /* 0x004fca0000400000 */
[----:B------:R-:W-:Y:S01]  /*88810*/  @P1 STL [R1+0x1e8], R5 ;  /* 0x0001e80501001387 */ /* 0x000fe20000100800 */
[----:B------:R0:W-:Y:S03]  /*88820*/  STL [R1+0x1be8], R5 ;  /* 0x001be80501007387 */ /* 0x0001e60000100800 */
[----:B0-----:R-:W2:Y:S01]  /*88830*/  LDL R5, [R1+0x21c] ;  /* 0x00021c0001057983 */ /* 0x001ea20000100800 */
[----:B---3--:R-:W-:-:S05]  /*88840*/  @P1 FMUL R3, R3, 0.25 ;  /* 0x3e80000003031820 */ /* 0x008fca0000400000 */
[----:B------:R0:W-:Y:S01]  /*88850*/  @P1 STL [R1+0x208], R3 ;  /* 0x0002080301001387 */ /* 0x0001e20000100800 */
[----:B----4-:R-:W-:Y:S02]  /*88860*/  @P1 FMUL R0, R0, 0.25 ;  /* 0x3e80000000001820 */ /* 0x010fe40000400000 */
[----:B------:R-:W-:Y:S01]  /*88870*/  @P1 FMUL R4, R4, 0.25 ;  /* 0x3e80000004041820 */ /* 0x000fe20000400000 */
[----:B0-----:R-:W3:Y:S01]  /*88880*/  LDL.LU R3, [R1+0x1bf4] ;  /* 0x001bf40001037983 */ /* 0x001ee20000300800 */
[----:B--2---:R-:W-:-:S05]  /*88890*/  @P1 FMUL R5, R5, 0.25 ;  /* 0x3e80000005051820 */ /* 0x004fca0000400000 */
[----:B------:R-:W-:Y:S01]  /*888a0*/  @P1 STL [R1+0x21c], R5 ;  /* 0x00021c0501001387 */ /* 0x000fe20000100800 */
[----:B------:R-:W-:Y:S02]  /*888b0*/  @P1 STL [R1+0x224], R0 ;  /* 0x0002240001001387 */ /* 0x000fe40000100800 */
[----:B------:R0:W-:Y:S02]  /*888c0*/  @P1 STL [R1+0x22c], R4 ;  /* 0x00022c0401001387 */ /* 0x0001e40000100800 */
[----:B0-----:R-:W2:Y:S01]  /*888d0*/  LDL R4, [R1+0x234] ;  /* 0x0002340001047983 */ /* 0x001ea20000100800 */
[----:B------:R0:W-:Y:S02]  /*888e0*/  STL [R1+0x1bec], R10 ;  /* 0x001bec0a01007387 */ /* 0x0001e40000100800 */
[----:B------:R-:W4:Y:S02]  /*888f0*/  LDL R5, [R1+0x24c] ;  /* 0x00024c0001057983 */ /* 0x000f240000100800 */
[----:B------:R-:W4:Y:S02]  /*88900*/  LDL R0, [R1+0x254] ;  /* 0x0002540001007983 */ /* 0x000f240000100800 */
[----:B---3--:R-:W-:Y:S01]  /*88910*/  @P1 FMUL R3, R3, 0.25 ;  /* 0x3e80000003031820 */ /* 0x008fe20000400000 */
[----:B0-----:R-:W3:Y:S04]  /*88920*/  LDL R10, [R1+0x244] ;  /* 0x00024400010a7983 */ /* 0x001ee80000100800 */
[----:B------:R-:W-:Y:S02]  /*88930*/  @P1 STL [R1+0x210], R3 ;  /* 0x0002100301001387 */ /* 0x000fe40000100800 */
[----:B------:R0:W-:Y:S02]  /*88940*/  STL [R1+0x1bc8], R3 ;  /* 0x001bc80301007387 */ /* 0x0001e40000100800 */
[----:B0-----:R-:W4:Y:S01]  /*88950*/  LDL R3, [R1+0x200] ;  /* 0x0002000001037983 */ /* 0x001f220000100800 */
[----:B--2---:R-:W-:-:S05]  /*88960*/  @P1 FMUL R4, R4, 0.25 ;  /* 0x3e80000004041820 */ /* 0x004fca0000400000 */
[----:B------:R0:W-:Y:S04]  /*88970*/  @P1 STL [R1+0x234], R4 ;  /* 0x0002340401001387 */ /* 0x0001e80000100800 */
[----:B0-----:R-:W2:Y:S01]  /*88980*/  LDL.LU R4, [R1+0x1bf0] ;  /* 0x001bf00001047983 */ /* 0x001ea20000300800 */
[----:B---3--:R-:W-:Y:S02]  /*88990*/  @P1 FMUL R10, R10, 0.25 ;  /* 0x3e8000000a0a1820 */ /* 0x008fe40000400000 */
[----:B----4-:R-:W-:Y:S02]  /*889a0*/  @P1 FMUL R5, R5, 0.25 ;  /* 0x3e80000005051820 */ /* 0x010fe40000400000 */
[----:B------:R-:W-:Y:S01]  /*889b0*/  @P1 FMUL R0, R0, 0.25 ;  /* 0x3e80000000001820 */ /* 0x000fe20000400000 */
[----:B------:R0:W-:Y:S04]  /*889c0*/  @P1 STL [R1+0x244], R10 ;  /* 0x0002440a01001387 */ /* 0x0001e80000100800 */
[----:B0-----:R-:W3:Y:S01]  /*889d0*/  LDL.LU R10, [R1+0x1bec] ;  /* 0x001bec00010a7983 */ /* 0x001ee20000300800 */
[----:B------:R0:W-:Y:S03]  /*889e0*/  @P1 STL [R1+0x24c], R5 ;  /* 0x00024c0501001387 */ /* 0x0001e60000100800 */
[----:B0-----:R-:W4:Y:S01]  /*889f0*/  LDL.LU R5, [R1+0x1be8] ;  /* 0x001be80001057983 */ /* 0x001f220000300800 */
[----:B------:R0:W-:Y:S03]  /*88a00*/  @P1 STL [R1+0x254], R0 ;  /* 0x0002540001001387 */ /* 0x0001e60000100800 */
[----:B0-----:R-:W3:Y:S01]  /*88a10*/  LDL.LU R0, [R1+0x1be4] ;  /* 0x001be40001007983 */ /* 0x001ee20000300800 */
[----:B--2---:R-:W-:-:S05]  /*88a20*/  @P1 FMUL R4, R4, 0.25 ;  /* 0x3e80000004041820 */ /* 0x004fca0000400000 */
[----:B------:R-:W-:Y:S01]  /*88a30*/  @P1 STL [R1+0x23c], R4 ;  /* 0x00023c0401001387 */ /* 0x000fe20000100800 */
[----:B------:R0:W-:Y:S03]  /*88a40*/  STL [R1+0x1bd0], R4 ;  /* 0x001bd00401007387 */ /* 0x0001e60000100800 */
[----:B0-----:R-:W2:Y:S01]  /*88a50*/  LDL R4, [R1+0x1e4] ;  /* 0x0001e40001047983 */ /* 0x001ea20000100800 */
[----:B---3--:R-:W-:-:S05]  /*88a60*/  @P1 FMUL R0, R0, 0.25 ;  /* 0x3e80000000001820 */ /* 0x008fca0000400000 */
[----:B------:R0:W-:Y:S04]  /*88a70*/  @P1 STL [R1+0x54], R0 ;  /* 0x0000540001001387 */ /* 0x0001e80000100800 */
[----:B0-----:R-:W3:Y:S01]  /*88a80*/  LDL.LU R0, [R1+0x1be0] ;  /* 0x001be00001007983 */ /* 0x001ee20000300800 */
[----:B------:R4:W-:Y:S02]  /*88a90*/  STL [R1+0x1bd4], R16 ;  /* 0x001bd41001007387 */ /* 0x0009e40000100800 */
[----:B------:R2:W-:Y:S01]  /*88aa0*/  STL [R1+0x1bd8], R12 ;  /* 0x001bd80c01007387 */ /* 0x0005e20000100800 */
[----:B----4-:R-:W-:Y:S02]  /*88ab0*/  MOV R16, R5 ;  /* 0x0000000500107202 */ /* 0x010fe40000000f00 */
[----:B------:R-:W4:Y:S01]  /*88ac0*/  LDL.LU R5, [R1+0x1bdc] ;  /* 0x001bdc0001057983 */ /* 0x000f220000300800 */
[----:B--2---:R-:W-:-:S03]  /*88ad0*/  MOV R12, R4 ;  /* 0x00000004000c7202 */ /* 0x004fc60000000f00 */
[----:B------:R-:W2:Y:S01]  /*88ae0*/  LDL R4, [R1+0x1f0] ;  /* 0x0001f00001047983 */ /* 0x000ea20000100800 */
[----:B------:R-:W-:Y:S02]  /*88af0*/  @!P0 FMUL R16, R16, 16777216 ;  /* 0x4b80000010108820 */ /* 0x000fe40000400000 */
[----:B------:R-:W-:Y:S02]  /*88b00*/  @!P0 FMUL R12, R12, 16777216 ;  /* 0x4b8000000c0c8820 */ /* 0x000fe40000400000 */
[----:B---3--:R-:W-:-:S05]  /*88b10*/  @P1 FMUL R0, R0, 0.25 ;  /* 0x3e80000000001820 */ /* 0x008fca0000400000 */
[----:B------:R0:W-:Y:S01]  /*88b20*/  STL [R1+0x1ba8], R0 ;  /* 0x001ba80001007387 */ /* 0x0001e20000100800 */
[----:B----4-:R-:W-:-:S03]  /*88b30*/  FSETP.GT.AND P1, PT, |R5|, 8.50705917302346158658e+37, PT ;  /* 0x7e8000000500780b */ /* 0x010fc60003f24200 */
[----:B0-----:R-:W3:Y:S01]  /*88b40*/  LDL R0, [R1+0x244] ;  /* 0x0002440001007983 */ /* 0x001ee20000100800 */
[----:B------:R0:W-:Y:S03]  /*88b50*/  STL [R1+0x1bac], R5 ;  /* 0x001bac0501007387 */ /* 0x0001e60000100800 */
[----:B0-----:R-:W4:Y:S01]  /*88b60*/  LDL R5, [R1+0x1f8] ;  /* 0x0001f80001057983 */ /* 0x001f220000100800 */
[----:B------:R0:W-:Y:S03]  /*88b70*/  @!P0 STL [R1+0x1e4], R12 ;  /* 0x0001e40c01008387 */ /* 0x0001e60000100800 */
[----:B0-----:R-:W3:Y:S01]  /*88b80*/  LDL.LU R12, [R1+0x1bd8] ;  /* 0x001bd800010c7983 */ /* 0x001ee20000300800 */
[----:B------:R0:W-:Y:S03]  /*88b90*/  @!P0 STL [R1+0x1e8], R16 ;  /* 0x0001e81001008387 */ /* 0x0001e60000100800 */
[----:B0-----:R-:W3:Y:S01]  /*88ba0*/  LDL.LU R16, [R1+0x1bd4] ;  /* 0x001bd40001107983 */ /* 0x001ee20000300800 */
[----:B--2---:R-:W-:-:S05]  /*88bb0*/  @!P0 FMUL R4, R4, 16777216 ;  /* 0x4b80000004048820 */ /* 0x004fca0000400000 */
[----:B------:R0:W-:Y:S04]  /*88bc0*/  @!P0 STL [R1+0x1f0], R4 ;  /* 0x0001f00401008387 */ /* 0x0001e80000100800 */
[----:B0-----:R-:W2:Y:S01]  /*88bd0*/  LDL.LU R4, [R1+0x1bd0] ;  /* 0x001bd00001047983 */ /* 0x001ea20000300800 */
[----:B----4-:R-:W-:-:S03]  /*88be0*/  @!P0 FMUL R5, R5, 16777216 ;  /* 0x4b80000005058820 */ /* 0x010fc60000400000 */
[----:B---3--:R0:W-:Y:S02]  /*88bf0*/  STL [R1+0x1bcc], R16 ;  /* 0x001bcc1001007387 */ /* 0x0081e40000100800 */
[----:B------:R2:W-:Y:S01]  /*88c00*/  @!P0 STL [R1+0x1f8], R5 ;  /* 0x0001f80501008387 */ /* 0x0005e20000100800 */
[----:B0-----:R-:W-:Y:S02]  /*88c10*/  MOV R16, R3 ;  /* 0x0000000300107202 */ /* 0x001fe40000000f00 */
[----:B------:R-:W3:Y:S01]  /*88c20*/  LDL R3, [R1+0x208] ;  /* 0x0002080001037983 */ /* 0x000ee20000100800 */
[----:B--2---:R-:W-:-:S03]  /*88c30*/  IMAD.MOV.U32 R5, RZ, RZ, R4 ;  /* 0x000000ffff057224 */ /* 0x004fc600078e0004 */
[----:B------:R-:W2:Y:S01]  /*88c40*/  LDL.LU R4, [R1+0x264] ;  /* 0x0002640001047983 */ /* 0x000ea20000300800 */
[----:B------:R-:W-:Y:S02]  /*88c50*/  @!P0 FMUL R16, R16, 16777216 ;  /* 0x4b80000010108820 */ /* 0x000fe40000400000 */
[----:B---3--:R-:W-:Y:S01]  /*88c60*/  @!P0 FMUL R3, R3, 16777216 ;  /* 0x4b80000003038820 */ /* 0x008fe20000400000 */
[----:B--2---:R0:W-:Y:S04]  /*88c70*/  STL [R1+0x1b88], R4 ;  /* 0x001b880401007387 */ /* 0x0041e80000100800 */
[----:B0-----:R-:W2:Y:S01]  /*88c80*/  LDL R4, [R1+0x224] ;  /* 0x0002240001047983 */ /* 0x001ea20000100800 */
[----:B------:R0:W-:Y:S03]  /*88c90*/  @!P0 STL [R1+0x200], R16 ;  /* 0x0002001001008387 */ /* 0x0001e60000100800 */
[----:B0-----:R-:W3:Y:S01]  /*88ca0*/  LDL.LU R16, [R1+0x1bcc] ;  /* 0x001bcc0001107983 */ /* 0x001ee20000300800 */
[----:B------:R0:W-:Y:S03]  /*88cb0*/  @!P0 STL [R1+0x208], R3 ;  /* 0x0002080301008387 */ /* 0x0001e60000100800 */
[----:B0-----:R-:W4:Y:S04]  /*88cc0*/  LDL.LU R3, [R1+0x1bc8] ;  /* 0x001bc80001037983 */ /* 0x001f280000300800 */
[----:B--2---:R4:W-:Y:S02]  /*88cd0*/  STL [R1+0x1bc4], R4 ;  /* 0x001bc40401007387 */ /* 0x0049e40000100800 */
[----:B----4-:R-:W-:Y:S01]  /*88ce0*/  MOV R4, R3 ;  /* 0x0000000300047202 */ /* 0x010fe20000000f00 */
[----:B------:R-:W-:Y:S01]  /*88cf0*/  MOV R3, R27 ;  /* 0x0000001b00037202 */ /* 0x000fe20000000f00 */
[----:B------:R-:W-:-:S02]  /*88d00*/  MOV R27, R9 ;  /* 0x00000009001b7202 */ /* 0x000fc40000000f00 */
[----:B------:R-:W2:Y:S01]  /*88d10*/  LDL R9, [R1+0x540] ;  /* 0x0005400001097983 */ /* 0x000ea20000100800 */
[----:B------:R0:W-:Y:S03]  /*88d20*/  STL [R1+0x1bc0], R0 ;  /* 0x001bc00001007387 */ /* 0x0001e60000100800 */
[----:B0-----:R-:W4:Y:S01]  /*88d30*/  LDL R0, [R1+0x21c] ;  /* 0x00021c0001007983 */ /* 0x001f220000100800 */
[----:B------:R-:W-:-:S05]  /*88d40*/  @!P0 FMUL R4, R4, 16777216 ;  /* 0x4b80000004048820 */ /* 0x000fca0000400000 */
[----:B------:R0:W-:Y:S04]  /*88d50*/  @!P0 STL [R1+0x210], R4 ;  /* 0x0002100401008387 */ /* 0x0001e80000100800 */
[----:B0-----:R-:W2:Y:S01]  /*88d60*/  LDL.LU R4, [R1+0x1bc4] ;  /* 0x001bc40001047983 */ /* 0x001ea20000300800 */
[----:B----4-:R-:W-:-:S05]  /*88d70*/  @!P0 FMUL R0, R0, 16777216 ;  /* 0x4b80000000008820 */ /* 0x010fca0000400000 */
[----:B------:R0:W-:Y:S04]  /*88d80*/  @!P0 STL [R1+0x21c], R0 ;  /* 0x00021c0001008387 */ /* 0x0001e80000100800 */
[----:B0-----:R-:W4:Y:S01]  /*88d90*/  LDL.LU R0, [R1+0x1bc0] ;  /* 0x001bc00001007983 */ /* 0x001f220000300800 */
[----:B------:R-:W-:Y:S03]  /*88da0*/  STL [R1+0x1bbc], R5 ;  /* 0x001bbc0501007387 */ /* 0x000fe60000100800 */
[----:B----4-:R0:W-:Y:S04]  /*88db0*/  STL [R1+0x1bb8], R0 ;  /* 0x001bb80001007387 */ /* 0x0101e80000100800 */
[----:B0-----:R-:W4:Y:S01]  /*88dc0*/  LDL R0, [R1+0x22c] ;  /* 0x00022c0001007983 */ /* 0x001f220000100800 */
[----:B--2---:R-:W-:-:S02]  /*88dd0*/  IMAD.MOV.U32 R5, RZ, RZ, R4 ;  /* 0x000000ffff057224 */ /* 0x004fc400078e0004 */
[----:B------:R-:W2:Y:S02]  /*88de0*/  LDL R4, [R1+0x234] ;  /* 0x0002340001047983 */ /* 0x000ea40000100800 */
[----:B------:R-:W-:-:S05]  /*88df0*/  @!P0 FMUL R5, R5, 16777216 ;  /* 0x4b80000005058820 */ /* 0x000fca0000400000 */
[----:B------:R0:W-:Y:S04]  /*88e00*/  @!P0 STL [R1+0x224], R5 ;  /* 0x0002240501008387 */ /* 0x0001e80000100800 */
[----:B0-----:R-:W3:Y:S01]  /*88e10*/  LDL.LU R5, [R1+0x1bbc] ;  /* 0x001bbc0001057983 */ /* 0x001ee20000300800 */
[----:B----4-:R-:W-:-:S05]  /*88e20*/  @!P0 FMUL R0, R0, 16777216 ;  /* 0x4b80000000008820 */ /* 0x010fca0000400000 */
[----:B------:R0:W-:Y:S04]  /*88e30*/  @!P0 STL [R1+0x22c], R0 ;  /* 0x00022c0001008387 */ /* 0x0001e80000100800 */
[----:B0-----:R-:W4:Y:S01]  /*88e40*/  LDL.LU R0, [R1+0x1bb8] ;  /* 0x001bb80001007983 */ /* 0x001f220000300800 */
[----:B--2---:R-:W-:Y:S02]  /*88e50*/  @!P0 FMUL R4, R4, 16777216 ;  /* 0x4b80000004048820 */ /* 0x004fe40000400000 */
[----:B---3--:R0:W-:Y:S03]  /*88e60*/  STL [R1+0x1bb4], R16 ;  /* 0x001bb41001007387 */ /* 0x0081e60000100800 */
[----:B------:R1:W-:Y:S01]  /*88e70*/  @!P0 STL [R1+0x234], R4 ;  /* 0x0002340401008387 */ /* 0x0003e20000100800 */
[----:B------:R4:W-:Y:S01]  /*88e80*/  STL [R1+0x1bb0], R12 ;  /* 0x001bb00c01007387 */ /* 0x0009e20000100800 */
[----:B0-----:R-:W-:-:S02]  /*88e90*/  MOV R16, R5 ;  /* 0x0000000500107202 */ /* 0x001fc40000000f00 */
[----:B------:R-:W2:Y:S04]  /*88ea0*/  LDL R5, [R1+0x24c] ;  /* 0x00024c0001057983 */ /* 0x000ea80000100800 */
[----:B-1----:R-:W3:Y:S01]  /*88eb0*/  LDL R4, [R1+0x54] ;  /* 0x0000540001047983 */ /* 0x002ee20000100800 */
[----:B----4-:R-:W-:-:S03]  /*88ec0*/  MOV R12, R0 ;  /* 0x00000000000c7202 */ /* 0x010fc60000000f00 */
[----:B------:R-:W4:Y:S01]  /*88ed0*/  LDL R0, [R1+0x254] ;  /* 0x0002540001007983 */ /* 0x000f220000100800 */
[----:B------:R-:W-:Y:S02]  /*88ee0*/  @!P0 FMUL R16, R16, 16777216 ;  /* 0x4b80000010108820 */ /* 0x000fe40000400000 */
[----:B------:R-:W-:-:S03]  /*88ef0*/  @!P0 FMUL R12, R12, 16777216 ;  /* 0x4b8000000c0c8820 */ /* 0x000fc60000400000 */
[----:B------:R0:W-:Y:S01]  /*88f00*/  @!P0 STL [R1+0x23c], R16 ;  /* 0x00023c1001008387 */ /* 0x0001e20000100800 */
[----:B--2---:R-:W-:-:S03]  /*88f10*/  @!P0 FMUL R5, R5, 16777216 ;  /* 0x4b80000005058820 */ /* 0x004fc60000400000 */
[----:B0-----:R-:W2:Y:S01]  /*88f20*/  LDL.LU R16, [R1+0x1bb4] ;  /* 0x001bb40001107983 */ /* 0x001ea20000300800 */
[----:B------:R0:W-:Y:S03]  /*88f30*/  @!P0 STL [R1+0x244], R12 ;  /* 0x0002440c01008387 */ /* 0x0001e60000100800 */
[----:B0-----:R-:W2:Y:S01]  /*88f40*/  LDL.LU R12, [R1+0x1bb0] ;  /* 0x001bb000010c7983 */ /* 0x001ea20000300800 */
[----:B------:R0:W-:Y:S03]  /*88f50*/  @!P0 STL [R1+0x24c], R5 ;  /* 0x00024c0501008387 */ /* 0x0001e60000100800 */
[----:B0-----:R-:W2:Y:S01]  /*88f60*/  LDL.LU R5, [R1+0x1bac] ;  /* 0x001bac0001057983 */ /* 0x001ea20000300800 */
[----:B----4-:R-:W-:-:S05]  /*88f70*/  @!P0 FMUL R0, R0, 16777216 ;  /* 0x4b80000000008820 */ /* 0x010fca0000400000 */
[----:B------:R0:W-:Y:S04]  /*88f80*/  @!P0 STL [R1+0x254], R0 ;  /* 0x0002540001008387 */ /* 0x0001e80000100800 */
[----:B0-----:R-:W4:Y:S01]  /*88f90*/  LDL.LU R0, [R1+0x1ba8] ;  /* 0x001ba80001007983 */ /* 0x001f220000300800 */
[----:B---3--:R-:W-:-:S05]  /*88fa0*/  @!P0 FMUL R4, R4, 16777216 ;  /* 0x4b80000004048820 */ /* 0x008fca0000400000 */
[----:B------:R0:W-:Y:S01]  /*88fb0*/  @!P0 STL [R1+0x54], R4 ;  /* 0x0000540401008387 */ /* 0x0001e20000100800 */
[----:B----4-:R-:W-:-:S05]  /*88fc0*/  @!P0 FMUL R0, R0, 16777216 ;  /* 0x4b80000000008820 */ /* 0x010fca0000400000 */
[----:B------:R1:W-:Y:S01]  /*88fd0*/  STL [R1+0x25c], R0 ;  /* 0x00025c0001007387 */ /* 0x0003e20000100800 */
[----:B--2---:R-:W-:Y:S02]  /*88fe0*/  STL [R1+0x1ba0], R16 ;  /* 0x001ba01001007387 */ /* 0x004fe40000100800 */
[----:B------:R2:W-:Y:S02]  /*88ff0*/  STL [R1+0x1ba4], R12 ;  /* 0x001ba40c01007387 */ /* 0x0005e40000100800 */
[----:B0-----:R-:W3:Y:S01]  /*89000*/  LDL R4, [R1+0x204] ;  /* 0x0002040001047983 */ /* 0x001ee20000100800 */
[----:B------:R-:W-:Y:S01]  /*89010*/  FSETP.GEU.AND P0, PT, |R5|, 1.175494350822287508e-38, PT ;  /* 0x008000000500780b */ /* 0x000fe20003f0e200 */
[----:B-1----:R-:W4:Y:S04]  /*89020*/  LDL R0, [R1+0x20c] ;  /* 0x00020c0001007983 */ /* 0x002f280000100800 */
[----:B--2---:R-:W2:Y:S04]  /*89030*/  LDL R12, [R1+0x1ec] ;  /* 0x0001ec00010c7983 */ /* 0x004ea80000100800 */
[----:B------:R-:W4:Y:S01]  /*89040*/  LDL R16, [R1+0x1f4] ;  /* 0x0001f40001107983 */ /* 0x000f220000100800 */
[----:B------:R0:W-:Y:S03]  /*89050*/  STL [R1+0x1b8c], R5 ;  /* 0x001b8c0501007387 */ /* 0x0001e60000100800 */
[----:B0-----:R-:W4:Y:S01]  /*89060*/  LDL R5, [R1+0x1fc] ;  /* 0x0001fc0001057983 */ /* 0x001f220000100800 */
[----:B---3--:R-:W-:-:S02]  /*89070*/  @P1 FMUL R4, R4, 0.25 ;  /* 0x3e80000004041820 */ /* 0x008fc40000400000 */
[----:B--2---:R-:W-:Y:S02]  /*89080*/  @P1 FMUL R12, R12, 0.25 ;  /* 0x3e8000000c0c1820 */ /* 0x004fe40000400000 */
[----:B----4-:R-:W-:Y:S02]  /*89090*/  @P1 FMUL R16, R16, 0.25 ;  /* 0x3e80000010101820 */ /* 0x010fe40000400000 */
[----:B------:R-:W-:Y:S01]  /*890a0*/  @P1 FMUL R0, R0, 0.25 ;  /* 0x3e80000000001820 */ /* 0x000fe20000400000 */
[----:B------:R0:W-:Y:S01]  /*890b0*/  @P1 STL [R1+0x1ec], R12 ;  /* 0x0001ec0c01001387 */ /* 0x0001e20000100800 */
[----:B------:R-:W-:-:S03]  /*890c0*/  @P1 FMUL R5, R5, 0.25 ;  /* 0x3e80000005051820 */ /* 0x000fc60000400000 */
[----:B0-----:R-:W2:Y:S01]  /*890d0*/  LDL.LU R12, [R1+0x1ba4] ;  /* 0x001ba400010c7983 */ /* 0x001ea20000300800 */
[----:B------:R0:W-:Y:S03]  /*890e0*/  @P1 STL [R1+0x1f4], R16 ;  /* 0x0001f41001001387 */ /* 0x0001e60000100800 */
[----:B0-----:R-:W3:Y:S01]  /*890f0*/  LDL.LU R16, [R1+0x1ba0] ;  /* 0x001ba00001107983 */ /* 0x001ee20000300800 */
[----:B------:R0:W-:Y:S02]  /*89100*/  @P1 STL [R1+0x1fc], R5 ;  /* 0x0001fc0501001387 */ /* 0x0001e40000100800 */
[----:B------:R-:W-:Y:S02]  /*89110*/  @P1 STL [R1+0x204], R4 ;  /* 0x0002040401001387 */ /* 0x000fe40000100800 */
[----:B------:R-:W-:Y:S01]  /*89120*/  @P1 STL [R1+0x20c], R0 ;  /* 0x00020c0001001387 */ /* 0x000fe20000100800 */
[----:B0-----:R-:W4:Y:S04]  /*89130*/  LDL R5, [R1+0x228] ;  /* 0x0002280001057983 */ /* 0x001f280000100800 */
[----:B----4-:R0:W-:Y:S04]  /*89140*/  STL [R1+0x1b98], R5 ;  /* 0x001b980501007387 */ /* 0x0101e80000100800 */
[----:B0-----:R-:W4:Y:S04]  /*89150*/  LDL R5, [R1+0x220] ;  /* 0x0002200001057983 */ /* 0x001f280000100800 */
[----:B----4-:R0:W-:Y:S01]  /*89160*/  STL [R1+0x1b9c], R5 ;  /* 0x001b9c0501007387 */ /* 0x0101e20000100800 */
[----:B------:R-:W4:Y:S02]  /*89170*/  LDL R4, [R1+0x230] ;  /* 0x0002300001047983 */ /* 0x000f240000100800 */
[----:B------:R-:W2:Y:S01]  /*89180*/  LDL R0, [R1+0x238] ;  /* 0x0002380001007983 */ /* 0x000ea20000100800 */
[----:B0-----:R-:W2:Y:S02]  /*89190*/  LDL R5, [R1+0x218] ;  /* 0x0002180001057983 */ /* 0x001ea40000100800 */
[----:B--2---:R-:W-:-:S05]  /*891a0*/  @P1 FMUL R5, R5, 0.25 ;  /* 0x3e80000005051820 */ /* 0x004fca0000400000 */
[----:B------:R0:W-:Y:S04]  /*891b0*/  @P1 STL [R1+0x218], R5 ;  /* 0x0002180501001387 */ /* 0x0001e80000100800 */
[----:B0-----:R-:W2:Y:S02]  /*891c0*/  LDL.LU R5, [R1+0x1b9c] ;  /* 0x001b9c0001057983 */ /* 0x001ea40000300800 */
[----:B--2---:R-:W-:-:S05]  /*891d0*/  @P1 FMUL R5, R5, 0.25 ;  /* 0x3e80000005051820 */ /* 0x004fca0000400000 */
[----:B------:R0:W-:Y:S04]  /*891e0*/  @P1 STL [R1+0x220], R5 ;  /* 0x0002200501001387 */ /* 0x0001e80000100800 */
[----:B0-----:R-:W2:Y:S01]  /*891f0*/  LDL.LU R5, [R1+0x1b98] ;  /* 0x001b980001057983 */ /* 0x001ea20000300800 */
[----:B----4-:R-:W-:Y:S02]  /*89200*/  @P1 FMUL R4, R4, 0.25 ;  /* 0x3e80000004041820 */ /* 0x010fe40000400000 */
[----:B------:R-:W-:Y:S02]  /*89210*/  @P1 FMUL R0, R0, 0.25 ;  /* 0x3e80000000001820 */ /* 0x000fe40000400000 */
[----:B--2---:R-:W-:-:S05]  /*89220*/  @P1 FMUL R5, R5, 0.25 ;  /* 0x3e80000005051820 */ /* 0x004fca0000400000 */
[----:B------:R0:W-:Y:S01]  /*89230*/  @P1 STL [R1+0x228], R5 ;  /* 0x0002280501001387 */ /* 0x0001e20000100800 */
[----:B------:R-:W-:Y:S02]  /*89240*/  @P1 STL [R1+0x230], R4 ;  /* 0x0002300401001387 */ /* 0x000fe40000100800 */
[----:B------:R-:W-:Y:S01]  /*89250*/  @P1 STL [R1+0x238], R0 ;  /* 0x0002380001001387 */ /* 0x000fe20000100800 */
[----:B0-----:R-:W2:Y:S04]  /*89260*/  LDL R5, [R1+0x250] ;  /* 0x0002500001057983 */ /* 0x001ea80000100800 */
[----:B--2---:R0:W-:Y:S04]  /*89270*/  STL [R1+0x1b90], R5 ;  /* 0x001b900501007387 */ /* 0x0041e80000100800 */
[----:B0-----:R-:W2:Y:S04]  /*89280*/  LDL R5, [R1+0x248] ;  /* 0x0002480001057983 */ /* 0x001ea80000100800 */
[----:B--2---:R0:W-:Y:S01]  /*89290*/  STL [R1+0x1b94], R5 ;  /* 0x001b940501007387 */ /* 0x0041e20000100800 */
[----:B------:R-:W-:Y:S01]  /*892a0*/  MOV R0, R3 ;  /* 0x0000000300007202 */ /* 0x000fe20000000f00 */
[----:B------:R-:W2:Y:S02]  /*892b0*/  LDL R4, [R1+0x258] ;  /* 0x0002580001047983 */ /* 0x000ea40000100800 */
[----:B0-----:R-:W4:Y:S01]  /*892c0*/  LDL R5, [R1+0x240] ;  /* 0x0002400001057983 */ /* 0x001f220000100800 */
[----:B------:R-:W-:-:S02]  /*892d0*/  IMAD.MOV.U32 R3, RZ, RZ, R6 ;  /* 0x000000ffff037224 */ /* 0x000fc400078e0006 */
[----:B------:R-:W2:Y:S02]  /*892e0*/  LDL R6, [R1+0x260] ;  /* 0x0002600001067983 */ /* 0x000ea40000100800 */
[----:B----4-:R-:W-:-:S05]  /*892f0*/  @P1 FMUL R5, R5, 0.25 ;  /* 0x3e80000005051820 */ /* 0x010fca0000400000 */
[----:B------:R0:W-:Y:S04]  /*89300*/  @P1 STL [R1+0x240], R5 ;  /* 0x0002400501001387 */ /* 0x0001e80000100800 */
[----:B0-----:R-:W4:Y:S02]  /*89310*/  LDL.LU R5, [R1+0x1b94] ;  /* 0x001b940001057983 */ /* 0x001f240000300800 */
[----:B----4-:R-:W-:-:S05]  /*89320*/  @P1 FMUL R5, R5, 0.25 ;  /* 0x3e80000005051820 */ /* 0x010fca0000400000 */
[----:B------:R0:W-:Y:S04]  /*89330*/  @P1 STL [R1+0x248], R5 ;  /* 0x0002480501001387 */ /* 0x0001e80000100800 */
[----:B0-----:R-:W4:Y:S01]  /*89340*/  LDL.LU R5, [R1+0x1b90] ;  /* 0x001b900001057983 */ /* 0x001f220000300800 */
[----:B--2---:R-:W-:Y:S02]  /*89350*/  @P1 FMUL R4, R4, 0.25 ;  /* 0x3e80000004041820 */ /* 0x004fe40000400000 */
[----:B------:R-:W-:Y:S02]  /*89360*/  @P1 FMUL R6, R6, 0.25 ;  /* 0x3e80000006061820 */ /* 0x000fe40000400000 */
[----:B----4-:R-:W-:-:S05]  /*89370*/  @P1 FMUL R5, R5, 0.25 ;  /* 0x3e80000005051820 */ /* 0x010fca0000400000 */
[----:B------:R0:W-:Y:S04]  /*89380*/  @P1 STL [R1+0x250], R5 ;  /* 0x0002500501001387 */ /* 0x0001e80000100800 */
[----:B0-----:R-:W2:Y:S01]  /*89390*/  LDL.LU R5, [R1+0x1b8c] ;  /* 0x001b8c0001057983 */ /* 0x001ea20000300800 */
[----:B------:R0:W-:Y:S03]  /*893a0*/  @P1 STL [R1+0x258], R4 ;  /* 0x0002580401001387 */ /* 0x0001e60000100800 */
[----:B0-----:R-:W4:Y:S01]  /*893b0*/  LDL.LU R4, [R1+0x1b88] ;  /* 0x001b880001047983 */ /* 0x001f220000300800 */
[----:B------:R0:W-:Y:S03]  /*893c0*/  @P1 STL [R1+0x260], R6 ;  /* 0x0002600601001387 */ /* 0x0001e60000100800 */
[----:B0-----:R-:W3:Y:S01]  /*893d0*/  LDL.LU R6, [R1+0x1b84] ;  /* 0x001b840001067983 */ /* 0x001ee20000300800 */
[----:B--2---:R-:W-:-:S05]  /*893e0*/  @P1 FMUL R5, R5, 0.25 ;  /* 0x3e80000005051820 */ /* 0x004fca0000400000 */
[----:B------:R0:W-:Y:S01]  /*893f0*/  STL [R1+0x1b58], R5 ;  /* 0x001b580501007387 */ /* 0x0001e20000100800 */
[----:B----4-:R-:W-:-:S03]  /*89400*/  @P1 FMUL R4, R4, 0.25 ;  /* 0x3e80000004041820 */ /* 0x010fc60000400000 */
[----:B0-----:R-:W2:Y:S02]  /*89410*/  LDL R5, [R1+0x240] ;  /* 0x0002400001057983 */ /* 0x001ea40000100800 */
[----:B------:R0:W-:Y:S01]  /*89420*/  STL [R1+0x1b5c], R4 ;  /* 0x001b5c0401007387 */ /* 0x0001e20000100800 */
[----:B---3--:R-:W-:Y:S01]  /*89430*/  FSETP.GT.AND P1, PT, |R6|, 8.50705917302346158658e+37, PT ;  /* 0x7e8000000600780b */ /* 0x008fe20003f24200 */
[----:B0-----:R-:W3:Y:S01]  /*89440*/  LDL R4, [R1+0x248] ;  /* 0x0002480001047983 */ /* 0x001ee20000100800 */
[----:B------:R0:W-:Y:S03]  /*89450*/  STL [R1+0x1b60], R6 ;  /* 0x001b600601007387 */ /* 0x0001e60000100800 */
[----:B0-----:R-:W4:Y:S02]  /*89460*/  LDL R6, [R1+0x1ec] ;  /* 0x0001ec0001067983 */ /* 0x001f240000100800 */
        /* <DEDUP_REMOVED lines=28> */
[----:B---3--:R0:W-:Y:S03]  /*89630*/  STL [R1+0x1b6c], R4 ;  /* 0x001b6c0401007387 */ /* 0x0081e60000100800 */
[----:B0-----:R-:W3:Y:S04]  /*89640*/  LDL R4, [R1+0x230] ;  /* 0x0002300001047983 */ /* 0x001ee80000100800 */
[----:B---3--:R0:W-:Y:S01]  /*89650*/  STL [R1+0x1b70], R4 ;  /* 0x001b700401007387 */ /* 0x0081e20000100800 */
[----:B------:R-:W3:Y:S03]  /*89660*/  LDL R6, [R1+0x238] ;  /* 0x0002380001067983 */ /* 0x000ee60000100800 */
[----:B0-----:R-:W4:Y:S02]  /*89670*/  LDL R4, [R1+0x228] ;  /* 0x0002280001047983 */ /* 0x001f240000100800 */
[----:B----4-:R-:W-:-:S05]  /*89680*/  @!P0 FMUL R4, R4, 16777216 ;  /* 0x4b80000004048820 */ /* 0x010fca0000400000 */
[----:B------:R0:W-:Y:S04]  /*89690*/  @!P0 STL [R1+0x228], R4 ;  /* 0x0002280401008387 */ /* 0x0001e80000100800 */
[----:B0-----:R-:W4:Y:S01]  /*896a0*/  LDL.LU R4, [R1+0x1b70] ;  /* 0x001b700001047983 */ /* 0x001f220000300800 */
[----:B---3--:R-:W-:Y:S02]  /*896b0*/  @!P0 FMUL R6, R6, 16777216 ;  /* 0x4b80000006068820 */ /* 0x008fe40000400000 */
[----:B----4-:R-:W-:-:S05]  /*896c0*/  @!P0 FMUL R4, R4, 16777216 ;  /* 0x4b80000004048820 */ /* 0x010fca0000400000 */
[----:B------:R0:W-:Y:S04]  /*896d0*/  @!P0 STL [R1+0x230], R4 ;  /* 0x0002300401008387 */ /* 0x0001e80000100800 */
[----:B0-----:R-:W3:Y:S01]  /*896e0*/  LDL.LU R4, [R1+0x1b6c] ;  /* 0x001b6c0001047983 */ /* 0x001ee20000300800 */
[----:B------:R0:W-:Y:S03]  /*896f0*/  @!P0 STL [R1+0x238], R6 ;  /* 0x0002380601008387 */ /* 0x0001e60000100800 */
[----:B0-----:R-:W4:Y:S04]  /*89700*/  LDL R6, [R1+0x250] ;  /* 0x0002500001067983 */ /* 0x001f280000100800 */
[----:B----4-:R3:W-:Y:S02]  /*89710*/  STL [R1+0x1b64], R6 ;  /* 0x001b640601007387 */ /* 0x0107e40000100800 */
[----:B---3--:R-:W-:-:S05]  /*89720*/  MOV R6, R4 ;  /* 0x0000000400067202 */ /* 0x008fca0000000f00 */
[----:B------:R2:W-:Y:S01]  /*89730*/  STL [R1+0x1b68], R6 ;  /* 0x001b680601007387 */ /* 0x0005e20000100800 */
[----:B------:R-:W3:Y:S01]  /*89740*/  LDL R4, [R1+0x258] ;  /* 0x0002580001047983 */ /* 0x000ee20000100800 */
[----:B--2---:R-:W-:Y:S02]  /*89750*/  MOV R6, R5 ;  /* 0x0000000500067202 */ /* 0x004fe40000000f00 */
[----:B------:R-:W2:Y:S03]  /*89760*/  LDL R5, [R1+0x260] ;  /* 0x0002600001057983 */ /* 0x000ea60000100800 */
[----:B------:R-:W-:-:S05]  /*89770*/  @!P0 FMUL R6, R6, 16777216 ;  /* 0x4b80000006068820 */ /* 0x000fca0000400000 */
[----:B------:R0:W-:Y:S04]  /*89780*/  @!P0 STL [R1+0x240], R6 ;  /* 0x0002400601008387 */ /* 0x0001e80000100800 */
[----:B0-----:R-:W4:Y:S02]  /*89790*/  LDL.LU R6, [R1+0x1b68] ;  /* 0x001b680001067983 */ /* 0x001f240000300800 */
[----:B----4-:R-:W-:-:S05]  /*897a0*/  @!P0 FMUL R6, R6, 16777216 ;  /* 0x4b80000006068820 */ /* 0x010fca0000400000 */
[----:B------:R0:W-:Y:S04]  /*897b0*/  @!P0 STL [R1+0x248], R6 ;  /* 0x0002480601008387 */ /* 0x0001e80000100800 */
[----:B0-----:R-:W4:Y:S01]  /*897c0*/  LDL.LU R6, [R1+0x1b64] ;  /* 0x001b640001067983 */ /* 0x001f220000300800 */
[----:B---3--:R-:W-:Y:S02]  /*897d0*/  @!P0 FMUL R4, R4, 16777216 ;  /* 0x4b80000004048820 */ /* 0x008fe40000400000 */
[----:B--2---:R-:W-:Y:S02]  /*897e0*/  @!P0 FMUL R5, R5, 16777216 ;  /* 0x4b80000005058820 */ /* 0x004fe40000400000 */
[----:B----4-:R-:W-:-:S05]  /*897f0*/  @!P0 FMUL R6, R6, 16777216 ;  /* 0x4b80000006068820 */ /* 0x010fca0000400000 */
[----:B------:R0:W-:Y:S04]  /*89800*/  @!P0 STL [R1+0x250], R6 ;  /* 0x0002500601008387 */ /* 0x0001e80000100800 */
[----:B0-----:R-:W2:Y:S01]  /*89810*/  LDL.LU R6, [R1+0x1b60] ;  /* 0x001b600001067983 */ /* 0x001ea20000300800 */
[----:B------:R0:W-:Y:S03]  /*89820*/  @!P0 STL [R1+0x258], R4 ;  /* 0x0002580401008387 */ /* 0x0001e60000100800 */
[----:B0-----:R-:W3:Y:S01]  /*89830*/  LDL.LU R4, [R1+0x1b5c] ;  /* 0x001b5c0001047983 */ /* 0x001ee20000300800 */
[----:B------:R0:W-:Y:S03]  /*89840*/  @!P0 STL [R1+0x260], R5 ;  /* 0x0002600501008387 */ /* 0x0001e60000100800 */
[----:B0-----:R-:W4:Y:S02]  /*89850*/  LDL.LU R5, [R1+0x1b58] ;  /* 0x001b580001057983 */ /* 0x001f240000300800 */
[----:B----4-:R-:W-:-:S05]  /*89860*/  @!P0 FMUL R5, R5, 16777216 ;  /* 0x4b80000005058820 */ /* 0x010fca0000400000 */
[----:B------:R0:W-:Y:S04]  /*89870*/  STL [R1+0x188c], R5 ;  /* 0x00188c0501007387 */ /* 0x0001e80000100800 */
[----:B0-----:R-:W4:Y:S01]  /*89880*/  LDL.LU R5, [R1+0x2dc] ;  /* 0x0002dc0001057983 */ /* 0x001f220000300800 */
[----:B---3--:R-:W-:Y:S01]  /*89890*/  @!P0 FMUL R4, R4, 16777216 ;  /* 0x4b80000004048820 */ /* 0x008fe20000400000 */
[----:B--2---:R-:W-:Y:S02]  /*898a0*/  FSETP.GEU.AND P0, PT, |R6|, 1.175494350822287508e-38, PT ;  /* 0x008000000600780b */ /* 0x004fe40003f0e200 */
[----:B----4-:R0:W-:Y:S02]  /*898b0*/  STL [R1+0x1b38], R5 ;  /* 0x001b380501007387 */ /* 0x0101e40000100800 */
[----:B------:R-:W-:Y:S02]  /*898c0*/  STL [R1+0x264], R4 ;  /* 0x0002640401007387 */ /* 0x000fe40000100800 */
[----:B------:R-:W-:Y:S02]  /*898d0*/  STL [R1+0x1b50], R23 ;  /* 0x001b501701007387 */ /* 0x000fe40000100800 */
[----:B------:R1:W-:Y:S01]  /*898e0*/  STL [R1+0x1b54], R26 ;  /* 0x001b541a01007387 */ /* 0x0003e20000100800 */
[----:B0-----:R-:W2:Y:S04]  /*898f0*/  LDL R5, [R1+0x27c] ;  /* 0x00027c0001057983 */ /* 0x001ea80000100800 */
[----:B-1----:R-:W3:Y:S04]  /*89900*/  LDL R26, [R1+0x268] ;  /* 0x00026800011a7983 */ /* 0x002ee80000100800 */
[----:B------:R-:W4:Y:S04]  /*89910*/  LDL R23, [R1+0x26c] ;  /* 0x00026c0001177983 */ /* 0x000f280000100800 */
[----:B------:R-:W2:Y:S01]  /*89920*/  LDL R4, [R1+0x284] ;  /* 0x0002840001047983 */ /* 0x000ea20000100800 */
[----:B------:R0:W-:Y:S03]  /*89930*/  STL [R1+0x1b3c], R6 ;  /* 0x001b3c0601007387 */ /* 0x0001e60000100800 */
[----:B0-----:R-:W2:Y:S01]  /*89940*/  LDL R6, [R1+0x274] ;  /* 0x0002740001067983 */ /* 0x001ea20000100800 */
[----:B---3--:R-:W-:-:S02]  /*89950*/  @P1 FMUL R26, R26, 0.25 ;  /* 0x3e8000001a1a1820 */ /* 0x008fc40000400000 */
[----:B----4-:R-:W-:Y:S02]  /*89960*/  @P1 FMUL R23, R23, 0.25 ;  /* 0x3e80000017171820 */ /* 0x010fe40000400000 */
[----:B--2---:R-:W-:Y:S02]  /*89970*/  @P1 FMUL R5, R5, 0.25 ;  /* 0x3e80000005051820 */ /* 0x004fe40000400000 */
        /* <DEDUP_REMOVED lines=35> */
[----:B------:R-:W-:Y:S01]  /*89bb0*/  IMAD.MOV.U32 R3, RZ, RZ, R28 ;  /* 0x000000ffff037224 */ /* 0x000fe200078e001c */
[----:B---3--:R-:W-:Y:S01]  /*89bc0*/  MOV R28, R23 ;  /* 0x00000017001c7202 */ /* 0x008fe20000000f00 */
[----:B------:R-:W-:-:S02]  /*89bd0*/  MOV R23, R7 ;  /* 0x0000000700177202 */ /* 0x000fc40000000f00 */
[----:B------:R-:W3:Y:S01]  /*89be0*/  LDL R7, [R1+0x2d4] ;  /* 0x0002d40001077983 */ /* 0x000ee20000100800 */
[----:B----4-:R-:W-:-:S05]  /*89bf0*/  @P1 FMUL R6, R6, 0.25 ;  /* 0x3e80000006061820 */ /* 0x010fca0000400000 */
[----:B------:R0:W-:Y:S04]  /*89c00*/  @P1 STL [R1+0x2b4], R6 ;  /* 0x0002b40601001387 */ /* 0x0001e80000100800 */
[----:B0-----:R-:W4:Y:S02]  /*89c10*/  LDL.LU R6, [R1+0x1b44] ;  /* 0x001b440001067983 */ /* 0x001f240000300800 */
[----:B----4-:R-:W-:-:S05]  /*89c20*/  @P1 FMUL R6, R6, 0.25 ;  /* 0x3e80000006061820 */ /* 0x010fca0000400000 */
[----:B------:R0:W-:Y:S04]  /*89c30*/  @P1 STL [R1+0x2bc], R6 ;  /* 0x0002bc0601001387 */ /* 0x0001e80000100800 */
[----:B0-----:R-:W4:Y:S01]  /*89c40*/  LDL.LU R6, [R1+0x1b40] ;  /* 0x001b400001067983 */ /* 0x001f220000300800 */
[----:B--2---:R-:W-:Y:S02]  /*89c50*/  @P1 FMUL R5, R5, 0.25 ;  /* 0x3e80000005051820 */ /* 0x004fe40000400000 */
[----:B---3--:R-:W-:Y:S02]  /*89c60*/  @P1 FMUL R7, R7, 0.25 ;  /* 0x3e80000007071820 */ /* 0x008fe40000400000 */
[----:B----4-:R-:W-:-:S05]  /*89c70*/  @P1 FMUL R6, R6, 0.25 ;  /* 0x3e80000006061820 */ /* 0x010fca0000400000 */
[----:B------:R0:W-:Y:S04]  /*89c80*/  @P1 STL [R1+0x2c4], R6 ;  /* 0x0002c40601001387 */ /* 0x0001e80000100800 */
[----:B0-----:R-:W2:Y:S01]  /*89c90*/  LDL.LU R6, [R1+0x1b3c] ;  /* 0x001b3c0001067983 */ /* 0x001ea20000300800 */
[----:B------:R0:W-:Y:S03]  /*89ca0*/  @P1 STL [R1+0x2cc], R5 ;  /* 0x0002cc0501001387 */ /* 0x0001e60000100800 */
[----:B0-----:R-:W3:Y:S01]  /*89cb0*/  LDL.LU R5, [R1+0x1b38] ;  /* 0x001b380001057983 */ /* 0x001ee20000300800 */
[----:B------:R0:W-:Y:S03]  /*89cc0*/  @P1 STL [R1+0x2d4], R7 ;  /* 0x0002d40701001387 */ /* 0x0001e60000100800 */
[----:B0-----:R-:W4:Y:S01]  /*89cd0*/  LDL.LU R7, [R1+0x1b34] ;  /* 0x001b340001077983 */ /* 0x001f220000300800 */
[----:B--2---:R-:W-:-:S05]  /*89ce0*/  @P1 FMUL R6, R6, 0.25 ;  /* 0x3e80000006061820 */ /* 0x004fca0000400000 */
[----:B------:R0:W-:Y:S01]  /*89cf0*/  STL [R1+0x1b08], R6 ;  /* 0x001b080601007387 */ /* 0x0001e20000100800 */
[----:B---3--:R-:W-:-:S03]  /*89d00*/  @P1 FMUL R5, R5, 0.25 ;  /* 0x3e80000005051820 */ /* 0x008fc60000400000 */
[----:B0-----:R-:W2:Y:S02]  /*89d10*/  LDL R6, [R1+0x2b4] ;  /* 0x0002b40001067983 */ /* 0x001ea40000100800 */
[----:B------:R0:W-:Y:S01]  /*89d20*/  STL [R1+0x1b0c], R5 ;  /* 0x001b0c0501007387 */ /* 0x0001e20000100800 */
[----:B----4-:R-:W-:Y:S01]  /*89d30*/  FSETP.GT.AND P1, PT, |R7|, 8.50705917302346158658e+37, PT ;  /* 0x7e8000000700780b */ /* 0x010fe20003f24200 */
        /* <DEDUP_REMOVED lines=48> */
[----:B------:R-:W3:Y:S02]  /*8a040*/  LDL R5, [R1+0x2cc] ;  /* 0x0002cc0001057983 */ /* 0x000ee40000100800 */
[----:B--2---:R-:W-:Y:S02]  /*8a050*/  IMAD.MOV.U32 R7, RZ, RZ, R6 ;  /* 0x000000ffff077224 */ /* 0x004fe400078e0006 */
[----:B------:R-:W2:Y:S02]  /*8a060*/  LDL R6, [R1+0x2d4] ;  /* 0x0002d40001067983 */ /* 0x000ea40000100800 */
        /* <DEDUP_REMOVED lines=68> */
[----:B------:R-:W-:Y:S01]  /*8a4b0*/  MOV R4, R3 ;  /* 0x0000000300047202 */ /* 0x000fe20000000f00 */
[----:B------:R-:W-:-:S02]  /*8a4c0*/  MOV R3, R2 ;  /* 0x0000000200037202 */ /* 0x000fc40000000f00 */
[----:B------:R-:W-:Y:S02]  /*8a4d0*/  IMAD.MOV.U32 R2, RZ, RZ, R8 ;  /* 0x000000ffff027224 */ /* 0x000fe400078e0008 */
[----:B------:R-:W2:Y:S01]  /*8a4e0*/  LDL R8, [R1+0x2e0] ;  /* 0x0002e00001087983 */ /* 0x000ea20000100800 */
        /* <DEDUP_REMOVED lines=89> */
[----:B0-----:R-:W4:Y:S01]  /*8aa80*/  LDL R7, [R1+0x354] ;  /* 0x0003540001077983 */ /* 0x001f220000100800 */
[----:B---3--:R-:W-:Y:S01]  /*8aa90*/  @!P0 FMUL R6, R6, 16777216 ;  /* 0x4b80000006068820 */ /* 0x008fe20000400000 */
[----:B--2---:R-:W-:Y:S02]  /*8aaa0*/  FSETP.GEU.AND P0, PT, |R8|, 1.175494350822287508e-38, PT ;  /* 0x008000000800780b */ /* 0x004fe40003f0e200 */
[----:B----4-:R0:W-:Y:S04]  /*8aab0*/  STL [R1+0x1aac], R7 ;  /* 0x001aac0701007387 */ /* 0x0101e80000100800 */
[----:B0-----:R-:W2:Y:S01]  /*8aac0*/  LDL R7, [R1+0x2ec] ;  /* 0x0002ec0001077983 */ /* 0x001ea20000100800 */
[----:B------:R0:W-:Y:S03]  /*8aad0*/  STL [R1+0x2e4], R6 ;  /* 0x0002e40601007387 */ /* 0x0001e60000100800 */
[----:B0-----:R-:W3:Y:S01]  /*8aae0*/  LDL R6, [R1+0x2f4] ;  /* 0x0002f40001067983 */ /* 0x001ee20000100800 */
[----:B------:R0:W-:Y:S03]  /*8aaf0*/  STL [R1+0x1aa8], R8 ;  /* 0x001aa80801007387 */ /* 0x0001e60000100800 */
[----:B0-----:R-:W4:Y:S01]  /*8ab00*/  LDL R8, [R1+0x2e8] ;  /* 0x0002e80001087983 */ /* 0x001f220000100800 */
[----:B--2---:R-:W-:-:S02]  /*8ab10*/  @P1 FMUL R7, R7, 0.25 ;  /* 0x3e80000007071820 */ /* 0x004fc40000400000 */
[----:B---3--:R-:W-:Y:S02]  /*8ab20*/  @P1 FMUL R6, R6, 0.25 ;  /* 0x3e80000006061820 */ /* 0x008fe40000400000 */
[----:B----4-:R-:W-:-:S05]  /*8ab30*/  @P1 FMUL R8, R8, 0.25 ;  /* 0x3e80000008081820 */ /* 0x010fca0000400000 */
[----:B------:R-:W-:Y:S01]  /*8ab40*/  @P1 STL [R1+0x2e8], R8 ;  /* 0x0002e80801001387 */ /* 0x000fe20000100800 */
[----:B------:R0:W-:Y:S03]  /*8ab50*/  @P1 STL [R1+0x2ec], R7 ;  /* 0x0002ec0701001387 */ /* 0x0001e60000100800 */
[----:B0-----:R-:W2:Y:S01]  /*8ab60*/  LDL R7, [R1+0x2fc] ;  /* 0x0002fc0001077983 */ /* 0x001ea20000100800 */
[----:B------:R-:W-:Y:S02]  /*8ab70*/  @P1 STL [R1+0x2f4], R6 ;  /* 0x0002f40601001387 */ /* 0x000fe40000100800 */
[----:B------:R-:W3:Y:S02]  /*8ab80*/  LDL R8, [R1+0x30c] ;  /* 0x00030c0001087983 */ /* 0x000ee40000100800 */
[----:B---3--:R0:W-:Y:S04]  /*8ab90*/  STL [R1+0x1ab4], R8 ;  /* 0x001ab40801007387 */ /* 0x0081e80000100800 */
[----:B0-----:R-:W3:Y:S01]  /*8aba0*/  LDL R8, [R1+0x304] ;  /* 0x0003040001087983 */ /* 0x001ee20000100800 */
[----:B------:R-:W-:Y:S01]  /*8abb0*/  MOV R6, R5 ;  /* 0x0000000500067202 */ /* 0x000fe20000000f00 */
[----:B------:R-:W-:-:S02]  /*8abc0*/  IMAD.MOV.U32 R5, RZ, RZ, R4 ;  /* 0x000000ffff057224 */ /* 0x000fc400078e0004 */
[----:B--2---:R-:W-:Y:S01]  /*8abd0*/  @P1 FMUL R7, R7, 0.25 ;  /* 0x3e80000007071820 */ /* 0x004fe20000400000 */
[----:B------:R-:W-:Y:S01]  /*8abe0*/  MOV R4, R3 ;  /* 0x0000000300047202 */ /* 0x000fe20000000f00 */
[----:B------:R-:W-:Y:S01]  /*8abf0*/  MOV R3, R2 ;  /* 0x0000000200037202 */ /* 0x000fe20000000f00 */
[----:B------:R-:W-:Y:S02]  /*8ac00*/  MOV R2, R23 ;  /* 0x0000001700027202 */ /* 0x000fe40000000f00 */
[----:B------:R-:W2:Y:S01]  /*8ac10*/  LDL R23, [R1+0x314] ;  /* 0x0003140001177983 */ /* 0x000ea20000100800 */
[----:B------:R0:W-:Y:S03]  /*8ac20*/  @P1 STL [R1+0x2fc], R7 ;  /* 0x0002fc0701001387 */ /* 0x0001e60000100800 */
[----:B0-----:R-:W4:Y:S01]  /*8ac30*/  LDL R7, [R1+0x31c] ;  /* 0x00031c0001077983 */ /* 0x001f220000100800 */
[----:B---3--:R-:W-:-:S05]  /*8ac40*/  @P1 FMUL R8, R8, 0.25 ;  /* 0x3e80000008081820 */ /* 0x008fca0000400000 */
[----:B------:R0:W-:Y:S04]  /*8ac50*/  @P1 STL [R1+0x304], R8 ;  /* 0x0003040801001387 */ /* 0x0001e80000100800 */
[----:B0-----:R-:W3:Y:S01]  /*8ac60*/  LDL.LU R8, [R1+0x1ab4] ;  /* 0x001ab40001087983 */ /* 0x001ee20000300800 */
[----:B--2---:R-:W-:Y:S02]  /*8ac70*/  @P1 FMUL R23, R23, 0.25 ;  /* 0x3e80000017171820 */ /* 0x004fe40000400000 */
[----:B----4-:R-:W-:Y:S02]  /*8ac80*/  @P1 FMUL R7, R7, 0.25 ;  /* 0x3e80000007071820 */ /* 0x010fe40000400000 */
[----:B---3--:R-:W-:-:S05]  /*8ac90*/  @P1 FMUL R8, R8, 0.25 ;  /* 0x3e80000008081820 */ /* 0x008fca0000400000 */
[----:B------:R-:W-:Y:S01]  /*8aca0*/  @P1 STL [R1+0x30c], R8 ;  /* 0x00030c0801001387 */ /* 0x000fe20000100800 */
[----:B------:R0:W-:Y:S03]  /*8acb0*/  @P1 STL [R1+0x314], R23 ;  /* 0x0003141701001387 */ /* 0x0001e60000100800 */
[----:B0-----:R-:W2:Y:S01]  /*8acc0*/  LDL R23, [R1+0x334] ;  /* 0x0003340001177983 */ /* 0x001ea20000100800 */
[----:B------:R0:W-:Y:S02]  /*8acd0*/  @P1 STL [R1+0x31c], R7 ;  /* 0x00031c0701001387 */ /* 0x0001e40000100800 */
[----:B------:R1:W-:Y:S02]  /*8ace0*/  STL [R1+0x1ab0], R18 ;  /* 0x001ab01201007387 */ /* 0x0003e40000100800 */
[----:B------:R-:W3:Y:S01]  /*8acf0*/  LDL R8, [R1+0x344] ;  /* 0x0003440001087983 */ /* 0x000ee20000100800 */
[----:B0-----:R-:W4:Y:S04]  /*8ad00*/  LDL R7, [R1+0x348] ;  /* 0x0003480001077983 */ /* 0x001f280000100800 */
[----:B-1----:R-:W4:Y:S01]  /*8ad10*/  LDL R18, [R1+0x33c] ;  /* 0x00033c0001127983 */ /* 0x002f220000100800 */
[----:B--2---:R-:W-:-:S02]  /*8ad20*/  @P1 FMUL R23, R23, 0.25 ;  /* 0x3e80000017171820 */ /* 0x004fc40000400000 */
[----:B---3--:R-:W-:-:S03]  /*8ad30*/  @P1 FMUL R8, R8, 0.25 ;  /* 0x3e80000008081820 */ /* 0x008fc60000400000 */
[----:B------:R0:W-:Y:S01]  /*8ad40*/  @P1 STL [R1+0x334], R23 ;  /* 0x0003341701001387 */ /* 0x0001e20000100800 */
[----:B----4-:R-:W-:-:S03]  /*8ad50*/  @P1 FMUL R18, R18, 0.25 ;  /* 0x3e80000012121820 */ /* 0x010fc60000400000 */
[----:B0-----:R-:W2:Y:S02]  /*8ad60*/  LDL R23, [R1+0x350] ;  /* 0x0003500001177983 */ /* 0x001ea40000100800 */
[----:B------:R0:W-:Y:S02]  /*8ad70*/  @P1 STL [R1+0x33c], R18 ;  /* 0x00033c1201001387 */ /* 0x0001e40000100800 */
[----:B0-----:R-:W3:Y:S01]  /*8ad80*/  LDL.LU R18, [R1+0x1ab0] ;  /* 0x001ab00001127983 */ /* 0x001ee20000300800 */
[----:B------:R0:W-:Y:S03]  /*8ad90*/  @P1 STL [R1+0x344], R8 ;  /* 0x0003440801001387 */ /* 0x0001e60000100800 */
[----:B0-----:R-:W4:Y:S01]  /*8ada0*/  LDL R8, [R1+0x360] ;  /* 0x0003600001087983 */ /* 0x001f220000100800 */
[----:B------:R-:W-:-:S05]  /*8adb0*/  @P1 FMUL R7, R7, 0.25 ;  /* 0x3e80000007071820 */ /* 0x000fca0000400000 */
[----:B------:R0:W-:Y:S04]  /*8adc0*/  @P1 STL [R1+0x348], R7 ;  /* 0x0003480701001387 */ /* 0x0001e80000100800 */
[----:B0-----:R-:W3:Y:S01]  /*8add0*/  LDL.LU R7, [R1+0x1aac] ;  /* 0x001aac0001077983 */ /* 0x001ee20000300800 */
[----:B--2---:R-:W-:-:S05]  /*8ade0*/  @P1 FMUL R23, R23, 0.25 ;  /* 0x3e80000017171820 */ /* 0x004fca0000400000 */
[----:B------:R0:W-:Y:S02]  /*8adf0*/  @P1 STL [R1+0x350], R23 ;  /* 0x0003501701001387 */ /* 0x0001e40000100800 */
[----:B0-----:R-:W-:Y:S02]  /*8ae00*/  IMAD.MOV.U32 R23, RZ, RZ, R9 ;  /* 0x000000ffff177224 */ /* 0x001fe400078e0009 */
[----:B------:R-:W2:Y:S01]  /*8ae10*/  LDL R9, [R1+0x364] ;  /* 0x0003640001097983 */ /* 0x000ea20000100800 */
[----:B----4-:R-:W-:-:S05]  /*8ae20*/  @P1 FMUL R8, R8, 0.25 ;  /* 0x3e80000008081820 */ /* 0x010fca0000400000 */
[----:B------:R0:W-:Y:S04]  /*8ae30*/  @P1 STL [R1+0x360], R8 ;  /* 0x0003600801001387 */ /* 0x0001e80000100800 */
[----:B0-----:R-:W4:Y:S01]  /*8ae40*/  LDL.LU R8, [R1+0x1aa8] ;  /* 0x001aa80001087983 */ /* 0x001f220000300800 */
[----:B---3--:R-:W-:Y:S02]  /*8ae50*/  @P1 FMUL R7, R7, 0.25 ;  /* 0x3e80000007071820 */ /* 0x008fe40000400000 */
[----:B--2---:R-:W-:Y:S02]  /*8ae60*/  @P1 FMUL R9, R9, 0.25 ;  /* 0x3e80000009091820 */ /* 0x004fe40000400000 */
[----:B----4-:R-:W-:-:S05]  /*8ae70*/  @P1 FMUL R8, R8, 0.25 ;  /* 0x3e80000008081820 */ /* 0x010fca0000400000 */
[----:B------:R0:W-:Y:S04]  /*8ae80*/  STL [R1+0x1a7c], R8 ;  /* 0x001a7c0801007387 */ /* 0x0001e80000100800 */
[----:B0-----:R-:W2:Y:S01]  /*8ae90*/  LDL R8, [R1+0x360] ;  /* 0x0003600001087983 */ /* 0x001ea20000100800 */
[----:B------:R-:W-:Y:S02]  /*8aea0*/  @P1 STL [R1+0x354], R7 ;  /* 0x0003540701001387 */ /* 0x000fe40000100800 */
[----:B------:R0:W-:Y:S02]  /*8aeb0*/  STL [R1+0x1a8c], R7 ;  /* 0x001a8c0701007387 */ /* 0x0001e40000100800 */
[----:B0-----:R-:W3:Y:S01]  /*8aec0*/  LDL R7, [R1+0x30c] ;  /* 0x00030c0001077983 */ /* 0x001ee20000100800 */
        /* <DEDUP_REMOVED lines=10> */
[----:B------:R0:W-:Y:S02]  /*8af70*/  STL [R1+0x1a9c], R11 ;  /* 0x001a9c0b01007387 */ /* 0x0001e40000100800 */
[----:B----4-:R-:W-:-:S05]  /*8af80*/  @!P0 FMUL R9, R9, 16777216 ;  /* 0x4b80000009098820 */ /* 0x010fca0000400000 */
[----:B------:R1:W-:Y:S01]  /*8af90*/  @!P0 STL [R1+0x2ec], R9 ;  /* 0x0002ec0901008387 */ /* 0x0003e20000100800 */
[----:B0-----:R-:W4:Y:S03]  /*8afa0*/  LDL R11, [R1+0x2f4] ;  /* 0x0002f400010b7983 */ /* 0x001f260000100800 */
[----:B-1----:R-:W2:Y:S04]  /*8afb0*/  LDL R9, [R1+0x304] ;  /* 0x0003040001097983 */ /* 0x002ea80000100800 */
[----:B--2---:R0:W-:Y:S04]  /*8afc0*/  STL [R1+0x1a98], R9 ;  /* 0x001a980901007387 */ /* 0x0041e80000100800 */
[----:B0-----:R-:W2:Y:S01]  /*8afd0*/  LDL R9, [R1+0x2fc] ;  /* 0x0002fc0001097983 */ /* 0x001ea20000100800 */
[----:B----4-:R-:W-:-:S05]  /*8afe0*/  @!P0 FMUL R11, R11, 16777216 ;  /* 0x4b8000000b0b8820 */ /* 0x010fca0000400000 */
[----:B------:R0:W-:Y:S04]  /*8aff0*/  @!P0 STL [R1+0x2f4], R11 ;  /* 0x0002f40b01008387 */ /* 0x0001e80000100800 */
[----:B0-----:R-:W4:Y:S01]  /*8b000*/  LDL.LU R11, [R1+0x1a9c] ;  /* 0x001a9c00010b7983 */ /* 0x001f220000300800 */
[----:B--2---:R-:W-:-:S05]  /*8b010*/  @!P0 FMUL R9, R9, 16777216 ;  /* 0x4b80000009098820 */ /* 0x004fca0000400000 */
[----:B------:R0:W-:Y:S04]  /*8b020*/  @!P0 STL [R1+0x2fc], R9 ;  /* 0x0002fc0901008387 */ /* 0x0001e80000100800 */
[----:B0-----:R-:W2:Y:S01]  /*8b030*/  LDL.LU R9, [R1+0x1a98] ;  /* 0x001a980001097983 */ /* 0x001ea20000300800 */
[----:B------:R-:W-:Y:S02]  /*8b040*/  STL [R1+0x1a94], R18 ;  /* 0x001a941201007387 */ /* 0x000fe40000100800 */
[----:B--2---:R-:W-:-:S05]  /*8b050*/  @!P0 FMUL R9, R9, 16777216 ;  /* 0x4b80000009098820 */ /* 0x004fca0000400000 */
[----:B------:R0:W-:Y:S04]  /*8b060*/  @!P0 STL [R1+0x304], R9 ;  /* 0x0003040901008387 */ /* 0x0001e80000100800 */
[----:B0-----:R-:W2:Y:S01]  /*8b070*/  LDL R9, [R1+0x31c] ;  /* 0x00031c0001097983 */ /* 0x001ea20000100800 */
[----:B---3--:R-:W-:-:S03]  /*8b080*/  MOV R18, R7 ;  /* 0x0000000700127202 */ /* 0x008fc60000000f00 */
[----:B--2---:R0:W-:Y:S02]  /*8b090*/  STL [R1+0x1a90], R9 ;  /* 0x001a900901007387 */ /* 0x0041e40000100800 */
[----:B------:R-:W-:Y:S02]  /*8b0a0*/  @!P0 FMUL R18, R18, 16777216 ;  /* 0x4b80000012128820 */ /* 0x000fe40000400000 */
[----:B------:R-:W2:Y:S01]  /*8b0b0*/  LDL R7, [R1+0x334] ;  /* 0x0003340001077983 */ /* 0x000ea20000100800 */
[----:B0-----:R-:W3:Y:S02]  /*8b0c0*/  LDL R9, [R1+0x314] ;  /* 0x0003140001097983 */ /* 0x001ee40000100800 */
[----:B------:R0:W-:Y:S02]  /*8b0d0*/  @!P0 STL [R1+0x30c], R18 ;  /* 0x00030c1201008387 */ /* 0x0001e40000100800 */
[----:B0-----:R-:W2:Y:S01]  /*8b0e0*/  LDL.LU R18, [R1+0x1a94] ;  /* 0x001a940001127983 */ /* 0x001ea20000300800 */
[----:B---3--:R-:W-:-:S05]  /*8b0f0*/  @!P0 FMUL R9, R9, 16777216 ;  /* 0x4b80000009098820 */ /* 0x008fca0000400000 */
[----:B------:R0:W-:Y:S04]  /*8b100*/  @!P0 STL [R1+0x314], R9 ;  /* 0x0003140901008387 */ /* 0x0001e80000100800 */
[----:B0-----:R-:W3:Y:S01]  /*8b110*/  LDL.LU R9, [R1+0x1a90] ;  /* 0x001a900001097983 */ /* 0x001ee20000300800 */
[----:B--2---:R-:W-:-:S05]  /*8b120*/  @!P0 FMUL R7, R7, 16777216 ;  /* 0x4b80000007078820 */ /* 0x004fca0000400000 */
[----:B------:R0:W-:Y:S04]  /*8b130*/  @!P0 STL [R1+0x334], R7 ;  /* 0x0003340701008387 */ /* 0x0001e80000100800 */
[----:B0-----:R-:W2:Y:S01]  /*8b140*/  LDL R7, [R1+0x33c] ;  /* 0x00033c0001077983 */ /* 0x001ea20000100800 */
[----:B---3--:R-:W-:-:S05]  /*8b150*/  @!P0 FMUL R9, R9, 16777216 ;  /* 0x4b80000009098820 */ /* 0x008fca0000400000 */
[----:B------:R0:W-:Y:S02]  /*8b160*/  @!P0 STL [R1+0x31c], R9 ;  /* 0x00031c0901008387 */ /* 0x0001e40000100800 */
[----:B0-----:R-:W-:Y:S01]  /*8b170*/  MOV R9, R6 ;  /* 0x0000000600097202 */ /* 0x001fe20000000f00 */
[----:B------:R-:W-:Y:S02]  /*8b180*/  MOV R6, R5 ;  /* 0x0000000500067202 */ /* 0x000fe40000000f00 */
[----:B------:R-:W-:Y:S01]  /*8b190*/  IMAD.MOV.U32 R5, RZ, RZ, R4 ;  /* 0x000000ffff057224 */ /* 0x000fe200078e0004 */
[----:B------:R-:W-:Y:S01]  /*8b1a0*/  MOV R4, R0 ;  /* 0x0000000000047202 */ /* 0x000fe20000000f00 */
[----:B------:R-:W-:Y:S01]  /*8b1b0*/  MOV R0, R27 ;  /* 0x0000001b00007202 */ /* 0x000fe20000000f00 */
[----:B------:R-:W-:Y:S02]  /*8b1c0*/  MOV R27, R10 ;  /* 0x0000000a001b7202 */ /* 0x000fe40000000f00 */
[----:B------:R-:W3:Y:S01]  /*8b1d0*/  LDL R10, [R1+0x35c] ;  /* 0x00035c00010a7983 */ /* 0x000ee20000100800 */
[----:B--2---:R-:W-:-:S03]  /*8b1e0*/  @!P0 FMUL R7, R7, 16777216 ;  /* 0x4b80000007078820 */ /* 0x004fc60000400000 */
[----:B---3--:R0:W-:Y:S04]  /*8b1f0*/  STL [R1+0x1a68], R10 ;  /* 0x001a680a01007387 */ /* 0x0081e80000100800 */
[----:B0-----:R-:W2:Y:S01]  /*8b200*/  LDL R10, [R1+0x344] ;  /* 0x00034400010a7983 */ /* 0x001ea20000100800 */
[----:B------:R0:W-:Y:S03]  /*8b210*/  @!P0 STL [R1+0x33c], R7 ;  /* 0x00033c0701008387 */ /* 0x0001e60000100800 */
[----:B0-----:R-:W3:Y:S01]  /*8b220*/  LDL.LU R7, [R1+0x1a8c] ;  /* 0x001a8c0001077983 */ /* 0x001ee20000300800 */
[----:B------:R2:W-:Y:S02]  /*8b230*/  STL [R1+0x1a88], R8 ;  /* 0x001a880801007387 */ /* 0x0005e40000100800 */
[----:B--2---:R-:W-:Y:S01]  /*8b240*/  IMAD.MOV.U32 R8, RZ, RZ, R10 ;  /* 0x000000ffff087224 */ /* 0x004fe200078e000a */
[----:B------:R-:W-:-:S02]  /*8b250*/  MOV R10, R9 ;  /* 0x00000009000a7202 */ /* 0x000fc40000000f00 */
[----:B---3--:R-:W-:Y:S01]  /*8b260*/  MOV R9, R7 ;  /* 0x0000000700097202 */ /* 0x008fe20000000f00 */
[----:B------:R-:W-:Y:S02]  /*8b270*/  MOV R7, R6 ;  /* 0x0000000600077202 */ /* 0x000fe40000000f00 */
[----:B------:R-:W-:Y:S02]  /*8b280*/  IMAD.MOV.U32 R6, RZ, RZ, R5 ;  /* 0x000000ffff067224 */ /* 0x000fe400078e0005 */
[----:B------:R-:W2:Y:S04]  /*8b290*/  LDL.LU R5, [R1+0x374] ;  /* 0x0003740001057983 */ /* 0x000ea80000300800 */
[----:B--2---:R0:W-:Y:S04]  /*8b2a0*/  STL [R1+0x1a64], R5 ;  /* 0x001a640501007387 */ /* 0x0041e80000100800 */
[----:B0-----:R-:W2:Y:S01]  /*8b2b0*/  LDL R5, [R1+0x350] ;  /* 0x0003500001057983 */ /* 0x001ea20000100800 */
[----:B------:R-:W-:-:S03]  /*8b2c0*/  @!P0 FMUL R8, R8, 16777216 ;  /* 0x4b80000008088820 */ /* 0x000fc60000400000 */
[----:B--2---:R0:W-:Y:S04]  /*8b2d0*/  STL [R1+0x1a84], R5 ;  /* 0x001a840501007387 */ /* 0x0041e80000100800 */
[----:B0-----:R-:W2:Y:S01]  /*8b2e0*/  LDL R5, [R1+0x348] ;  /* 0x0003480001057983 */ /* 0x001ea20000100800 */
[----:B------:R0:W-:Y:S03]  /*8b2f0*/  @!P0 STL [R1+0x344], R8 ;  /* 0x0003440801008387 */ /* 0x0001e60000100800 */
[----:B0-----:R-:W3:Y:S01]  /*8b300*/  LDL.LU R8, [R1+0x1a88] ;  /* 0x001a880001087983 */ /* 0x001ee20000300800 */
[----:B--2---:R-:W-:-:S05]  /*8b310*/  @!P0 FMUL R5, R5, 16777216 ;  /* 0x4b80000005058820 */ /* 0x004fca0000400000 */
[----:B------:R0:W-:Y:S04]  /*8b320*/  @!P0 STL [R1+0x348], R5 ;  /* 0x0003480501008387 */ /* 0x0001e80000100800 */
[----:B0-----:R-:W2:Y:S01]  /*8b330*/  LDL.LU R5, [R1+0x1a84] ;  /* 0x001a840001057983 */ /* 0x001ea20000300800 */
[----:B------:R-:W-:Y:S02]  /*8b340*/  @!P0 FMUL R9, R9, 16777216 ;  /* 0x4b80000009098820 */ /* 0x000fe40000400000 */
[----:B---3--:R-:W-:Y:S02]  /*8b350*/  @!P0 FMUL R8, R8, 16777216 ;  /* 0x4b80000008088820 */ /* 0x008fe40000400000 */
[----:B--2---:R-:W-:-:S05]  /*8b360*/  @!P0 FMUL R5, R5, 16777216 ;  /* 0x4b80000005058820 */ /* 0x004fca0000400000 */
[----:B------:R0:W-:Y:S04]  /*8b370*/  @!P0 STL [R1+0x350], R5 ;  /* 0x0003500501008387 */ /* 0x0001e80000100800 */
[----:B0-----:R-:W2:Y:S01]  /*8b380*/  LDL R5, [R1+0x364] ;  /* 0x0003640001057983 */ /* 0x001ea20000100800 */
[----:B------:R0:W-:Y:S03]  /*8b390*/  @!P0 STL [R1+0x354], R9 ;  /* 0x0003540901008387 */ /* 0x0001e60000100800 */
[----:B0-----:R-:W3:Y:S01]  /*8b3a0*/  LDL.LU R9, [R1+0x1a80] ;  /* 0x001a800001097983 */ /* 0x001ee20000300800 */
[----:B------:R0:W-:Y:S03]  /*8b3b0*/  @!P0 STL [R1+0x360], R8 ;  /* 0x0003600801008387 */ /* 0x0001e60000100800 */
[----:B0-----:R-:W3:Y:S01]  /*8b3c0*/  LDL.LU R8, [R1+0x1a7c] ;  /* 0x001a7c0001087983 */ /* 0x001ee20000300800 */
[----:B--2---:R-:W-:-:S02]  /*8b3d0*/  @!P0 FMUL R5, R5, 16777216 ;  /* 0x4b80000005058820 */ /* 0x004fc40000400000 */
[----:B---3--:R-:W-:-:S05]  /*8b3e0*/  @!P0 FMUL R8, R8, 16777216 ;  /* 0x4b80000008088820 */ /* 0x008fca0000400000 */
[----:B------:R0:W-:Y:S02]  /*8b3f0*/  STL [R1+0x187c], R8 ;  /* 0x00187c0801007387 */ /* 0x0001e40000100800 */
[----:B0-----:R-:W-:-:S05]  /*8b400*/  MOV R8, R10 ;  /* 0x0000000a00087202 */ /* 0x001fca0000000f00 */
[----:B------:R0:W-:Y:S01]  /*8b410*/  STL [R1+0x1a20], R8 ;  /* 0x001a200801007387 */ /* 0x0001e20000100800 */
[----:B------:R1:W-:Y:S03]  /*8b420*/  @!P0 STL [R1+0x364], R5 ;  /* 0x0003640501008387 */ /* 0x0003e60000100800 */
[----:B0-----:R-:W2:Y:S04]  /*8b430*/  LDL R8, [R1+0x308] ;  /* 0x0003080001087983 */ /* 0x001ea80000100800 */
[----:B-1----:R-:W3:Y:S01]  /*8b440*/  LDL R5, [R1+0x310] ;  /* 0x0003100001057983 */ /* 0x002ee20000100800 */
[----:B------:R0:W-:Y:S03]  /*8b450*/  STL [R1+0x1a24], R7 ;  /* 0x001a240701007387 */ /* 0x0001e60000100800 */
[----:B0-----:R-:W2:Y:S01]  /*8b460*/  LDL.LU R7, [R1+0x370] ;  /* 0x0003700001077983 */ /* 0x001ea20000300800 */
[----:B------:R-:W-:Y:S01]  /*8b470*/  MOV R10, R27 ;  /* 0x0000001b000a7202 */ /* 0x000fe20000000f00 */
[----:B------:R-:W-:-:S02]  /*8b480*/  MOV R27, R24 ;  /* 0x00000018001b7202 */ /* 0x000fc40000000f00 */
[----:B------:R-:W-:Y:S01]  /*8b490*/  IMAD.MOV.U32 R24, RZ, RZ, R12 ;  /* 0x000000ffff187224 */ /* 0x000fe200078e000c */
[----:B--2---:R0:W-:Y:S04]  /*8b4a0*/  STL [R1+0x1a6c], R7 ;  /* 0x001a6c0701007387 */ /* 0x0041e80000100800 */
[----:B0-----:R-:W2:Y:S01]  /*8b4b0*/  LDL R7, [R1+0x300] ;  /* 0x0003000001077983 */ /* 0x001ea20000100800 */
[----:B------:R-:W2:Y:S03]  /*8b4c0*/  LDL.LU R12, [R1+0x378] ;  /* 0x00037800010c7983 */ /* 0x000ea60000300800 */
[----:B--2---:R0:W-:Y:S04]  /*8b4d0*/  STL [R1+0x1a34], R12 ;  /* 0x001a340c01007387 */ /* 0x0041e80000100800 */
[----:B0-----:R-:W2:Y:S01]  /*8b4e0*/  LDL.LU R12, [R1+0x36c] ;  /* 0x00036c00010c7983 */ /* 0x001ea20000300800 */
[----:B------:R-:W-:-:S03]  /*8b4f0*/  FSETP.GEU.AND P0, PT, |R9|, 1.175494350822287508e-38, PT ;  /* 0x008000000900780b */ /* 0x000fc60003f0e200 */
[----:B--2---:R0:W-:Y:S04]  /*8b500*/  STL [R1+0x1a70], R12 ;  /* 0x001a700c01007387 */ /* 0x0041e80000100800 */
[----:B0-----:R-:W2:Y:S01]  /*8b510*/  LDL R12, [R1+0x2f8] ;  /* 0x0002f800010c7983 */ /* 0x001ea20000100800 */
[----:B------:R0:W-:Y:S03]  /*8b520*/  STL [R1+0x1a74], R9 ;  /* 0x001a740901007387 */ /* 0x0001e60000100800 */
[----:B0-----:R-:W4:Y:S01]  /*8b530*/  LDL R9, [R1+0x2f0] ;  /* 0x0002f00001097983 */ /* 0x001f220000100800 */
[----:B------:R-:W-:Y:S02]  /*8b540*/  @P1 FMUL R7, R7, 0.25 ;  /* 0x3e80000007071820 */ /* 0x000fe40000400000 */
[----:B---3--:R-:W-:-:S02]  /*8b550*/  @P1 FMUL R5, R5, 0.25 ;  /* 0x3e80000005051820 */ /* 0x008fc40000400000 */
[----:B------:R-:W-:Y:S02]  /*8b560*/  @P1 FMUL R8, R8, 0.25 ;  /* 0x3e80000008081820 */ /* 0x000fe40000400000 */
[----:B--2---:R-:W-:Y:S02]  /*8b570*/  @P1 FMUL R12, R12, 0.25 ;  /* 0x3e8000000c0c1820 */ /* 0x004fe40000400000 */
[----:B----4-:R-:W-:-:S05]  /*8b580*/  @P1 FMUL R9, R9, 0.25 ;  /* 0x3e80000009091820 */ /* 0x010fca0000400000 */
[----:B------:R-:W-:Y:S01]  /*8b590*/  @P1 STL [R1+0x2f0], R9 ;  /* 0x0002f00901001387 */ /* 0x000fe20000100800 */
[----:B------:R-:W-:Y:S02]  /*8b5a0*/  @P1 STL [R1+0x2f8], R12 ;  /* 0x0002f80c01001387 */ /* 0x000fe40000100800 */
[----:B------:R-:W-:Y:S02]  /*8b5b0*/  @P1 STL [R1+0x300], R7 ;  /* 0x0003000701001387 */ /* 0x000fe40000100800 */
[----:B------:R0:W-:Y:S02]  /*8b5c0*/  @P1 STL [R1+0x310], R5 ;  /* 0x0003100501001387 */ /* 0x0001e40000100800 */
[----:B0-----:R-:W2:Y:S01]  /*8b5d0*/  LDL R5, [R1+0x318] ;  /* 0x0003180001057983 */ /* 0x001ea20000100800 */
[----:B------:R0:W-:Y:S02]  /*8b5e0*/  @P1 STL [R1+0x308], R8 ;  /* 0x0003080801001387 */ /* 0x0001e40000100800 */
[----:B------:R-:W3:Y:S02]  /*8b5f0*/  LDL R9, [R1+0x338] ;  /* 0x0003380001097983 */ /* 0x000ee40000100800 */
[----:B---3--:R1:W-:Y:S01]  /*8b600*/  STL [R1+0x1a78], R9 ;  /* 0x001a780901007387 */ /* 0x0083e20000100800 */
[----:B--2---:R-:W-:Y:S01]  /*8b610*/  @P1 FMUL R5, R5, 0.25 ;  /* 0x3e80000005051820 */ /* 0x004fe20000400000 */
[----:B0-----:R-:W-:Y:S01]  /*8b620*/  MOV R8, R10 ;  /* 0x0000000a00087202 */ /* 0x001fe20000000f00 */
[----:B------:R-:W2:Y:S01]  /*8b630*/  LDL R12, [R1+0x340] ;  /* 0x00034000010c7983 */ /* 0x000ea20000100800 */
[----:B------:R-:W3:Y:S04]  /*8b640*/  LDL R7, [R1+0x34c] ;  /* 0x00034c0001077983 */ /* 0x000ee80000100800 */
[----:B------:R-:W4:Y:S04]  /*8b650*/  LDL R10, [R1+0x358] ;  /* 0x00035800010a7983 */ /* 0x000f280000100800 */
[----:B-1----:R-:W2:Y:S01]  /*8b660*/  LDL R9, [R1+0x330] ;  /* 0x0003300001097983 */ /* 0x002ea20000100800 */
[----:B------:R0:W-:Y:S03]  /*8b670*/  @P1 STL [R1+0x318], R5 ;  /* 0x0003180501001387 */ /* 0x0001e60000100800 */
[----:B0-----:R-:W3:Y:S01]  /*8b680*/  LDL R5, [R1+0x368] ;  /* 0x0003680001057983 */ /* 0x001ee20000100800 */
        /* <DEDUP_REMOVED lines=11> */
[----:B------:R0:W-:Y:S03]  /*8b740*/  @P1 STL [R1+0x34c], R7 ;  /* 0x00034c0701001387 */ /* 0x0001e60000100800 */
[----:B0-----:R-:W4:Y:S01]  /*8b750*/  LDL.LU R7, [R1+0x1a6c] ;  /* 0x001a6c0001077983 */ /* 0x001f220000300800 */
[----:B------:R0:W-:Y:S03]  /*8b760*/  @P1 STL [R1+0x358], R10 ;  /* 0x0003580a01001387 */ /* 0x0001e60000100800 */
[----:B0-----:R-:W2:Y:S01]  /*8b770*/  LDL.LU R10, [R1+0x1a68] ;  /* 0x001a6800010a7983 */ /* 0x001ea20000300800 */
[----:B------:R-:W-:-:S05]  /*8b780*/  @P1 FMUL R5, R5, 0.25 ;  /* 0x3e80000005051820 */ /* 0x000fca0000400000 */
[----:B------:R0:W-:Y:S04]  /*8b790*/  @P1 STL [R1+0x368], R5 ;  /* 0x0003680501001387 */ /* 0x0001e80000100800 */
[----:B0-----:R-:W4:Y:S01]  /*8b7a0*/  LDL.LU R5, [R1+0x1a64] ;  /* 0x001a640001057983 */ /* 0x001f220000300800 */
[----:B------:R0:W-:Y:S02]  /*8b7b0*/  STL [R1+0x1a5c], R6 ;  /* 0x001a5c0601007387 */ /* 0x0001e40000100800 */
[----:B---3--:R-:W-:Y:S02]  /*8b7c0*/  @P1 FMUL R12, R12, 0.25 ;  /* 0x3e8000000c0c1820 */ /* 0x008fe40000400000 */
[----:B--2---:R-:W-:-:S05]  /*8b7d0*/  @P1 FMUL R10, R10, 0.25 ;  /* 0x3e8000000a0a1820 */ /* 0x004fca0000400000 */
[----:B------:R-:W-:Y:S01]  /*8b7e0*/  @P1 STL [R1+0x35c], R10 ;  /* 0x00035c0a01001387 */ /* 0x000fe20000100800 */
[----:B0-----:R-:W2:Y:S02]  /*8b7f0*/  LDL R6, [R1+0x2f0] ;  /* 0x0002f00001067983 */ /* 0x001ea40000100800 */
[----:B------:R0:W-:Y:S02]  /*8b800*/  STL [R1+0x1a38], R12 ;  /* 0x001a380c01007387 */ /* 0x0001e40000100800 */
[----:B0-----:R-:W-:Y:S02]  /*8b810*/  MOV R12, R10 ;  /* 0x0000000a000c7202 */ /* 0x001fe40000000f00 */
[----:B------:R-:W3:Y:S01]  /*8b820*/  LDL.LU R10, [R1+0x1a60] ;  /* 0x001a6000010a7983 */ /* 0x000ee20000300800 */
[----:B----4-:R-:W-:Y:S02]  /*8b830*/  @P1 FMUL R7, R7, 0.25 ;  /* 0x3e80000007071820 */ /* 0x010fe40000400000 */
[----:B------:R-:W-:-:S02]  /*8b840*/  @P1 FMUL R9, R9, 0.25 ;  /* 0x3e80000009091820 */ /* 0x000fc40000400000 */
[----:B------:R-:W-:Y:S01]  /*8b850*/  @P1 FMUL R5, R5, 0.25 ;  /* 0x3e80000005051820 */ /* 0x000fe20000400000 */
[----:B------:R0:W-:Y:S04]  /*8b860*/  STL [R1+0x1a3c], R7 ;  /* 0x001a3c0701007387 */ /* 0x0001e80000100800 */
[----:B0-----:R-:W4:Y:S01]  /*8b870*/  LDL R7, [R1+0x358] ;  /* 0x0003580001077983 */ /* 0x001f220000100800 */
[----:B------:R0:W-:Y:S03]  /*8b880*/  STL [R1+0x1a40], R9 ;  /* 0x001a400901007387 */ /* 0x0001e60000100800 */
[----:B0-----:R-:W4:Y:S01]  /*8b890*/  LDL R9, [R1+0x340] ;  /* 0x0003400001097983 */ /* 0x001f220000100800 */
[----:B------:R0:W-:Y:S03]  /*8b8a0*/  STL [R1+0x1a44], R5 ;  /* 0x001a440501007387 */ /* 0x0001e60000100800 */
[----:B0-----:R-:W4:Y:S01]  /*8b8b0*/  LDL R5, [R1+0x318] ;  /* 0x0003180001057983 */ /* 0x001f220000100800 */
[----:B--2---:R-:W-:Y:S01]  /*8b8c0*/  @!P0 FMUL R6, R6, 16777216 ;  /* 0x4b80000006068820 */ /* 0x004fe20000400000 */
[----:B---3--:R-:W-:-:S02]  /*8b8d0*/  FSETP.GT.AND P1, PT, |R10|, 8.50705917302346158658e+37, PT ;  /* 0x7e8000000a00780b */ /* 0x008fc40003f24200 */
[----:B------:R0:W-:Y:S04]  /*8b8e0*/  STL [R1+0x1a48], R10 ;  /* 0x001a480a01007387 */ /* 0x0001e80000100800 */
[----:B0-----:R-:W2:Y:S01]  /*8b8f0*/  LDL R10, [R1+0x330] ;  /* 0x00033000010a7983 */ /* 0x001ea20000100800 */
[----:B------:R0:W-:Y:S03]  /*8b900*/  @!P0 STL [R1+0x2f0], R6 ;  /* 0x0002f00601008387 */ /* 0x0001e60000100800 */
[----:B0-----:R-:W3:Y:S04]  /*8b910*/  LDL.LU R6, [R1+0x1a5c] ;  /* 0x001a5c0001067983 */ /* 0x001ee80000300800 */
[----:B---3--:R0:W-:Y:S04]  /*8b920*/  STL [R1+0x1a1c], R6 ;  /* 0x001a1c0601007387 */ /* 0x0081e80000100800 */
[----:B0-----:R-:W3:Y:S02]  /*8b930*/  LDL R6, [R1+0x2f8] ;  /* 0x0002f80001067983 */ /* 0x001ee40000100800 */
[----:B---3--:R-:W-:-:S05]  /*8b940*/  @!P0 FMUL R6, R6, 16777216 ;  /* 0x4b80000006068820 */ /* 0x008fca0000400000 */
[----:B------:R2:W-:Y:S02]  /*8b950*/  @!P0 STL [R1+0x2f8], R6 ;  /* 0x0002f80601008387 */ /* 0x0005e40000100800 */
[----:B--2---:R-:W-:-:S05]  /*8b960*/  MOV R6, R10 ;  /* 0x0000000a00067202 */ /* 0x004fca0000000f00 */
[----:B------:R0:W-:Y:S04]  /*8b970*/  STL [R1+0x1a54], R6 ;  /* 0x001a540601007387 */ /* 0x0001e80000100800 */
[----:B0-----:R-:W2:Y:S04]  /*8b980*/  LDL R6, [R1+0x308] ;  /* 0x0003080001067983 */ /* 0x001ea80000100800 */
[----:B--2---:R0:W-:Y:S01]  /*8b990*/  STL [R1+0x1a58], R6 ;  /* 0x001a580601007387 */ /* 0x0041e20000100800 */
[----:B------:R-:W2:Y:S03]  /*8b9a0*/  LDL R10, [R1+0x310] ;  /* 0x00031000010a7983 */ /* 0x000ea60000100800 */
[----:B0-----:R-:W3:Y:S02]  /*8b9b0*/  LDL R6, [R1+0x300] ;  /* 0x0003000001067983 */ /* 0x001ee40000100800 */
[----:B---3--:R-:W-:-:S05]  /*8b9c0*/  @!P0 FMUL R6, R6, 16777216 ;  /* 0x4b80000006068820 */ /* 0x008fca0000400000 */
[----:B------:R0:W-:Y:S04]  /*8b9d0*/  @!P0 STL [R1+0x300], R6 ;  /* 0x0003000601008387 */ /* 0x0001e80000100800 */
[----:B0-----:R-:W3:Y:S01]  /*8b9e0*/  LDL.LU R6, [R1+0x1a58] ;  /* 0x001a580001067983 */ /* 0x001ee20000300800 */
[----:B--2---:R-:W-:Y:S02]  /*8b9f0*/  @!P0 FMUL R10, R10, 16777216 ;  /* 0x4b8000000a0a8820 */ /* 0x004fe40000400000 */
[----:B---3--:R-:W-:-:S05]  /*8ba00*/  @!P0 FMUL R6, R6, 16777216 ;  /* 0x4b80000006068820 */ /* 0x008fca0000400000 */
[----:B------:R0:W-:Y:S04]  /*8ba10*/  @!P0 STL [R1+0x308], R6 ;  /* 0x0003080601008387 */ /* 0x0001e80000100800 */
[----:B0-----:R-:W2:Y:S01]  /*8ba20*/  LDL.LU R6, [R1+0x1a54] ;  /* 0x001a540001067983 */ /* 0x001ea20000300800 */
[----:B------:R0:W-:Y:S03]  /*8ba30*/  @!P0 STL [R1+0x310], R10 ;  /* 0x0003100a01008387 */ /* 0x0001e60000100800 */
[----:B0-----:R-:W3:Y:S04]  /*8ba40*/  LDL R10, [R1+0x338] ;  /* 0x00033800010a7983 */ /* 0x001ee80000100800 */
[----:B---3--:R2:W-:Y:S02]  /*8ba50*/  STL [R1+0x1a4c], R10 ;  /* 0x001a4c0a01007387 */ /* 0x0085e40000100800 */
[----:B--2---:R-:W-:-:S05]  /*8ba60*/  IMAD.MOV.U32 R10, RZ, RZ, R6 ;  /* 0x000000ffff0a7224 */ /* 0x004fca00078e0006 */
[----:B------:R4:W-:Y:S01]  /*8ba70*/  STL [R1+0x1a50], R10 ;  /* 0x001a500a01007387 */ /* 0x0009e20000100800 */
[----:B------:R-:W2:Y:S01]  /*8ba80*/  LDL R6, [R1+0x368] ;  /* 0x0003680001067983 */ /* 0x000ea20000100800 */
[----:B----4-:R-:W-:Y:S01]  /*8ba90*/  MOV R10, R5 ;  /* 0x00000005000a7202 */ /* 0x010fe20000000f00 */
[----:B------:R-:W-:Y:S02]  /*8baa0*/  MOV R5, R9 ;  /* 0x0000000900057202 */ /* 0x000fe40000000f00 */
[----:B------:R-:W3:Y:S02]  /*8bab0*/  LDL R9, [R1+0x34c] ;  /* 0x00034c0001097983 */ /* 0x000ee40000100800 */
[----:B------:R-:W-:-:S05]  /*8bac0*/  @!P0 FMUL R10, R10, 16777216 ;  /* 0x4b8000000a0a8820 */ /* 0x000fca0000400000 */
[----:B------:R0:W-:Y:S04]  /*8bad0*/  @!P0 STL [R1+0x318], R10 ;  /* 0x0003180a01008387 */ /* 0x0001e80000100800 */
[----:B0-----:R-:W4:Y:S02]  /*8bae0*/  LDL.LU R10, [R1+0x1a50] ;  /* 0x001a5000010a7983 */ /* 0x001f240000300800 */
[----:B----4-:R-:W-:-:S05]  /*8baf0*/  @!P0 FMUL R10, R10, 16777216 ;  /* 0x4b8000000a0a8820 */ /* 0x010fca0000400000 */
[----:B------:R0:W-:Y:S04]  /*8bb00*/  @!P0 STL [R1+0x330], R10 ;  /* 0x0003300a01008387 */ /* 0x0001e80000100800 */
[----:B0-----:R-:W4:Y:S01]  /*8bb10*/  LDL.LU R10, [R1+0x1a4c] ;  /* 0x001a4c00010a7983 */ /* 0x001f220000300800 */
[----:B------:R-:W-:Y:S02]  /*8bb20*/  @!P0 FMUL R5, R5, 16777216 ;  /* 0x4b80000005058820 */ /* 0x000fe40000400000 */
[----:B---3--:R-:W-:Y:S02]  /*8bb30*/  @!P0 FMUL R9, R9, 16777216 ;  /* 0x4b80000009098820 */ /* 0x008fe40000400000 */
[----:B------:R-:W-:Y:S02]  /*8bb40*/  @!P0 FMUL R7, R7, 16777216 ;  /* 0x4b80000007078820 */ /* 0x000fe40000400000 */
[----:B------:R-:W-:-:S02]  /*8bb50*/  @!P0 FMUL R12, R12, 16777216 ;  /* 0x4b8000000c0c8820 */ /* 0x000fc40000400000 */
[----:B----4-:R-:W-:-:S05]  /*8bb60*/  @!P0 FMUL R10, R10, 16777216 ;  /* 0x4b8000000a0a8820 */ /* 0x010fca0000400000 */
[----:B------:R0:W-:Y:S04]  /*8bb70*/  @!P0 STL [R1+0x338], R10 ;  /* 0x0003380a01008387 */ /* 0x0001e80000100800 */
[----:B0-----:R-:W3:Y:S01]  /*8bb80*/  LDL.LU R10, [R1+0x1a48] ;  /* 0x001a4800010a7983 */ /* 0x001ee20000300800 */
[----:B------:R0:W-:Y:S03]  /*8bb90*/  @!P0 STL [R1+0x340], R5 ;  /* 0x0003400501008387 */ /* 0x0001e60000100800 */
[----:B0-----:R-:W4:Y:S01]  /*8bba0*/  LDL.LU R5, [R1+0x1a44] ;  /* 0x001a440001057983 */ /* 0x001f220000300800 */
[----:B------:R0:W-:Y:S03]  /*8bbb0*/  @!P0 STL [R1+0x34c], R9 ;  /* 0x00034c0901008387 */ /* 0x0001e60000100800 */
[----:B0-----:R-:W3:Y:S01]  /*8bbc0*/  LDL.LU R9, [R1+0x1a40] ;  /* 0x001a400001097983 */ /* 0x001ee20000300800 */
[----:B------:R0:W-:Y:S03]  /*8bbd0*/  @!P0 STL [R1+0x358], R7 ;  /* 0x0003580701008387 */ /* 0x0001e60000100800 */
[----:B0-----:R-:W3:Y:S01]  /*8bbe0*/  LDL.LU R7, [R1+0x1a3c] ;  /* 0x001a3c0001077983 */ /* 0x001ee20000300800 */
[----:B------:R0:W-:Y:S03]  /*8bbf0*/  @!P0 STL [R1+0x35c], R12 ;  /* 0x00035c0c01008387 */ /* 0x0001e60000100800 */
[----:B0-----:R-:W3:Y:S01]  /*8bc00*/  LDL.LU R12, [R1+0x1a38] ;  /* 0x001a3800010c7983 */ /* 0x001ee20000300800 */
[----:B--2---:R-:W-:-:S02]  /*8bc10*/  @!P0 FMUL R6, R6, 16777216 ;  /* 0x4b80000006068820 */ /* 0x004fc40000400000 */
[----:B----4-:R-:W-:Y:S02]  /*8bc20*/  @!P0 FMUL R5, R5, 16777216 ;  /* 0x4b80000005058820 */ /* 0x010fe40000400000 */
[----:B---3--:R-:W-:Y:S02]  /*8bc30*/  @!P0 FMUL R9, R9, 16777216 ;  /* 0x4b80000009098820 */ /* 0x008fe40000400000 */
[----:B------:R-:W-:Y:S02]  /*8bc40*/  @!P0 FMUL R7, R7, 16777216 ;  /* 0x4b80000007078820 */ /* 0x000fe40000400000 */
[----:B------:R-:W-:-:S05]  /*8bc50*/  @!P0 FMUL R12, R12, 16777216 ;  /* 0x4b8000000c0c8820 */ /* 0x000fca0000400000 */
[----:B------:R0:W-:Y:S04]  /*8bc60*/  STL [R1+0x36c], R12 ;  /* 0x00036c0c01007387 */ /* 0x0001e80000100800 */
[----:B0-----:R-:W2:Y:S01]  /*8bc70*/  LDL.LU R12, [R1+0x1a34] ;  /* 0x001a3400010c7983 */ /* 0x001ea20000300800 */
[----:B------:R-:W-:Y:S02]  /*8bc80*/  @!P0 STL [R1+0x368], R6 ;  /* 0x0003680601008387 */ /* 0x000fe40000100800 */
[----:B------:R0:W-:Y:S02]  /*8bc90*/  STL [R1+0x1880], R9 ;  /* 0x0018800901007387 */ /* 0x0001e40000100800 */
[----:B------:R-:W-:Y:S01]  /*8bca0*/  STL [R1+0x370], R7 ;  /* 0x0003700701007387 */ /* 0x000fe20000100800 */
[----:B0-----:R-:W-:-:S05]  /*8bcb0*/  MOV R9, R8 ;  /* 0x0000000800097202 */ /* 0x001fca0000000f00 */
[----:B------:R0:W-:Y:S01]  /*8bcc0*/  STL [R1+0x1a28], R9 ;  /* 0x001a280901007387 */ /* 0x0001e20000100800 */
[----:B------:R-:W-:Y:S03]  /*8bcd0*/  STL [R1+0x374], R5 ;  /* 0x0003740501007387 */ /* 0x000fe60000100800 */
[----:B0-----:R-:W3:Y:S04]  /*8bce0*/  LDL R9, [R1+0x384] ;  /* 0x0003840001097983 */ /* 0x001ee80000100800 */
[----:B---3--:R0:W-:Y:S04]  /*8bcf0*/  STL [R1+0x1a2c], R9 ;  /* 0x001a2c0901007387 */ /* 0x0081e80000100800 */
[----:B0-----:R-:W3:Y:S04]  /*8bd00*/  LDL R9, [R1+0x380] ;  /* 0x0003800001097983 */ /* 0x001ee80000100800 */
[----:B---3--:R0:W-:Y:S01]  /*8bd10*/  STL [R1+0x1a30], R9 ;  /* 0x001a300901007387 */ /* 0x0081e20000100800 */
[----:B------:R-:W3:Y:S02]  /*8bd20*/  LDL R7, [R1+0x388] ;  /* 0x0003880001077983 */ /* 0x000ee40000100800 */
[----:B------:R-:W4:Y:S02]  /*8bd30*/  LDL R8, [R1+0x38c] ;  /* 0x00038c0001087983 */ /* 0x000f240000100800 */
[----:B------:R-:W2:Y:S01]  /*8bd40*/  LDL R6, [R1+0x3a4] ;  /* 0x0003a40001067983 */ /* 0x000ea20000100800 */
[----:B------:R-:W2:Y:S04]  /*8bd50*/  LDL R5, [R1+0x3ac] ;  /* 0x0003ac0001057983 */ /* 0x000ea80000100800 */
[----:B0-----:R-:W2:Y:S02]  /*8bd60*/  LDL R9, [R1+0x37c] ;  /* 0x00037c0001097983 */ /* 0x001ea40000100800 */
[----:B--2---:R-:W-:-:S05]  /*8bd70*/  @P1 FMUL R9, R9, 0.25 ;  /* 0x3e80000009091820 */ /* 0x004fca0000400000 */
[----:B------:R0:W-:Y:S04]  /*8bd80*/  @P1 STL [R1+0x37c], R9 ;  /* 0x00037c0901001387 */ /* 0x0001e80000100800 */
[----:B0-----:R-:W2:Y:S02]  /*8bd90*/  LDL.LU R9, [R1+0x1a30] ;  /* 0x001a300001097983 */ /* 0x001ea40000300800 */
[----:B--2---:R-:W-:-:S05]  /*8bda0*/  @P1 FMUL R9, R9, 0.25 ;  /* 0x3e80000009091820 */ /* 0x004fca0000400000 */
[----:B------:R0:W-:Y:S04]  /*8bdb0*/  @P1 STL [R1+0x380], R9 ;  /* 0x0003800901001387 */ /* 0x0001e80000100800 */
[----:B0-----:R-:W2:Y:S01]  /*8bdc0*/  LDL.LU R9, [R1+0x1a2c] ;  /* 0x001a2c0001097983 */ /* 0x001ea20000300800 */
        /* <DEDUP_REMOVED lines=9> */
[----:B------:R-:W-:-:S02]  /*8be60*/  @P1 FMUL R6, R6, 0.25 ;  /* 0x3e80000006061820 */ /* 0x000fc40000400000 */
[----:B------:R-:W-:-:S03]  /*8be70*/  @P1 FMUL R5, R5, 0.25 ;  /* 0x3e80000005051820 */ /* 0x000fc60000400000 */
[----:B------:R0:W-:Y:S04]  /*8be80*/  @P1 STL [R1+0x3a4], R6 ;  /* 0x0003a40601001387 */ /* 0x0001e80000100800 */
[----:B0-----:R-:W2:Y:S01]  /*8be90*/  LDL.LU R6, [R1+0x1a1c] ;  /* 0x001a1c0001067983 */ /* 0x001ea20000300800 */
[----:B------:R0:W-:Y:S02]  /*8bea0*/  @P1 STL [R1+0x3ac], R5 ;  /* 0x0003ac0501001387 */ /* 0x0001e40000100800 */
[----:B0-----:R-:W-:Y:S01]  /*8beb0*/  IMAD.MOV.U32 R5, RZ, RZ, R4 ;  /* 0x000000ffff057224 */ /* 0x001fe200078e0004 */
[----:B------:R-:W-:Y:S01]  /*8bec0*/  MOV R4, R2 ;  /* 0x0000000200047202 */ /* 0x000fe20000000f00 */
[----:B------:R-:W-:Y:S01]  /*8bed0*/  MOV R2, R29 ;  /* 0x0000001d00027202 */ /* 0x000fe20000000f00 */
[----:B------:R-:W-:Y:S01]  /*8bee0*/  MOV R29, R23 ;  /* 0x00000017001d7202 */ /* 0x000fe20000000f00 */
[----:B------:R-:W-:-:S02]  /*8bef0*/  IMAD.MOV.U32 R23, RZ, RZ, R11 ;  /* 0x000000ffff177224 */ /* 0x000fc400078e000b */
[----:B------:R-:W2:Y:S01]  /*8bf00*/  LDL R11, [R1+0x3dc] ;  /* 0x0003dc00010b7983 */ /* 0x000ea20000100800 */
[----:B---3--:R-:W-:-:S05]  /*8bf10*/  @P1 FMUL R7, R7, 0.25 ;  /* 0x3e80000007071820 */ /* 0x008fca0000400000 */
[----:B------:R-:W-:Y:S01]  /*8bf20*/  @P1 STL [R1+0x394], R7 ;  /* 0x0003940701001387 */ /* 0x000fe20000100800 */
[----:B------:R0:W-:Y:S02]  /*8bf30*/  STL [R1+0x1a10], R7 ;  /* 0x001a100701007387 */ /* 0x0001e40000100800 */
[----:B----4-:R-:W-:Y:S01]  /*8bf40*/  @P1 FMUL R8, R8, 0.25 ;  /* 0x3e80000008081820 */ /* 0x010fe20000400000 */
[----:B0-----:R-:W3:Y:S04]  /*8bf50*/  LDL R7, [R1+0x3c0] ;  /* 0x0003c00001077983 */ /* 0x001ee80000100800 */
[----:B------:R-:W-:Y:S02]  /*8bf60*/  @P1 STL [R1+0x39c], R8 ;  /* 0x00039c0801001387 */ /* 0x000fe40000100800 */
[----:B------:R0:W-:Y:S02]  /*8bf70*/  STL [R1+0x1a14], R8 ;  /* 0x001a140801007387 */ /* 0x0001e40000100800 */
[----:B0-----:R-:W4:Y:S01]  /*8bf80*/  LDL R8, [R1+0x3d4] ;  /* 0x0003d40001087983 */ /* 0x001f220000100800 */
[----:B--2---:R-:W-:-:S05]  /*8bf90*/  @P1 FMUL R9, R9, 0.25 ;  /* 0x3e80000009091820 */ /* 0x004fca0000400000 */
[----:B------:R-:W-:Y:S01]  /*8bfa0*/  @P1 STL [R1+0x3b8], R9 ;  /* 0x0003b80901001387 */ /* 0x000fe20000100800 */
[----:B------:R-:W-:Y:S02]  /*8bfb0*/  @P1 FMUL R11, R11, 0.25 ;  /* 0x3e8000000b0b1820 */ /* 0x000fe40000400000 */
[----:B---3--:R-:W-:-:S05]  /*8bfc0*/  @P1 FMUL R7, R7, 0.25 ;  /* 0x3e80000007071820 */ /* 0x008fca0000400000 */
[----:B------:R-:W-:Y:S01]  /*8bfd0*/  @P1 STL [R1+0x3c0], R7 ;  /* 0x0003c00701001387 */ /* 0x000fe20000100800 */
[----:B----4-:R-:W-:-:S05]  /*8bfe0*/  @P1 FMUL R8, R8, 0.25 ;  /* 0x3e80000008081820 */ /* 0x010fca0000400000 */
[----:B------:R0:W-:Y:S04]  /*8bff0*/  @P1 STL [R1+0x3d4], R8 ;  /* 0x0003d40801001387 */ /* 0x0001e80000100800 */
[----:B0-----:R-:W2:Y:S01]  /*8c000*/  LDL R8, [R1+0x3e4] ;  /* 0x0003e40001087983 */ /* 0x001ea20000100800 */
[----:B------:R0:W-:Y:S03]  /*8c010*/  @P1 STL [R1+0x3dc], R11 ;  /* 0x0003dc0b01001387 */ /* 0x0001e60000100800 */
[----:B0-----:R-:W3:Y:S01]  /*8c020*/  LDL.LU R11, [R1+0x1a18] ;  /* 0x001a1800010b7983 */ /* 0x001ee20000300800 */
[----:B------:R-:W-:Y:S01]  /*8c030*/  FSETP.GEU.AND P0, PT, |R10|, 1.175494350822287508e-38, PT ;  /* 0x008000000a00780b */ /* 0x000fe20003f0e200 */
[----:B------:R-:W-:-:S02]  /*8c040*/  @P1 FMUL R6, R6, 0.25 ;  /* 0x3e80000006061820 */ /* 0x000fc40000400000 */
[----:B------:R-:W-:Y:S02]  /*8c050*/  @P1 FMUL R10, R10, 0.25 ;  /* 0x3e8000000a0a1820 */ /* 0x000fe40000400000 */
[----:B------:R-:W-:Y:S01]  /*8c060*/  @P1 FMUL R12, R12, 0.25 ;  /* 0x3e8000000c0c1820 */ /* 0x000fe20000400000 */
[----:B------:R-:W-:Y:S01]  /*8c070*/  @P1 STL [R1+0x3cc], R6 ;  /* 0x0003cc0601001387 */ /* 0x000fe20000100800 */
[----:B------:R0:W-:Y:S02]  /*8c080*/  STL [R1+0x1a04], R6 ;  /* 0x001a040601007387 */ /* 0x0001e40000100800 */
[----:B------:R1:W-:Y:S04]  /*8c090*/  STL [R1+0x19f4], R10 ;  /* 0x0019f40a01007387 */ /* 0x0003e80000100800 */
[----:B------:R-:W-:Y:S01]  /*8c0a0*/  @!P0 FMUL R12, R12, 16777216 ;  /* 0x4b8000000c0c8820 */ /* 0x000fe20000400000 */
[----:B0-----:R-:W4:Y:S01]  /*8c0b0*/  LDL R6, [R1+0x37c] ;  /* 0x00037c0001067983 */ /* 0x001f220000100800 */
[----:B-1----:R-:W-:-:S02]  /*8c0c0*/  MOV R10, R7 ;  /* 0x00000007000a7202 */ /* 0x002fc40000000f00 */
[----:B------:R-:W4:Y:S02]  /*8c0d0*/  LDL R7, [R1+0x380] ;  /* 0x0003800001077983 */ /* 0x000f240000100800 */
[----:B--2---:R-:W-:-:S05]  /*8c0e0*/  @P1 FMUL R8, R8, 0.25 ;  /* 0x3e80000008081820 */ /* 0x004fca0000400000 */
[----:B------:R-:W-:Y:S01]  /*8c0f0*/  @P1 STL [R1+0x3e4], R8 ;  /* 0x0003e40801001387 */ /* 0x000fe20000100800 */
[----:B---3--:R-:W-:-:S03]  /*8c100*/  FSETP.GT.AND P1, PT, |R11|, 8.50705917302346158658e+37, PT ;  /* 0x7e8000000b00780b */ /* 0x008fc60003f24200 */
[----:B------:R0:W-:Y:S02]  /*8c110*/  STL [R1+0x19f8], R11 ;  /* 0x0019f80b01007387 */ /* 0x0001e40000100800 */
[----:B0-----:R-:W-:Y:S02]  /*8c120*/  MOV R11, R8 ;  /* 0x00000008000b7202 */ /* 0x001fe40000000f00 */
[----:B------:R-:W2:Y:S01]  /*8c130*/  LDL.LU R8, [R1+0x1a14] ;  /* 0x001a140001087983 */ /* 0x000ea20000300800 */
[----:B------:R0:W-:Y:S03]  /*8c140*/  STL [R1+0x378], R12 ;  /* 0x0003780c01007387 */ /* 0x0001e60000100800 */
[----:B0-----:R-:W3:Y:S01]  /*8c150*/  LDL R12, [R1+0x3d0] ;  /* 0x0003d000010c7983 */ /* 0x001ee20000100800 */
[----:B----4-:R-:W-:-:S03]  /*8c160*/  @!P0 FMUL R6, R6, 16777216 ;  /* 0x4b80000006068820 */ /* 0x010fc60000400000 */
[----:B---3--:R0:W-:Y:S04]  /*8c170*/  STL [R1+0x19ec], R12 ;  /* 0x0019ec0c01007387 */ /* 0x0081e80000100800 */
[----:B0-----:R-:W3:Y:S01]  /*8c180*/  LDL R12, [R1+0x384] ;  /* 0x00038400010c7983 */ /* 0x001ee20000100800 */
[----:B------:R-:W-:Y:S02]  /*8c190*/  @!P0 FMUL R7, R7, 16777216 ;  /* 0x4b80000007078820 */ /* 0x000fe40000400000 */
[----:B------:R0:W-:Y:S02]  /*8c1a0*/  @!P0 STL [R1+0x37c], R6 ;  /* 0x00037c0601008387 */ /* 0x0001e40000100800 */
[----:B0-----:R-:W4:Y:S01]  /*8c1b0*/  LDL R6, [R1+0x388] ;  /* 0x0003880001067983 */ /* 0x001f220000100800 */
[----:B------:R0:W-:Y:S03]  /*8c1c0*/  @!P0 STL [R1+0x380], R7 ;  /* 0x0003800701008387 */ /* 0x0001e60000100800 */
[----:B0-----:R-:W2:Y:S01]  /*8c1d0*/  LDL.LU R7, [R1+0x1a10] ;  /* 0x001a100001077983 */ /* 0x001ea20000300800 */
[----:B---3--:R-:W-:-:S05]  /*8c1e0*/  @!P0 FMUL R12, R12, 16777216 ;  /* 0x4b8000000c0c8820 */ /* 0x008fca0000400000 */
[----:B------:R0:W-:Y:S02]  /*8c1f0*/  @!P0 STL [R1+0x384], R12 ;  /* 0x0003840c01008387 */ /* 0x0001e40000100800 */
[----:B0-----:R-:W-:Y:S01]  /*8c200*/  MOV R12, R11 ;  /* 0x0000000b000c7202 */ /* 0x001fe20000000f00 */
[----:B------:R-:W-:Y:S01]  /*8c210*/  IMAD.MOV.U32 R11, RZ, RZ, R10 ;  /* 0x000000ffff0b7224 */ /* 0x000fe200078e000a */
[----:B------:R-:W-:Y:S02]  /*8c220*/  MOV R10, R9 ;  /* 0x00000009000a7202 */ /* 0x000fe40000000f00 */
[----:B------:R-:W3:Y:S01]  /*8c230*/  LDL.LU R9, [R1+0x3f0] ;  /* 0x0003f00001097983 */ /* 0x000ee20000300800 */
[----:B----4-:R-:W-:-:S03]  /*8c240*/  @!P0 FMUL R6, R6, 16777216 ;  /* 0x4b80000006068820 */ /* 0x010fc60000400000 */
[----:B---3--:R0:W-:Y:S04]  /*8c250*/  STL [R1+0x19e0], R9 ;  /* 0x0019e00901007387 */ /* 0x0081e80000100800 */
[----:B0-----:R-:W3:Y:S01]  /*8c260*/  LDL R9, [R1+0x3d8] ;  /* 0x0003d80001097983 */ /* 0x001ee20000100800 */
[----:B------:R2:W-:Y:S02]  /*8c270*/  @!P0 STL [R1+0x388], R6 ;  /* 0x0003880601008387 */ /* 0x0005e40000100800 */
[----:B--2---:R-:W-:Y:S01]  /*8c280*/  MOV R6, R7 ;  /* 0x0000000700067202 */ /* 0x004fe20000000f00 */
[----:B------:R-:W-:Y:S02]  /*8c290*/  MOV R7, R29 ;  /* 0x0000001d00077202 */ /* 0x000fe40000000f00 */
[----:B------:R-:W-:-:S02]  /*8c2a0*/  IMAD.MOV.U32 R29, RZ, RZ, R27 ;  /* 0x000000ffff1d7224 */ /* 0x000fc400078e001b */
[----:B------:R-:W2:Y:S04]  /*8c2b0*/  LDL.LU R27, [R1+0x3f4] ;  /* 0x0003f400011b7983 */ /* 0x000ea80000300800 */
[----:B--2---:R0:W-:Y:S04]  /*8c2c0*/  STL [R1+0x19e4], R27 ;  /* 0x0019e41b01007387 */ /* 0x0041e80000100800 */
[----:B0-----:R-:W2:Y:S02]  /*8c2d0*/  LDL R27, [R1+0x38c] ;  /* 0x00038c00011b7983 */ /* 0x001ea40000100800 */
[----:B--2---:R-:W-:-:S05]  /*8c2e0*/  @!P0 FMUL R27, R27, 16777216 ;  /* 0x4b8000001b1b8820 */ /* 0x004fca0000400000 */
[----:B------:R0:W-:Y:S01]  /*8c2f0*/  @!P0 STL [R1+0x38c], R27 ;  /* 0x00038c1b01008387 */ /* 0x0001e20000100800 */
[----:B------:R1:W-:Y:S02]  /*8c300*/  STL [R1+0x1a0c], R11 ;  /* 0x001a0c0b01007387 */ /* 0x0003e40000100800 */
[----:B------:R2:W-:Y:S01]  /*8c310*/  STL [R1+0x1a08], R10 ;  /* 0x001a080a01007387 */ /* 0x0005e20000100800 */
[----:B0-----:R-:W4:Y:S01]  /*8c320*/  LDL R27, [R1+0x3ac] ;  /* 0x0003ac00011b7983 */ /* 0x001f220000100800 */
[----:B-1----:R-:W-:Y:S02]  /*8c330*/  MOV R11, R6 ;  /* 0x00000006000b7202 */ /* 0x002fe40000000f00 */
[----:B------:R-:W3:Y:S01]  /*8c340*/  LDL R6, [R1+0x3a4] ;  /* 0x0003a40001067983 */ /* 0x000ee20000100800 */
[----:B--2---:R-:W-:Y:S01]  /*8c350*/  MOV R10, R8 ;  /* 0x00000008000a7202 */ /* 0x004fe20000000f00 */
[----:B------:R-:W-:Y:S02]  /*8c360*/  MOV R8, R29 ;  /* 0x0000001d00087202 */ /* 0x000fe40000000f00 */
[----:B------:R-:W-:-:S02]  /*8c370*/  @!P0 FMUL R11, R11, 16777216 ;  /* 0x4b8000000b0b8820 */ /* 0x000fc40000400000 */
[----:B------:R-:W-:Y:S01]  /*8c380*/  IMAD.MOV.U32 R29, RZ, RZ, R24 ;  /* 0x000000ffff1d7224 */ /* 0x000fe200078e0018 */
[----:B------:R-:W-:Y:S02]  /*8c390*/  MOV R24, R13 ;  /* 0x0000000d00187202 */ /* 0x000fe40000000f00 */
[----:B------:R-:W2:Y:S01]  /*8c3a0*/  LDL R13, [R1+0x650] ;  /* 0x00065000010d7983 */ /* 0x000ea20000100800 */
[----:B------:R0:W-:Y:S02]  /*8c3b0*/  @!P0 STL [R1+0x394], R11 ;  /* 0x0003940b01008387 */ /* 0x0001e40000100800 */
[----:B------:R-:W-:Y:S01]  /*8c3c0*/  @!P0 FMUL R10, R10, 16777216 ;  /* 0x4b8000000a0a8820 */ /* 0x000fe20000400000 */
[----:B0-----:R-:W2:Y:S04]  /*8c3d0*/  LDL.LU R11, [R1+0x1a0c] ;  /* 0x001a0c00010b7983 */ /* 0x001ea80000300800 */
[----:B------:R0:W-:Y:S02]  /*8c3e0*/  @!P0 STL [R1+0x39c], R10 ;  /* 0x00039c0a01008387 */ /* 0x0001e40000100800 */
[----:B0-----:R-:W2:Y:S01]  /*8c3f0*/  LDL.LU R10, [R1+0x1a08] ;  /* 0x001a0800010a7983 */ /* 0x001ea20000300800 */
[----:B---3--:R-:W-:-:S05]  /*8c400*/  @!P0 FMUL R6, R6, 16777216 ;  /* 0x4b80000006068820 */ /* 0x008fca0000400000 */
[----:B------:R0:W-:Y:S04]  /*8c410*/  @!P0 STL [R1+0x3a4], R6 ;  /* 0x0003a40601008387 */ /* 0x0001e80000100800 */
[----:B0-----:R-:W3:Y:S01]  /*8c420*/  LDL.LU R6, [R1+0x1a04] ;  /* 0x001a040001067983 */ /* 0x001ee20000300800 */
[----:B----4-:R-:W-:Y:S02]  /*8c430*/  @!P0 FMUL R27, R27, 16777216 ;  /* 0x4b8000001b1b8820 */ /* 0x010fe40000400000 */
[----:B------:R2:W-:Y:S03]  /*8c440*/  STL [R1+0x19fc], R9 ;  /* 0x0019fc0901007387 */ /* 0x0005e60000100800 */
[----:B------:R0:W-:Y:S01]  /*8c450*/  @!P0 STL [R1+0x3ac], R27 ;  /* 0x0003ac1b01008387 */ /* 0x0001e20000100800 */
[----:B--2---:R-:W-:-:S05]  /*8c460*/  MOV R9, R11 ;  /* 0x0000000b00097202 */ /* 0x004fca0000000f00 */
[----:B------:R1:W-:Y:S01]  /*8c470*/  STL [R1+0x1a00], R9 ;  /* 0x001a000901007387 */ /* 0x0003e20000100800 */
[----:B0-----:R-:W2:Y:S01]  /*8c480*/  LDL R27, [R1+0x3dc] ;  /* 0x0003dc00011b7983 */ /* 0x001ea20000100800 */
[----:B-1----:R-:W-:Y:S02]  /*8c490*/  MOV R9, R10 ;  /* 0x0000000a00097202 */ /* 0x002fe40000000f00 */
[----:B------:R-:W4:Y:S03]  /*8c4a0*/  LDL R10, [R1+0x3d4] ;  /* 0x0003d400010a7983 */ /* 0x000f260000100800 */
[----:B------:R-:W-:Y:S02]  /*8c4b0*/  @!P0 FMUL R9, R9, 16777216 ;  /* 0x4b80000009098820 */ /* 0x000fe40000400000 */
[----:B---3--:R-:W-:Y:S02]  /*8c4c0*/  IMAD.MOV.U32 R11, RZ, RZ, R6 ;  /* 0x000000ffff0b7224 */ /* 0x008fe400078e0006 */
[----:B------:R-:W3:Y:S01]  /*8c4d0*/  LDL R6, [R1+0x464] ;  /* 0x0004640001067983 */ /* 0x000ee20000100800 */
[----:B------:R0:W-:Y:S03]  /*8c4e0*/  @!P0 STL [R1+0x3b8], R9 ;  /* 0x0003b80901008387 */ /* 0x0001e60000100800 */
[----:B0-----:R-:W2:Y:S01]  /*8c4f0*/  LDL.LU R9, [R1+0x1a00] ;  /* 0x001a000001097983 */ /* 0x001ea20000300800 */
[----:B------:R-:W-:-:S02]  /*8c500*/  @!P0 FMUL R11, R11, 16777216 ;  /* 0x4b8000000b0b8820 */ /* 0x000fc40000400000 */
[----:B----4-:R-:W-:Y:S02]  /*8c510*/  @!P0 FMUL R10, R10, 16777216 ;  /* 0x4b8000000a0a8820 */ /* 0x010fe40000400000 */
[----:B--2---:R-:W-:-:S05]  /*8c520*/  @!P0 FMUL R9, R9, 16777216 ;  /* 0x4b80000009098820 */ /* 0x004fca0000400000 */
[----:B------:R0:W-:Y:S04]  /*8c530*/  @!P0 STL [R1+0x3c0], R9 ;  /* 0x0003c00901008387 */ /* 0x0001e80000100800 */
[----:B0-----:R-:W2:Y:S01]  /*8c540*/  LDL.LU R9, [R1+0x19fc] ;  /* 0x0019fc0001097983 */ /* 0x001ea20000300800 */
[----:B------:R0:W-:Y:S03]  /*8c550*/  @!P0 STL [R1+0x3cc], R11 ;  /* 0x0003cc0b01008387 */ /* 0x0001e60000100800 */
[----:B0-----:R-:W4:Y:S01]  /*8c560*/  LDL.LU R11, [R1+0x19f8] ;  /* 0x0019f800010b7983 */ /* 0x001f220000300800 */
[----:B------:R0:W-:Y:S03]  /*8c570*/  @!P0 STL [R1+0x3d4], R10 ;  /* 0x0003d40a01008387 */ /* 0x0001e60000100800 */
[----:B0-----:R-:W2:Y:S01]  /*8c580*/  LDL.LU R10, [R1+0x19f4] ;  /* 0x0019f400010a7983 */ /* 0x001ea20000300800 */
[----:B------:R-:W-:-:S02]  /*8c590*/  @!P0 FMUL R27, R27, 16777216 ;  /* 0x4b8000001b1b8820 */ /* 0x000fc40000400000 */
[----:B------:R-:W-:Y:S02]  /*8c5a0*/  @!P0 FMUL R12, R12, 16777216 ;  /* 0x4b8000000c0c8820 */ /* 0x000fe40000400000 */
[----:B--2---:R-:W-:-:S05]  /*8c5b0*/  @!P0 FMUL R10, R10, 16777216 ;  /* 0x4b8000000a0a8820 */ /* 0x004fca0000400000 */
[----:B------:R0:W-:Y:S01]  /*8c5c0*/  STL [R1+0x1874], R10 ;  /* 0x0018740a01007387 */ /* 0x0001e20000100800 */
[----:B------:R1:W-:Y:S01]  /*8c5d0*/  @!P0 STL [R1+0x3dc], R27 ;  /* 0x0003dc1b01008387 */ /* 0x0003e20000100800 */
[----:B0-----:R-:W-:Y:S02]  /*8c5e0*/  MOV R10, R9 ;  /* 0x00000009000a7202 */ /* 0x001fe40000000f00 */
[----:B-1----:R-:W2:Y:S04]  /*8c5f0*/  LDL R27, [R1+0x398] ;  /* 0x00039800011b7983 */ /* 0x002ea80000100800 */
[----:B------:R0:W-:Y:S01]  /*8c600*/  STL [R1+0x19f0], R10 ;  /* 0x0019f00a01007387 */ /* 0x0001e20000100800 */
[----:B------:R-:W3:Y:S03]  /*8c610*/  LDL R9, [R1+0x3a0] ;  /* 0x0003a00001097983 */ /* 0x000ee60000100800 */
[----:B0-----:R-:W3:Y:S01]  /*8c620*/  LDL R10, [R1+0x390] ;  /* 0x00039000010a7983 */ /* 0x001ee20000100800 */
[----:B------:R0:W-:Y:S03]  /*8c630*/  @!P0 STL [R1+0x3e4], R12 ;  /* 0x0003e40c01008387 */ /* 0x0001e60000100800 */
[----:B0-----:R-:W3:Y:S01]  /*8c640*/  LDL R12, [R1+0x3a8] ;  /* 0x0003a800010c7983 */ /* 0x001ee20000100800 */
[----:B----4-:R-:W-:Y:S01]  /*8c650*/  STL [R1+0x19e8], R11 ;  /* 0x0019e80b01007387 */ /* 0x010fe20000100800 */
[----:B------:R-:W-:Y:S01]  /*8c660*/  FSETP.GEU.AND P0, PT, |R11|, 1.175494350822287508e-38, PT ;  /* 0x008000000b00780b */ /* 0x000fe20003f0e200 */
[----:B--2---:R-:W-:-:S02]  /*8c670*/  @P1 FMUL R27, R27, 0.25 ;  /* 0x3e8000001b1b1820 */ /* 0x004fc40000400000 */
[----:B---3--:R-:W-:Y:S02]  /*8c680*/  @P1 FMUL R9, R9, 0.25 ;  /* 0x3e80000009091820 */ /* 0x008fe40000400000 */
[----:B------:R-:W-:-:S05]  /*8c690*/  @P1 FMUL R10, R10, 0.25 ;  /* 0x3e8000000a0a1820 */ /* 0x000fca0000400000 */
[----:B------:R0:W-:Y:S01]  /*8c6a0*/  @P1 STL [R1+0x390], R10 ;  /* 0x0003900a01001387 */ /* 0x0001e20000100800 */
[----:B------:R-:W-:-:S03]  /*8c6b0*/  @P1 FMUL R12, R12, 0.25 ;  /* 0x3e8000000c0c1820 */ /* 0x000fc60000400000 */
[----:B0-----:R-:W2:Y:S01]  /*8c6c0*/  LDL R10, [R1+0x3b0] ;  /* 0x0003b000010a7983 */ /* 0x001ea20000100800 */
[----:B------:R0:W-:Y:S02]  /*8c6d0*/  @P1 STL [R1+0x398], R27 ;  /* 0x0003981b01001387 */ /* 0x0001e40000100800 */
[----:B------:R-:W3:Y:S01]  /*8c6e0*/  LDL R11, [R1+0x3b4] ;  /* 0x0003b400010b7983 */ /* 0x000ee20000100800 */
[----:B0-----:R-:W4:Y:S01]  /*8c6f0*/  LDL R27, [R1+0x3bc] ;  /* 0x0003bc00011b7983 */ /* 0x001f220000100800 */
[----:B------:R0:W-:Y:S03]  /*8c700*/  @P1 STL [R1+0x3a8], R12 ;  /* 0x0003a80c01001387 */ /* 0x0001e60000100800 */
[----:B0-----:R-:W4:Y:S01]  /*8c710*/  LDL R12, [R1+0x3c4] ;  /* 0x0003c400010c7983 */ /* 0x001f220000100800 */
[----:B------:R0:W-:Y:S03]  /*8c720*/  @P1 STL [R1+0x3a0], R9 ;  /* 0x0003a00901001387 */ /* 0x0001e60000100800 */
[----:B0-----:R-:W4:Y:S01]  /*8c730*/  LDL R9, [R1+0x3c8] ;  /* 0x0003c80001097983 */ /* 0x001f220000100800 */
[----:B--2---:R-:W-:-:S02]  /*8c740*/  @P1 FMUL R10, R10, 0.25 ;  /* 0x3e8000000a0a1820 */ /* 0x004fc40000400000 */
[----:B---3--:R-:W-:-:S03]  /*8c750*/  @P1 FMUL R11, R11, 0.25 ;  /* 0x3e8000000b0b1820 */ /* 0x008fc60000400000 */
[----:B------:R0:W-:Y:S01]  /*8c760*/  @P1 STL [R1+0x3b0], R10 ;  /* 0x0003b00a01001387 */ /* 0x0001e20000100800 */
[----:B----4-:R-:W-:-:S03]  /*8c770*/  @P1 FMUL R27, R27, 0.25 ;  /* 0x3e8000001b1b1820 */ /* 0x010fc60000400000 */
[----:B0-----:R-:W2:Y:S01]  /*8c780*/  LDL.LU R10, [R1+0x19f0] ;  /* 0x0019f000010a7983 */ /* 0x001ea20000300800 */
[----:B------:R0:W-:Y:S02]  /*8c790*/  @P1 STL [R1+0x3b4], R11 ;  /* 0x0003b40b01001387 */ /* 0x0001e40000100800 */
[----:B------:R-:W-:Y:S01]  /*8c7a0*/  @P1 FMUL R12, R12, 0.25 ;  /* 0x3e8000000c0c1820 */ /* 0x000fe20000400000 */
[----:B0-----:R-:W3:Y:S01]  /*8c7b0*/  LDL R11, [R1+0x3e0] ;  /* 0x0003e000010b7983 */ /* 0x001ee20000100800 */
[----:B------:R0:W-:Y:S02]  /*8c7c0*/  @P1 STL [R1+0x3bc], R27 ;  /* 0x0003bc1b01001387 */ /* 0x0001e40000100800 */
[----:B------:R-:W-:Y:S01]  /*8c7d0*/  @P1 FMUL R9, R9, 0.25 ;  /* 0x3e80000009091820 */ /* 0x000fe20000400000 */
[----:B0-----:R-:W4:Y:S01]  /*8c7e0*/  LDL R27, [R1+0x3e8] ;  /* 0x0003e800011b7983 */ /* 0x001f220000100800 */
[----:B------:R0:W-:Y:S03]  /*8c7f0*/  @P1 STL [R1+0x3c4], R12 ;  /* 0x0003c40c01001387 */ /* 0x0001e60000100800 */
[----:B0-----:R-:W2:Y:S01]  /*8c800*/  LDL.LU R12, [R1+0x19ec] ;  /* 0x0019ec00010c7983 */ /* 0x001ea20000300800 */
[----:B------:R0:W-:Y:S03]  /*8c810*/  @P1 STL [R1+0x3c8], R9 ;  /* 0x0003c80901001387 */ /* 0x0001e60000100800 */
[----:B0-----:R-:W2:Y:S01]  /*8c820*/  LDL R9, [R1+0x3ec] ;  /* 0x0003ec0001097983 */ /* 0x001ea20000100800 */
[----:B---3--:R-:W-:-:S05]  /*8c830*/  @P1 FMUL R11, R11, 0.25 ;  /* 0x3e8000000b0b1820 */ /* 0x008fca0000400000 */
[----:B------:R0:W-:Y:S01]  /*8c840*/  @P1 STL [R1+0x3e0], R11 ;  /* 0x0003e00b01001387 */ /* 0x0001e20000100800 */
[----:B----4-:R-:W-:-:S03]  /*8c850*/  @P1 FMUL R27, R27, 0.25 ;  /* 0x3e8000001b1b1820 */ /* 0x010fc60000400000 */
[----:B0-----:R-:W3:Y:S02]  /*8c860*/  LDL.LU R11, [R1+0x19e8] ;  /* 0x0019e800010b7983 */ /* 0x001ee40000300800 */
[----:B------:R0:W-:Y:S02]  /*8c870*/  @P1 STL [R1+0x3e8], R27 ;  /* 0x0003e81b01001387 */ /* 0x0001e40000100800 */
[----:B--2---:R-:W-:Y:S01]  /*8c880*/  @P1 FMUL R12, R12, 0.25 ;  /* 0x3e8000000c0c1820 */ /* 0x004fe20000400000 */
[----:B0-----:R-:W2:Y:S04]  /*8c890*/  LDL.LU R27, [R1+0x19e4] ;  /* 0x0019e400011b7983 */ /* 0x001ea80000300800 */
[----:B------:R-:W-:Y:S01]  /*8c8a0*/  @P1 STL [R1+0x3d0], R12 ;  /* 0x0003d00c01001387 */ /* 0x000fe20000100800 */
[----:B------:R0:W-:Y:S02]  /*8c8b0*/  STL [R1+0x19d8], R13 ;  /* 0x0019d80d01007387 */ /* 0x0001e40000100800 */
[----:B------:R-:W-:Y:S01]  /*8c8c0*/  @P1 FMUL R9, R9, 0.25 ;  /* 0x3e80000009091820 */ /* 0x000fe20000400000 */
[----:B0-----:R-:W4:Y:S04]  /*8c8d0*/  LDL R13, [R1+0x398] ;  /* 0x00039800010d7983 */ /* 0x001f280000100800 */
[----:B------:R0:W-:Y:S02]  /*8c8e0*/  @P1 STL [R1+0x3ec], R9 ;  /* 0x0003ec0901001387 */ /* 0x0001e40000100800 */
[----:B0-----:R-:W2:Y:S01]  /*8c8f0*/  LDL.LU R9, [R1+0x19e0] ;  /* 0x0019e00001097983 */ /* 0x001ea20000300800 */
[----:B------:R-:W-:-:S05]  /*8c900*/  @P1 FMUL R10, R10, 0.25 ;  /* 0x3e8000000a0a1820 */ /* 0x000fca0000400000 */
[----:B------:R-:W-:Y:S01]  /*8c910*/  @P1 STL [R1+0x3d8], R10 ;  /* 0x0003d80a01001387 */ /* 0x000fe20000100800 */
[----:B--2---:R-:W-:-:S05]  /*8c920*/  @P1 FMUL R9, R9, 0.25 ;  /* 0x3e80000009091820 */ /* 0x004fca0000400000 */
[----:B------:R0:W-:Y:S02]  /*8c930*/  STL [R1+0x19c4], R9 ;  /* 0x0019c40901007387 */ /* 0x0001e40000100800 */
[----:B0-----:R-:W-:Y:S02]  /*8c940*/  MOV R9, R12 ;  /* 0x0000000c00097202 */ /* 0x001fe40000000f00 */
[----:B------:R-:W2:Y:S01]  /*8c950*/  LDL.LU R12, [R1+0x19dc] ;  /* 0x0019dc00010c7983 */ /* 0x000ea20000300800 */
[----:B---3--:R-:W-:Y:S02]  /*8c960*/  @P1 FMUL R11, R11, 0.25 ;  /* 0x3e8000000b0b1820 */ /* 0x008fe40000400000 */
[----:B------:R-:W-:-:S03]  /*8c970*/  @P1 FMUL R27, R27, 0.25 ;  /* 0x3e8000001b1b1820 */ /* 0x000fc60000400000 */
[----:B------:R0:W-:Y:S04]  /*8c980*/  STL [R1+0x19c8], R11 ;  /* 0x0019c80b01007387 */ /* 0x0001e80000100800 */
[----:B0-----:R-:W3:Y:S01]  /*8c990*/  LDL R11, [R1+0x3c8] ;  /* 0x0003c800010b7983 */ /* 0x001ee20000100800 */
[----:B------:R0:W-:Y:S03]  /*8c9a0*/  STL [R1+0x19cc], R27 ;  /* 0x0019cc1b01007387 */ /* 0x0001e60000100800 */
[----:B0-----:R-:W3:Y:S01]  /*8c9b0*/  LDL R27, [R1+0x3ec] ;  /* 0x0003ec00011b7983 */ /* 0x001ee20000100800 */
[----:B--2---:R-:W-:-:S03]  /*8c9c0*/  FSETP.GT.AND P1, PT, |R12|, 8.50705917302346158658e+37, PT ;  /* 0x7e8000000c00780b */ /* 0x004fc60003f24200 */
[----:B------:R0:W-:Y:S04]  /*8c9d0*/  STL [R1+0x19d0], R12 ;  /* 0x0019d00c01007387 */ /* 0x0001e80000100800 */
[----:B0-----:R-:W2:Y:S02]  /*8c9e0*/  LDL R12, [R1+0x390] ;  /* 0x00039000010c7983 */ /* 0x001ea40000100800 */
[----:B--2---:R-:W-:-:S05]  /*8c9f0*/  @!P0 FMUL R12, R12, 16777216 ;  /* 0x4b8000000c0c8820 */ /* 0x004fca0000400000 */
[----:B------:R0:W-:Y:S04]  /*8ca00*/  @!P0 STL [R1+0x390], R12 ;  /* 0x0003900c01008387 */ /* 0x0001e80000100800 */
[----:B0-----:R-:W2:Y:S01]  /*8ca10*/  LDL R12, [R1+0x3a0] ;  /* 0x0003a000010c7983 */ /* 0x001ea20000100800 */
[----:B----4-:R-:W-:-:S05]  /*8ca20*/  @!P0 FMUL R13, R13, 16777216 ;  /* 0x4b8000000d0d8820 */ /* 0x010fca0000400000 */
[----:B------:R0:W-:Y:S04]  /*8ca30*/  @!P0 STL [R1+0x398], R13 ;  /* 0x0003980d01008387 */ /* 0x0001e80000100800 */
[----:B0-----:R-:W4:Y:S01]  /*8ca40*/  LDL.LU R13, [R1+0x19d8] ;  /* 0x0019d800010d7983 */ /* 0x001f220000300800 */
[----:B------:R0:W-:Y:S03]  /*8ca50*/  STL [R1+0x19a8], R6 ;  /* 0x0019a80601007387 */ /* 0x0001e60000100800 */
[----:B0-----:R-:W4:Y:S01]  /*8ca60*/  LDL R6, [R1+0x3a8] ;  /* 0x0003a80001067983 */ /* 0x001f220000100800 */
[----:B--2---:R-:W-:-:S05]  /*8ca70*/  @!P0 FMUL R12, R12, 16777216 ;  /* 0x4b8000000c0c8820 */ /* 0x004fca0000400000 */
[----:B------:R3:W-:Y:S02]  /*8ca80*/  @!P0 STL [R1+0x3a0], R12 ;  /* 0x0003a00c01008387 */ /* 0x0007e40000100800 */
[----:B---3--:R-:W-:Y:S01]  /*8ca90*/  MOV R12, R27 ;  /* 0x0000001b000c7202 */ /* 0x008fe20000000f00 */
[----:B------:R-:W-:Y:S01]  /*8caa0*/  IMAD.MOV.U32 R27, RZ, RZ, R11 ;  /* 0x000000ffff1b7224 */ /* 0x000fe200078e000b */
[----:B------:R-:W-:Y:S01]  /*8cab0*/  MOV R11, R9 ;  /* 0x00000009000b7202 */ /* 0x000fe20000000f00 */
[----:B------:R-:W-:Y:S02]  /*8cac0*/  MOV R9, R10 ;  /* 0x0000000a00097202 */ /* 0x000fe40000000f00 */
[----:B------:R-:W2:Y:S01]  /*8cad0*/  LDL.LU R10, [R1+0x554] ;  /* 0x00055400010a7983 */ /* 0x000ea20000300800 */
[----:B----4-:R-:W-:-:S03]  /*8cae0*/  @!P0 FMUL R6, R6, 16777216 ;  /* 0x4b80000006068820 */ /* 0x010fc60000400000 */
[----:B--2---:R0:W-:Y:S02]  /*8caf0*/  STL [R1+0x19ac], R10 ;  /* 0x0019ac0a01007387 */ /* 0x0041e40000100800 */
[----:B------:R1:W-:Y:S02]  /*8cb00*/  @!P0 STL [R1+0x3a8], R6 ;  /* 0x0003a80601008387 */ /* 0x0003e40000100800 */
[----:B0-----:R-:W2:Y:S04]  /*8cb10*/  LDL R10, [R1+0x3bc] ;  /* 0x0003bc00010a7983 */ /* 0x001ea80000100800 */
[----:B-1----:R-:W3:Y:S04]  /*8cb20*/  LDL R6, [R1+0x3b0] ;  /* 0x0003b00001067983 */ /* 0x002ee80000100800 */
[----:B--2---:R0:W-:Y:S04]  /*8cb30*/  STL [R1+0x19d4], R10 ;  /* 0x0019d40a01007387 */ /* 0x0041e80000100800 */
[----:B0-----:R-:W2:Y:S01]  /*8cb40*/  LDL R10, [R1+0x3b4] ;  /* 0x0003b400010a7983 */ /* 0x001ea20000100800 */
[----:B---3--:R-:W-:-:S05]  /*8cb50*/  @!P0 FMUL R6, R6, 16777216 ;  /* 0x4b80000006068820 */ /* 0x008fca0000400000 */
[----:B------:R0:W-:Y:S02]  /*8cb60*/  @!P0 STL [R1+0x3b0], R6 ;  /* 0x0003b00601008387 */ /* 0x0001e40000100800 */
[----:B0-----:R-:W-:Y:S02]  /*8cb70*/  MOV R6, R12 ;  /* 0x0000000c00067202 */ /* 0x001fe40000000f00 */
[----:B------:R-:W3:Y:S01]  /*8cb80*/  LDL R12, [R1+0x3c4] ;  /* 0x0003c400010c7983 */ /* 0x000ee20000100800 */
[----:B--2---:R-:W-:-:S05]  /*8cb90*/  @!P0 FMUL R10, R10, 16777216 ;  /* 0x4b8000000a0a8820 */ /* 0x004fca0000400000 */
[----:B------:R0:W-:Y:S04]  /*8cba0*/  @!P0 STL [R1+0x3b4], R10 ;  /* 0x0003b40a01008387 */ /* 0x0001e80000100800 */
[----:B0-----:R-:W2:Y:S01]  /*8cbb0*/  LDL.LU R10, [R1+0x19d4] ;  /* 0x0019d400010a7983 */ /* 0x001ea20000300800 */
[----:B------:R-:W-:Y:S02]  /*8cbc0*/  @!P0 FMUL R27, R27, 16777216 ;  /* 0x4b8000001b1b8820 */ /* 0x000fe40000400000 */
[----:B---3--:R-:W-:Y:S02]  /*8cbd0*/  @!P0 FMUL R12, R12, 16777216 ;  /* 0x4b8000000c0c8820 */ /* 0x008fe40000400000 */
[----:B------:R-:W-:Y:S02]  /*8cbe0*/  @!P0 FMUL R11, R11, 16777216 ;  /* 0x4b8000000b0b8820 */ /* 0x000fe40000400000 */
[----:B------:R-:W-:-:S02]  /*8cbf0*/  @!P0 FMUL R9, R9, 16777216 ;  /* 0x4b80000009098820 */ /* 0x000fc40000400000 */
[----:B--2---:R-:W-:-:S05]  /*8cc00*/  @!P0 FMUL R10, R10, 16777216 ;  /* 0x4b8000000a0a8820 */ /* 0x004fca0000400000 */
[----:B------:R0:W-:Y:S04]  /*8cc10*/  @!P0 STL [R1+0x3bc], R10 ;  /* 0x0003bc0a01008387 */ /* 0x0001e80000100800 */
[----:B0-----:R-:W2:Y:S01]  /*8cc20*/  LDL R10, [R1+0x3e8] ;  /* 0x0003e800010a7983 */ /* 0x001ea20000100800 */
[----:B------:R0:W-:Y:S03]  /*8cc30*/  @!P0 STL [R1+0x3c4], R12 ;  /* 0x0003c40c01008387 */ /* 0x0001e60000100800 */
[----:B0-----:R-:W3:Y:S01]  /*8cc40*/  LDL.LU R12, [R1+0x19d0] ;  /* 0x0019d000010c7983 */ /* 0x001ee20000300800 */
[----:B------:R0:W-:Y:S03]  /*8cc50*/  @!P0 STL [R1+0x3c8], R27 ;  /* 0x0003c81b01008387 */ /* 0x0001e60000100800 */
[----:B0-----:R-:W4:Y:S01]  /*8cc60*/  LDL.LU R27, [R1+0x19cc] ;  /* 0x0019cc00011b7983 */ /* 0x001f220000300800 */
[----:B------:R0:W-:Y:S03]  /*8cc70*/  @!P0 STL [R1+0x3d0], R11 ;  /* 0x0003d00b01008387 */ /* 0x0001e60000100800 */
[----:B0-----:R-:W3:Y:S01]  /*8cc80*/  LDL.LU R11, [R1+0x19c8] ;  /* 0x0019c800010b7983 */ /* 0x001ee20000300800 */
[----:B------:R0:W-:Y:S03]  /*8cc90*/  @!P0 STL [R1+0x3d8], R9 ;  /* 0x0003d80901008387 */ /* 0x0001e60000100800 */
[----:B0-----:R-:W4:Y:S01]  /*8cca0*/  LDL.LU R9, [R1+0x19c4] ;  /* 0x0019c40001097983 */ /* 0x001f220000300800 */
[----:B------:R0:W-:Y:S03]  /*8ccb0*/  STL [R1+0x19b0], R15 ;  /* 0x0019b00f01007387 */ /* 0x0001e60000100800 */
[----:B0-----:R-:W4:Y:S01]  /*8ccc0*/  LDL R15, [R1+0x3e0] ;  /* 0x0003e000010f7983 */ /* 0x001f220000100800 */
[----:B------:R-:W-:-:S02]  /*8ccd0*/  @!P0 FMUL R6, R6, 16777216 ;  /* 0x4b80000006068820 */ /* 0x000fc40000400000 */
[----:B--2---:R-:W-:Y:S02]  /*8cce0*/  @!P0 FMUL R10, R10, 16777216 ;  /* 0x4b8000000a0a8820 */ /* 0x004fe40000400000 */
[----:B---3--:R-:W-:Y:S02]  /*8ccf0*/  @!P0 FMUL R11, R11, 16777216 ;  /* 0x4b8000000b0b8820 */ /* 0x008fe40000400000 */
[----:B----4-:R-:W-:Y:S02]  /*8cd00*/  @!P0 FMUL R9, R9, 16777216 ;  /* 0x4b80000009098820 */ /* 0x010fe40000400000 */
[----:B------:R-:W-:-:S05]  /*8cd10*/  @!P0 FMUL R15, R15, 16777216 ;  /* 0x4b8000000f0f8820 */ /* 0x000fca0000400000 */
[----:B------:R-:W-:Y:S01]  /*8cd20*/  @!P0 STL [R1+0x3e0], R15 ;  /* 0x0003e00f01008387 */ /* 0x000fe20000100800 */
[----:B------:R-:W-:Y:S02]  /*8cd30*/  @!P0 STL [R1+0x3e8], R10 ;  /* 0x0003e80a01008387 */ /* 0x000fe40000100800 */
[----:B------:R-:W-:Y:S02]  /*8cd40*/  @!P0 STL [R1+0x3ec], R6 ;  /* 0x0003ec0601008387 */ /* 0x000fe40000100800 */
[----:B------:R-:W-:Y:S01]  /*8cd50*/  STL [R1+0x3f0], R9 ;  /* 0x0003f00901007387 */ /* 0x000fe20000100800 */
[----:B------:R0:W-:Y:S04]  /*8cd60*/  STL [R1+0x1878], R11 ;  /* 0x0018780b01007387 */ /* 0x0001e80000100800 */
[----:B0-----:R-:W2:Y:S01]  /*8cd70*/  LDL.LU R11, [R1+0x550] ;  /* 0x00055000010b7983 */ /* 0x001ea20000300800 */
[----:B------:R-:W-:Y:S01]  /*8cd80*/  @!P0 FMUL R27, R27, 16777216 ;  /* 0x4b8000001b1b8820 */ /* 0x000fe20000400000 */
[----:B------:R-:W-:Y:S01]  /*8cd90*/  MOV R9, R8 ;  /* 0x0000000800097202 */ /* 0x000fe20000000f00 */
[----:B------:R-:W-:Y:S01]  /*8cda0*/  MOV R8, R7 ;  /* 0x0000000700087202 */ /* 0x000fe20000000f00 */
[----:B--2---:R-:W-:Y:S02]  /*8cdb0*/  STL [R1+0x19b4], R11 ;  /* 0x0019b40b01007387 */ /* 0x004fe40000100800 */
[----:B------:R0:W-:Y:S02]  /*8cdc0*/  STL [R1+0x3f4], R27 ;  /* 0x0003f41b01007387 */ /* 0x0001e40000100800 */
[----:B0-----:R-:W-:Y:S01]  /*8cdd0*/  IMAD.MOV.U32 R27, RZ, RZ, R21 ;  /* 0x000000ffff1b7224 */ /* 0x001fe200078e0015 */
[----:B------:R-:W-:-:S04]  /*8cde0*/  MOV R21, R13 ;  /* 0x0000000d00157202 */ /* 0x000fc80000000f00 */
[----:B------:R0:W-:Y:S01]  /*8cdf0*/  STL [R1+0x19b8], R27 ;  /* 0x0019b81b01007387 */ /* 0x0001e20000100800 */
[----:B------:R1:W-:Y:S02]  /*8ce00*/  STL [R1+0x19bc], R21 ;  /* 0x0019bc1501007387 */ /* 0x0003e40000100800 */
[----:B------:R-:W2:Y:S02]  /*8ce10*/  LDL R13, [R1+0x3f8] ;  /* 0x0003f800010d7983 */ /* 0x000ea40000100800 */
[----:B------:R3:W-:Y:S01]  /*8ce20*/  STL [R1+0x19c0], R19 ;  /* 0x0019c01301007387 */ /* 0x0007e20000100800 */
[----:B------:R-:W4:Y:S04]  /*8ce30*/  LDL R11, [R1+0x408] ;  /* 0x00040800010b7983 */ /* 0x000f280000100800 */
[----:B------:R-:W4:Y:S04]  /*8ce40*/  LDL R15, [R1+0x40c] ;  /* 0x00040c00010f7983 */ /* 0x000f280000100800 */
[----:B------:R-:W4:Y:S04]  /*8ce50*/  LDL R10, [R1+0x454] ;  /* 0x00045400010a7983 */ /* 0x000f280000100800 */
[----:B------:R-:W4:Y:S04]  /*8ce60*/  LDL R6, [R1+0x45c] ;  /* 0x00045c0001067983 */ /* 0x000f280000100800 */
[----:B0-----:R-:W4:Y:S04]  /*8ce70*/  LDL R27, [R1+0x404] ;  /* 0x00040400011b7983 */ /* 0x001f280000100800 */
[----:B-1----:R-:W4:Y:S04]  /*8ce80*/  LDL R21, [R1+0x400] ;  /* 0x0004000001157983 */ /* 0x002f280000100800 */
[----:B---3--:R-:W3:Y:S01]  /*8ce90*/  LDL R19, [R1+0x3fc] ;  /* 0x0003fc0001137983 */ /* 0x008ee20000100800 */
[----:B------:R-:W3:Y:S02]  /*8cea0*/  LDL.LU R7, [R1+0x530] ;  /* 0x0005300001077983 */ /* 0x000ee40000300800 */
[----:B--2---:R-:W-:-:S02]  /*8ceb0*/  @P1 FMUL R13, R13, 0.25 ;  /* 0x3e8000000d0d1820 */ /* 0x004fc40000400000 */
[----:B----4-:R-:W-:Y:S02]  /*8cec0*/  @P1 FMUL R11, R11, 0.25 ;  /* 0x3e8000000b0b1820 */ /* 0x010fe40000400000 */
[----:B------:R-:W-:Y:S02]  /*8ced0*/  @P1 FMUL R21, R21, 0.25 ;  /* 0x3e80000015151820 */ /* 0x000fe40000400000 */
[----:B---3--:R-:W-:Y:S01]  /*8cee0*/  @P1 FMUL R19, R19, 0.25 ;  /* 0x3e80000013131820 */ /* 0x008fe20000400000 */
[----:B------:R0:W-:Y:S01]  /*8cef0*/  STL [R1+0x1974], R7 ;  /* 0x0019740701007387 */ /* 0x0001e20000100800 */
[----:B------:R-:W-:Y:S02]  /*8cf00*/  @P1 FMUL R27, R27, 0.25 ;  /* 0x3e8000001b1b1820 */ /* 0x000fe40000400000 */
[----:B------:R-:W-:Y:S01]  /*8cf10*/  @P1 FMUL R15, R15, 0.25 ;  /* 0x3e8000000f0f1820 */ /* 0x000fe20000400000 */
[----:B0-----:R-:W2:Y:S01]  /*8cf20*/  LDL.LU R7, [R1+0x574] ;  /* 0x0005740001077983 */ /* 0x001ea20000300800 */
[----:B------:R0:W-:Y:S02]  /*8cf30*/  @P1 STL [R1+0x3f8], R13 ;  /* 0x0003f80d01001387 */ /* 0x0001e40000100800 */
[----:B------:R-:W-:-:S02]  /*8cf40*/  @P1 FMUL R10, R10, 0.25 ;  /* 0x3e8000000a0a1820 */ /* 0x000fc40000400000 */
[----:B------:R-:W-:Y:S01]  /*8cf50*/  @P1 FMUL R6, R6, 0.25 ;  /* 0x3e80000006061820 */ /* 0x000fe20000400000 */
[----:B0-----:R-:W3:Y:S01]  /*8cf60*/  LDL R13, [R1+0x46c] ;  /* 0x00046c00010d7983 */ /* 0x001ee20000100800 */
[----:B------:R0:W-:Y:S03]  /*8cf70*/  @P1 STL [R1+0x3fc], R19 ;  /* 0x0003fc1301001387 */ /* 0x0001e60000100800 */
[----:B0-----:R-:W4:Y:S01]  /*8cf80*/  LDL.LU R19, [R1+0x19c0] ;  /* 0x0019c00001137983 */ /* 0x001f220000300800 */
[----:B------:R0:W-:Y:S03]  /*8cf90*/  @P1 STL [R1+0x400], R21 ;  /* 0x0004001501001387 */ /* 0x0001e60000100800 */
[----:B0-----:R-:W2:Y:S01]  /*8cfa0*/  LDL.LU R21, [R1+0x19bc] ;  /* 0x0019bc0001157983 */ /* 0x001ea20000300800 */
[----:B------:R0:W-:Y:S03]  /*8cfb0*/  @P1 STL [R1+0x404], R27 ;  /* 0x0004041b01001387 */ /* 0x0001e60000100800 */
[----:B0-----:R-:W2:Y:S01]  /*8cfc0*/  LDL.LU R27, [R1+0x19b8] ;  /* 0x0019b800011b7983 */ /* 0x001ea20000300800 */
[----:B------:R0:W-:Y:S03]  /*8cfd0*/  @P1 STL [R1+0x408], R11 ;  /* 0x0004080b01001387 */ /* 0x0001e60000100800 */
[----:B0-----:R-:W2:Y:S01]  /*8cfe0*/  LDL.LU R11, [R1+0x19b4] ;  /* 0x0019b400010b7983 */ /* 0x001ea20000300800 */
[----:B------:R0:W-:Y:S03]  /*8cff0*/  @P1 STL [R1+0x40c], R15 ;  /* 0x00040c0f01001387 */ /* 0x0001e60000100800 */
[----:B0-----:R-:W4:Y:S01]  /*8d000*/  LDL.LU R15, [R1+0x19b0] ;  /* 0x0019b000010f7983 */ /* 0x001f220000300800 */
[----:B------:R0:W-:Y:S03]  /*8d010*/  @P1 STL [R1+0x454], R10 ;  /* 0x0004540a01001387 */ /* 0x0001e60000100800 */
[----:B0-----:R-:W4:Y:S01]  /*8d020*/  LDL.LU R10, [R1+0x19ac] ;  /* 0x0019ac00010a7983 */ /* 0x001f220000300800 */
[----:B------:R0:W-:Y:S03]  /*8d030*/  @P1 STL [R1+0x45c], R6 ;  /* 0x00045c0601001387 */ /* 0x0001e60000100800 */
[----:B0-----:R-:W4:Y:S01]  /*8d040*/  LDL.LU R6, [R1+0x19a8] ;  /* 0x0019a80001067983 */ /* 0x001f220000300800 */
[----:B---3--:R-:W-:-:S05]  /*8d050*/  @P1 FMUL R13, R13, 0.25 ;  /* 0x3e8000000d0d1820 */ /* 0x008fca0000400000 */
[----:B------:R0:W-:Y:S04]  /*8d060*/  @P1 STL [R1+0x46c], R13 ;  /* 0x00046c0d01001387 */ /* 0x0001e80000100800 */
[----:B0-----:R-:W3:Y:S01]  /*8d070*/  LDL.LU R13, [R1+0x19a4] ;  /* 0x0019a400010d7983 */ /* 0x001ee20000300800 */
[----:B--2---:R-:W-:-:S05]  /*8d080*/  @P1 FMUL R11, R11, 0.25 ;  /* 0x3e8000000b0b1820 */ /* 0x004fca0000400000 */
[----:B------:R0:W-:Y:S04]  /*8d090*/  STL [R1+0x1984], R11 ;  /* 0x0019840b01007387 */ /* 0x0001e80000100800 */
[----:B0-----:R-:W2:Y:S01]  /*8d0a0*/  LDL R11, [R1+0x56c] ;  /* 0x00056c00010b7983 */ /* 0x001ea20000100800 */
[----:B----4-:R-:W-:-:S05]  /*8d0b0*/  @P1 FMUL R6, R6, 0.25 ;  /* 0x3e80000006061820 */ /* 0x010fca0000400000 */
[----:B------:R-:W-:Y:S01]  /*8d0c0*/  @P1 STL [R1+0x464], R6 ;  /* 0x0004640601001387 */ /* 0x000fe20000100800 */
[----:B------:R0:W-:Y:S03]  /*8d0d0*/  STL [R1+0x1998], R6 ;  /* 0x0019980601007387 */ /* 0x0001e60000100800 */
[----:B0-----:R-:W4:Y:S01]  /*8d0e0*/  LDL R6, [R1+0x564] ;  /* 0x0005640001067983 */ /* 0x001f220000100800 */
[----:B------:R-:W-:Y:S01]  /*8d0f0*/  @P1 FMUL R10, R10, 0.25 ;  /* 0x3e8000000a0a1820 */ /* 0x000fe20000400000 */
[----:B------:R-:W-:Y:S01]  /*8d100*/  FSETP.GEU.AND P0, PT, |R12|, 1.175494350822287508e-38, PT ;  /* 0x008000000c00780b */ /* 0x000fe20003f0e200 */
[----:B------:R-:W-:-:S03]  /*8d110*/  @P1 FMUL R15, R15, 0.25 ;  /* 0x3e8000000f0f1820 */ /* 0x000fc60000400000 */
[----:B------:R-:W-:Y:S01]  /*8d120*/  STL [R1+0x1988], R10 ;  /* 0x0019880a01007387 */ /* 0x000fe20000100800 */
[----:B------:R-:W-:Y:S02]  /*8d130*/  @P1 FMUL R12, R12, 0.25 ;  /* 0x3e8000000c0c1820 */ /* 0x000fe40000400000 */
[----:B------:R0:W-:Y:S02]  /*8d140*/  STL [R1+0x199c], R27 ;  /* 0x00199c1b01007387 */ /* 0x0001e40000100800 */
[----:B------:R1:W-:Y:S02]  /*8d150*/  STL [R1+0x19a0], R3 ;  /* 0x0019a00301007387 */ /* 0x0003e40000100800 */
[----:B------:R-:W-:Y:S01]  /*8d160*/  @P1 FMUL R7, R7, 0.25 ;  /* 0x3e80000007071820 */ /* 0x000fe20000400000 */
[----:B0-----:R-:W3:Y:S04]  /*8d170*/  LDL R27, [R1+0x400] ;  /* 0x00040000011b7983 */ /* 0x001ee80000100800 */
[----:B-1----:R-:W3:Y:S01]  /*8d180*/  LDL R3, [R1+0x3f8] ;  /* 0x0003f80001037983 */ /* 0x002ee20000100800 */
[----:B--2---:R-:W-:-:S02]  /*8d190*/  @P1 FMUL R11, R11, 0.25 ;  /* 0x3e8000000b0b1820 */ /* 0x004fc40000400000 */
[----:B----4-:R-:W-:Y:S02]  /*8d1a0*/  IMAD.MOV.U32 R10, RZ, RZ, R6 ;  /* 0x000000ffff0a7224 */ /* 0x010fe400078e0006 */
[----:B------:R-:W2:Y:S02]  /*8d1b0*/  LDL R6, [R1+0x3fc] ;  /* 0x0003fc0001067983 */ /* 0x000ea40000100800 */
[----:B------:R-:W-:Y:S02]  /*8d1c0*/  @P1 FMUL R10, R10, 0.25 ;  /* 0x3e8000000a0a1820 */ /* 0x000fe40000400000 */
[----:B------:R-:W-:Y:S01]  /*8d1d0*/  @P1 STL [R1+0x560], R15 ;  /* 0x0005600f01001387 */ /* 0x000fe20000100800 */
[----:B------:R0:W-:Y:S04]  /*8d1e0*/  STL [R1+0x1978], R12 ;  /* 0x0019780c01007387 */ /* 0x0001e80000100800 */
[----:B0-----:R-:W4:Y:S01]  /*8d1f0*/  LDL R12, [R1+0x45c] ;  /* 0x00045c00010c7983 */ /* 0x001f220000100800 */
[----:B------:R-:W-:Y:S02]  /*8d200*/  @P1 STL [R1+0x564], R10 ;  /* 0x0005640a01001387 */ /* 0x000fe40000100800 */
[----:B------:R-:W-:Y:S02]  /*8d210*/  @P1 STL [R1+0x56c], R11 ;  /* 0x00056c0b01001387 */ /* 0x000fe40000100800 */
[----:B------:R0:W-:Y:S01]  /*8d220*/  STL [R1+0x197c], R7 ;  /* 0x00197c0701007387 */ /* 0x0001e20000100800 */
[----:B---3--:R-:W-:Y:S01]  /*8d230*/  FSETP.GT.AND P1, PT, |R13|, 8.50705917302346158658e+37, PT ;  /* 0x7e8000000d00780b */ /* 0x008fe20003f24200 */
[----:B0-----:R-:W3:Y:S01]  /*8d240*/  LDL R7, [R1+0x454] ;  /* 0x0004540001077983 */ /* 0x001ee20000100800 */
[----:B------:R0:W-:Y:S03]  /*8d250*/  STL [R1+0x1980], R13 ;  /* 0x0019800d01007387 */ /* 0x0001e60000100800 */
[----:B0-----:R-:W3:Y:S01]  /*8d260*/  LDL R13, [R1+0x404] ;  /* 0x00040400010d7983 */ /* 0x001ee20000100800 */
[----:B------:R-:W-:-:S02]  /*8d270*/  @!P0 FMUL R3, R3, 16777216 ;  /* 0x4b80000003038820 */ /* 0x000fc40000400000 */
[----:B------:R-:W-:-:S03]  /*8d280*/  @!P0 FMUL R27, R27, 16777216 ;  /* 0x4b8000001b1b8820 */ /* 0x000fc60000400000 */
[----:B------:R0:W-:Y:S04]  /*8d290*/  @!P0 STL [R1+0x3f8], R3 ;  /* 0x0003f80301008387 */ /* 0x0001e80000100800 */
[----:B0-----:R-:W4:Y:S01]  /*8d2a0*/  LDL.LU R3, [R1+0x19a0] ;  /* 0x0019a00001037983 */ /* 0x001f220000300800 */
[----:B--2---:R-:W-:-:S05]  /*8d2b0*/  @!P0 FMUL R6, R6, 16777216 ;  /* 0x4b80000006068820 */ /* 0x004fca0000400000 */
[----:B------:R0:W-:Y:S04]  /*8d2c0*/  @!P0 STL [R1+0x3fc], R6 ;  /* 0x0003fc0601008387 */ /* 0x0001e80000100800 */
[----:B0-----:R-:W2:Y:S01]  /*8d2d0*/  LDL R6, [R1+0x408] ;  /* 0x0004080001067983 */ /* 0x001ea20000100800 */
[----:B------:R0:W-:Y:S03]  /*8d2e0*/  @!P0 STL [R1+0x400], R27 ;  /* 0x0004001b01008387 */ /* 0x0001e60000100800 */
[----:B0-----:R-:W2:Y:S01]  /*8d2f0*/  LDL.LU R27, [R1+0x199c] ;  /* 0x00199c00011b7983 */ /* 0x001ea20000300800 */
[----:B---3--:R-:W-:-:S05]  /*8d300*/  @!P0 FMUL R13, R13, 16777216 ;  /* 0x4b8000000d0d8820 */ /* 0x008fca0000400000 */
[----:B------:R0:W-:Y:S02]  /*8d310*/  @!P0 STL [R1+0x404], R13 ;  /* 0x0004040d01008387 */ /* 0x0001e40000100800 */
[----:B0-----:R-:W-:Y:S01]  /*8d320*/  MOV R13, R7 ;  /* 0x00000007000d7202 */ /* 0x001fe20000000f00 */
[----:B----4-:R-:W-:Y:S01]  /*8d330*/  MOV R7, R12 ;  /* 0x0000000c00077202 */ /* 0x010fe20000000f00 */
[----:B------:R-:W-:Y:S02]  /*8d340*/  MOV R12, R15 ;  /* 0x0000000f000c7202 */ /* 0x000fe40000000f00 */
[----:B------:R-:W3:Y:S01]  /*8d350*/  LDL.LU R15, [R1+0x580] ;  /* 0x00058000010f7983 */ /* 0x000ee20000300800 */
[----:B--2---:R-:W-:-:S03]  /*8d360*/  @!P0 FMUL R6, R6, 16777216 ;  /* 0x4b80000006068820 */ /* 0x004fc60000400000 */
[----:B---3--:R0:W-:Y:S04]  /*8d370*/  STL [R1+0x198c], R15 ;  /* 0x00198c0f01007387 */ /* 0x0081e80000100800 */
[----:B0-----:R-:W2:Y:S01]  /*8d380*/  LDL R15, [R1+0x40c] ;  /* 0x00040c00010f7983 */ /* 0x001ea20000100800 */
[----:B------:R0:W-:Y:S03]  /*8d390*/  @!P0 STL [R1+0x408], R6 ;  /* 0x0004080601008387 */ /* 0x0001e60000100800 */
[----:B0-----:R-:W3:Y:S01]  /*8d3a0*/  LDL.LU R6, [R1+0x1998] ;  /* 0x0019980001067983 */ /* 0x001ee20000300800 */
[----:B------:R-:W-:Y:S02]  /*8d3b0*/  STL [R1+0x1994], R16 ;  /* 0x0019941001007387 */ /* 0x000fe40000100800 */
[----:B------:R0:W-:Y:S02]  /*8d3c0*/  STL [R1+0x1990], R14 ;  /* 0x0019900e01007387 */ /* 0x0001e40000100800 */
[----:B0-----:R-:W-:Y:S01]  /*8d3d0*/  MOV R14, R13 ;  /* 0x0000000d000e7202 */ /* 0x001fe20000000f00 */
[----:B------:R-:W-:Y:S01]  /*8d3e0*/  MOV R13, R12 ;  /* 0x0000000c000d7202 */ /* 0x000fe20000000f00 */
[----:B------:R-:W-:-:S02]  /*8d3f0*/  MOV R12, R11 ;  /* 0x0000000b000c7202 */ /* 0x000fc40000000f00 */
[----:B------:R-:W4:Y:S01]  /*8d400*/  LDL R11, [R1+0x46c] ;  /* 0x00046c00010b7983 */ /* 0x000f220000100800 */
[----:B------:R-:W-:Y:S02]  /*8d410*/  @!P0 FMUL R14, R14, 16777216 ;  /* 0x4b8000000e0e8820 */ /* 0x000fe40000400000 */
[----:B--2---:R-:W-:Y:S01]  /*8d420*/  IMAD.MOV.U32 R16, RZ, RZ, R15 ;  /* 0x000000ffff107224 */ /* 0x004fe200078e000f */
[----:B------:R-:W-:Y:S01]  /*8d430*/  MOV R15, R7 ;  /* 0x00000007000f7202 */ /* 0x000fe20000000f00 */
[----:B------:R-:W-:Y:S02]  /*8d440*/  IMAD.MOV.U32 R7, RZ, RZ, R10 ;  /* 0x000000ffff077224 */ /* 0x000fe400078e000a */
[----:B------:R-:W-:Y:S02]  /*8d450*/  @!P0 FMUL R16, R16, 16777216 ;  /* 0x4b80000010108820 */ /* 0x000fe40000400000 */
[----:B------:R-:W-:Y:S01]  /*8d460*/  @!P0 FMUL R15, R15, 16777216 ;  /* 0x4b8000000f0f8820 */ /* 0x000fe20000400000 */
[----:B---3--:R-:W-:-:S02]  /*8d470*/  MOV R10, R6 ;  /* 0x00000006000a7202 */ /* 0x008fc40000000f00 */
[----:B------:R-:W2:Y:S01]  /*8d480*/  LDL.LU R6, [R1+0x584] ;  /* 0x0005840001067983 */ /* 0x000ea20000300800 */
[----:B------:R0:W-:Y:S02]  /*8d490*/  @!P0 STL [R1+0x40c], R16 ;  /* 0x00040c1001008387 */ /* 0x0001e40000100800 */
[----:B------:R-:W-:Y:S01]  /*8d4a0*/  @!P0 FMUL R10, R10, 16777216 ;  /* 0x4b8000000a0a8820 */ /* 0x000fe20000400000 */
[----:B0-----:R-:W3:Y:S01]  /*8d4b0*/  LDL.LU R16, [R1+0x1994] ;  /* 0x0019940001107983 */ /* 0x001ee20000300800 */
[----:B------:R0:W-:Y:S02]  /*8d4c0*/  @!P0 STL [R1+0x454], R14 ;  /* 0x0004540e01008387 */ /* 0x0001e40000100800 */
[----:B----4-:R-:W-:Y:S01]  /*8d4d0*/  @!P0 FMUL R11, R11, 16777216 ;  /* 0x4b8000000b0b8820 */ /* 0x010fe20000400000 */
[----:B0-----:R-:W4:Y:S01]  /*8d4e0*/  LDL.LU R14, [R1+0x1990] ;  /* 0x00199000010e7983 */ /* 0x001f220000300800 */
[----:B------:R0:W-:Y:S03]  /*8d4f0*/  @!P0 STL [R1+0x45c], R15 ;  /* 0x00045c0f01008387 */ /* 0x0001e60000100800 */
[----:B0-----:R-:W2:Y:S01]  /*8d500*/  LDL.LU R15, [R1+0x198c] ;  /* 0x00198c00010f7983 */ /* 0x001ea20000300800 */
[----:B------:R0:W-:Y:S03]  /*8d510*/  @!P0 STL [R1+0x464], R10 ;  /* 0x0004640a01008387 */ /* 0x0001e60000100800 */
[----:B0-----:R-:W2:Y:S01]  /*8d520*/  LDL.LU R10, [R1+0x1988] ;  /* 0x00198800010a7983 */ /* 0x001ea20000300800 */
[----:B------:R0:W-:Y:S03]  /*8d530*/  @!P0 STL [R1+0x46c], R11 ;  /* 0x00046c0b01008387 */ /* 0x0001e60000100800 */
[----:B0-----:R-:W3:Y:S01]  /*8d540*/  LDL.LU R11, [R1+0x1984] ;  /* 0x00198400010b7983 */ /* 0x001ee20000300800 */
[----:B------:R-:W-:-:S02]  /*8d550*/  @!P0 FMUL R13, R13, 16777216 ;  /* 0x4b8000000d0d8820 */ /* 0x000fc40000400000 */
[----:B------:R-:W-:Y:S02]  /*8d560*/  @!P0 FMUL R7, R7, 16777216 ;  /* 0x4b80000007078820 */ /* 0x000fe40000400000 */
[----:B------:R-:W-:Y:S02]  /*8d570*/  @!P0 FMUL R12, R12, 16777216 ;  /* 0x4b8000000c0c8820 */ /* 0x000fe40000400000 */
[----:B--2---:R-:W-:Y:S02]  /*8d580*/  @!P0 FMUL R10, R10, 16777216 ;  /* 0x4b8000000a0a8820 */ /* 0x004fe40000400000 */
[----:B---3--:R-:W-:-:S05]  /*8d590*/  @!P0 FMUL R11, R11, 16777216 ;  /* 0x4b8000000b0b8820 */ /* 0x008fca0000400000 */
[----:B------:R0:W-:Y:S01]  /*8d5a0*/  STL [R1+0x550], R11 ;  /* 0x0005500b01007387 */ /* 0x0001e20000100800 */
[----:B------:R1:W-:Y:S03]  /*8d5b0*/  STL [R1+0x554], R10 ;  /* 0x0005540a01007387 */ /* 0x0003e60000100800 */
[----:B0-----:R-:W2:Y:S01]  /*8d5c0*/  LDL.LU R11, [R1+0x520] ;  /* 0x00052000010b7983 */ /* 0x001ea20000300800 */
[----:B-1----:R-:W-:Y:S01]  /*8d5d0*/  MOV R10, R8 ;  /* 0x00000008000a7202 */ /* 0x002fe20000000f00 */
[----:B----4-:R-:W-:Y:S02]  /*8d5e0*/  IMAD.MOV.U32 R8, RZ, RZ, R14 ;  /* 0x000000ffff087224 */ /* 0x010fe400078e000e */
[----:B------:R-:W3:Y:S01]  /*8d5f0*/  LDL R14, [R1+0x450] ;  /* 0x00045000010e7983 */ /* 0x000ee20000100800 */
[----:B------:R0:W-:Y:S03]  /*8d600*/  @!P0 STL [R1+0x560], R13 ;  /* 0x0005600d01008387 */ /* 0x0001e60000100800 */
[----:B0-----:R-:W4:Y:S01]  /*8d610*/  LDL.LU R13, [R1+0x1980] ;  /* 0x00198000010d7983 */ /* 0x001f220000300800 */
[----:B------:R0:W-:Y:S03]  /*8d620*/  @!P0 STL [R1+0x564], R7 ;  /* 0x0005640701008387 */ /* 0x0001e60000100800 */
[----:B0-----:R-:W2:Y:S01]  /*8d630*/  LDL.LU R7, [R1+0x197c] ;  /* 0x00197c0001077983 */ /* 0x001ea20000300800 */
[----:B------:R0:W-:Y:S03]  /*8d640*/  @!P0 STL [R1+0x56c], R12 ;  /* 0x00056c0c01008387 */ /* 0x0001e60000100800 */
[----:B0-----:R-:W4:Y:S01]  /*8d650*/  LDL.LU R12, [R1+0x1978] ;  /* 0x00197800010c7983 */ /* 0x001f220000300800 */
[----:B------:R-:W-:-:S02]  /*8d660*/  @P1 FMUL R9, R9, 0.25 ;  /* 0x3e80000009091820 */ /* 0x000fc40000400000 */
[----:B------:R-:W-:Y:S02]  /*8d670*/  @P1 FMUL R10, R10, 0.25 ;  /* 0x3e8000000a0a1820 */ /* 0x000fe40000400000 */
[----:B------:R-:W-:Y:S02]  /*8d680*/  @P1 FMUL R8, R8, 0.25 ;  /* 0x3e80000008081820 */ /* 0x000fe40000400000 */
[----:B------:R-:W-:Y:S02]  /*8d690*/  @P1 FMUL R5, R5, 0.25 ;  /* 0x3e80000005051820 */ /* 0x000fe40000400000 */
[----:B------:R-:W-:Y:S02]  /*8d6a0*/  @P1 FMUL R0, R0, 0.25 ;  /* 0x3e80000000001820 */ /* 0x000fe40000400000 */
[----:B------:R-:W-:Y:S02]  /*8d6b0*/  @P1 FMUL R3, R3, 0.25 ;  /* 0x3e80000003031820 */ /* 0x000fe40000400000 */
[----:B------:R-:W-:-:S02]  /*8d6c0*/  @P1 FMUL R15, R15, 0.25 ;  /* 0x3e8000000f0f1820 */ /* 0x000fc40000400000 */
[----:B---3--:R-:W-:Y:S02]  /*8d6d0*/  @P1 FMUL R14, R14, 0.25 ;  /* 0x3e8000000e0e1820 */ /* 0x008fe40000400000 */
[----:B--2---:R-:W-:Y:S02]  /*8d6e0*/  @!P0 FMUL R7, R7, 16777216 ;  /* 0x4b80000007078820 */ /* 0x004fe40000400000 */
[----:B----4-:R-:W-:-:S05]  /*8d6f0*/  @!P0 FMUL R12, R12, 16777216 ;  /* 0x4b8000000c0c8820 */ /* 0x010fca0000400000 */
[----:B------:R0:W-:Y:S04]  /*8d700*/  STL [R1+0x1890], R12 ;  /* 0x0018900c01007387 */ /* 0x0001e80000100800 */
[----:B0-----:R-:W2:Y:S01]  /*8d710*/  LDL.LU R12, [R1+0x468] ;  /* 0x00046800010c7983 */ /* 0x001ea20000300800 */
[----:B------:R0:W-:Y:S03]  /*8d720*/  STL [R1+0x574], R7 ;  /* 0x0005740701007387 */ /* 0x0001e60000100800 */
[----:B0-----:R-:W3:Y:S01]  /*8d730*/  LDL.LU R7, [R1+0x1974] ;  /* 0x0019740001077983 */ /* 0x001ee20000300800 */
[----:B------:R0:W-:Y:S03]  /*8d740*/  STL [R1+0x1968], R16 ;  /* 0x0019681001007387 */ /* 0x0001e60000100800 */
[----:B0-----:R-:W4:Y:S01]  /*8d750*/  LDL.LU R16, [R1+0x460] ;  /* 0x0004600001107983 */ /* 0x001f220000300800 */
[----:B------:R0:W-:Y:S03]  /*8d760*/  STL [R1+0x196c], R24 ;  /* 0x00196c1801007387 */ /* 0x0001e60000100800 */
[----:B0-----:R-:W2:Y:S01]  /*8d770*/  LDL.LU R24, [R1+0x458] ;  /* 0x0004580001187983 */ /* 0x001ea20000300800 */
[----:B------:R0:W-:Y:S03]  /*8d780*/  @P1 STL [R1+0x450], R14 ;  /* 0x0004500e01001387 */ /* 0x0001e60000100800 */
[----:B0-----:R-:W3:Y:S01]  /*8d790*/  LDL.LU R14, [R1+0x1970] ;  /* 0x00197000010e7983 */ /* 0x001ee20000300800 */
[----:B------:R-:W-:Y:S02]  /*8d7a0*/  @P1 STL [R1+0x534], R9 ;  /* 0x0005340901001387 */ /* 0x000fe40000100800 */
[----:B------:R-:W-:Y:S02]  /*8d7b0*/  @P1 STL [R1+0x540], R10 ;  /* 0x0005400a01001387 */ /* 0x000fe40000100800 */
[----:B------:R-:W-:Y:S01]  /*8d7c0*/  @P1 STL [R1+0x544], R8 ;  /* 0x0005440801001387 */ /* 0x000fe20000100800 */
[----:B------:R-:W-:Y:S01]  /*8d7d0*/  @P1 STL [R1+0x558], R5 ;  /* 0x0005580501001387 */ /* 0x000fe20000100800 */
[----:B------:R-:W-:Y:S02]  /*8d7e0*/  @P1 STL [R1+0x568], R0 ;  /* 0x0005680001001387 */ /* 0x000fe40000100800 */
[----:B------:R-:W-:Y:S02]  /*8d7f0*/  @P1 STL [R1+0x570], R3 ;  /* 0x0005700301001387 */ /* 0x000fe40000100800 */
[----:B------:R0:W-:Y:S02]  /*8d800*/  STL [R1+0x1948], R15 ;  /* 0x0019480f01007387 */ /* 0x0001e40000100800 */
[----:B0-----:R-:W3:Y:S01]  /*8d810*/  LDL R15, [R1+0x450] ;  /* 0x00045000010f7983 */ /* 0x001ee20000100800 */
[----:B------:R-:W-:Y:S01]  /*8d820*/  FSETP.GEU.AND P0, PT, |R13|, 1.175494350822287508e-38, PT ;  /* 0x008000000d00780b */ /* 0x000fe20003f0e200 */
[----:B------:R-:W-:-:S02]  /*8d830*/  @P1 FMUL R29, R29, 0.25 ;  /* 0x3e8000001d1d1820 */ /* 0x000fc40000400000 */
[----:B------:R-:W-:Y:S02]  /*8d840*/  @P1 FMUL R27, R27, 0.25 ;  /* 0x3e8000001b1b1820 */ /* 0x000fe40000400000 */
[----:B------:R-:W-:Y:S02]  /*8d850*/  @P1 FMUL R13, R13, 0.25 ;  /* 0x3e8000000d0d1820 */ /* 0x000fe40000400000 */
[----:B------:R-:W-:Y:S01]  /*8d860*/  @P1 FMUL R6, R6, 0.25 ;  /* 0x3e80000006061820 */ /* 0x000fe20000400000 */
[----:B------:R-:W-:Y:S01]  /*8d870*/  @P1 STL [R1+0x578], R29 ;  /* 0x0005781d01001387 */ /* 0x000fe20000100800 */
[----:B------:R-:W-:Y:S02]  /*8d880*/  @P1 STL [R1+0x57c], R27 ;  /* 0x00057c1b01001387 */ /* 0x000fe40000100800 */
[----:B------:R-:W-:Y:S02]  /*8d890*/  STL [R1+0x194c], R13 ;  /* 0x00194c0d01007387 */ /* 0x000fe40000100800 */
[----:B------:R-:W-:Y:S02]  /*8d8a0*/  STL [R1+0x1950], R6 ;  /* 0x0019500601007387 */ /* 0x000fe40000100800 */
[----:B----4-:R-:W-:-:S04]  /*8d8b0*/  @P1 FMUL R16, R16, 0.25 ;  /* 0x3e80000010101820 */ /* 0x010fc80000400000 */
[----:B------:R-:W-:Y:S02]  /*8d8c0*/  @!P0 FMUL R16, R16, 16777216 ;  /* 0x4b80000010108820 */ /* 0x000fe40000400000 */
[----:B--2---:R-:W-:-:S04]  /*8d8d0*/  @P1 FMUL R24, R24, 0.25 ;  /* 0x3e80000018181820 */ /* 0x004fc80000400000 */
[----:B------:R-:W-:Y:S01]  /*8d8e0*/  @!P0 FMUL R24, R24, 16777216 ;  /* 0x4b80000018188820 */ /* 0x000fe20000400000 */
[----:B---3--:R-:W-:Y:S04]  /*8d8f0*/  STL [R1+0x1954], R14 ;  /* 0x0019540e01007387 */ /* 0x008fe80000100800 */
[----:B------:R0:W-:Y:S02]  /*8d900*/  STL [R1+0x458], R24 ;  /* 0x0004581801007387 */ /* 0x0001e40000100800 */
[----:B0-----:R-:W2:Y:S01]  /*8d910*/  LDL.LU R24, [R1+0x196c] ;  /* 0x00196c0001187983 */ /* 0x001ea20000300800 */
[----:B------:R-:W-:-:S05]  /*8d920*/  @!P0 FMUL R15, R15, 16777216 ;  /* 0x4b8000000f0f8820 */ /* 0x000fca0000400000 */
[----:B------:R-:W-:Y:S01]  /*8d930*/  @!P0 STL [R1+0x450], R15 ;  /* 0x0004500f01008387 */ /* 0x000fe20000100800 */
[----:B------:R0:W-:Y:S03]  /*8d940*/  STL [R1+0x460], R16 ;  /* 0x0004601001007387 */ /* 0x0001e60000100800 */
[----:B0-----:R-:W3:Y:S01]  /*8d950*/  LDL.LU R16, [R1+0x1968] ;  /* 0x0019680001107983 */ /* 0x001ee20000300800 */
[----:B------:R-:W-:Y:S02]  /*8d960*/  @P1 FMUL R12, R12, 0.25 ;  /* 0x3e8000000c0c1820 */ /* 0x000fe40000400000 */
[----:B------:R-:W-:Y:S02]  /*8d970*/  @P1 FMUL R11, R11, 0.25 ;  /* 0x3e8000000b0b1820 */ /* 0x000fe40000400000 */
[----:B------:R-:W-:Y:S02]  /*8d980*/  @!P0 FMUL R12, R12, 16777216 ;  /* 0x4b8000000c0c8820 */ /* 0x000fe40000400000 */
[----:B------:R-:W-:Y:S01]  /*8d990*/  @!P0 FMUL R11, R11, 16777216 ;  /* 0x4b8000000b0b8820 */ /* 0x000fe20000400000 */
[----:B------:R-:W-:Y:S02]  /*8d9a0*/  STL [R1+0x1958], R2 ;  /* 0x0019580201007387 */ /* 0x000fe40000100800 */
[----:B------:R-:W-:Y:S02]  /*8d9b0*/  STL [R1+0x468], R12 ;  /* 0x0004680c01007387 */ /* 0x000fe40000100800 */
[----:B------:R-:W-:Y:S01]  /*8d9c0*/  STL [R1+0x520], R11 ;  /* 0x0005200b01007387 */ /* 0x000fe20000100800 */
[----:B------:R-:W-:Y:S02]  /*8d9d0*/  STL [R1+0x195c], R4 ;  /* 0x00195c0401007387 */ /* 0x000fe40000100800 */
[----:B------:R0:W-:Y:S02]  /*8d9e0*/  STL [R1+0x1960], R26 ;  /* 0x0019601a01007387 */ /* 0x0001e40000100800 */
[----:B------:R-:W-:Y:S01]  /*8d9f0*/  @P1 FMUL R7, R7, 0.25 ;  /* 0x3e80000007071820 */ /* 0x000fe20000400000 */
[----:B------:R-:W-:-:S02]  /*8da00*/  FSETP.GT.AND P1, PT, |R14|, 8.50705917302346158658e+37, PT ;  /* 0x7e8000000e00780b */ /* 0x000fc40003f24200 */
[----:B------:R-:W-:Y:S01]  /*8da10*/  MOV R15, R27 ;  /* 0x0000001b000f7202 */ /* 0x000fe20000000f00 */
[----:B------:R-:W-:Y:S01]  /*8da20*/  MOV R14, R0 ;  /* 0x00000000000e7202 */ /* 0x000fe20000000f00 */
[----:B0-----:R-:W-:Y:S01]  /*8da30*/  MOV R26, R10 ;  /* 0x0000000a001a7202 */ /* 0x001fe20000000f00 */
[----:B------:R-:W-:Y:S01]  /*8da40*/  MOV R10, R28 ;  /* 0x0000001c000a7202 */ /* 0x000fe20000000f00 */
[----:B------:R-:W-:Y:S02]  /*8da50*/  MOV R28, R23 ;  /* 0x00000017001c7202 */ /* 0x000fe40000000f00 */
[----:B------:R-:W-:Y:S01]  /*8da60*/  MOV R0, R25 ;  /* 0x0000001900007202 */ /* 0x000fe20000000f00 */
[----:B------:R0:W-:Y:S01]  /*8da70*/  STL [R1+0x1964], R26 ;  /* 0x0019641a01007387 */ /* 0x0001e20000100800 */
[----:B------:R-:W4:Y:S02]  /*8da80*/  LDL.LU R27, [R1+0x588] ;  /* 0x00058800011b7983 */ /* 0x000f240000300800 */
[----:B------:R-:W2:Y:S01]  /*8da90*/  LDL.LU R23, [R1+0x58c] ;  /* 0x00058c0001177983 */ /* 0x000ea20000300800 */
[----:B------:R-:W-:Y:S01]  /*8daa0*/  MOV R6, R3 ;  /* 0x0000000300067202 */ /* 0x000fe20000000f00 */
[----:B------:R-:W2:Y:S01]  /*8dab0*/  LDL.LU R25, [R1+0x590] ;  /* 0x0005900001197983 */ /* 0x000ea20000300800 */
[----:B------:R-:W-:-:S02]  /*8dac0*/  IMAD.MOV.U32 R2, RZ, RZ, R5 ;  /* 0x000000ffff027224 */ /* 0x000fc400078e0005 */
[----:B------:R-:W-:Y:S02]  /*8dad0*/  IMAD.MOV.U32 R13, RZ, RZ, R29 ;  /* 0x000000ffff0d7224 */ /* 0x000fe400078e001d */
[----:B------:R-:W2:Y:S01]  /*8dae0*/  LDL.LU R3, [R1+0x594] ;  /* 0x0005940001037983 */ /* 0x000ea20000300800 */
[----:B------:R-:W2:Y:S01]  /*8daf0*/  LDL.LU R5, [R1+0x598] ;  /* 0x0005980001057983 */ /* 0x000ea20000300800 */
[----:B0-----:R-:W-:Y:S01]  /*8db00*/  MOV R26, R9 ;  /* 0x00000009001a7202 */ /* 0x001fe20000000f00 */
[----:B------:R-:W-:Y:S01]  /*8db10*/  @!P0 FMUL R7, R7, 16777216 ;  /* 0x4b80000007078820 */ /* 0x000fe20000400000 */
[----:B------:R-:W-:-:S03]  /*8db20*/  MOV R4, R8 ;  /* 0x0000000800047202 */ /* 0x000fc60000000f00 */
[----:B------:R-:W-:Y:S02]  /*8db30*/  @!P0 FMUL R26, R26, 16777216 ;  /* 0x4b8000001a1a8820 */ /* 0x000fe40000400000 */
[----:B---3--:R-:W-:Y:S02]  /*8db40*/  IMAD.MOV.U32 R29, RZ, RZ, R16 ;  /* 0x000000ffff1d7224 */ /* 0x008fe400078e0010 */
[----:B------:R-:W3:Y:S01]  /*8db50*/  LDL.LU R16, [R1+0x5d4] ;  /* 0x0005d40001107983 */ /* 0x000ee20000300800 */
[----:B------:R-:W2:Y:S02]  /*8db60*/  LDL.LU R12, [R1+0x5dc] ;  /* 0x0005dc00010c7983 */ /* 0x000ea40000300800 */
[----:B------:R-:W2:Y:S02]  /*8db70*/  LDL.LU R11, [R1+0x5e8] ;  /* 0x0005e800010b7983 */ /* 0x000ea40000300800 */
[----:B------:R-:W2:Y:S01]  /*8db80*/  LDL.LU R9, [R1+0x5f0] ;  /* 0x0005f00001097983 */ /* 0x000ea20000300800 */
[----:B------:R-:W2:Y:S01]  /*8db90*/  LDL.LU R8, [R1+0x5f8] ;  /* 0x0005f80001087983 */ /* 0x000ea20000300800 */
[----:B------:R0:W-:Y:S03]  /*8dba0*/  STL [R1+0x530], R7 ;  /* 0x0005300701007387 */ /* 0x0001e60000100800 */
[----:B0-----:R-:W2:Y:S01]  /*8dbb0*/  LDL.LU R7, [R1+0x600] ;  /* 0x0006000001077983 */ /* 0x001ea20000300800 */
[----:B------:R0:W-:Y:S03]  /*8dbc0*/  @!P0 STL [R1+0x534], R26 ;  /* 0x0005341a01008387 */ /* 0x0001e60000100800 */
[----:B0-----:R-:W2:Y:S01]  /*8dbd0*/  LDL.LU R26, [R1+0x1964] ;  /* 0x00196400011a7983 */ /* 0x001ea20000300800 */
[----:B------:R-:W-:-:S02]  /*8dbe0*/  @!P0 FMUL R4, R4, 16777216 ;  /* 0x4b80000004048820 */ /* 0x000fc40000400000 */
[----:B------:R-:W-:Y:S02]  /*8dbf0*/  @!P0 FMUL R2, R2, 16777216 ;  /* 0x4b80000002028820 */ /* 0x000fe40000400000 */
[----:B------:R-:W-:Y:S02]  /*8dc00*/  @!P0 FMUL R14, R14, 16777216 ;  /* 0x4b8000000e0e8820 */ /* 0x000fe40000400000 */
[----:B------:R-:W-:Y:S02]  /*8dc10*/  @!P0 FMUL R6, R6, 16777216 ;  /* 0x4b80000006068820 */ /* 0x000fe40000400000 */
[----:B------:R-:W-:Y:S02]  /*8dc20*/  @!P0 FMUL R13, R13, 16777216 ;  /* 0x4b8000000d0d8820 */ /* 0x000fe40000400000 */
[----:B------:R-:W-:Y:S02]  /*8dc30*/  @!P0 FMUL R15, R15, 16777216 ;  /* 0x4b8000000f0f8820 */ /* 0x000fe40000400000 */
[----:B--2---:R-:W-:-:S05]  /*8dc40*/  @!P0 FMUL R26, R26, 16777216 ;  /* 0x4b8000001a1a8820 */ /* 0x004fca0000400000 */
[----:B------:R0:W-:Y:S04]  /*8dc50*/  @!P0 STL [R1+0x540], R26 ;  /* 0x0005401a01008387 */ /* 0x0001e80000100800 */
[----:B0-----:R-:W2:Y:S01]  /*8dc60*/  LDL.LU R26, [R1+0x1960] ;  /* 0x00196000011a7983 */ /* 0x001ea20000300800 */
[----:B------:R0:W-:Y:S03]  /*8dc70*/  @!P0 STL [R1+0x544], R4 ;  /* 0x0005440401008387 */ /* 0x0001e60000100800 */
        /* <DEDUP_REMOVED lines=8> */
[----:B0-----:R-:W3:Y:S01]  /*8dd00*/  LDL.LU R13, [R1+0x194c] ;  /* 0x00194c00010d7983 */ /* 0x001ee20000300800 */
[----:B------:R0:W-:Y:S03]  /*8dd10*/  @!P0 STL [R1+0x57c], R15 ;  /* 0x00057c0f01008387 */ /* 0x0001e60000100800 */
[----:B0-----:R-:W4:Y:S01]  /*8dd20*/  LDL.LU R15, [R1+0x1948] ;  /* 0x00194800010f7983 */ /* 0x001f220000300800 */
[----:B--2---:R-:W-:-:S02]  /*8dd30*/  @!P0 FMUL R6, R6, 16777216 ;  /* 0x4b80000006068820 */ /* 0x004fc40000400000 */
[----:B---3--:R-:W-:Y:S02]  /*8dd40*/  @!P0 FMUL R13, R13, 16777216 ;  /* 0x4b8000000d0d8820 */ /* 0x008fe40000400000 */
[----:B----4-:R-:W-:-:S05]  /*8dd50*/  @!P0 FMUL R15, R15, 16777216 ;  /* 0x4b8000000f0f8820 */ /* 0x010fca0000400000 */
[----:B------:R0:W-:Y:S04]  /*8dd60*/  STL [R1+0x580], R15 ;  /* 0x0005800f01007387 */ /* 0x0001e80000100800 */
[----:B0-----:R-:W2:Y:S01]  /*8dd70*/  LDL.LU R15, [R1+0x1944] ;  /* 0x00194400010f7983 */ /* 0x001ea20000300800 */
[----:B------:R-:W-:Y:S02]  /*8dd80*/  STL [R1+0x18c8], R13 ;  /* 0x0018c80d01007387 */ /* 0x000fe40000100800 */
[----:B------:R0:W-:Y:S02]  /*8dd90*/  STL [R1+0x584], R6 ;  /* 0x0005840601007387 */ /* 0x0001e40000100800 */
[----:B0-----:R-:W-:-:S05]  /*8dda0*/  MOV R6, R0 ;  /* 0x0000000000067202 */ /* 0x001fca0000000f00 */
[----:B------:R0:W-:Y:S04]  /*8ddb0*/  STL [R1+0x1934], R6 ;  /* 0x0019340601007387 */ /* 0x0001e80000100800 */
[----:B0-----:R-:W3:Y:S01]  /*8ddc0*/  LDL.LU R6, [R1+0x5c0] ;  /* 0x0005c00001067983 */ /* 0x001ee20000300800 */
[----:B------:R-:W4:Y:S02]  /*8ddd0*/  LDL.LU R0, [R1+0x5cc] ;  /* 0x0005cc0001007983 */ /* 0x000f240000300800 */
[----:B------:R-:W-:Y:S02]  /*8dde0*/  @P1 FMUL R2, R2, 0.25 ;  /* 0x3e80000002021820 */ /* 0x000fe40000400000 */
[----:B------:R-:W-:Y:S02]  /*8ddf0*/  @P1 FMUL R4, R4, 0.25 ;  /* 0x3e80000004041820 */ /* 0x000fe40000400000 */
[----:B------:R-:W-:Y:S01]  /*8de00*/  @P1 FMUL R10, R10, 0.25 ;  /* 0x3e8000000a0a1820 */ /* 0x000fe20000400000 */
[----:B------:R-:W-:Y:S01]  /*8de10*/  FSETP.GEU.AND P0, PT, |R14|, 1.175494350822287508e-38, PT ;  /* 0x008000000e00780b */ /* 0x000fe20003f0e200 */
[----:B------:R-:W-:-:S02]  /*8de20*/  @P1 FMUL R23, R23, 0.25 ;  /* 0x3e80000017171820 */ /* 0x000fc40000400000 */
[----:B------:R-:W-:Y:S02]  /*8de30*/  @P1 FMUL R27, R27, 0.25 ;  /* 0x3e8000001b1b1820 */ /* 0x000fe40000400000 */
[----:B------:R-:W-:Y:S02]  /*8de40*/  @P1 FMUL R25, R25, 0.25 ;  /* 0x3e80000019191820 */ /* 0x000fe40000400000 */
[----:B------:R-:W-:Y:S02]  /*8de50*/  @P1 FMUL R3, R3, 0.25 ;  /* 0x3e80000003031820 */ /* 0x000fe40000400000 */
[----:B------:R-:W-:-:S04]  /*8de60*/  @P1 FMUL R5, R5, 0.25 ;  /* 0x3e80000005051820 */ /* 0x000fc80000400000 */
[----:B------:R-:W-:Y:S02]  /*8de70*/  @!P0 FMUL R23, R23, 16777216 ;  /* 0x4b80000017178820 */ /* 0x000fe40000400000 */
[----:B------:R-:W-:Y:S02]  /*8de80*/  @!P0 FMUL R27, R27, 16777216 ;  /* 0x4b8000001b1b8820 */ /* 0x000fe40000400000 */
[----:B------:R-:W-:Y:S02]  /*8de90*/  @!P0 FMUL R25, R25, 16777216 ;  /* 0x4b80000019198820 */ /* 0x000fe40000400000 */
[----:B------:R-:W-:Y:S02]  /*8dea0*/  @!P0 FMUL R3, R3, 16777216 ;  /* 0x4b80000003038820 */ /* 0x000fe40000400000 */
[----:B------:R-:W-:Y:S02]  /*8deb0*/  @!P0 FMUL R5, R5, 16777216 ;  /* 0x4b80000005058820 */ /* 0x000fe40000400000 */
[----:B---3--:R-:W-:Y:S01]  /*8dec0*/  @P1 FMUL R6, R6, 0.25 ;  /* 0x3e80000006061820 */ /* 0x008fe20000400000 */
[----:B----4-:R0:W-:Y:S04]  /*8ded0*/  STL [R1+0x1930], R0 ;  /* 0x0019300001007387 */ /* 0x0101e80000100800 */
[----:B0-----:R-:W3:Y:S01]  /*8dee0*/  LDL.LU R0, [R1+0x5c8] ;  /* 0x0005c80001007983 */ /* 0x001ee20000300800 */
[----:B------:R-:W-:Y:S02]  /*8def0*/  @P1 STL [R1+0x59c], R2 ;  /* 0x00059c0201001387 */ /* 0x000fe40000100800 */
[----:B------:R-:W-:Y:S02]  /*8df00*/  @P1 STL [R1+0x5b0], R4 ;  /* 0x0005b00401001387 */ /* 0x000fe40000100800 */
[----:B------:R-:W-:Y:S01]  /*8df10*/  @P1 STL [R1+0x5b8], R10 ;  /* 0x0005b80a01001387 */ /* 0x000fe20000100800 */
[----:B------:R0:W-:Y:S02]  /*8df20*/  STL [R1+0x1938], R6 ;  /* 0x0019380601007387 */ /* 0x0001e40000100800 */
[----:B0-----:R-:W-:-:S05]  /*8df30*/  MOV R6, R10 ;  /* 0x0000000a00067202 */ /* 0x001fca0000000f00 */
[----:B------:R0:W-:Y:S02]  /*8df40*/  STL [R1+0x193c], R6 ;  /* 0x00193c0601007387 */ /* 0x0001e40000100800 */
[----:B0-----:R-:W-:-:S05]  /*8df50*/  MOV R6, R4 ;  /* 0x0000000400067202 */ /* 0x001fca0000000f00 */
[----:B------:R0:W-:Y:S01]  /*8df60*/  STL [R1+0x1940], R6 ;  /* 0x0019400601007387 */ /* 0x0001e20000100800 */
[----:B------:R1:W-:Y:S01]  /*8df70*/  STL [R1+0x58c], R23 ;  /* 0x00058c1701007387 */ /* 0x0003e20000100800 */
[----:B------:R-:W-:Y:S01]  /*8df80*/  MOV R4, R17 ;  /* 0x0000001100047202 */ /* 0x000fe20000000f00 */
[----:B0-----:R-:W-:Y:S01]  /*8df90*/  IMAD.MOV.U32 R6, RZ, RZ, R2 ;  /* 0x000000ffff067224 */ /* 0x001fe200078e0002 */
[----:B-1----:R-:W4:Y:S01]  /*8dfa0*/  LDL.LU R23, [R1+0x5c4] ;  /* 0x0005c40001177983 */ /* 0x002f220000300800 */
[----:B------:R-:W-:Y:S01]  /*8dfb0*/  MOV R2, R26 ;  /* 0x0000001a00027202 */ /* 0x000fe20000000f00 */
[----:B------:R0:W-:Y:S02]  /*8dfc0*/  STL [R1+0x588], R27 ;  /* 0x0005881b01007387 */ /* 0x0001e40000100800 */
[----:B------:R-:W2:Y:S02]  /*8dfd0*/  LDL.LU R26, [R1+0x5a0] ;  /* 0x0005a000011a7983 */ /* 0x000ea40000300800 */
[----:B------:R-:W-:Y:S01]  /*8dfe0*/  @!P0 FMUL R6, R6, 16777216 ;  /* 0x4b80000006068820 */ /* 0x000fe20000400000 */
[----:B0-----:R-:W2:Y:S01]  /*8dff0*/  LDL.LU R27, [R1+0x5b4] ;  /* 0x0005b400011b7983 */ /* 0x001ea20000300800 */
[----:B------:R0:W-:Y:S03]  /*8e000*/  STL [R1+0x590], R25 ;  /* 0x0005901901007387 */ /* 0x0001e60000100800 */
[----:B0-----:R-:W2:Y:S01]  /*8e010*/  LDL.LU R25, [R1+0x5bc] ;  /* 0x0005bc0001197983 */ /* 0x001ea20000300800 */
[----:B------:R0:W-:Y:S02]  /*8e020*/  STL [R1+0x594], R3 ;  /* 0x0005940301007387 */ /* 0x0001e40000100800 */
[----:B------:R-:W2:Y:S02]  /*8e030*/  LDL.LU R17, [R1+0x5f4] ;  /* 0x0005f40001117983 */ /* 0x000ea40000300800 */
[----:B------:R-:W2:Y:S01]  /*8e040*/  LDL.LU R13, [R1+0x604] ;  /* 0x00060400010d7983 */ /* 0x000ea20000300800 */
[----:B------:R-:W2:Y:S04]  /*8e050*/  LDL.LU R10, [R1+0x608] ;  /* 0x00060800010a7983 */ /* 0x000ea80000300800 */
[----:B0-----:R-:W2:Y:S01]  /*8e060*/  LDL.LU R3, [R1+0x60c] ;  /* 0x00060c0001037983 */ /* 0x001ea20000300800 */
[----:B------:R0:W-:Y:S02]  /*8e070*/  STL [R1+0x598], R5 ;  /* 0x0005980501007387 */ /* 0x0001e40000100800 */
[----:B0-----:R-:W-:-:S02]  /*8e080*/  MOV R5, R2 ;  /* 0x0000000200057202 */ /* 0x001fc40000000f00 */
[----:B------:R-:W2:Y:S01]  /*8e090*/  LDL.LU R2, [R1+0x610] ;  /* 0x0006100001027983 */ /* 0x000ea20000300800 */
[----:B------:R0:W-:Y:S03]  /*8e0a0*/  @!P0 STL [R1+0x59c], R6 ;  /* 0x00059c0601008387 */ /* 0x0001e60000100800 */
[----:B0-----:R-:W2:Y:S02]  /*8e0b0*/  LDL.LU R6, [R1+0x1940] ;  /* 0x0019400001067983 */ /* 0x001ea40000300800 */
[----:B--2---:R-:W-:-:S05]  /*8e0c0*/  @!P0 FMUL R6, R6, 16777216 ;  /* 0x4b80000006068820 */ /* 0x004fca0000400000 */
[----:B------:R0:W-:Y:S04]  /*8e0d0*/  @!P0 STL [R1+0x5b0], R6 ;  /* 0x0005b00601008387 */ /* 0x0001e80000100800 */
[----:B0-----:R-:W2:Y:S02]  /*8e0e0*/  LDL.LU R6, [R1+0x193c] ;  /* 0x00193c0001067983 */ /* 0x001ea40000300800 */
[----:B--2---:R-:W-:-:S05]  /*8e0f0*/  @!P0 FMUL R6, R6, 16777216 ;  /* 0x4b80000006068820 */ /* 0x004fca0000400000 */
[----:B------:R0:W-:Y:S04]  /*8e100*/  @!P0 STL [R1+0x5b8], R6 ;  /* 0x0005b80601008387 */ /* 0x0001e80000100800 */
[----:B0-----:R-:W2:Y:S01]  /*8e110*/  LDL.LU R6, [R1+0x1938] ;  /* 0x0019380001067983 */ /* 0x001ea20000300800 */
[----:B---3--:R-:W-:-:S04]  /*8e120*/  @P1 FMUL R0, R0, 0.25 ;  /* 0x3e80000000001820 */ /* 0x008fc80000400000 */
[----:B------:R-:W-:Y:S02]  /*8e130*/  @!P0 FMUL R0, R0, 16777216 ;  /* 0x4b80000000008820 */ /* 0x000fe40000400000 */
[----:B------:R-:W-:Y:S02]  /*8e140*/  @P1 FMUL R16, R16, 0.25 ;  /* 0x3e80000010101820 */ /* 0x000fe40000400000 */
[----:B------:R-:W-:Y:S02]  /*8e150*/  @P1 FMUL R12, R12, 0.25 ;  /* 0x3e8000000c0c1820 */ /* 0x000fe40000400000 */
[----:B------:R-:W-:Y:S02]  /*8e160*/  @P1 FMUL R11, R11, 0.25 ;  /* 0x3e8000000b0b1820 */ /* 0x000fe40000400000 */
[----:B------:R-:W-:Y:S02]  /*8e170*/  @P1 FMUL R9, R9, 0.25 ;  /* 0x3e80000009091820 */ /* 0x000fe40000400000 */
[----:B------:R-:W-:-:S02]  /*8e180*/  @P1 FMUL R8, R8, 0.25 ;  /* 0x3e80000008081820 */ /* 0x000fc40000400000 */
[----:B------:R-:W-:Y:S02]  /*8e190*/  @P1 FMUL R14, R14, 0.25 ;  /* 0x3e8000000e0e1820 */ /* 0x000fe40000400000 */
[----:B------:R-:W-:Y:S01]  /*8e1a0*/  @P1 FMUL R7, R7, 0.25 ;  /* 0x3e80000007071820 */ /* 0x000fe20000400000 */
[----:B------:R-:W-:Y:S01]  /*8e1b0*/  FSETP.GT.AND P1, PT, |R15|, 8.50705917302346158658e+37, PT ;  /* 0x7e8000000f00780b */ /* 0x000fe20003f24200 */
[----:B--2---:R-:W-:-:S05]  /*8e1c0*/  @!P0 FMUL R6, R6, 16777216 ;  /* 0x4b80000006068820 */ /* 0x004fca0000400000 */
[----:B------:R0:W-:Y:S04]  /*8e1d0*/  STL [R1+0x5c0], R6 ;  /* 0x0005c00601007387 */ /* 0x0001e80000100800 */
[----:B0-----:R-:W2:Y:S01]  /*8e1e0*/  LDL.LU R6, [R1+0x1934] ;  /* 0x0019340001067983 */ /* 0x001ea20000300800 */
[----:B------:R0:W-:Y:S03]  /*8e1f0*/  STL [R1+0x5c8], R0 ;  /* 0x0005c80001007387 */ /* 0x0001e60000100800 */
[----:B0-----:R-:W3:Y:S01]  /*8e200*/  LDL.LU R0, [R1+0x1930] ;  /* 0x0019300001007983 */ /* 0x001ee20000300800 */
[----:B------:R-:W-:Y:S02]  /*8e210*/  @!P0 FMUL R16, R16, 16777216 ;  /* 0x4b80000010108820 */ /* 0x000fe40000400000 */
[----:B------:R-:W-:-:S02]  /*8e220*/  @!P0 FMUL R12, R12, 16777216 ;  /* 0x4b8000000c0c8820 */ /* 0x000fc40000400000 */
[----:B------:R-:W-:Y:S02]  /*8e230*/  @!P0 FMUL R11, R11, 16777216 ;  /* 0x4b8000000b0b8820 */ /* 0x000fe40000400000 */
[----:B------:R-:W-:Y:S02]  /*8e240*/  @!P0 FMUL R14, R14, 16777216 ;  /* 0x4b8000000e0e8820 */ /* 0x000fe40000400000 */
[----:B------:R-:W-:Y:S01]  /*8e250*/  @!P0 FMUL R9, R9, 16777216 ;  /* 0x4b80000009098820 */ /* 0x000fe20000400000 */
[----:B------:R0:W-:Y:S01]  /*8e260*/  STL [R1+0x5d4], R16 ;  /* 0x0005d41001007387 */ /* 0x0001e20000100800 */
[----:B------:R-:W-:Y:S02]  /*8e270*/  @!P0 FMUL R8, R8, 16777216 ;  /* 0x4b80000008088820 */ /* 0x000fe40000400000 */
[----:B------:R-:W-:Y:S02]  /*8e280*/  @!P0 FMUL R7, R7, 16777216 ;  /* 0x4b80000007078820 */ /* 0x000fe40000400000 */
[----:B------:R-:W-:-:S02]  /*8e290*/  @P1 FMUL R29, R29, 0.25 ;  /* 0x3e8000001d1d1820 */ /* 0x000fc40000400000 */
[----:B------:R-:W-:Y:S02]  /*8e2a0*/  @P1 FMUL R28, R28, 0.25 ;  /* 0x3e8000001c1c1820 */ /* 0x000fe40000400000 */
[----:B------:R-:W-:Y:S01]  /*8e2b0*/  @P1 FMUL R4, R4, 0.25 ;  /* 0x3e80000004041820 */ /* 0x000fe20000400000 */
[----:B0-----:R-:W3:Y:S01]  /*8e2c0*/  LDL.LU R16, [R1+0x192c] ;  /* 0x00192c0001107983 */ /* 0x001ee20000300800 */
[----:B------:R-:W-:Y:S02]  /*8e2d0*/  STL [R1+0x5dc], R12 ;  /* 0x0005dc0c01007387 */ /* 0x000fe40000100800 */
[----:B------:R-:W-:Y:S02]  /*8e2e0*/  STL [R1+0x5e8], R11 ;  /* 0x0005e80b01007387 */ /* 0x000fe40000100800 */
[----:B------:R0:W-:Y:S01]  /*8e2f0*/  STL [R1+0x18cc], R14 ;  /* 0x0018cc0e01007387 */ /* 0x0001e20000100800 */
[----:B------:R-:W-:Y:S01]  /*8e300*/  STL [R1+0x5f0], R9 ;  /* 0x0005f00901007387 */ /* 0x000fe20000100800 */
[----:B------:R-:W-:-:S02]  /*8e310*/  @P1 FMUL R5, R5, 0.25 ;  /* 0x3e80000005051820 */ /* 0x000fc40000400000 */
[----:B------:R-:W-:Y:S01]  /*8e320*/  @P1 FMUL R17, R17, 0.25 ;  /* 0x3e80000011111820 */ /* 0x000fe20000400000 */
[----:B0-----:R-:W3:Y:S01]  /*8e330*/  LDL.LU R14, [R1+0x5fc] ;  /* 0x0005fc00010e7983 */ /* 0x001ee20000300800 */
[----:B------:R-:W-:Y:S02]  /*8e340*/  STL [R1+0x5f8], R8 ;  /* 0x0005f80801007387 */ /* 0x000fe40000100800 */
[----:B------:R-:W-:Y:S02]  /*8e350*/  STL [R1+0x600], R7 ;  /* 0x0006000701007387 */ /* 0x000fe40000100800 */
[----:B------:R-:W-:Y:S01]  /*8e360*/  @P1 STL [R1+0x5d0], R29 ;  /* 0x0005d01d01001387 */ /* 0x000fe20000100800 */
[----:B------:R-:W-:Y:S01]  /*8e370*/  @P1 STL [R1+0x5d8], R28 ;  /* 0x0005d81c01001387 */ /* 0x000fe20000100800 */
[----:B------:R-:W-:Y:S02]  /*8e380*/  @P1 STL [R1+0x5e0], R4 ;  /* 0x0005e00401001387 */ /* 0x000fe40000100800 */
[----:B------:R-:W-:Y:S02]  /*8e390*/  @P1 STL [R1+0x5e4], R5 ;  /* 0x0005e40501001387 */ /* 0x000fe40000100800 */
[----:B------:R0:W-:Y:S01]  /*8e3a0*/  STL [R1+0x1918], R17 ;  /* 0x0019181101007387 */ /* 0x0001e20000100800 */
[----:B------:R-:W-:Y:S01]  /*8e3b0*/  FSETP.GEU.AND P0, PT, |R15|, 1.175494350822287508e-38, PT ;  /* 0x008000000f00780b */ /* 0x000fe20003f0e200 */
[----:B------:R-:W-:-:S02]  /*8e3c0*/  @P1 FMUL R26, R26, 0.25 ;  /* 0x3e8000001a1a1820 */ /* 0x000fc40000400000 */
[----:B------:R-:W-:Y:S02]  /*8e3d0*/  @P1 FMUL R27, R27, 0.25 ;  /* 0x3e8000001b1b1820 */ /* 0x000fe40000400000 */
[----:B------:R-:W-:Y:S02]  /*8e3e0*/  @P1 FMUL R25, R25, 0.25 ;  /* 0x3e80000019191820 */ /* 0x000fe40000400000 */
[----:B----4-:R-:W-:-:S06]  /*8e3f0*/  @P1 FMUL R23, R23, 0.25 ;  /* 0x3e80000017171820 */ /* 0x010fcc0000400000 */
[----:B------:R-:W-:Y:S02]  /*8e400*/  @!P0 FMUL R26, R26, 16777216 ;  /* 0x4b8000001a1a8820 */ /* 0x000fe40000400000 */
[----:B------:R-:W-:Y:S02]  /*8e410*/  @!P0 FMUL R27, R27, 16777216 ;  /* 0x4b8000001b1b8820 */ /* 0x000fe40000400000 */
[----:B------:R-:W-:Y:S02]  /*8e420*/  @!P0 FMUL R25, R25, 16777216 ;  /* 0x4b80000019198820 */ /* 0x000fe40000400000 */
[----:B------:R-:W-:Y:S02]  /*8e430*/  @!P0 FMUL R23, R23, 16777216 ;  /* 0x4b80000017178820 */ /* 0x000fe40000400000 */
[----:B--2---:R-:W-:-:S04]  /*8e440*/  @P1 FMUL R6, R6, 0.25 ;  /* 0x3e80000006061820 */ /* 0x004fc80000400000 */
[----:B0-----:R-:W-:Y:S01]  /*8e450*/  IMAD.MOV.U32 R17, RZ, RZ, R6 ;  /* 0x000000ffff117224 */ /* 0x001fe200078e0006 */
[----:B------:R-:W-:Y:S04]  /*8e460*/  @P1 STL [R1+0x5ec], R6 ;  /* 0x0005ec0601001387 */ /* 0x000fe80000100800 */
[----:B------:R0:W-:Y:S02]  /*8e470*/  STL [R1+0x191c], R17 ;  /* 0x00191c1101007387 */ /* 0x0001e40000100800 */
[----:B0-----:R-:W-:-:S05]  /*8e480*/  MOV R17, R5 ;  /* 0x0000000500117202 */ /* 0x001fca0000000f00 */
[----:B------:R0:W-:Y:S02]  /*8e490*/  STL [R1+0x1920], R17 ;  /* 0x0019201101007387 */ /* 0x0001e40000100800 */
[----:B0-----:R-:W-:-:S05]  /*8e4a0*/  MOV R17, R4 ;  /* 0x0000000400117202 */ /* 0x001fca0000000f00 */
[----:B------:R0:W-:Y:S02]  /*8e4b0*/  STL [R1+0x1924], R17 ;  /* 0x0019241101007387 */ /* 0x0001e40000100800 */
[----:B0-----:R-:W-:-:S05]  /*8e4c0*/  MOV R17, R28 ;  /* 0x0000001c00117202 */ /* 0x001fca0000000f00 */
[----:B------:R0:W-:Y:S01]  /*8e4d0*/  STL [R1+0x1928], R17 ;  /* 0x0019281101007387 */ /* 0x0001e20000100800 */
[----:B------:R1:W-:Y:S02]  /*8e4e0*/  STL [R1+0x5a0], R26 ;  /* 0x0005a01a01007387 */ /* 0x0003e40000100800 */
[----:B------:R2:W-:Y:S01]  /*8e4f0*/  STL [R1+0x5b4], R27 ;  /* 0x0005b41b01007387 */ /* 0x0005e20000100800 */
[----:B------:R-:W-:Y:S01]  /*8e500*/  MOV R28, R18 ;  /* 0x00000012001c7202 */ /* 0x000fe20000000f00 */
[----:B0-----:R-:W-:Y:S02]  /*8e510*/  IMAD.MOV.U32 R17, RZ, RZ, R29 ;  /* 0x000000ffff117224 */ /* 0x001fe400078e001d */
[----:B------:R-:W4:Y:S01]  /*8e520*/  LDL.LU R29, [R1+0x624] ;  /* 0x00062400011d7983 */ /* 0x000f220000300800 */
[----:B------:R0:W-:Y:S02]  /*8e530*/  STL [R1+0x5bc], R25 ;  /* 0x0005bc1901007387 */ /* 0x0001e40000100800 */
[----:B------:R0:W-:Y:S02]  /*8e540*/  STL [R1+0x5c4], R23 ;  /* 0x0005c41701007387 */ /* 0x0001e40000100800 */
[----:B-1----:R-:W4:Y:S01]  /*8e550*/  LDL.LU R26, [R1+0x614] ;  /* 0x00061400011a7983 */ /* 0x002f220000300800 */
[----:B--2---:R-:W2:Y:S01]  /*8e560*/  LDL.LU R27, [R1+0x618] ;  /* 0x00061800011b7983 */ /* 0x004ea20000300800 */
[----:B---3--:R-:W-:-:S03]  /*8e570*/  @P1 FMUL R0, R0, 0.25 ;  /* 0x3e80000000001820 */ /* 0x008fc60000400000 */
[----:B0-----:R-:W3:Y:S01]  /*8e580*/  LDL.LU R25, [R1+0x61c] ;  /* 0x00061c0001197983 */ /* 0x001ee20000300800 */
[----:B------:R-:W2:Y:S02]  /*8e590*/  LDL.LU R23, [R1+0x620] ;  /* 0x0006200001177983 */ /* 0x000ea40000300800 */
[----:B------:R-:W2:Y:S02]  /*8e5a0*/  LDL.LU R18, [R1+0x630] ;  /* 0x0006300001127983 */ /* 0x000ea40000300800 */
[----:B------:R-:W2:Y:S01]  /*8e5b0*/  LDL.LU R12, [R1+0x638] ;  /* 0x00063800010c7983 */ /* 0x000ea20000300800 */
[----:B------:R-:W2:Y:S01]  /*8e5c0*/  LDL.LU R11, [R1+0x640] ;  /* 0x00064000010b7983 */ /* 0x000ea20000300800 */
[----:B------:R-:W2:Y:S02]  /*8e5d0*/  LDL.LU R9, [R1+0x648] ;  /* 0x0006480001097983 */ /* 0x000ea40000300800 */
[----:B------:R-:W2:Y:S02]  /*8e5e0*/  LDL.LU R8, [R1+0x654] ;  /* 0x0006540001087983 */ /* 0x000ea40000300800 */
[----:B------:R-:W-:Y:S01]  /*8e5f0*/  @!P0 FMUL R0, R0, 16777216 ;  /* 0x4b80000000008820 */ /* 0x000fe20000400000 */
[----:B------:R-:W2:Y:S01]  /*8e600*/  LDL.LU R7, [R1+0x65c] ;  /* 0x00065c0001077983 */ /* 0x000ea20000300800 */
[----:B------:R-:W2:Y:S02]  /*8e610*/  LDL.LU R6, [R1+0x668] ;  /* 0x0006680001067983 */ /* 0x000ea40000300800 */
[----:B------:R-:W-:-:S02]  /*8e620*/  @!P0 FMUL R17, R17, 16777216 ;  /* 0x4b80000011118820 */ /* 0x000fc40000400000 */
[----:B------:R-:W2:Y:S01]  /*8e630*/  LDL.LU R5, [R1+0x670] ;  /* 0x0006700001057983 */ /* 0x000ea20000300800 */
[----:B------:R-:W2:Y:S01]  /*8e640*/  LDL.LU R4, [R1+0x678] ;  /* 0x0006780001047983 */ /* 0x000ea20000300800 */
[----:B------:R0:W-:Y:S03]  /*8e650*/  STL [R1+0x5cc], R0 ;  /* 0x0005cc0001007387 */ /* 0x0001e60000100800 */
[----:B0-----:R-:W2:Y:S01]  /*8e660*/  LDL.LU R0, [R1+0x680] ;  /* 0x0006800001007983 */ /* 0x001ea20000300800 */
[----:B------:R0:W-:Y:S03]  /*8e670*/  @!P0 STL [R1+0x5d0], R17 ;  /* 0x0005d01101008387 */ /* 0x0001e60000100800 */
[----:B0-----:R-:W2:Y:S02]  /*8e680*/  LDL.LU R17, [R1+0x1928] ;  /* 0x0019280001117983 */ /* 0x001ea40000300800 */
[----:B--2---:R-:W-:-:S05]  /*8e690*/  @!P0 FMUL R17, R17, 16777216 ;  /* 0x4b80000011118820 */ /* 0x004fca0000400000 */
[----:B------:R0:W-:Y:S04]  /*8e6a0*/  @!P0 STL [R1+0x5d8], R17 ;  /* 0x0005d81101008387 */ /* 0x0001e80000100800 */
        /* <DEDUP_REMOVED lines=9> */
[----:B0-----:R-:W2:Y:S01]  /*8e740*/  LDL.LU R17, [R1+0x1918] ;  /* 0x0019180001117983 */ /* 0x001ea20000300800 */
[----:B------:R-:W-:Y:S02]  /*8e750*/  @P1 FMUL R14, R14, 0.25 ;  /* 0x3e8000000e0e1820 */ /* 0x000fe40000400000 */
[----:B------:R-:W-:Y:S02]  /*8e760*/  @P1 FMUL R13, R13, 0.25 ;  /* 0x3e8000000d0d1820 */ /* 0x000fe40000400000 */
[----:B------:R-:W-:Y:S02]  /*8e770*/  @P1 FMUL R10, R10, 0.25 ;  /* 0x3e8000000a0a1820 */ /* 0x000fe40000400000 */
[----:B------:R-:W-:-:S02]  /*8e780*/  @P1 FMUL R3, R3, 0.25 ;  /* 0x3e80000003031820 */ /* 0x000fc40000400000 */
[----:B------:R-:W-:Y:S02]  /*8e790*/  @P1 FMUL R15, R15, 0.25 ;  /* 0x3e8000000f0f1820 */ /* 0x000fe40000400000 */
[----:B------:R-:W-:Y:S01]  /*8e7a0*/  @P1 FMUL R2, R2, 0.25 ;  /* 0x3e80000002021820 */ /* 0x000fe20000400000 */
[----:B------:R-:W-:Y:S01]  /*8e7b0*/  FSETP.GT.AND P1, PT, |R16|, 8.50705917302346158658e+37, PT ;  /* 0x7e8000001000780b */ /* 0x000fe20003f24200 */
[----:B------:R-:W-:Y:S02]  /*8e7c0*/  @!P0 FMUL R14, R14, 16777216 ;  /* 0x4b8000000e0e8820 */ /* 0x000fe40000400000 */
[----:B------:R-:W-:Y:S02]  /*8e7d0*/  @!P0 FMUL R13, R13, 16777216 ;  /* 0x4b8000000d0d8820 */ /* 0x000fe40000400000 */
[----:B------:R-:W-:Y:S02]  /*8e7e0*/  @!P0 FMUL R10, R10, 16777216 ;  /* 0x4b8000000a0a8820 */ /* 0x000fe40000400000 */
[----:B------:R-:W-:-:S02]  /*8e7f0*/  @!P0 FMUL R3, R3, 16777216 ;  /* 0x4b80000003038820 */ /* 0x000fc40000400000 */
[----:B------:R-:W-:Y:S02]  /*8e800*/  @!P0 FMUL R15, R15, 16777216 ;  /* 0x4b8000000f0f8820 */ /* 0x000fe40000400000 */
[----:B------:R-:W-:Y:S02]  /*8e810*/  @!P0 FMUL R2, R2, 16777216 ;  /* 0x4b80000002028820 */ /* 0x000fe40000400000 */
[----:B----4-:R-:W-:Y:S02]  /*8e820*/  @P1 FMUL R26, R26, 0.25 ;  /* 0x3e8000001a1a1820 */ /* 0x010fe40000400000 */
[----:B------:R-:W-:Y:S02]  /*8e830*/  @P1 FMUL R27, R27, 0.25 ;  /* 0x3e8000001b1b1820 */ /* 0x000fe40000400000 */
[----:B---3--:R-:W-:Y:S02]  /*8e840*/  @P1 FMUL R25, R25, 0.25 ;  /* 0x3e80000019191820 */ /* 0x008fe40000400000 */
[----:B------:R-:W-:-:S02]  /*8e850*/  @P1 FMUL R18, R18, 0.25 ;  /* 0x3e80000012121820 */ /* 0x000fc40000400000 */
[----:B------:R-:W-:Y:S02]  /*8e860*/  @P1 FMUL R23, R23, 0.25 ;  /* 0x3e80000017171820 */ /* 0x000fe40000400000 */
[----:B------:R-:W-:Y:S02]  /*8e870*/  @P1 FMUL R28, R28, 0.25 ;  /* 0x3e8000001c1c1820 */ /* 0x000fe40000400000 */
[----:B------:R-:W-:Y:S02]  /*8e880*/  @P1 FMUL R29, R29, 0.25 ;  /* 0x3e8000001d1d1820 */ /* 0x000fe40000400000 */
[----:B--2---:R-:W-:Y:S01]  /*8e890*/  @!P0 FMUL R17, R17, 16777216 ;  /* 0x4b80000011118820 */ /* 0x004fe20000400000 */
[----:B------:R-:W-:-:S04]  /*8e8a0*/  FSETP.GEU.AND P0, PT, |R16|, 1.175494350822287508e-38, PT ;  /* 0x008000001000780b */ /* 0x000fc80003f0e200 */
[----:B------:R0:W-:Y:S04]  /*8e8b0*/  STL [R1+0x5f4], R17 ;  /* 0x0005f41101007387 */ /* 0x0001e80000100800 */
[----:B0-----:R-:W2:Y:S01]  /*8e8c0*/  LDL.LU R17, [R1+0x1914] ;  /* 0x0019140001117983 */ /* 0x001ea20000300800 */
[----:B------:R-:W-:Y:S02]  /*8e8d0*/  STL [R1+0x5fc], R14 ;  /* 0x0005fc0e01007387 */ /* 0x000fe40000100800 */
[----:B------:R-:W-:Y:S02]  /*8e8e0*/  STL [R1+0x604], R13 ;  /* 0x0006040d01007387 */ /* 0x000fe40000100800 */
[----:B------:R-:W-:Y:S01]  /*8e8f0*/  STL [R1+0x608], R10 ;  /* 0x0006080a01007387 */ /* 0x000fe20000100800 */
[----:B------:R-:W-:Y:S01]  /*8e900*/  STL [R1+0x60c], R3 ;  /* 0x00060c0301007387 */ /* 0x000fe20000100800 */
[----:B------:R-:W-:-:S02]  /*8e910*/  @!P0 FMUL R26, R26, 16777216 ;  /* 0x4b8000001a1a8820 */ /* 0x000fc40000400000 */
[----:B------:R-:W-:Y:S02]  /*8e920*/  STL [R1+0x1870], R15 ;  /* 0x0018700f01007387 */ /* 0x000fe40000100800 */
[----:B------:R-:W-:Y:S01]  /*8e930*/  @!P0 FMUL R27, R27, 16777216 ;  /* 0x4b8000001b1b8820 */ /* 0x000fe20000400000 */
[----:B------:R0:W-:Y:S01]  /*8e940*/  STL [R1+0x610], R2 ;  /* 0x0006100201007387 */ /* 0x0001e20000100800 */
[----:B------:R-:W-:Y:S02]  /*8e950*/  @!P0 FMUL R25, R25, 16777216 ;  /* 0x4b80000019198820 */ /* 0x000fe40000400000 */
[----:B------:R1:W-:Y:S02]  /*8e960*/  STL [R1+0x1910], R18 ;  /* 0x0019101201007387 */ /* 0x0003e40000100800 */
[----:B------:R-:W-:Y:S01]  /*8e970*/  @!P0 FMUL R23, R23, 16777216 ;  /* 0x4b80000017178820 */ /* 0x000fe20000400000 */
[----:B------:R-:W-:Y:S01]  /*8e980*/  @P1 STL [R1+0x628], R28 ;  /* 0x0006281c01001387 */ /* 0x000fe20000100800 */
[----:B------:R3:W-:Y:S02]  /*8e990*/  STL [R1+0x614], R26 ;  /* 0x0006141a01007387 */ /* 0x0007e40000100800 */
[----:B------:R4:W-:Y:S02]  /*8e9a0*/  STL [R1+0x618], R27 ;  /* 0x0006181b01007387 */ /* 0x0009e40000100800 */
[----:B------:R4:W-:Y:S01]  /*8e9b0*/  STL [R1+0x61c], R25 ;  /* 0x00061c1901007387 */ /* 0x0009e20000100800 */
[----:B------:R4:W-:Y:S01]  /*8e9c0*/  STL [R1+0x620], R23 ;  /* 0x0006201701007387 */ /* 0x0009e20000100800 */
[----:B0-----:R-:W-:Y:S01]  /*8e9d0*/  MOV R2, R21 ;  /* 0x0000001500027202 */ /* 0x001fe20000000f00 */
[----:B------:R-:W-:Y:S01]  /*8e9e0*/  IMAD.MOV.U32 R21, RZ, RZ, R19 ;  /* 0x000000ffff157224 */ /* 0x000fe200078e0013 */
[----:B-1----:R-:W-:Y:S01]  /*8e9f0*/  MOV R18, R28 ;  /* 0x0000001c00127202 */ /* 0x002fe20000000f00 */
[----:B---3--:R-:W3:Y:S01]  /*8ea00*/  LDL.LU R26, [R1+0x62c] ;  /* 0x00062c00011a7983 */ /* 0x008ee20000300800 */
[----:B----4-:R-:W4:Y:S03]  /*8ea10*/  LDL.LU R27, [R1+0x634] ;  /* 0x00063400011b7983 */ /* 0x010f260000300800 */
[----:B------:R-:W2:Y:S01]  /*8ea20*/  LDL.LU R25, [R1+0x63c] ;  /* 0x00063c0001197983 */ /* 0x000ea20000300800 */
[----:B------:R-:W2:Y:S03]  /*8ea30*/  LDL.LU R23, [R1+0x644] ;  /* 0x0006440001177983 */ /* 0x000ea60000300800 */
[----:B------:R-:W2:Y:S01]  /*8ea40*/  LDL.LU R28, [R1+0x64c] ;  /* 0x00064c00011c7983 */ /* 0x000ea20000300800 */
[----:B------:R-:W-:Y:S01]  /*8ea50*/  MOV R3, R20 ;  /* 0x0000001400037202 */ /* 0x000fe20000000f00 */
        /* <DEDUP_REMOVED lines=11> */
[----:B0-----:R-:W2:Y:S01]  /*8eb10*/  LDL.LU R18, [R1+0x1910] ;  /* 0x0019100001127983 */ /* 0x001ea20000300800 */
[----:B------:R-:W-:-:S02]  /*8eb20*/  @P1 FMUL R12, R12, 0.25 ;  /* 0x3e8000000c0c1820 */ /* 0x000fc40000400000 */
[----:B------:R-:W-:Y:S02]  /*8eb30*/  @P1 FMUL R11, R11, 0.25 ;  /* 0x3e8000000b0b1820 */ /* 0x000fe40000400000 */
[----:B------:R-:W-:Y:S02]  /*8eb40*/  @P1 FMUL R9, R9, 0.25 ;  /* 0x3e80000009091820 */ /* 0x000fe40000400000 */
[----:B------:R-:W-:Y:S02]  /*8eb50*/  @P1 FMUL R8, R8, 0.25 ;  /* 0x3e80000008081820 */ /* 0x000fe40000400000 */
[----:B------:R-:W-:Y:S02]  /*8eb60*/  @P1 FMUL R7, R7, 0.25 ;  /* 0x3e80000007071820 */ /* 0x000fe40000400000 */
[----:B------:R-:W-:Y:S02]  /*8eb70*/  @!P0 FMUL R12, R12, 16777216 ;  /* 0x4b8000000c0c8820 */ /* 0x000fe40000400000 */
[----:B------:R-:W-:-:S02]  /*8eb80*/  @P1 FMUL R6, R6, 0.25 ;  /* 0x3e80000006061820 */ /* 0x000fc40000400000 */
[----:B------:R-:W-:Y:S02]  /*8eb90*/  @!P0 FMUL R11, R11, 16777216 ;  /* 0x4b8000000b0b8820 */ /* 0x000fe40000400000 */
[----:B------:R-:W-:Y:S02]  /*8eba0*/  @P1 FMUL R5, R5, 0.25 ;  /* 0x3e80000005051820 */ /* 0x000fe40000400000 */
[----:B------:R-:W-:Y:S02]  /*8ebb0*/  @!P0 FMUL R9, R9, 16777216 ;  /* 0x4b80000009098820 */ /* 0x000fe40000400000 */
[----:B------:R-:W-:Y:S02]  /*8ebc0*/  @P1 FMUL R4, R4, 0.25 ;  /* 0x3e80000004041820 */ /* 0x000fe40000400000 */
[----:B------:R-:W-:Y:S02]  /*8ebd0*/  @!P0 FMUL R8, R8, 16777216 ;  /* 0x4b80000008088820 */ /* 0x000fe40000400000 */
[----:B------:R-:W-:-:S02]  /*8ebe0*/  @P1 FMUL R16, R16, 0.25 ;  /* 0x3e80000010101820 */ /* 0x000fc40000400000 */
[----:B------:R-:W-:Y:S02]  /*8ebf0*/  @!P0 FMUL R7, R7, 16777216 ;  /* 0x4b80000007078820 */ /* 0x000fe40000400000 */
[----:B------:R-:W-:Y:S02]  /*8ec00*/  @!P0 FMUL R6, R6, 16777216 ;  /* 0x4b80000006068820 */ /* 0x000fe40000400000 */
[----:B------:R-:W-:Y:S02]  /*8ec10*/  @!P0 FMUL R5, R5, 16777216 ;  /* 0x4b80000005058820 */ /* 0x000fe40000400000 */
[----:B------:R-:W-:Y:S02]  /*8ec20*/  @!P0 FMUL R4, R4, 16777216 ;  /* 0x4b80000004048820 */ /* 0x000fe40000400000 */
[----:B------:R-:W-:Y:S02]  /*8ec30*/  @!P0 FMUL R16, R16, 16777216 ;  /* 0x4b80000010108820 */ /* 0x000fe40000400000 */
[----:B--2---:R-:W-:-:S05]  /*8ec40*/  @!P0 FMUL R18, R18, 16777216 ;  /* 0x4b80000012128820 */ /* 0x004fca0000400000 */
[----:B------:R0:W-:Y:S04]  /*8ec50*/  STL [R1+0x630], R18 ;  /* 0x0006301201007387 */ /* 0x0001e80000100800 */
[----:B0-----:R-:W2:Y:S01]  /*8ec60*/  LDL.LU R18, [R1+0x190c] ;  /* 0x00190c0001127983 */ /* 0x001ea20000300800 */
        /* <DEDUP_REMOVED lines=8> */
[----:B------:R0:W-:Y:S03]  /*8ecf0*/  STL [R1+0x18d0], R16 ;  /* 0x0018d01001007387 */ /* 0x0001e60000100800 */
[----:B0-----:R-:W2:Y:S01]  /*8ed00*/  LDL.LU R16, [R1+0x674] ;  /* 0x0006740001107983 */ /* 0x001ea20000300800 */
[----:B------:R0:W-:Y:S03]  /*8ed10*/  STL [R1+0x1900], R21 ;  /* 0x0019001501007387 */ /* 0x0001e60000100800 */
[----:B0-----:R-:W2:Y:S01]  /*8ed20*/  LDL.LU R21, [R1+0x660] ;  /* 0x0006600001157983 */ /* 0x001ea20000300800 */
[----:B------:R-:W-:Y:S01]  /*8ed30*/  @P1 FMUL R0, R0, 0.25 ;  /* 0x3e80000000001820 */ /* 0x000fe20000400000 */
[----:B------:R-:W-:-:S03]  /*8ed40*/  FSETP.GT.AND P1, PT, |R17|, 8.50705917302346158658e+37, PT ;  /* 0x7e8000001100780b */ /* 0x000fc60003f24200 */
[----:B------:R-:W-:Y:S01]  /*8ed50*/  @!P0 FMUL R0, R0, 16777216 ;  /* 0x4b80000000008820 */ /* 0x000fe20000400000 */
[----:B------:R-:W-:-:S04]  /*8ed60*/  FSETP.GEU.AND P0, PT, |R17|, 1.175494350822287508e-38, PT ;  /* 0x008000001100780b */ /* 0x000fc80003f0e200 */
[----:B------:R-:W-:Y:S05]  /*8ed70*/  STL [R1+0x680], R0 ;  /* 0x0006800001007387 */ /* 0x000fea0000100800 */
[----:B------:R-:W-:Y:S02]  /*8ed80*/  @P1 FMUL R3, R3, 0.25 ;  /* 0x3e80000003031820 */ /* 0x000fe40000400000 */
[----:B---3--:R-:W-:Y:S02]  /*8ed90*/  @P1 FMUL R26, R26, 0.25 ;  /* 0x3e8000001a1a1820 */ /* 0x008fe40000400000 */
[----:B------:R-:W-:Y:S02]  /*8eda0*/  @P1 FMUL R2, R2, 0.25 ;  /* 0x3e80000002021820 */ /* 0x000fe40000400000 */
[----:B----4-:R-:W-:-:S02]  /*8edb0*/  @P1 FMUL R27, R27, 0.25 ;  /* 0x3e8000001b1b1820 */ /* 0x010fc40000400000 */
[----:B------:R-:W-:Y:S02]  /*8edc0*/  @P1 FMUL R25, R25, 0.25 ;  /* 0x3e80000019191820 */ /* 0x000fe40000400000 */
[----:B------:R-:W-:Y:S02]  /*8edd0*/  @!P0 FMUL R26, R26, 16777216 ;  /* 0x4b8000001a1a8820 */ /* 0x000fe40000400000 */
[----:B------:R-:W-:Y:S02]  /*8ede0*/  @P1 FMUL R23, R23, 0.25 ;  /* 0x3e80000017171820 */ /* 0x000fe40000400000 */
[----:B------:R-:W-:Y:S02]  /*8edf0*/  @!P0 FMUL R27, R27, 16777216 ;  /* 0x4b8000001b1b8820 */ /* 0x000fe40000400000 */
[----:B------:R-:W-:Y:S02]  /*8ee00*/  @!P0 FMUL R25, R25, 16777216 ;  /* 0x4b80000019198820 */ /* 0x000fe40000400000 */
[----:B------:R-:W-:-:S02]  /*8ee10*/  @!P0 FMUL R23, R23, 16777216 ;  /* 0x4b80000017178820 */ /* 0x000fc40000400000 */
[----:B------:R-:W-:-:S04]  /*8ee20*/  @P1 FMUL R28, R28, 0.25 ;  /* 0x3e8000001c1c1820 */ /* 0x000fc80000400000 */
[----:B------:R-:W-:Y:S02]  /*8ee30*/  @!P0 FMUL R28, R28, 16777216 ;  /* 0x4b8000001c1c8820 */ /* 0x000fe40000400000 */
[----:B--2---:R-:W-:-:S05]  /*8ee40*/  @P1 FMUL R21, R21, 0.25 ;  /* 0x3e80000015151820 */ /* 0x004fca0000400000 */
[----:B------:R0:W-:Y:S01]  /*8ee50*/  STL [R1+0x1904], R21 ;  /* 0x0019041501007387 */ /* 0x0001e20000100800 */
[----:B------:R-:W-:Y:S02]  /*8ee60*/  @P1 STL [R1+0x650], R2 ;  /* 0x0006500201001387 */ /* 0x000fe40000100800 */
[----:B------:R-:W-:Y:S01]  /*8ee70*/  @P1 STL [R1+0x658], R3 ;  /* 0x0006580301001387 */ /* 0x000fe20000100800 */
[----:B0-----:R-:W-:-:S05]  /*8ee80*/  MOV R21, R3 ;  /* 0x0000000300157202 */ /* 0x001fca0000000f00 */
[----:B------:R-:W-:Y:S01]  /*8ee90*/  STL [R1+0x1908], R21 ;  /* 0x0019081501007387 */ /* 0x000fe20000100800 */
[----:B------:R0:W-:Y:S03]  /*8eea0*/  STL [R1+0x62c], R26 ;  /* 0x00062c1a01007387 */ /* 0x0001e60000100800 */
[----:B0-----:R-:W2:Y:S01]  /*8eeb0*/  LDL.LU R26, [R1+0x6b4] ;  /* 0x0006b400011a7983 */ /* 0x001ea20000300800 */
[----:B------:R0:W-:Y:S01]  /*8eec0*/  STL [R1+0x634], R27 ;  /* 0x0006341b01007387 */ /* 0x0001e20000100800 */
[----:B------:R-:W-:Y:S02]  /*8eed0*/  MOV R21, R2 ;  /* 0x0000000200157202 */ /* 0x000fe40000000f00 */
[----:B0-----:R-:W3:Y:S01]  /*8eee0*/  LDL.LU R27, [R1+0x6b8] ;  /* 0x0006b800011b7983 */ /* 0x001ee20000300800 */
[----:B------:R0:W-:Y:S03]  /*8eef0*/  STL [R1+0x63c], R25 ;  /* 0x00063c1901007387 */ /* 0x0001e60000100800 */
[----:B0-----:R-:W4:Y:S01]  /*8ef00*/  LDL.LU R25, [R1+0x6c0] ;  /* 0x0006c00001197983 */ /* 0x001f220000300800 */
[----:B------:R0:W-:Y:S02]  /*8ef10*/  STL [R1+0x644], R23 ;  /* 0x0006441701007387 */ /* 0x0001e40000100800 */
[----:B------:R-:W-:Y:S01]  /*8ef20*/  @!P0 FMUL R21, R21, 16777216 ;  /* 0x4b80000015158820 */ /* 0x000fe20000400000 */
        /* <DEDUP_REMOVED lines=12> */
[----:B------:R0:W-:Y:S04]  /*8eff0*/  STL [R1+0x64c], R28 ;  /* 0x00064c1c01007387 */ /* 0x0001e80000100800 */
[----:B0-----:R-:W2:Y:S01]  /*8f000*/  LDL.LU R28, [R1+0x72c] ;  /* 0x00072c00011c7983 */ /* 0x001ea20000300800 */
[----:B------:R0:W-:Y:S03]  /*8f010*/  @!P0 STL [R1+0x650], R21 ;  /* 0x0006501501008387 */ /* 0x0001e60000100800 */
        /* <DEDUP_REMOVED lines=9> */
[----:B------:R-:W-:Y:S02]  /*8f0b0*/  @P1 FMUL R13, R13, 0.25 ;  /* 0x3e8000000d0d1820 */ /* 0x000fe40000400000 */
[----:B------:R-:W-:Y:S02]  /*8f0c0*/  @P1 FMUL R10, R10, 0.25 ;  /* 0x3e8000000a0a1820 */ /* 0x000fe40000400000 */
[----:B------:R-:W-:Y:S02]  /*8f0d0*/  @P1 FMUL R17, R17, 0.25 ;  /* 0x3e80000011111820 */ /* 0x000fe40000400000 */
[----:B------:R-:W-:Y:S01]  /*8f0e0*/  @P1 FMUL R29, R29, 0.25 ;  /* 0x3e8000001d1d1820 */ /* 0x000fe20000400000 */
[----:B------:R-:W-:Y:S01]  /*8f0f0*/  FSETP.GT.AND P1, PT, |R18|, 8.50705917302346158658e+37, PT ;  /* 0x7e8000001200780b */ /* 0x000fe20003f24200 */
[----:B------:R-:W-:-:S02]  /*8f100*/  @!P0 FMUL R19, R19, 16777216 ;  /* 0x4b80000013138820 */ /* 0x000fc40000400000 */
[----:B------:R-:W-:Y:S02]  /*8f110*/  @!P0 FMUL R20, R20, 16777216 ;  /* 0x4b80000014148820 */ /* 0x000fe40000400000 */
[----:B------:R-:W-:Y:S02]  /*8f120*/  @!P0 FMUL R16, R16, 16777216 ;  /* 0x4b80000010108820 */ /* 0x000fe40000400000 */
[----:B------:R-:W-:Y:S02]  /*8f130*/  @!P0 FMUL R15, R15, 16777216 ;  /* 0x4b8000000f0f8820 */ /* 0x000fe40000400000 */
[----:B------:R-:W-:Y:S02]  /*8f140*/  @!P0 FMUL R14, R14, 16777216 ;  /* 0x4b8000000e0e8820 */ /* 0x000fe40000400000 */
[----:B------:R-:W-:Y:S02]  /*8f150*/  @!P0 FMUL R13, R13, 16777216 ;  /* 0x4b8000000d0d8820 */ /* 0x000fe40000400000 */
[----:B------:R-:W-:-:S02]  /*8f160*/  @!P0 FMUL R10, R10, 16777216 ;  /* 0x4b8000000a0a8820 */ /* 0x000fc40000400000 */
[----:B------:R-:W-:Y:S02]  /*8f170*/  @!P0 FMUL R17, R17, 16777216 ;  /* 0x4b80000011118820 */ /* 0x000fe40000400000 */
[----:B------:R-:W-:Y:S02]  /*8f180*/  @!P0 FMUL R29, R29, 16777216 ;  /* 0x4b8000001d1d8820 */ /* 0x000fe40000400000 */
[----:B------:R-:W-:Y:S02]  /*8f190*/  @P1 FMUL R26, R26, 0.25 ;  /* 0x3e8000001a1a1820 */ /* 0x000fe40000400000 */
[----:B---3--:R-:W-:Y:S02]  /*8f1a0*/  @P1 FMUL R27, R27, 0.25 ;  /* 0x3e8000001b1b1820 */ /* 0x008fe40000400000 */
[----:B----4-:R-:W-:Y:S02]  /*8f1b0*/  @P1 FMUL R25, R25, 0.25 ;  /* 0x3e80000019191820 */ /* 0x010fe40000400000 */
[----:B------:R-:W-:-:S02]  /*8f1c0*/  @P1 FMUL R23, R23, 0.25 ;  /* 0x3e80000017171820 */ /* 0x000fc40000400000 */
[----:B--2---:R-:W-:-:S05]  /*8f1d0*/  @!P0 FMUL R21, R21, 16777216 ;  /* 0x4b80000015158820 */ /* 0x004fca0000400000 */
[----:B------:R0:W-:Y:S04]  /*8f1e0*/  STL [R1+0x660], R21 ;  /* 0x0006601501007387 */ /* 0x0001e80000100800 */
[----:B0-----:R-:W2:Y:S01]  /*8f1f0*/  LDL.LU R21, [R1+0x1900] ;  /* 0x0019000001157983 */ /* 0x001ea20000300800 */
[----:B------:R-:W-:Y:S01]  /*8f200*/  FSETP.GEU.AND P0, PT, |R18|, 1.175494350822287508e-38, PT ;  /* 0x008000001200780b */ /* 0x000fe20003f0e200 */
[----:B------:R0:W-:Y:S02]  /*8f210*/  STL [R1+0x664], R19 ;  /* 0x0006641301007387 */ /* 0x0001e40000100800 */
[----:B0-----:R-:W3:Y:S01]  /*8f220*/  LDL.LU R19, [R1+0x18fc] ;  /* 0x0018fc0001137983 */ /* 0x001ee20000300800 */
[----:B------:R0:W-:Y:S09]  /*8f230*/  STL [R1+0x66c], R20 ;  /* 0x00066c1401007387 */ /* 0x0001f20000100800 */
[----:B------:R-:W-:-:S02]  /*8f240*/  @!P0 FMUL R26, R26, 16777216 ;  /* 0x4b8000001a1a8820 */ /* 0x000fc40000400000 */
[----:B------:R-:W-:Y:S02]  /*8f250*/  @!P0 FMUL R27, R27, 16777216 ;  /* 0x4b8000001b1b8820 */ /* 0x000fe40000400000 */
[----:B------:R-:W-:Y:S01]  /*8f260*/  @!P0 FMUL R25, R25, 16777216 ;  /* 0x4b80000019198820 */ /* 0x000fe20000400000 */
[----:B0-----:R-:W4:Y:S01]  /*8f270*/  LDL.LU R20, [R1+0x18f8] ;  /* 0x0018f80001147983 */ /* 0x001f220000300800 */
[----:B------:R-:W-:Y:S02]  /*8f280*/  STL [R1+0x674], R16 ;  /* 0x0006741001007387 */ /* 0x000fe40000100800 */
[----:B------:R-:W-:Y:S02]  /*8f290*/  STL [R1+0x67c], R15 ;  /* 0x00067c0f01007387 */ /* 0x000fe40000100800 */
[----:B------:R-:W-:Y:S01]  /*8f2a0*/  STL [R1+0x684], R14 ;  /* 0x0006840e01007387 */ /* 0x000fe20000100800 */
[----:B------:R-:W-:Y:S01]  /*8f2b0*/  STL [R1+0x18d4], R17 ;  /* 0x0018d41101007387 */ /* 0x000fe20000100800 */
[----:B------:R-:W-:Y:S02]  /*8f2c0*/  STL [R1+0x688], R13 ;  /* 0x0006880d01007387 */ /* 0x000fe40000100800 */
[----:B------:R-:W-:Y:S02]  /*8f2d0*/  STL [R1+0x68c], R10 ;  /* 0x00068c0a01007387 */ /* 0x000fe40000100800 */
[----:B------:R-:W-:Y:S02]  /*8f2e0*/  STL [R1+0x6b0], R29 ;  /* 0x0006b01d01007387 */ /* 0x000fe40000100800 */
[----:B------:R-:W-:Y:S01]  /*8f2f0*/  @!P0 FMUL R23, R23, 16777216 ;  /* 0x4b80000017178820 */ /* 0x000fe20000400000 */
[----:B------:R0:W-:Y:S01]  /*8f300*/  STL [R1+0x6b4], R26 ;  /* 0x0006b41a01007387 */ /* 0x0001e20000100800 */
[----:B------:R1:W-:Y:S02]  /*8f310*/  STL [R1+0x6b8], R27 ;  /* 0x0006b81b01007387 */ /* 0x0003e40000100800 */
[----:B------:R1:W-:Y:S02]  /*8f320*/  STL [R1+0x6c0], R25 ;  /* 0x0006c01901007387 */ /* 0x0003e40000100800 */
[----:B------:R-:W-:-:S02]  /*8f330*/  @P1 FMUL R0, R0, 0.25 ;  /* 0x3e80000000001820 */ /* 0x000fc40000400000 */
[----:B------:R-:W-:Y:S01]  /*8f340*/  @P1 FMUL R12, R12, 0.25 ;  /* 0x3e8000000c0c1820 */ /* 0x000fe20000400000 */
[----:B0-----:R-:W4:Y:S01]  /*8f350*/  LDL.LU R26, [R1+0x6c8] ;  /* 0x0006c800011a7983 */ /* 0x001f220000300800 */
[----:B------:R0:W-:Y:S02]  /*8f360*/  STL [R1+0x6c4], R23 ;  /* 0x0006c41701007387 */ /* 0x0001e40000100800 */
[----:B-1----:R-:W4:Y:S02]  /*8f370*/  LDL.LU R27, [R1+0x6cc] ;  /* 0x0006cc00011b7983 */ /* 0x002f240000300800 */
[----:B------:R-:W4:Y:S02]  /*8f380*/  LDL.LU R25, [R1+0x6d8] ;  /* 0x0006d80001197983 */ /* 0x000f240000300800 */
[----:B------:R-:W-:Y:S02]  /*8f390*/  IMAD.MOV.U32 R29, RZ, RZ, R24 ;  /* 0x000000ffff1d7224 */ /* 0x000fe400078e0018 */
[----:B------:R-:W-:-:S02]  /*8f3a0*/  @P1 FMUL R11, R11, 0.25 ;  /* 0x3e8000000b0b1820 */ /* 0x000fc40000400000 */
[----:B------:R-:W-:Y:S02]  /*8f3b0*/  @P1 FMUL R9, R9, 0.25 ;  /* 0x3e80000009091820 */ /* 0x000fe40000400000 */
[----:B------:R-:W-:Y:S01]  /*8f3c0*/  @!P0 FMUL R0, R0, 16777216 ;  /* 0x4b80000000008820 */ /* 0x000fe20000400000 */
[----:B0-----:R-:W4:Y:S01]  /*8f3d0*/  LDL.LU R23, [R1+0x6dc] ;  /* 0x0006dc0001177983 */ /* 0x001f220000300800 */
[----:B------:R-:W4:Y:S02]  /*8f3e0*/  LDL.LU R24, [R1+0x6e8] ;  /* 0x0006e80001187983 */ /* 0x000f240000300800 */
[----:B------:R-:W4:Y:S02]  /*8f3f0*/  LDL.LU R17, [R1+0x710] ;  /* 0x0007100001117983 */ /* 0x000f240000300800 */
[----:B------:R-:W4:Y:S02]  /*8f400*/  LDL.LU R16, [R1+0x714] ;  /* 0x0007140001107983 */ /* 0x000f240000300800 */
[----:B------:R-:W-:Y:S01]  /*8f410*/  @P1 FMUL R8, R8, 0.25 ;  /* 0x3e80000008081820 */ /* 0x000fe20000400000 */
[----:B------:R-:W4:Y:S01]  /*8f420*/  LDL.LU R15, [R1+0x728] ;  /* 0x00072800010f7983 */ /* 0x000f220000300800 */
[----:B------:R-:W-:-:S02]  /*8f430*/  @P1 FMUL R7, R7, 0.25 ;  /* 0x3e80000007071820 */ /* 0x000fc40000400000 */
[----:B------:R-:W4:Y:S02]  /*8f440*/  LDL.LU R14, [R1+0x730] ;  /* 0x00073000010e7983 */ /* 0x000f240000300800 */
[----:B------:R-:W-:Y:S02]  /*8f450*/  @!P0 FMUL R12, R12, 16777216 ;  /* 0x4b8000000c0c8820 */ /* 0x000fe40000400000 */
[----:B------:R-:W-:Y:S01]  /*8f460*/  @P1 FMUL R6, R6, 0.25 ;  /* 0x3e80000006061820 */ /* 0x000fe20000400000 */
[----:B------:R-:W4:Y:S01]  /*8f470*/  LDL.LU R13, [R1+0x734] ;  /* 0x00073400010d7983 */ /* 0x000f220000300800 */
[----:B------:R-:W-:Y:S02]  /*8f480*/  @!P0 FMUL R11, R11, 16777216 ;  /* 0x4b8000000b0b8820 */ /* 0x000fe40000400000 */
[----:B------:R-:W-:Y:S02]  /*8f490*/  @P1 FMUL R5, R5, 0.25 ;  /* 0x3e80000005051820 */ /* 0x000fe40000400000 */
[----:B------:R-:W4:Y:S02]  /*8f4a0*/  LDL.LU R10, [R1+0x738] ;  /* 0x00073800010a7983 */ /* 0x000f240000300800 */
[----:B------:R-:W-:-:S02]  /*8f4b0*/  @!P0 FMUL R9, R9, 16777216 ;  /* 0x4b80000009098820 */ /* 0x000fc40000400000 */
[----:B------:R-:W-:Y:S01]  /*8f4c0*/  @P1 FMUL R4, R4, 0.25 ;  /* 0x3e80000004041820 */ /* 0x000fe20000400000 */
[----:B------:R0:W-:Y:S01]  /*8f4d0*/  STL [R1+0x6d0], R0 ;  /* 0x0006d00001007387 */ /* 0x0001e20000100800 */
[----:B------:R-:W-:Y:S02]  /*8f4e0*/  @!P0 FMUL R8, R8, 16777216 ;  /* 0x4b80000008088820 */ /* 0x000fe40000400000 */
[----:B------:R-:W-:Y:S02]  /*8f4f0*/  @P1 FMUL R18, R18, 0.25 ;  /* 0x3e80000012121820 */ /* 0x000fe40000400000 */
[----:B------:R-:W-:Y:S02]  /*8f500*/  @!P0 FMUL R7, R7, 16777216 ;  /* 0x4b80000007078820 */ /* 0x000fe40000400000 */
[----:B------:R-:W-:Y:S02]  /*8f510*/  @P1 FMUL R3, R3, 0.25 ;  /* 0x3e80000003031820 */ /* 0x000fe40000400000 */
[----:B------:R-:W-:-:S02]  /*8f520*/  @!P0 FMUL R6, R6, 16777216 ;  /* 0x4b80000006068820 */ /* 0x000fc40000400000 */
[----:B------:R-:W-:Y:S02]  /*8f530*/  @!P0 FMUL R5, R5, 16777216 ;  /* 0x4b80000005058820 */ /* 0x000fe40000400000 */
[----:B------:R-:W-:Y:S01]  /*8f540*/  @P1 FMUL R2, R2, 0.25 ;  /* 0x3e80000002021820 */ /* 0x000fe20000400000 */
[----:B0-----:R-:W4:Y:S01]  /*8f550*/  LDL.LU R0, [R1+0x73c] ;  /* 0x00073c0001007983 */ /* 0x001f220000300800 */
[----:B------:R-:W-:Y:S02]  /*8f560*/  STL [R1+0x6d4], R12 ;  /* 0x0006d40c01007387 */ /* 0x000fe40000100800 */
[----:B------:R-:W-:Y:S02]  /*8f570*/  STL [R1+0x6e0], R11 ;  /* 0x0006e00b01007387 */ /* 0x000fe40000100800 */
[----:B------:R-:W-:Y:S02]  /*8f580*/  STL [R1+0x6e4], R9 ;  /* 0x0006e40901007387 */ /* 0x000fe40000100800 */
[----:B------:R-:W-:Y:S01]  /*8f590*/  @!P0 FMUL R4, R4, 16777216 ;  /* 0x4b80000004048820 */ /* 0x000fe20000400000 */
[----:B------:R-:W-:Y:S01]  /*8f5a0*/  STL [R1+0x6f0], R8 ;  /* 0x0006f00801007387 */ /* 0x000fe20000100800 */
[----:B------:R-:W-:-:S02]  /*8f5b0*/  @!P0 FMUL R18, R18, 16777216 ;  /* 0x4b80000012128820 */ /* 0x000fc40000400000 */
[----:B------:R-:W-:Y:S02]  /*8f5c0*/  STL [R1+0x6f4], R7 ;  /* 0x0006f40701007387 */ /* 0x000fe40000100800 */
[----:B------:R-:W-:Y:S02]  /*8f5d0*/  @!P0 FMUL R3, R3, 16777216 ;  /* 0x4b80000003038820 */ /* 0x000fe40000400000 */
[----:B------:R-:W-:Y:S01]  /*8f5e0*/  @P1 FMUL R28, R28, 0.25 ;  /* 0x3e8000001c1c1820 */ /* 0x000fe20000400000 */
[----:B------:R-:W-:Y:S01]  /*8f5f0*/  STL [R1+0x700], R6 ;  /* 0x0007000601007387 */ /* 0x000fe20000100800 */
[----:B------:R-:W-:Y:S02]  /*8f600*/  @!P0 FMUL R2, R2, 16777216 ;  /* 0x4b80000002028820 */ /* 0x000fe40000400000 */
[----:B------:R-:W-:Y:S02]  /*8f610*/  STL [R1+0x704], R5 ;  /* 0x0007040501007387 */ /* 0x000fe40000100800 */
[----:B------:R-:W-:Y:S01]  /*8f620*/  STL [R1+0x70c], R4 ;  /* 0x00070c0401007387 */ /* 0x000fe20000100800 */
[----:B------:R0:W-:Y:S01]  /*8f630*/  STL [R1+0x18d8], R18 ;  /* 0x0018d81201007387 */ /* 0x0001e20000100800 */
[----:B------:R-:W-:Y:S02]  /*8f640*/  STL [R1+0x720], R3 ;  /* 0x0007200301007387 */ /* 0x000fe40000100800 */
[----:B------:R-:W-:Y:S01]  /*8f650*/  @!P0 FMUL R28, R28, 16777216 ;  /* 0x4b8000001c1c8820 */ /* 0x000fe20000400000 */
[----:B0-----:R-:W4:Y:S01]  /*8f660*/  LDL.LU R18, [R1+0x708] ;  /* 0x0007080001127983 */ /* 0x001f220000300800 */
[----:B------:R-:W-:Y:S03]  /*8f670*/  STL [R1+0x724], R2 ;  /* 0x0007240201007387 */ /* 0x000fe60000100800 */
[----:B--2---:R0:W-:Y:S04]  /*8f680*/  STL [R1+0x18ec], R21 ;  /* 0x0018ec1501007387 */ /* 0x0041e80000100800 */
[----:B0-----:R-:W2:Y:S01]  /*8f690*/  LDL.LU R21, [R1+0x6fc] ;  /* 0x0006fc0001157983 */ /* 0x001ea20000300800 */
[----:B------:R-:W-:Y:S02]  /*8f6a0*/  STL [R1+0x72c], R28 ;  /* 0x00072c1c01007387 */ /* 0x000fe40000100800 */
[----:B------:R0:W-:Y:S02]  /*8f6b0*/  STL [R1+0x18f0], R22 ;  /* 0x0018f01601007387 */ /* 0x0001e40000100800 */
[----:B0-----:R-:W2:Y:S01]  /*8f6c0*/  LDL.LU R22, [R1+0x6f8] ;  /* 0x0006f80001167983 */ /* 0x001ea20000300800 */
[----:B---3--:R-:W-:-:S02]  /*8f6d0*/  FSETP.GT.AND P1, PT, |R19|, 8.50705917302346158658e+37, PT ;  /* 0x7e8000001300780b */ /* 0x008fc40003f24200 */
[----:B------:R-:W-:-:S11]  /*8f6e0*/  FSETP.GEU.AND P0, PT, |R19|, 1.175494350822287508e-38, PT ;  /* 0x008000001300780b */ /* 0x000fd60003f0e200 */
[----:B------:R-:W-:Y:S02]  /*8f6f0*/  @P1 FMUL R29, R29, 0.25 ;  /* 0x3e8000001d1d1820 */ /* 0x000fe40000400000 */
[----:B----4-:R-:W-:Y:S02]  /*8f700*/  @P1 FMUL R26, R26, 0.25 ;  /* 0x3e8000001a1a1820 */ /* 0x010fe40000400000 */
[----:B------:R-:W-:Y:S02]  /*8f710*/  @P1 FMUL R27, R27, 0.25 ;  /* 0x3e8000001b1b1820 */ /* 0x000fe40000400000 */
[----:B------:R-:W-:Y:S02]  /*8f720*/  @P1 FMUL R25, R25, 0.25 ;  /* 0x3e80000019191820 */ /* 0x000fe40000400000 */
[----:B------:R-:W-:Y:S02]  /*8f730*/  @!P0 FMUL R26, R26, 16777216 ;  /* 0x4b8000001a1a8820 */ /* 0x000fe40000400000 */
[----:B------:R-:W-:-:S02]  /*8f740*/  @!P0 FMUL R27, R27, 16777216 ;  /* 0x4b8000001b1b8820 */ /* 0x000fc40000400000 */
[----:B------:R-:W-:Y:S02]  /*8f750*/  @!P0 FMUL R25, R25, 16777216 ;  /* 0x4b80000019198820 */ /* 0x000fe40000400000 */
[----:B------:R-:W-:Y:S02]  /*8f760*/  @P1 FMUL R23, R23, 0.25 ;  /* 0x3e80000017171820 */ /* 0x000fe40000400000 */
[----:B------:R-:W-:Y:S02]  /*8f770*/  @P1 FMUL R24, R24, 0.25 ;  /* 0x3e80000018181820 */ /* 0x000fe40000400000 */
[----:B------:R-:W-:Y:S02]  /*8f780*/  @!P0 FMUL R23, R23, 16777216 ;  /* 0x4b80000017178820 */ /* 0x000fe40000400000 */
[----:B------:R-:W-:Y:S02]  /*8f790*/  @!P0 FMUL R24, R24, 16777216 ;  /* 0x4b80000018188820 */ /* 0x000fe40000400000 */
[----:B--2---:R-:W-:-:S05]  /*8f7a0*/  @P1 FMUL R22, R22, 0.25 ;  /* 0x3e80000016161820 */ /* 0x004fca0000400000 */
[----:B------:R-:W-:Y:S01]  /*8f7b0*/  STL [R1+0x18f4], R22 ;  /* 0x0018f41601007387 */ /* 0x000fe20000100800 */
[----:B------:R-:W-:Y:S02]  /*8f7c0*/  @P1 STL [R1+0x6ec], R29 ;  /* 0x0006ec1d01001387 */ /* 0x000fe40000100800 */
[----:B------:R-:W-:Y:S02]  /*8f7d0*/  STL [R1+0x6c8], R26 ;  /* 0x0006c81a01007387 */ /* 0x000fe40000100800 */
[----:B------:R0:W-:Y:S02]  /*8f7e0*/  STL [R1+0x6cc], R27 ;  /* 0x0006cc1b01007387 */ /* 0x0001e40000100800 */
        /* <DEDUP_REMOVED lines=22> */
[----:B------:R0:W-:Y:S02]  /*8f950*/  @!P0 STL [R1+0x6ec], R22 ;  /* 0x0006ec1601008387 */ /* 0x0001e40000100800 */
[----:B0-----:R-:W2:Y:S01]  /*8f960*/  LDL.LU R22, [R1+0x18f4] ;  /* 0x0018f40001167983 */ /* 0x001ea20000300800 */
[----:B------:R-:W-:-:S04]  /*8f970*/  @P1 FMUL R21, R21, 0.25 ;  /* 0x3e80000015151820 */ /* 0x000fc80000400000 */
[----:B------:R-:W-:Y:S02]  /*8f980*/  @!P0 FMUL R21, R21, 16777216 ;  /* 0x4b80000015158820 */ /* 0x000fe40000400000 */
[----:B------:R-:W-:Y:S02]  /*8f990*/  @P1 FMUL R18, R18, 0.25 ;  /* 0x3e80000012121820 */ /* 0x000fe40000400000 */
[----:B------:R-:W-:Y:S02]  /*8f9a0*/  @P1 FMUL R17, R17, 0.25 ;  /* 0x3e80000011111820 */ /* 0x000fe40000400000 */
[----:B------:R-:W-:Y:S02]  /*8f9b0*/  @P1 FMUL R16, R16, 0.25 ;  /* 0x3e80000010101820 */ /* 0x000fe40000400000 */
[----:B------:R-:W-:Y:S02]  /*8f9c0*/  @P1 FMUL R15, R15, 0.25 ;  /* 0x3e8000000f0f1820 */ /* 0x000fe40000400000 */
[----:B------:R-:W-:-:S02]  /*8f9d0*/  @P1 FMUL R14, R14, 0.25 ;  /* 0x3e8000000e0e1820 */ /* 0x000fc40000400000 */
[----:B------:R-:W-:Y:S02]  /*8f9e0*/  @P1 FMUL R13, R13, 0.25 ;  /* 0x3e8000000d0d1820 */ /* 0x000fe40000400000 */
[----:B------:R-:W-:Y:S02]  /*8f9f0*/  @P1 FMUL R10, R10, 0.25 ;  /* 0x3e8000000a0a1820 */ /* 0x000fe40000400000 */
[----:B------:R-:W-:Y:S02]  /*8fa00*/  @P1 FMUL R19, R19, 0.25 ;  /* 0x3e80000013131820 */ /* 0x000fe40000400000 */
[----:B------:R-:W-:Y:S01]  /*8fa10*/  @P1 FMUL R0, R0, 0.25 ;  /* 0x3e80000000001820 */ /* 0x000fe20000400000 */
[----:B------:R-:W-:Y:S01]  /*8fa20*/  FSETP.GT.AND P1, PT, |R20|, 8.50705917302346158658e+37, PT ;  /* 0x7e8000001400780b */ /* 0x000fe20003f24200 */
[----:B------:R-:W-:Y:S02]  /*8fa30*/  @!P0 FMUL R18, R18, 16777216 ;  /* 0x4b80000012128820 */ /* 0x000fe40000400000 */
[----:B------:R-:W-:-:S02]  /*8fa40*/  @!P0 FMUL R17, R17, 16777216 ;  /* 0x4b80000011118820 */ /* 0x000fc40000400000 */
[----:B--2---:R-:W-:-:S05]  /*8fa50*/  @!P0 FMUL R22, R22, 16777216 ;  /* 0x4b80000016168820 */ /* 0x004fca0000400000 */
[----:B------:R0:W-:Y:S04]  /*8fa60*/  STL [R1+0x6f8], R22 ;  /* 0x0006f81601007387 */ /* 0x0001e80000100800 */
[----:B0-----:R-:W2:Y:S01]  /*8fa70*/  LDL.LU R22, [R1+0x18f0] ;  /* 0x0018f00001167983 */ /* 0x001ea20000300800 */
[----:B------:R0:W-:Y:S03]  /*8fa80*/  STL [R1+0x6fc], R21 ;  /* 0x0006fc1501007387 */ /* 0x0001e60000100800 */
[----:B0-----:R-:W2:Y:S01]  /*8fa90*/  LDL.LU R21, [R1+0x18ec] ;  /* 0x0018ec0001157983 */ /* 0x001ea20000300800 */
[----:B------:R-:W-:Y:S02]  /*8faa0*/  @!P0 FMUL R16, R16, 16777216 ;  /* 0x4b80000010108820 */ /* 0x000fe40000400000 */
[----:B------:R-:W-:-:S02]  /*8fab0*/  @!P0 FMUL R15, R15, 16777216 ;  /* 0x4b8000000f0f8820 */ /* 0x000fc40000400000 */
[----:B------:R-:W-:Y:S02]  /*8fac0*/  @!P0 FMUL R14, R14, 16777216 ;  /* 0x4b8000000e0e8820 */ /* 0x000fe40000400000 */
[----:B------:R-:W-:Y:S02]  /*8fad0*/  @!P0 FMUL R13, R13, 16777216 ;  /* 0x4b8000000d0d8820 */ /* 0x000fe40000400000 */
[----:B------:R-:W-:Y:S02]  /*8fae0*/  @!P0 FMUL R10, R10, 16777216 ;  /* 0x4b8000000a0a8820 */ /* 0x000fe40000400000 */
[----:B------:R-:W-:Y:S02]  /*8faf0*/  @!P0 FMUL R19, R19, 16777216 ;  /* 0x4b80000013138820 */ /* 0x000fe40000400000 */
[----:B------:R-:W-:Y:S01]  /*8fb00*/  @!P0 FMUL R0, R0, 16777216 ;  /* 0x4b80000000008820 */ /* 0x000fe20000400000 */
[----:B------:R-:W-:Y:S01]  /*8fb10*/  FSETP.GEU.AND P0, PT, |R20|, 1.175494350822287508e-38, PT ;  /* 0x008000001400780b */ /* 0x000fe20003f0e200 */
[----:B------:R-:W-:Y:S01]  /*8fb20*/  STL [R1+0x708], R18 ;  /* 0x0007081201007387 */ /* 0x000fe20000100800 */
[----:B------:R-:W-:-:S02]  /*8fb30*/  @P1 FMUL R27, R27, 0.25 ;  /* 0x3e8000001b1b1820 */ /* 0x000fc40000400000 */
[----:B------:R-:W-:Y:S02]  /*8fb40*/  STL [R1+0x710], R17 ;  /* 0x0007101101007387 */ /* 0x000fe40000100800 */
[----:B---3--:R-:W-:Y:S01]  /*8fb50*/  @P1 FMUL R25, R25, 0.25 ;  /* 0x3e80000019191820 */ /* 0x008fe20000400000 */
[----:B------:R-:W-:Y:S01]  /*8fb60*/  STL [R1+0x714], R16 ;  /* 0x0007141001007387 */ /* 0x000fe20000100800 */
[----:B----4-:R-:W-:Y:S02]  /*8fb70*/  @P1 FMUL R23, R23, 0.25 ;  /* 0x3e80000017171820 */ /* 0x010fe40000400000 */
[----:B------:R-:W-:Y:S02]  /*8fb80*/  STL [R1+0x728], R15 ;  /* 0x0007280f01007387 */ /* 0x000fe40000100800 */
[----:B------:R-:W-:Y:S02]  /*8fb90*/  STL [R1+0x730], R14 ;  /* 0x0007300e01007387 */ /* 0x000fe40000100800 */
[----:B------:R-:W-:Y:S01]  /*8fba0*/  @P1 FMUL R24, R24, 0.25 ;  /* 0x3e80000018181820 */ /* 0x000fe20000400000 */
[----:B------:R-:W-:Y:S01]  /*8fbb0*/  STL [R1+0x18dc], R19 ;  /* 0x0018dc1301007387 */ /* 0x000fe20000100800 */
[----:B------:R-:W-:Y:S02]  /*8fbc0*/  STL [R1+0x734], R13 ;  /* 0x0007340d01007387 */ /* 0x000fe40000100800 */
[----:B------:R-:W-:-:S02]  /*8fbd0*/  @!P0 FMUL R27, R27, 16777216 ;  /* 0x4b8000001b1b8820 */ /* 0x000fc40000400000 */
[----:B------:R-:W-:Y:S02]  /*8fbe0*/  @!P0 FMUL R25, R25, 16777216 ;  /* 0x4b80000019198820 */ /* 0x000fe40000400000 */
[----:B------:R-:W-:Y:S01]  /*8fbf0*/  @!P0 FMUL R23, R23, 16777216 ;  /* 0x4b80000017178820 */ /* 0x000fe20000400000 */
[----:B------:R-:W-:Y:S01]  /*8fc00*/  STL [R1+0x738], R10 ;  /* 0x0007380a01007387 */ /* 0x000fe20000100800 */
[----:B------:R-:W-:Y:S02]  /*8fc10*/  STL [R1+0x73c], R0 ;  /* 0x00073c0001007387 */ /* 0x000fe40000100800 */
[----:B------:R-:W-:Y:S02]  /*8fc20*/  @!P0 FMUL R24, R24, 16777216 ;  /* 0x4b80000018188820 */ /* 0x000fe40000400000 */
[----:B------:R-:W-:Y:S01]  /*8fc30*/  STL [R1+0x740], R27 ;  /* 0x0007401b01007387 */ /* 0x000fe20000100800 */
[----:B------:R-:W-:Y:S01]  /*8fc40*/  STL [R1+0x744], R25 ;  /* 0x0007441901007387 */ /* 0x000fe20000100800 */
[----:B------:R0:W-:Y:S02]  /*8fc50*/  STL [R1+0x748], R23 ;  /* 0x0007481701007387 */ /* 0x0001e40000100800 */
[----:B------:R-:W-:-:S02]  /*8fc60*/  @P1 FMUL R4, R4, 0.25 ;  /* 0x3e80000004041820 */ /* 0x000fc40000400000 */
[----:B------:R-:W-:Y:S01]  /*8fc70*/  @P1 FMUL R12, R12, 0.25 ;  /* 0x3e8000000c0c1820 */ /* 0x000fe20000400000 */
[----:B0-----:R-:W3:Y:S01]  /*8fc80*/  LDL.LU R23, [R1+0x758] ;  /* 0x0007580001177983 */ /* 0x001ee20000300800 */
[----:B------:R0:W-:Y:S02]  /*8fc90*/  STL [R1+0x74c], R24 ;  /* 0x00074c1801007387 */ /* 0x0001e40000100800 */
[----:B------:R-:W-:Y:S02]  /*8fca0*/  @P1 FMUL R9, R9, 0.25 ;  /* 0x3e80000009091820 */ /* 0x000fe40000400000 */
[----:B------:R-:W-:Y:S02]  /*8fcb0*/  @P1 FMUL R8, R8, 0.25 ;  /* 0x3e80000008081820 */ /* 0x000fe40000400000 */
[----:B------:R-:W-:Y:S01]  /*8fcc0*/  @!P0 FMUL R4, R4, 16777216 ;  /* 0x4b80000004048820 */ /* 0x000fe20000400000 */
[----:B0-----:R-:W4:Y:S01]  /*8fcd0*/  LDL.LU R24, [R1+0x760] ;  /* 0x0007600001187983 */ /* 0x001f220000300800 */
[----:B------:R-:W-:-:S02]  /*8fce0*/  @P1 FMUL R7, R7, 0.25 ;  /* 0x3e80000007071820 */ /* 0x000fc40000400000 */
[----:B------:R-:W-:Y:S02]  /*8fcf0*/  @P1 FMUL R6, R6, 0.25 ;  /* 0x3e80000006061820 */ /* 0x000fe40000400000 */
[----:B------:R-:W-:Y:S02]  /*8fd00*/  @!P0 FMUL R12, R12, 16777216 ;  /* 0x4b8000000c0c8820 */ /* 0x000fe40000400000 */
[----:B------:R-:W-:Y:S02]  /*8fd10*/  @P1 FMUL R5, R5, 0.25 ;  /* 0x3e80000005051820 */ /* 0x000fe40000400000 */
[----:B------:R-:W-:Y:S02]  /*8fd20*/  @!P0 FMUL R9, R9, 16777216 ;  /* 0x4b80000009098820 */ /* 0x000fe40000400000 */
[----:B------:R-:W-:Y:S02]  /*8fd30*/  @P1 FMUL R3, R3, 0.25 ;  /* 0x3e80000003031820 */ /* 0x000fe40000400000 */
[----:B------:R-:W-:-:S02]  /*8fd40*/  @!P0 FMUL R8, R8, 16777216 ;  /* 0x4b80000008088820 */ /* 0x000fc40000400000 */
[----:B------:R-:W-:Y:S02]  /*8fd50*/  @P1 FMUL R2, R2, 0.25 ;  /* 0x3e80000002021820 */ /* 0x000fe40000400000 */
[----:B------:R-:W-:Y:S02]  /*8fd60*/  @!P0 FMUL R7, R7, 16777216 ;  /* 0x4b80000007078820 */ /* 0x000fe40000400000 */
[----:B------:R-:W-:Y:S02]  /*8fd70*/  @P1 FMUL R20, R20, 0.25 ;  /* 0x3e80000014141820 */ /* 0x000fe40000400000 */
[----:B------:R-:W-:Y:S02]  /*8fd80*/  @!P0 FMUL R6, R6, 16777216 ;  /* 0x4b80000006068820 */ /* 0x000fe40000400000 */
[----:B------:R-:W-:Y:S02]  /*8fd90*/  @P1 FMUL R28, R28, 0.25 ;  /* 0x3e8000001c1c1820 */ /* 0x000fe40000400000 */
[----:B------:R-:W-:-:S02]  /*8fda0*/  @!P0 FMUL R5, R5, 16777216 ;  /* 0x4b80000005058820 */ /* 0x000fc40000400000 */
[----:B------:R-:W-:Y:S02]  /*8fdb0*/  @!P0 FMUL R3, R3, 16777216 ;  /* 0x4b80000003038820 */ /* 0x000fe40000400000 */
[----:B------:R-:W-:Y:S02]  /*8fdc0*/  @P1 FMUL R29, R29, 0.25 ;  /* 0x3e8000001d1d1820 */ /* 0x000fe40000400000 */
[----:B------:R-:W-:Y:S02]  /*8fdd0*/  @!P0 FMUL R2, R2, 16777216 ;  /* 0x4b80000002028820 */ /* 0x000fe40000400000 */
[----:B------:R-:W-:Y:S02]  /*8fde0*/  @!P0 FMUL R20, R20, 16777216 ;  /* 0x4b80000014148820 */ /* 0x000fe40000400000 */
[----:B------:R-:W-:Y:S02]  /*8fdf0*/  @!P0 FMUL R28, R28, 16777216 ;  /* 0x4b8000001c1c8820 */ /* 0x000fe40000400000 */
[----:B------:R-:W-:Y:S01]  /*8fe00*/  @!P0 FMUL R29, R29, 16777216 ;  /* 0x4b8000001d1d8820 */ /* 0x000fe20000400000 */
[----:B--2---:R-:W-:-:S02]  /*8fe10*/  MOV R27, R22 ;  /* 0x00000016001b7202 */ /* 0x004fc40000000f00 */
[----:B------:R-:W2:Y:S01]  /*8fe20*/  LDL.LU R22, [R1+0x770] ;  /* 0x0007700001167983 */ /* 0x000ea20000300800 */
[----:B------:R-:W-:-:S03]  /*8fe30*/  MOV R25, R21 ;  /* 0x0000001500197202 */ /* 0x000fc60000000f00 */
        /* <DEDUP_REMOVED lines=10> */
[----:B------:R0:W-:Y:S02]  /*8fee0*/  STL [R1+0x750], R4 ;  /* 0x0007500401007387 */ /* 0x0001e40000100800 */
        /* <DEDUP_REMOVED lines=9> */
[----:B------:R0:W-:Y:S02]  /*8ff80*/  STL [R1+0x18e0], R20 ;  /* 0x0018e01401007387 */ /* 0x0001e40000100800 */
[----:B------:R-:W-:Y:S01]  /*8ff90*/  STL [R1+0x7d4], R28 ;  /* 0x0007d41c01007387 */ /* 0x000fe20000100800 */
[----:B0-----:R-:W2:Y:S01]  /*8ffa0*/  LDL.LU R20, [R1+0x7b0] ;  /* 0x0007b00001147983 */ /* 0x001ea20000300800 */
[----:B------:R0:W-:Y:S02]  /*8ffb0*/  STL [R1+0x7dc], R29 ;  /* 0x0007dc1d01007387 */ /* 0x0001e40000100800 */
[----:B0-----:R-:W-:-:S05]  /*8ffc0*/  IMAD.MOV.U32 R29, RZ, RZ, R27 ;  /* 0x000000ffff1d7224 */ /* 0x001fca00078e001b */
[----:B------:R0:W-:Y:S04]  /*8ffd0*/  STL [R1+0x18e4], R29 ;  /* 0x0018e41d01007387 */ /* 0x0001e80000100800 */
[----:B0-----:R-:W2:Y:S01]  /*8ffe0*/  LDL.LU R29, [R1+0x7a0] ;  /* 0x0007a000011d7983 */ /* 0x001ea20000300800 */
[----:B------:R-:W-:Y:S01]  /*8fff0*/  @P1 FMUL R26, R26, 0.25 ;  /* 0x3e8000001a1a1820 */ /* 0x000fe20000400000 */
[----:B------:R-:W-:-:S03]  /*90000*/  FSETP.GT.AND P1, PT, |R11|, 8.50705917302346158658e+37, PT ;  /* 0x7e8000000b00780b */ /* 0x000fc60003f24200 */
[----:B------:R-:W-:Y:S01]  /*90010*/  @!P0 FMUL R26, R26, 16777216 ;  /* 0x4b8000001a1a8820 */ /* 0x000fe20000400000 */
[----:B------:R-:W-:-:S09]  /*90020*/  FSETP.GEU.AND P0, PT, |R11|, 1.175494350822287508e-38, PT ;  /* 0x008000000b00780b */ /* 0x000fd20003f0e200 */
[----:B---3--:R-:W-:Y:S02]  /*90030*/  @P1 FMUL R23, R23, 0.25 ;  /* 0x3e80000017171820 */ /* 0x008fe40000400000 */
[----:B----4-:R-:W-:Y:S02]  /*90040*/  @P1 FMUL R24, R24, 0.25 ;  /* 0x3e80000018181820 */ /* 0x010fe40000400000 */
[----:B------:R-:W-:Y:S02]  /*90050*/  @P1 FMUL R25, R25, 0.25 ;  /* 0x3e80000019191820 */ /* 0x000fe40000400000 */
[----:B------:R-:W-:Y:S01]  /*90060*/  @!P0 FMUL R23, R23, 16777216 ;  /* 0x4b80000017178820 */ /* 0x000fe20000400000 */
[----:B------:R-:W-:Y:S01]  /*90070*/  STL [R1+0x7e4], R26 ;  /* 0x0007e41a01007387 */ /* 0x000fe20000100800 */
[----:B------:R-:W-:Y:S02]  /*90080*/  @!P0 FMUL R24, R24, 16777216 ;  /* 0x4b80000018188820 */ /* 0x000fe40000400000 */
[----:B--2---:R-:W-:-:S04]  /*90090*/  @P1 FMUL R22, R22, 0.25 ;  /* 0x3e80000016161820 */ /* 0x004fc80000400000 */
[----:B------:R-:W-:Y:S02]  /*900a0*/  @!P0 FMUL R22, R22, 16777216 ;  /* 0x4b80000016168820 */ /* 0x000fe40000400000 */
[----:B------:R-:W-:-:S04]  /*900b0*/  @P1 FMUL R21, R21, 0.25 ;  /* 0x3e80000015151820 */ /* 0x000fc80000400000 */
[----:B------:R-:W-:Y:S02]  /*900c0*/  @!P0 FMUL R21, R21, 16777216 ;  /* 0x4b80000015158820 */ /* 0x000fe40000400000 */
[----:B------:R-:W-:-:S04]  /*900d0*/  @P1 FMUL R0, R0, 0.25 ;  /* 0x3e80000000001820 */ /* 0x000fc80000400000 */
[----:B------:R-:W-:Y:S02]  /*900e0*/  @!P0 FMUL R0, R0, 16777216 ;  /* 0x4b80000000008820 */ /* 0x000fe40000400000 */
[----:B------:R-:W-:-:S05]  /*900f0*/  @P1 FMUL R29, R29, 0.25 ;  /* 0x3e8000001d1d1820 */ /* 0x000fca0000400000 */
[----:B------:R0:W-:Y:S01]  /*90100*/  STL [R1+0x18e8], R29 ;  /* 0x0018e81d01007387 */ /* 0x0001e20000100800 */
[----:B------:R-:W-:Y:S02]  /*90110*/  @P1 STL [R1+0x79c], R25 ;  /* 0x00079c1901001387 */ /* 0x000fe40000100800 */
[----:B------:R-:W-:Y:S02]  /*90120*/  STL [R1+0x758], R23 ;  /* 0x0007581701007387 */ /* 0x000fe40000100800 */
[----:B------:R-:W2:Y:S01]  /*90130*/  LDL.LU R9, [R1+0x7f8] ;  /* 0x0007f80001097983 */ /* 0x000ea20000300800 */
[----:B------:R-:W-:Y:S01]  /*90140*/  STL [R1+0x760], R24 ;  /* 0x0007601801007387 */ /* 0x000fe20000100800 */
[----:B------:R-:W3:Y:S02]  /*90150*/  LDL.LU R3, [R1+0x7fc] ;  /* 0x0007fc0001037983 */ /* 0x000ee40000300800 */
[----:B------:R1:W-:Y:S02]  /*90160*/  STL [R1+0x770], R22 ;  /* 0x0007701601007387 */ /* 0x0003e40000100800 */
[----:B------:R-:W4:Y:S01]  /*90170*/  LDL.LU R2, [R1+0x800] ;  /* 0x0008000001027983 */ /* 0x000f220000300800 */
[----:B------:R1:W-:Y:S01]  /*90180*/  STL [R1+0x780], R21 ;  /* 0x0007801501007387 */ /* 0x0003e20000100800 */
[----:B------:R-:W2:Y:S01]  /*90190*/  LDL.LU R28, [R1+0x804] ;  /* 0x00080400011c7983 */ /* 0x000ea20000300800 */
[----:B0-----:R-:W-:-:S02]  /*901a0*/  MOV R29, R25 ;  /* 0x00000019001d7202 */ /* 0x001fc40000000f00 */
        /* <DEDUP_REMOVED lines=10> */
[----:B------:R-:W-:-:S02]  /*90250*/  @!P0 FMUL R29, R29, 16777216 ;  /* 0x4b8000001d1d8820 */ /* 0x000fc40000400000 */
[----:B------:R-:W2:Y:S01]  /*90260*/  LDL.LU R5, [R1+0x860] ;  /* 0x0008600001057983 */ /* 0x000ea20000300800 */
[----:B------:R0:W-:Y:S04]  /*90270*/  STL [R1+0x784], R0 ;  /* 0x0007840001007387 */ /* 0x0001e80000100800 */
[----:B0-----:R-:W2:Y:S01]  /*90280*/  LDL.LU R0, [R1+0x864] ;  /* 0x0008640001007983 */ /* 0x001ea20000300800 */
[----:B------:R-:W2:Y:S02]  /*90290*/  LDL.LU R12, [R1+0x68] ;  /* 0x00006800010c7983 */ /* 0x000ea40000300800 */
[----:B------:R0:W-:Y:S02]  /*902a0*/  @!P0 STL [R1+0x79c], R29 ;  /* 0x00079c1d01008387 */ /* 0x0001e40000100800 */
[----:B0-----:R-:W2:Y:S01]  /*902b0*/  LDL.LU R29, [R1+0x18e8] ;  /* 0x0018e800011d7983 */ /* 0x001ea20000300800 */
[----:B------:R-:W-:-:S02]  /*902c0*/  @P1 FMUL R20, R20, 0.25 ;  /* 0x3e80000014141820 */ /* 0x000fc40000400000 */
[----:B------:R-:W-:Y:S02]  /*902d0*/  @P1 FMUL R19, R19, 0.25 ;  /* 0x3e80000013131820 */ /* 0x000fe40000400000 */
[----:B------:R-:W-:Y:S02]  /*902e0*/  @P1 FMUL R18, R18, 0.25 ;  /* 0x3e80000012121820 */ /* 0x000fe40000400000 */
[----:B------:R-:W-:Y:S02]  /*902f0*/  @P1 FMUL R17, R17, 0.25 ;  /* 0x3e80000011111820 */ /* 0x000fe40000400000 */
[----:B------:R-:W-:Y:S02]  /*90300*/  @P1 FMUL R16, R16, 0.25 ;  /* 0x3e80000010101820 */ /* 0x000fe40000400000 */
[----:B------:R-:W-:Y:S02]  /*90310*/  @P1 FMUL R15, R15, 0.25 ;  /* 0x3e8000000f0f1820 */ /* 0x000fe40000400000 */
[----:B------:R-:W-:-:S02]  /*90320*/  @P1 FMUL R14, R14, 0.25 ;  /* 0x3e8000000e0e1820 */ /* 0x000fc40000400000 */
[----:B------:R-:W-:Y:S02]  /*90330*/  @P1 FMUL R13, R13, 0.25 ;  /* 0x3e8000000d0d1820 */ /* 0x000fe40000400000 */
[----:B------:R-:W-:Y:S02]  /*90340*/  @P1 FMUL R11, R11, 0.25 ;  /* 0x3e8000000b0b1820 */ /* 0x000fe40000400000 */
[----:B------:R-:W-:Y:S01]  /*90350*/  @P1 FMUL R10, R10, 0.25 ;  /* 0x3e8000000a0a1820 */ /* 0x000fe20000400000 */
[----:B------:R-:W-:Y:S01]  /*90360*/  FSETP.GT.AND P1, PT, |R4|, 8.50705917302346158658e+37, PT ;  /* 0x7e8000000400780b */ /* 0x000fe20003f24200 */
[----:B------:R-:W-:Y:S02]  /*90370*/  @!P0 FMUL R20, R20, 16777216 ;  /* 0x4b80000014148820 */ /* 0x000fe40000400000 */
[----:B------:R-:W-:Y:S02]  /*90380*/  @!P0 FMUL R19, R19, 16777216 ;  /* 0x4b80000013138820 */ /* 0x000fe40000400000 */
        /* <DEDUP_REMOVED lines=8> */
[----:B--2---:R-:W-:-:S05]  /*90410*/  @!P0 FMUL R29, R29, 16777216 ;  /* 0x4b8000001d1d8820 */ /* 0x004fca0000400000 */
[----:B------:R0:W-:Y:S04]  /*90420*/  STL [R1+0x7a0], R29 ;  /* 0x0007a01d01007387 */ /* 0x0001e80000100800 */
[----:B0-----:R-:W2:Y:S01]  /*90430*/  LDL.LU R29, [R1+0x18e4] ;  /* 0x0018e400011d7983 */ /* 0x001ea20000300800 */
[----:B------:R-:W-:Y:S01]  /*90440*/  FSETP.GEU.AND P0, PT, |R4|, 1.175494350822287508e-38, PT ;  /* 0x008000000400780b */ /* 0x000fe20003f0e200 */
[----:B------:R0:W-:Y:S02]  /*90450*/  STL [R1+0x7b0], R20 ;  /* 0x0007b01401007387 */ /* 0x0001e40000100800 */
[----:B------:R-:W-:Y:S02]  /*90460*/  @P1 FMUL R9, R9, 0.25 ;  /* 0x3e80000009091820 */ /* 0x000fe40000400000 */
[----:B---3--:R-:W-:-:S02]  /*90470*/  @P1 FMUL R3, R3, 0.25 ;  /* 0x3e80000003031820 */ /* 0x008fc40000400000 */
[----:B----4-:R-:W-:Y:S02]  /*90480*/  @P1 FMUL R2, R2, 0.25 ;  /* 0x3e80000002021820 */ /* 0x010fe40000400000 */
[----:B------:R-:W-:Y:S01]  /*90490*/  @P1 FMUL R22, R22, 0.25 ;  /* 0x3e80000016161820 */ /* 0x000fe20000400000 */
[----:B0-----:R-:W3:Y:S01]  /*904a0*/  LDL.LU R20, [R1+0x18e0] ;  /* 0x0018e00001147983 */ /* 0x001ee20000300800 */
[----:B------:R0:W-:Y:S02]  /*904b0*/  STL [R1+0x7b4], R19 ;  /* 0x0007b41301007387 */ /* 0x0001e40000100800 */
[----:B------:R-:W-:Y:S02]  /*904c0*/  @P1 FMUL R28, R28, 0.25 ;  /* 0x3e8000001c1c1820 */ /* 0x000fe40000400000 */
[----:B------:R-:W-:Y:S02]  /*904d0*/  @!P0 FMUL R9, R9, 16777216 ;  /* 0x4b80000009098820 */ /* 0x000fe40000400000 */
[----:B------:R-:W-:-:S02]  /*904e0*/  @!P0 FMUL R3, R3, 16777216 ;  /* 0x4b80000003038820 */ /* 0x000fc40000400000 */
[----:B------:R-:W-:Y:S01]  /*904f0*/  @P1 FMUL R26, R26, 0.25 ;  /* 0x3e8000001a1a1820 */ /* 0x000fe20000400000 */
[----:B0-----:R-:W4:Y:S01]  /*90500*/  LDL.LU R19, [R1+0x18dc] ;  /* 0x0018dc0001137983 */ /* 0x001f220000300800 */
[----:B------:R-:W-:Y:S02]  /*90510*/  STL [R1+0x7c8], R18 ;  /* 0x0007c81201007387 */ /* 0x000fe40000100800 */
[----:B------:R-:W-:Y:S02]  /*90520*/  STL [R1+0x7d8], R17 ;  /* 0x0007d81101007387 */ /* 0x000fe40000100800 */
[----:B------:R-:W-:Y:S01]  /*90530*/  STL [R1+0x7e0], R16 ;  /* 0x0007e01001007387 */ /* 0x000fe20000100800 */
[----:B------:R-:W-:Y:S01]  /*90540*/  STL [R1+0x7e8], R15 ;  /* 0x0007e80f01007387 */ /* 0x000fe20000100800 */
[----:B------:R-:W-:Y:S02]  /*90550*/  STL [R1+0x7ec], R14 ;  /* 0x0007ec0e01007387 */ /* 0x000fe40000100800 */
[----:B------:R-:W-:Y:S02]  /*90560*/  STL [R1+0x7f0], R13 ;  /* 0x0007f00d01007387 */ /* 0x000fe40000100800 */
[----:B------:R-:W-:Y:S01]  /*90570*/  @!P0 FMUL R2, R2, 16777216 ;  /* 0x4b80000002028820 */ /* 0x000fe20000400000 */
[----:B------:R-:W-:Y:S01]  /*90580*/  STL [R1+0x60], R11 ;  /* 0x0000600b01007387 */ /* 0x000fe20000100800 */
[----:B------:R-:W-:-:S02]  /*90590*/  @P1 FMUL R27, R27, 0.25 ;  /* 0x3e8000001b1b1820 */ /* 0x000fc40000400000 */
[----:B------:R-:W-:Y:S02]  /*905a0*/  @!P0 FMUL R22, R22, 16777216 ;  /* 0x4b80000016168820 */ /* 0x000fe40000400000 */
[----:B------:R-:W-:Y:S02]  /*905b0*/  STL [R1+0x7f4], R10 ;  /* 0x0007f40a01007387 */ /* 0x000fe40000100800 */
[----:B------:R-:W-:Y:S02]  /*905c0*/  @P1 FMUL R25, R25, 0.25 ;  /* 0x3e80000019191820 */ /* 0x000fe40000400000 */
[----:B------:R-:W-:Y:S01]  /*905d0*/  @!P0 FMUL R28, R28, 16777216 ;  /* 0x4b8000001c1c8820 */ /* 0x000fe20000400000 */
[----:B------:R-:W-:Y:S01]  /*905e0*/  STL [R1+0x7f8], R9 ;  /* 0x0007f80901007387 */ /* 0x000fe20000100800 */
[----:B------:R-:W-:Y:S02]  /*905f0*/  @P1 FMUL R23, R23, 0.25 ;  /* 0x3e80000017171820 */ /* 0x000fe40000400000 */
[----:B------:R-:W-:Y:S02]  /*90600*/  STL [R1+0x7fc], R3 ;  /* 0x0007fc0301007387 */ /* 0x000fe40000100800 */
[----:B------:R-:W-:Y:S01]  /*90610*/  @!P0 FMUL R26, R26, 16777216 ;  /* 0x4b8000001a1a8820 */ /* 0x000fe20000400000 */
[----:B------:R-:W-:Y:S01]  /*90620*/  STL [R1+0x800], R2 ;  /* 0x0008000201007387 */ /* 0x000fe20000100800 */
[----:B------:R-:W-:-:S02]  /*90630*/  @!P0 FMUL R27, R27, 16777216 ;  /* 0x4b8000001b1b8820 */ /* 0x000fc40000400000 */
[----:B------:R-:W-:Y:S02]  /*90640*/  @P1 FMUL R24, R24, 0.25 ;  /* 0x3e80000018181820 */ /* 0x000fe40000400000 */
[----:B------:R0:W-:Y:S02]  /*90650*/  STL [R1+0x808], R22 ;  /* 0x0008081601007387 */ /* 0x0001e40000100800 */
[----:B------:R-:W-:Y:S01]  /*90660*/  @!P0 FMUL R25, R25, 16777216 ;  /* 0x4b80000019198820 */ /* 0x000fe20000400000 */
[----:B------:R1:W-:Y:S01]  /*90670*/  STL [R1+0x804], R28 ;  /* 0x0008041c01007387 */ /* 0x0003e20000100800 */
[----:B------:R-:W-:Y:S02]  /*90680*/  @P1 FMUL R21, R21, 0.25 ;  /* 0x3e80000015151820 */ /* 0x000fe40000400000 */
[----:B------:R-:W-:Y:S02]  /*90690*/  @!P0 FMUL R23, R23, 16777216 ;  /* 0x4b80000017178820 */ /* 0x000fe40000400000 */
[----:B------:R-:W-:Y:S01]  /*906a0*/  @!P0 FMUL R24, R24, 16777216 ;  /* 0x4b80000018188820 */ /* 0x000fe20000400000 */
[----:B0-----:R-:W3:Y:S01]  /*906b0*/  LDL.LU R22, [R1+0x6c] ;  /* 0x00006c0001167983 */ /* 0x001ee20000300800 */
[----:B------:R0:W-:Y:S02]  /*906c0*/  STL [R1+0x80c], R26 ;  /* 0x00080c1a01007387 */ /* 0x0001e40000100800 */
[----:B------:R-:W-:Y:S02]  /*906d0*/  STL [R1+0x814], R27 ;  /* 0x0008141b01007387 */ /* 0x000fe40000100800 */
[----:B------:R-:W-:Y:S02]  /*906e0*/  STL [R1+0x81c], R25 ;  /* 0x00081c1901007387 */ /* 0x000fe40000100800 */
[----:B------:R-:W-:Y:S01]  /*906f0*/  @!P0 FMUL R21, R21, 16777216 ;  /* 0x4b80000015158820 */ /* 0x000fe20000400000 */
[----:B------:R-:W3:Y:S01]  /*90700*/  LDL.LU R2, [R1+0x810] ;  /* 0x0008100001027983 */ /* 0x000ee20000300800 */
[----:B------:R-:W-:Y:S02]  /*90710*/  STL [R1+0x824], R23 ;  /* 0x0008241701007387 */ /* 0x000fe40000100800 */
[----:B-1----:R-:W4:Y:S02]  /*90720*/  LDL.LU R28, [R1+0x818] ;  /* 0x00081800011c7983 */ /* 0x002f240000300800 */
[----:B------:R-:W-:Y:S01]  /*90730*/  STL [R1+0x82c], R24 ;  /* 0x00082c1801007387 */ /* 0x000fe20000100800 */
[----:B0-----:R-:W4:Y:S01]  /*90740*/  LDL.LU R26, [R1+0x820] ;  /* 0x00082000011a7983 */ /* 0x001f220000300800 */
[----:B------:R0:W-:Y:S03]  /*90750*/  STL [R1+0x838], R21 ;  /* 0x0008381501007387 */ /* 0x0001e60000100800 */
[----:B0-----:R-:W4:Y:S01]  /*90760*/  LDL.LU R21, [R1+0x828] ;  /* 0x0008280001157983 */ /* 0x001f220000300800 */
[----:B------:R-:W4:Y:S02]  /*90770*/  LDL.LU R18, [R1+0x830] ;  /* 0x0008300001127983 */ /* 0x000f240000300800 */
[----:B------:R-:W4:Y:S02]  /*90780*/  LDL.LU R17, [R1+0x834] ;  /* 0x0008340001117983 */ /* 0x000f240000300800 */
[----:B------:R-:W4:Y:S01]  /*90790*/  LDL.LU R16, [R1+0x83c] ;  /* 0x00083c0001107983 */ /* 0x000f220000300800 */
[----:B------:R-:W4:Y:S01]  /*907a0*/  LDL.LU R14, [R1+0x844] ;  /* 0x00084400010e7983 */ /* 0x000f220000300800 */
[----:B------:R-:W4:Y:S01]  /*907b0*/  LDL.LU R13, [R1+0x848] ;  /* 0x00084800010d7983 */ /* 0x000f220000300800 */
[----:B--2---:R-:W-:-:S02]  /*907c0*/  MOV R3, R29 ;  /* 0x0000001d00037202 */ /* 0x004fc40000000f00 */
[----:B------:R-:W2:Y:S01]  /*907d0*/  LDL.LU R29, [R1+0x850] ;  /* 0x00085000011d7983 */ /* 0x000ea20000300800 */
[----:B------:R-:W2:Y:S02]  /*907e0*/  LDL.LU R27, [R1+0x858] ;  /* 0x00085800011b7983 */ /* 0x000ea40000300800 */
[----:B------:R-:W2:Y:S02]  /*907f0*/  LDL.LU R25, [R1+0x85c] ;  /* 0x00085c0001197983 */ /* 0x000ea40000300800 */
[----:B------:R-:W2:Y:S02]  /*90800*/  LDL.LU R23, [R1+0x868] ;  /* 0x0008680001177983 */ /* 0x000ea40000300800 */
        /* <DEDUP_REMOVED lines=12> */
[----:B------:R-:W-:Y:S01]  /*908d0*/  @!P0 FMUL R0, R0, 16777216 ;  /* 0x4b80000000008820 */ /* 0x000fe20000400000 */
[----:B------:R-:W-:Y:S01]  /*908e0*/  FSETP.GEU.AND P0, PT, |R12|, 1.175494350822287508e-38, PT ;  /* 0x008000000c00780b */ /* 0x000fe20003f0e200 */
[----:B------:R-:W2:Y:S01]  /*908f0*/  LDL.LU R24, [R1+0x86c] ;  /* 0x00086c0001187983 */ /* 0x000ea20000300800 */
[----:B------:R-:W2:Y:S02]  /*90900*/  LDL.LU R15, [R1+0x870] ;  /* 0x00087000010f7983 */ /* 0x000ea40000300800 */
[----:B------:R-:W2:Y:S02]  /*90910*/  LDL.LU R11, [R1+0xca0] ;  /* 0x000ca000010b7983 */ /* 0x000ea40000300800 */
[----:B------:R0:W-:Y:S01]  /*90920*/  STL [R1+0x840], R8 ;  /* 0x0008400801007387 */ /* 0x0001e20000100800 */
[----:B------:R-:W-:Y:S01]  /*90930*/  STL [R1+0x84c], R7 ;  /* 0x00084c0701007387 */ /* 0x000fe20000100800 */
[----:B------:R1:W-:Y:S02]  /*90940*/  STL [R1+0x854], R6 ;  /* 0x0008540601007387 */ /* 0x0003e40000100800 */
[----:B------:R1:W-:Y:S02]  /*90950*/  STL [R1+0x860], R5 ;  /* 0x0008600501007387 */ /* 0x0003e40000100800 */
[----:B------:R-:W2:Y:S01]  /*90960*/  LDL.LU R10, [R1+0xca4] ;  /* 0x000ca400010a7983 */ /* 0x000ea20000300800 */
[----:B------:R1:W-:Y:S01]  /*90970*/  STL [R1+0x64], R4 ;  /* 0x0000640401007387 */ /* 0x0003e20000100800 */
[----:B------:R-:W2:Y:S02]  /*90980*/  LDL.LU R9, [R1+0xca8] ;  /* 0x000ca80001097983 */ /* 0x000ea40000300800 */
[----:B------:R1:W-:Y:S01]  /*90990*/  STL [R1+0x864], R0 ;  /* 0x0008640001007387 */ /* 0x0003e20000100800 */
[----:B0-----:R-:W2:Y:S01]  /*909a0*/  LDL.LU R8, [R1+0xcac] ;  /* 0x000cac0001087983 */ /* 0x001ea20000300800 */
[----:B-1----:R-:W2:Y:S03]  /*909b0*/  LDL.LU R6, [R1+0xcb0] ;  /* 0x000cb00001067983 */ /* 0x002ea60000300800 */
[----:B------:R-:W2:Y:S01]  /*909c0*/  LDL.LU R7, [R1+0xcb4] ;  /* 0x000cb40001077983 */ /* 0x000ea20000300800 */
[----:B------:R-:W-:-:S03]  /*909d0*/  MOV R5, R3 ;  /* 0x0000000300057202 */ /* 0x000fc60000000f00 */
[----:B------:R-:W2:Y:S01]  /*909e0*/  LDL.LU R4, [R1+0xcb8] ;  /* 0x000cb80001047983 */ /* 0x000ea20000300800 */
[----:B------:R-:W2:Y:S02]  /*909f0*/  LDL.LU R0, [R1+0xcbc] ;  /* 0x000cbc0001007983 */ /* 0x000ea40000300800 */
[----:B------:R-:W2:Y:S02]  /*90a00*/  LDL.LU R3, [R1+0xd50] ;  /* 0x000d500001037983 */ /* 0x000ea40000300800 */
[----:B---3--:R-:W-:Y:S02]  /*90a10*/  @P1 FMUL R2, R2, 0.25 ;  /* 0x3e80000002021820 */ /* 0x008fe40000400000 */
[----:B----4-:R-:W-:Y:S02]  /*90a20*/  @P1 FMUL R28, R28, 0.25 ;  /* 0x3e8000001c1c1820 */ /* 0x010fe40000400000 */
[----:B------:R-:W-:Y:S02]  /*90a30*/  @!P0 FMUL R2, R2, 16777216 ;  /* 0x4b80000002028820 */ /* 0x000fe40000400000 */
[----:B------:R-:W-:-:S02]  /*90a40*/  @P1 FMUL R26, R26, 0.25 ;  /* 0x3e8000001a1a1820 */ /* 0x000fc40000400000 */
[----:B------:R-:W-:Y:S01]  /*90a50*/  @!P0 FMUL R28, R28, 16777216 ;  /* 0x4b8000001c1c8820 */ /* 0x000fe20000400000 */
[----:B------:R0:W-:Y:S01]  /*90a60*/  STL [R1+0x810], R2 ;  /* 0x0008100201007387 */ /* 0x0001e20000100800 */
[----:B------:R-:W-:Y:S02]  /*90a70*/  @!P0 FMUL R26, R26, 16777216 ;  /* 0x4b8000001a1a8820 */ /* 0x000fe40000400000 */
[----:B------:R-:W-:Y:S02]  /*90a80*/  @P1 FMUL R21, R21, 0.25 ;  /* 0x3e80000015151820 */ /* 0x000fe40000400000 */
[----:B------:R-:W-:Y:S02]  /*90a90*/  @P1 FMUL R18, R18, 0.25 ;  /* 0x3e80000012121820 */ /* 0x000fe40000400000 */
[----:B------:R-:W-:Y:S01]  /*90aa0*/  @P1 FMUL R17, R17, 0.25 ;  /* 0x3e80000011111820 */ /* 0x000fe20000400000 */
[----:B0-----:R-:W3:Y:S01]  /*90ab0*/  LDL.LU R2, [R1+0xd60] ;  /* 0x000d600001027983 */ /* 0x001ee20000300800 */
[----:B------:R-:W-:-:S02]  /*90ac0*/  @!P0 FMUL R21, R21, 16777216 ;  /* 0x4b80000015158820 */ /* 0x000fc40000400000 */
[----:B------:R0:W-:Y:S02]  /*90ad0*/  STL [R1+0x818], R28 ;  /* 0x0008181c01007387 */ /* 0x0001e40000100800 */
[----:B------:R-:W-:Y:S02]  /*90ae0*/  @P1 FMUL R16, R16, 0.25 ;  /* 0x3e80000010101820 */ /* 0x000fe40000400000 */
[----:B------:R-:W-:Y:S02]  /*90af0*/  @!P0 FMUL R18, R18, 16777216 ;  /* 0x4b80000012128820 */ /* 0x000fe40000400000 */
[----:B------:R-:W-:Y:S02]  /*90b00*/  @P1 FMUL R14, R14, 0.25 ;  /* 0x3e8000000e0e1820 */ /* 0x000fe40000400000 */
[----:B------:R-:W-:Y:S02]  /*90b10*/  @!P0 FMUL R17, R17, 16777216 ;  /* 0x4b80000011118820 */ /* 0x000fe40000400000 */
[----:B------:R-:W-:-:S02]  /*90b20*/  @P1 FMUL R13, R13, 0.25 ;  /* 0x3e8000000d0d1820 */ /* 0x000fc40000400000 */
[----:B------:R-:W-:Y:S01]  /*90b30*/  @!P0 FMUL R16, R16, 16777216 ;  /* 0x4b80000010108820 */ /* 0x000fe20000400000 */
[----:B0-----:R-:W4:Y:S01]  /*90b40*/  LDL.LU R28, [R1+0xd64] ;  /* 0x000d6400011c7983 */ /* 0x001f220000300800 */
[----:B------:R0:W-:Y:S02]  /*90b50*/  STL [R1+0x820], R26 ;  /* 0x0008201a01007387 */ /* 0x0001e40000100800 */
[----:B------:R-:W-:Y:S02]  /*90b60*/  @!P0 FMUL R14, R14, 16777216 ;  /* 0x4b8000000e0e8820 */ /* 0x000fe40000400000 */
[----:B------:R-:W-:Y:S01]  /*90b70*/  @!P0 FMUL R13, R13, 16777216 ;  /* 0x4b8000000d0d8820 */ /* 0x000fe20000400000 */
[----:B0-----:R-:W3:Y:S01]  /*90b80*/  LDL.LU R26, [R1+0xd70] ;  /* 0x000d7000011a7983 */ /* 0x001ee20000300800 */
[----:B------:R0:W-:Y:S03]  /*90b90*/  STL [R1+0x828], R21 ;  /* 0x0008281501007387 */ /* 0x0001e60000100800 */
[----:B0-----:R-:W4:Y:S01]  /*90ba0*/  LDL.LU R21, [R1+0xd74] ;  /* 0x000d740001157983 */ /* 0x001f220000300800 */
        /* <DEDUP_REMOVED lines=10> */
[----:B--2---:R-:W-:-:S02]  /*90c50*/  @P1 FMUL R29, R29, 0.25 ;  /* 0x3e8000001d1d1820 */ /* 0x004fc40000400000 */
[----:B------:R-:W-:Y:S02]  /*90c60*/  @P1 FMUL R27, R27, 0.25 ;  /* 0x3e8000001b1b1820 */ /* 0x000fe40000400000 */
[----:B------:R-:W-:Y:S02]  /*90c70*/  @P1 FMUL R25, R25, 0.25 ;  /* 0x3e80000019191820 */ /* 0x000fe40000400000 */
[----:B------:R-:W-:Y:S02]  /*90c80*/  @!P0 FMUL R29, R29, 16777216 ;  /* 0x4b8000001d1d8820 */ /* 0x000fe40000400000 */
[----:B------:R-:W-:Y:S02]  /*90c90*/  @P1 FMUL R23, R23, 0.25 ;  /* 0x3e80000017171820 */ /* 0x000fe40000400000 */
[----:B------:R-:W-:Y:S02]  /*90ca0*/  @!P0 FMUL R27, R27, 16777216 ;  /* 0x4b8000001b1b8820 */ /* 0x000fe40000400000 */
[----:B------:R-:W-:Y:S01]  /*90cb0*/  @!P0 FMUL R25, R25, 16777216 ;  /* 0x4b80000019198820 */ /* 0x000fe20000400000 */
[----:B------:R0:W-:Y:S01]  /*90cc0*/  STL [R1+0x850], R29 ;  /* 0x0008501d01007387 */ /* 0x0001e20000100800 */
[----:B------:R-:W-:-:S03]  /*90cd0*/  @!P0 FMUL R23, R23, 16777216 ;  /* 0x4b80000017178820 */ /* 0x000fc60000400000 */
[----:B0-----:R-:W2:Y:S01]  /*90ce0*/  LDL.LU R29, [R1+0x18c4] ;  /* 0x0018c400011d7983 */ /* 0x001ea20000300800 */
[----:B------:R0:W-:Y:S03]  /*90cf0*/  STL [R1+0x858], R27 ;  /* 0x0008581b01007387 */ /* 0x0001e60000100800 */
[----:B0-----:R-:W2:Y:S01]  /*90d00*/  LDL.LU R27, [R1+0x18c0] ;  /* 0x0018c000011b7983 */ /* 0x001ea20000300800 */
[----:B------:R0:W-:Y:S03]  /*90d10*/  STL [R1+0x85c], R25 ;  /* 0x00085c1901007387 */ /* 0x0001e60000100800 */
[----:B0-----:R-:W2:Y:S01]  /*90d20*/  LDL.LU R25, [R1+0x18bc] ;  /* 0x0018bc0001197983 */ /* 0x001ea20000300800 */
[----:B------:R0:W-:Y:S03]  /*90d30*/  STL [R1+0x868], R23 ;  /* 0x0008681701007387 */ /* 0x0001e60000100800 */
[----:B0-----:R-:W2:Y:S01]  /*90d40*/  LDL.LU R23, [R1+0x18b8] ;  /* 0x0018b80001177983 */ /* 0x001ea20000300800 */
        /* <DEDUP_REMOVED lines=8> */
[----:B------:R-:W-:Y:S01]  /*90dd0*/  @!P0 FMUL R11, R11, 16777216 ;  /* 0x4b8000000b0b8820 */ /* 0x000fe20000400000 */
[----:B------:R-:W-:Y:S01]  /*90de0*/  FSETP.GEU.AND P0, PT, |R22|, 1.175494350822287508e-38, PT ;  /* 0x008000001600780b */ /* 0x000fe20003f0e200 */
[----:B------:R0:W-:Y:S04]  /*90df0*/  STL [R1+0x86c], R24 ;  /* 0x00086c1801007387 */ /* 0x0001e80000100800 */
[----:B------:R-:W-:Y:S02]  /*90e00*/  @P1 FMUL R10, R10, 0.25 ;  /* 0x3e8000000a0a1820 */ /* 0x000fe40000400000 */
[----:B------:R-:W-:Y:S02]  /*90e10*/  @P1 FMUL R6, R6, 0.25 ;  /* 0x3e80000006061820 */ /* 0x000fe40000400000 */
[----:B------:R-:W-:Y:S01]  /*90e20*/  @P1 FMUL R9, R9, 0.25 ;  /* 0x3e80000009091820 */ /* 0x000fe20000400000 */
[----:B0-----:R-:W2:Y:S01]  /*90e30*/  LDL.LU R24, [R1+0x18b4] ;  /* 0x0018b40001187983 */ /* 0x001ea20000300800 */
[----:B------:R0:W-:Y:S02]  /*90e40*/  STL [R1+0x870], R15 ;  /* 0x0008700f01007387 */ /* 0x0001e40000100800 */
[----:B------:R-:W-:-:S02]  /*90e50*/  @!P0 FMUL R10, R10, 16777216 ;  /* 0x4b8000000a0a8820 */ /* 0x000fc40000400000 */
[----:B------:R1:W-:Y:S01]  /*90e60*/  STL [R1+0x68], R12 ;  /* 0x0000680c01007387 */ /* 0x0003e20000100800 */
[----:B------:R1:W-:Y:S01]  /*90e70*/  STL [R1+0xca0], R11 ;  /* 0x000ca00b01007387 */ /* 0x0003e20000100800 */
[----:B------:R-:W-:Y:S02]  /*90e80*/  @P1 FMUL R8, R8, 0.25 ;  /* 0x3e80000008081820 */ /* 0x000fe40000400000 */
[----:B------:R-:W-:Y:S02]  /*90e90*/  @!P0 FMUL R6, R6, 16777216 ;  /* 0x4b80000006068820 */ /* 0x000fe40000400000 */
[----:B------:R-:W-:Y:S02]  /*90ea0*/  @!P0 FMUL R9, R9, 16777216 ;  /* 0x4b80000009098820 */ /* 0x000fe40000400000 */
[----:B------:R-:W-:Y:S01]  /*90eb0*/  @P1 FMUL R7, R7, 0.25 ;  /* 0x3e80000007071820 */ /* 0x000fe20000400000 */
[----:B0-----:R-:W2:Y:S01]  /*90ec0*/  LDL.LU R15, [R1+0xd6c] ;  /* 0x000d6c00010f7983 */ /* 0x001ea20000300800 */
[----:B-1----:R-:W2:Y:S03]  /*90ed0*/  LDL.LU R12, [R1+0xd7c] ;  /* 0x000d7c00010c7983 */ /* 0x002ea60000300800 */
[----:B------:R0:W-:Y:S01]  /*90ee0*/  STL [R1+0xca4], R10 ;  /* 0x000ca40a01007387 */ /* 0x0001e20000100800 */
[----:B------:R-:W2:Y:S02]  /*90ef0*/  LDL.LU R11, [R1+0xd94] ;  /* 0x000d9400010b7983 */ /* 0x000ea40000300800 */
[----:B------:R-:W-:-:S02]  /*90f00*/  @!P0 FMUL R8, R8, 16777216 ;  /* 0x4b80000008088820 */ /* 0x000fc40000400000 */
[----:B------:R-:W-:Y:S02]  /*90f10*/  @P1 FMUL R4, R4, 0.25 ;  /* 0x3e80000004041820 */ /* 0x000fe40000400000 */
[----:B------:R-:W-:Y:S02]  /*90f20*/  @P1 FMUL R0, R0, 0.25 ;  /* 0x3e80000000001820 */ /* 0x000fe40000400000 */
[----:B------:R-:W-:Y:S02]  /*90f30*/  @!P0 FMUL R7, R7, 16777216 ;  /* 0x4b80000007078820 */ /* 0x000fe40000400000 */
[----:B------:R-:W-:Y:S01]  /*90f40*/  @P1 FMUL R3, R3, 0.25 ;  /* 0x3e80000003031820 */ /* 0x000fe20000400000 */
[----:B0-----:R-:W2:Y:S01]  /*90f50*/  LDL.LU R10, [R1+0xda4] ;  /* 0x000da400010a7983 */ /* 0x001ea20000300800 */
[----:B------:R0:W-:Y:S02]  /*90f60*/  STL [R1+0xcb0], R6 ;  /* 0x000cb00601007387 */ /* 0x0001e40000100800 */
[----:B------:R1:W-:Y:S02]  /*90f70*/  STL [R1+0xca8], R9 ;  /* 0x000ca80901007387 */ /* 0x0003e40000100800 */
[----:B------:R-:W-:-:S02]  /*90f80*/  @!P0 FMUL R4, R4, 16777216 ;  /* 0x4b80000004048820 */ /* 0x000fc40000400000 */
[----:B------:R-:W-:Y:S02]  /*90f90*/  @!P0 FMUL R0, R0, 16777216 ;  /* 0x4b80000000008820 */ /* 0x000fe40000400000 */
[----:B------:R-:W-:Y:S01]  /*90fa0*/  @!P0 FMUL R3, R3, 16777216 ;  /* 0x4b80000003038820 */ /* 0x000fe20000400000 */
[----:B0-----:R-:W2:Y:S01]  /*90fb0*/  LDL.LU R6, [R1+0xd90] ;  /* 0x000d900001067983 */ /* 0x001ea20000300800 */
[----:B------:R0:W-:Y:S02]  /*90fc0*/  STL [R1+0xcac], R8 ;  /* 0x000cac0801007387 */ /* 0x0001e40000100800 */
[----:B-1----:R-:W2:Y:S02]  /*90fd0*/  LDL.LU R9, [R1+0xd8c] ;  /* 0x000d8c0001097983 */ /* 0x002ea40000300800 */
[----:B---3--:R-:W-:Y:S01]  /*90fe0*/  @P1 FMUL R2, R2, 0.25 ;  /* 0x3e80000002021820 */ /* 0x008fe20000400000 */
[----:B0-----:R-:W3:Y:S01]  /*90ff0*/  LDL.LU R8, [R1+0xd9c] ;  /* 0x000d9c0001087983 */ /* 0x001ee20000300800 */
[----:B------:R0:W-:Y:S02]  /*91000*/  STL [R1+0xcb4], R7 ;  /* 0x000cb40701007387 */ /* 0x0001e40000100800 */
[----:B----4-:R-:W-:-:S02]  /*91010*/  @P1 FMUL R28, R28, 0.25 ;  /* 0x3e8000001c1c1820 */ /* 0x010fc40000400000 */
[----:B------:R-:W-:Y:S01]  /*91020*/  @!P0 FMUL R2, R2, 16777216 ;  /* 0x4b80000002028820 */ /* 0x000fe20000400000 */
[----:B0-----:R-:W4:Y:S01]  /*91030*/  LDL.LU R7, [R1+0xd78] ;  /* 0x000d780001077983 */ /* 0x001f220000300800 */
[----:B------:R0:W-:Y:S02]  /*91040*/  STL [R1+0xcb8], R4 ;  /* 0x000cb80401007387 */ /* 0x0001e40000100800 */
[----:B------:R-:W-:Y:S02]  /*91050*/  @P1 FMUL R26, R26, 0.25 ;  /* 0x3e8000001a1a1820 */ /* 0x000fe40000400000 */
[----:B------:R-:W-:Y:S01]  /*91060*/  @!P0 FMUL R28, R28, 16777216 ;  /* 0x4b8000001c1c8820 */ /* 0x000fe20000400000 */
[----:B0-----:R-:W3:Y:S01]  /*91070*/  LDL.LU R4, [R1+0x18b0] ;  /* 0x0018b00001047983 */ /* 0x001ee20000300800 */
[----:B------:R0:W-:Y:S02]  /*91080*/  STL [R1+0xcbc], R0 ;  /* 0x000cbc0001007387 */ /* 0x0001e40000100800 */
[----:B------:R-:W-:Y:S01]  /*91090*/  @P1 FMUL R22, R22, 0.25 ;  /* 0x3e80000016161820 */ /* 0x000fe20000400000 */
[----:B0-----:R-:W3:Y:S01]  /*910a0*/  LDL.LU R0, [R1+0x18ac] ;  /* 0x0018ac0001007983 */ /* 0x001ee20000300800 */
[----:B------:R0:W-:Y:S02]  /*910b0*/  STL [R1+0xd50], R3 ;  /* 0x000d500301007387 */ /* 0x0001e40000100800 */
[----:B------:R-:W-:Y:S01]  /*910c0*/  @!P0 FMUL R26, R26, 16777216 ;  /* 0x4b8000001a1a8820 */ /* 0x000fe20000400000 */
[----:B0-----:R-:W3:Y:S01]  /*910d0*/  LDL.LU R3, [R1+0x18a8] ;  /* 0x0018a80001037983 */ /* 0x001ee20000300800 */
[----:B------:R-:W-:-:S02]  /*910e0*/  @!P0 FMUL R22, R22, 16777216 ;  /* 0x4b80000016168820 */ /* 0x000fc40000400000 */
[----:B--2---:R-:W-:Y:S02]  /*910f0*/  @P1 FMUL R29, R29, 0.25 ;  /* 0x3e8000001d1d1820 */ /* 0x004fe40000400000 */
[----:B------:R-:W-:-:S04]  /*91100*/  @P1 FMUL R27, R27, 0.25 ;  /* 0x3e8000001b1b1820 */ /* 0x000fc80000400000 */
[----:B------:R-:W-:Y:S02]  /*91110*/  @!P0 FMUL R27, R27, 16777216 ;  /* 0x4b8000001b1b8820 */ /* 0x000fe40000400000 */
[----:B------:R-:W-:-:S04]  /*91120*/  @P1 FMUL R25, R25, 0.25 ;  /* 0x3e80000019191820 */ /* 0x000fc80000400000 */
[----:B------:R-:W-:Y:S02]  /*91130*/  @!P0 FMUL R25, R25, 16777216 ;  /* 0x4b80000019198820 */ /* 0x000fe40000400000 */
[----:B------:R-:W-:-:S04]  /*91140*/  @P1 FMUL R23, R23, 0.25 ;  /* 0x3e80000017171820 */ /* 0x000fc80000400000 */
[----:B------:R-:W-:-:S05]  /*91150*/  @!P0 FMUL R23, R23, 16777216 ;  /* 0x4b80000017178820 */ /* 0x000fca0000400000 */
[----:B------:R0:W-:Y:S01]  /*91160*/  STL [R1+0x1840], R23 ;  /* 0x0018401701007387 */ /* 0x0001e20000100800 */
[----:B------:R-:W-:-:S03]  /*91170*/  @!P0 FMUL R29, R29, 16777216 ;  /* 0x4b8000001d1d8820 */ /* 0x000fc60000400000 */
[----:B0-----:R-:W2:Y:S01]  /*91180*/  LDL.LU R23, [R1+0xd68] ;  /* 0x000d680001177983 */ /* 0x001ea20000300800 */
[----:B------:R0:W-:Y:S03]  /*91190*/  STL [R1+0x1844], R25 ;  /* 0x0018441901007387 */ /* 0x0001e60000100800 */
[----:B0-----:R-:W2:Y:S01]  /*911a0*/  LDL.LU R25, [R1+0x5c] ;  /* 0x00005c0001197983 */ /* 0x001ea20000300800 */
[----:B------:R0:W-:Y:S03]  /*911b0*/  STL [R1+0x1848], R27 ;  /* 0x0018481b01007387 */ /* 0x0001e60000100800 */
[----:B0-----:R-:W2:Y:S01]  /*911c0*/  LDL R27, [R1+0xda0] ;  /* 0x000da000011b7983 */ /* 0x001ea20000100800 */
[----:B------:R0:W-:Y:S03]  /*911d0*/  STL [R1+0xd60], R2 ;  /* 0x000d600201007387 */ /* 0x0001e60000100800 */
[----:B0-----:R-:W3:Y:S01]  /*911e0*/  LDL.LU R2, [R1+0x18a4] ;  /* 0x0018a40001027983 */ /* 0x001ee20000300800 */
[----:B------:R0:W-:Y:S03]  /*911f0*/  STL [R1+0xd64], R28 ;  /* 0x000d641c01007387 */ /* 0x0001e60000100800 */
[----:B0-----:R-:W3:Y:S01]  /*91200*/  LDL.LU R28, [R1+0x18a0] ;  /* 0x0018a000011c7983 */ /* 0x001ee20000300800 */
[----:B------:R0:W-:Y:S03]  /*91210*/  STL [R1+0x184c], R29 ;  /* 0x00184c1d01007387 */ /* 0x0001e60000100800 */
[----:B0-----:R-:W3:Y:S01]  /*91220*/  LDL R29, [R1+0xd84] ;  /* 0x000d8400011d7983 */ /* 0x001ee20000100800 */
[----:B------:R0:W-:Y:S03]  /*91230*/  STL [R1+0xd70], R26 ;  /* 0x000d701a01007387 */ /* 0x0001e60000100800 */
[----:B0-----:R-:W3:Y:S01]  /*91240*/  LDL.LU R26, [R1+0x189c] ;  /* 0x00189c00011a7983 */ /* 0x001ee20000300800 */
[----:B------:R0:W-:Y:S03]  /*91250*/  STL [R1+0x6c], R22 ;  /* 0x00006c1601007387 */ /* 0x0001e60000100800 */
[----:B0-----:R-:W3:Y:S01]  /*91260*/  LDL.LU R22, [R1+0x1898] ;  /* 0x0018980001167983 */ /* 0x001ee20000300800 */
[----:B------:R-:W-:Y:S01]  /*91270*/  @P1 FMUL R21, R21, 0.25 ;  /* 0x3e80000015151820 */ /* 0x000fe20000400000 */
[----:B------:R-:W-:-:S03]  /*91280*/  FSETP.GT.AND P1, PT, |R24|, 8.50705917302346158658e+37, PT ;  /* 0x7e8000001800780b */ /* 0x000fc60003f24200 */
[----:B------:R-:W-:-:S05]  /*91290*/  @!P0 FMUL R21, R21, 16777216 ;  /* 0x4b80000015158820 */ /* 0x000fca0000400000 */
[----:B------:R0:W-:Y:S04]  /*912a0*/  STL [R1+0xd74], R21 ;  /* 0x000d741501007387 */ /* 0x0001e80000100800 */
[----:B0-----:R-:W4:Y:S01]  /*912b0*/  LDL.LU R21, [R1+0x1894] ;  /* 0x0018940001157983 */ /* 0x001f220000300800 */
[----:B--2---:R-:W-:-:S05]  /*912c0*/  @P1 FMUL R27, R27, 0.25 ;  /* 0x3e8000001b1b1820 */ /* 0x004fca0000400000 */
[----:B------:R0:W-:Y:S01]  /*912d0*/  @P1 STL [R1+0xda0], R27 ;  /* 0x000da01b01001387 */ /* 0x0001e20000100800 */
[----:B---3--:R-:W-:-:S04]  /*912e0*/  IADD3 R22, R22, -0x3f3504f3, RZ ;  /* 0xc0cafb0d16167810 */ /* 0x008fc80007ffe0ff */
[----:B0-----:R-:W-:Y:S02]  /*912f0*/  LOP3.LUT R27, R22, 0xff800000, RZ, 0xc0, !PT ;  /* 0xff800000161b7812 */ /* 0x001fe400078ec0ff */
[----:B------:R-:W2:Y:S01]  /*91300*/  LDL R22, [R1+0xd88] ;  /* 0x000d880001167983 */ /* 0x000ea20000100800 */
[----:B------:R-:W-:Y:S01]  /*91310*/  FSETP.GEU.AND P0, PT, |R24|, 1.175494350822287508e-38, PT ;  /* 0x008000001800780b */ /* 0x000fe20003f0e200 */
        /* <DEDUP_REMOVED lines=8> */
[----:B------:R-:W-:Y:S01]  /*913a0*/  STL [R1+0x13c], R27 ;  /* 0x00013c1b01007387 */ /* 0x000fe20000100800 */
[----:B------:R-:W-:Y:S02]  /*913b0*/  @!P0 FMUL R23, R23, 16777216 ;  /* 0x4b80000017178820 */ /* 0x000fe40000400000 */
[----:B------:R-:W-:-:S02]  /*913c0*/  @!P0 FMUL R15, R15, 16777216 ;  /* 0x4b8000000f0f8820 */ /* 0x000fc40000400000 */
[----:B------:R-:W-:Y:S02]  /*913d0*/  @!P0 FMUL R12, R12, 16777216 ;  /* 0x4b8000000c0c8820 */ /* 0x000fe40000400000 */
[----:B------:R-:W-:Y:S02]  /*913e0*/  @!P0 FMUL R11, R11, 16777216 ;  /* 0x4b8000000b0b8820 */ /* 0x000fe40000400000 */
[----:B------:R-:W-:Y:S02]  /*913f0*/  @P1 FMUL R3, R3, 0.25 ;  /* 0x3e80000003031820 */ /* 0x000fe40000400000 */
[----:B------:R-:W-:Y:S02]  /*91400*/  @!P0 FMUL R28, R28, 16777216 ;  /* 0x4b8000001c1c8820 */ /* 0x000fe40000400000 */
[----:B------:R-:W-:Y:S02]  /*91410*/  @!P0 FMUL R10, R10, 16777216 ;  /* 0x4b8000000a0a8820 */ /* 0x000fe40000400000 */
[----:B------:R-:W-:-:S02]  /*91420*/  @!P0 FMUL R2, R2, 16777216 ;  /* 0x4b80000002028820 */ /* 0x000fc40000400000 */
[----:B------:R-:W-:Y:S02]  /*91430*/  @!P0 FMUL R3, R3, 16777216 ;  /* 0x4b80000003038820 */ /* 0x000fe40000400000 */
[----:B--2---:R-:W-:-:S05]  /*91440*/  @P1 FMUL R22, R22, 0.25 ;  /* 0x3e80000016161820 */ /* 0x004fca0000400000 */
[----:B------:R-:W-:Y:S01]  /*91450*/  @P1 STL [R1+0xd88], R22 ;  /* 0x000d881601001387 */ /* 0x000fe20000100800 */
[----:B------:R-:W-:Y:S02]  /*91460*/  @P1 STL [R1+0xd84], R29 ;  /* 0x000d841d01001387 */ /* 0x000fe40000100800 */
[----:B------:R-:W-:Y:S02]  /*91470*/  STL [R1+0xd68], R23 ;  /* 0x000d681701007387 */ /* 0x000fe40000100800 */
[----:B------:R-:W-:Y:S01]  /*91480*/  STL [R1+0xd6c], R15 ;  /* 0x000d6c0f01007387 */ /* 0x000fe20000100800 */
[----:B------:R-:W-:Y:S01]  /*91490*/  STL [R1+0xd7c], R12 ;  /* 0x000d7c0c01007387 */ /* 0x000fe20000100800 */
[----:B------:R-:W-:Y:S02]  /*914a0*/  STL [R1+0xd94], R11 ;  /* 0x000d940b01007387 */ /* 0x000fe40000100800 */
[----:B------:R-:W-:Y:S02]  /*914b0*/  STL [R1+0x1830], R28 ;  /* 0x0018301c01007387 */ /* 0x000fe40000100800 */
[----:B------:R-:W-:Y:S01]  /*914c0*/  STL [R1+0xda4], R10 ;  /* 0x000da40a01007387 */ /* 0x000fe20000100800 */
[----:B------:R0:W-:Y:S04]  /*914d0*/  STL [R1+0x1834], R2 ;  /* 0x0018340201007387 */ /* 0x0001e80000100800 */
[----:B0-----:R-:W2:Y:S01]  /*914e0*/  LDL.LU R2, [R1+0xd84] ;  /* 0x000d840001027983 */ /* 0x001ea20000300800 */
[----:B------:R0:W-:Y:S03]  /*914f0*/  STL [R1+0x1838], R3 ;  /* 0x0018380301007387 */ /* 0x0001e60000100800 */
[----:B0-----:R-:W3:Y:S01]  /*91500*/  LDL.LU R3, [R1+0xda0] ;  /* 0x000da00001037983 */ /* 0x001ee20000300800 */
[----:B------:R-:W-:-:S04]  /*91510*/  @P1 FMUL R6, R6, 0.25 ;  /* 0x3e80000006061820 */ /* 0x000fc80000400000 */
[----:B------:R-:W-:-:S05]  /*91520*/  @!P0 FMUL R6, R6, 16777216 ;  /* 0x4b80000006068820 */ /* 0x000fca0000400000 */
[----:B------:R0:W-:Y:S02]  /*91530*/  STL [R1+0xd90], R6 ;  /* 0x000d900601007387 */ /* 0x0001e40000100800 */
[----:B0-----:R-:W-:Y:S02]  /*91540*/  IMAD.MOV.U32 R6, RZ, RZ, R5 ;  /* 0x000000ffff067224 */ /* 0x001fe400078e0005 */
[----:B------:R-:W2:Y:S01]  /*91550*/  LDL.LU R5, [R1+0x50] ;  /* 0x0000500001057983 */ /* 0x000ea20000300800 */
[----:B------:R-:W-:Y:S02]  /*91560*/  @P1 FMUL R9, R9, 0.25 ;  /* 0x3e80000009091820 */ /* 0x000fe40000400000 */
[----:B------:R-:W-:Y:S02]  /*91570*/  @P1 FMUL R8, R8, 0.25 ;  /* 0x3e80000008081820 */ /* 0x000fe40000400000 */
[----:B----4-:R-:W-:Y:S02]  /*91580*/  @P1 FMUL R7, R7, 0.25 ;  /* 0x3e80000007071820 */ /* 0x010fe40000400000 */
[----:B------:R-:W-:-:S02]  /*91590*/  @P1 FMUL R24, R24, 0.25 ;  /* 0x3e80000018181820 */ /* 0x000fc40000400000 */
[----:B------:R-:W-:Y:S01]  /*915a0*/  @P1 FMUL R26, R26, 0.25 ;  /* 0x3e8000001a1a1820 */ /* 0x000fe20000400000 */
[----:B------:R-:W-:Y:S01]  /*915b0*/  FSETP.NEU.AND P1, PT, R25, RZ, PT ;  /* 0x000000ff1900720b */ /* 0x000fe20003f2d000 */
[----:B---3--:R-:W-:-:S05]  /*915c0*/  @!P0 FMUL R3, R3, 16777216 ;  /* 0x4b80000003038820 */ /* 0x008fca0000400000 */
[----:B------:R0:W-:Y:S04]  /*915d0*/  STL [R1+0x183c], R3 ;  /* 0x00183c0301007387 */ /* 0x0001e80000100800 */
[----:B0-----:R-:W3:Y:S01]  /*915e0*/  LDL.LU R3, [R1+0xd88] ;  /* 0x000d880001037983 */ /* 0x001ee20000300800 */
[----:B------:R-:W4:Y:S02]  /*915f0*/  LDL.LU R25, [R1+0x124] ;  /* 0x0001240001197983 */ /* 0x000f240000300800 */
[----:B------:R-:W-:Y:S02]  /*91600*/  @!P0 FMUL R9, R9, 16777216 ;  /* 0x4b80000009098820 */ /* 0x000fe40000400000 */
[----:B------:R-:W-:Y:S01]  /*91610*/  @!P0 FMUL R8, R8, 16777216 ;  /* 0x4b80000008088820 */ /* 0x000fe20000400000 */
[----:B------:R-:W4:Y:S02]  /*91620*/  LDL.LU R28, [R1+0x12c] ;  /* 0x00012c00011c7983 */ /* 0x000f240000300800 */
[----:B------:R0:W-:Y:S02]  /*91630*/  STL [R1+0xd8c], R9 ;  /* 0x000d8c0901007387 */ /* 0x0001e40000100800 */
[----:B------:R-:W4:Y:S02]  /*91640*/  LDL.LU R23, [R1+0x130] ;  /* 0x0001300001177983 */ /* 0x000f240000300800 */
[----:B------:R-:W-:Y:S01]  /*91650*/  @!P0 FMUL R7, R7, 16777216 ;  /* 0x4b80000007078820 */ /* 0x000fe20000400000 */
[----:B------:R1:W-:Y:S01]  /*91660*/  STL [R1+0xd9c], R8 ;  /* 0x000d9c0801007387 */ /* 0x0003e20000100800 */
[----:B------:R0:W1:Y:S01]  /*91670*/  I2F R22, R27 ;  /* 0x0000001b00167306 */ /* 0x0000620000201400 */
[----:B------:R-:W4:Y:S02]  /*91680*/  LDL.LU R29, [R1+0x138] ;  /* 0x00013800011d7983 */ /* 0x000f240000300800 */
[----:B--2---:R-:W-:Y:S01]  /*91690*/  @!P0 FMUL R2, R2, 16777216 ;  /* 0x4b80000002028820 */ /* 0x004fe20000400000 */
[----:B0-----:R-:W2:Y:S01]  /*916a0*/  LDL.LU R27, [R1+0x144] ;  /* 0x00014400011b7983 */ /* 0x001ea20000300800 */
[----:B------:R-:W2:Y:S02]  /*916b0*/  LDL.LU R15, [R1+0x148] ;  /* 0x00014800010f7983 */ /* 0x000ea40000300800 */
[----:B------:R0:W-:Y:S02]  /*916c0*/  STL [R1+0xd78], R7 ;  /* 0x000d780701007387 */ /* 0x0001e40000100800 */
[----:B------:R-:W2:Y:S01]  /*916d0*/  LDL.LU R12, [R1+0x14c] ;  /* 0x00014c00010c7983 */ /* 0x000ea20000300800 */
[----:B------:R-:W2:Y:S01]  /*916e0*/  LDL.LU R11, [R1+0x150] ;  /* 0x00015000010b7983 */ /* 0x000ea20000300800 */
[----:B------:R-:W2:Y:S02]  /*916f0*/  LDL.LU R10, [R1+0x154] ;  /* 0x00015400010a7983 */ /* 0x000ea40000300800 */
[----:B------:R-:W2:Y:S02]  /*91700*/  LDL.LU R9, [R1+0x158] ;  /* 0x0001580001097983 */ /* 0x000ea40000300800 */
[----:B-1----:R-:W2:Y:S02]  /*91710*/  LDL.LU R8, [R1+0x15c] ;  /* 0x00015c0001087983 */ /* 0x002ea40000300800 */
[----:B------:R-:W-:-:S02]  /*91720*/  @!P0 FMUL R24, R24, 16777216 ;  /* 0x4b80000018188820 */ /* 0x000fc40000400000 */
[----:B------:R-:W-:Y:S01]  /*91730*/  @!P0 FMUL R26, R26, 16777216 ;  /* 0x4b8000001a1a8820 */ /* 0x000fe20000400000 */
[----:B0-----:R-:W2:Y:S01]  /*91740*/  LDL.LU R7, [R1+0x160] ;  /* 0x0001600001077983 */ /* 0x001ea20000300800 */
[----:B------:R-:W-:Y:S02]  /*91750*/  FFMA.FTZ R22, R22, 1.1920928955078125e-07, R21 ;  /* 0x3400000016167823 */ /* 0x000fe40000010015 */
[----:B------:R0:W-:Y:S08]  /*91760*/  MUFU.RCP R21, R5 ;  /* 0x0000000500157308 */ /* 0x0001f00000001000 */
[----:B------:R-:W4:Y:S01]  /*91770*/  MUFU.RCP R0, R0 ;  /* 0x0000000000007308 */ /* 0x000f220000001000 */
[----:B---3--:R-:W-:-:S05]  /*91780*/  @!P0 FMUL R3, R3, 16777216 ;  /* 0x4b80000003038820 */ /* 0x008fca0000400000 */
[----:B------:R1:W-:Y:S04]  /*91790*/  STL [R1+0x1850], R3 ;  /* 0x0018500301007387 */ /* 0x0003e80000100800 */
[----:B-1----:R-:W3:Y:S01]  /*917a0*/  LDL.LU R3, [R1+0x140] ;  /* 0x0001400001037983 */ /* 0x002ee20000300800 */
[----:B------:R1:W-:Y:S03]  /*917b0*/  STL [R1+0x1854], R2 ;  /* 0x0018540201007387 */ /* 0x0003e60000100800 */
[----:B-1----:R-:W3:Y:S01]  /*917c0*/  LDL.LU R2, [R1+0x134] ;  /* 0x0001340001027983 */ /* 0x002ee20000300800 */
[----:B------:R1:W-:Y:S03]  /*917d0*/  STL [R1+0x1858], R24 ;  /* 0x0018581801007387 */ /* 0x0003e60000100800 */
[----:B-1----:R-:W3:Y:S01]  /*917e0*/  LDL.LU R24, [R1+0x128] ;  /* 0x0001280001187983 */ /* 0x002ee20000300800 */
[----:B------:R1:W-:Y:S03]  /*917f0*/  STL [R1+0x185c], R26 ;  /* 0x00185c1a01007387 */ /* 0x0003e60000100800 */
[----:B-1----:R-:W3:Y:S01]  /*91800*/  LDL.LU R26, [R1+0x120] ;  /* 0x00012000011a7983 */ /* 0x002ee20000300800 */
[----:B------:R-:W-:-:S02]  /*91810*/  FSETP.NEU.AND P0, PT, R6, RZ, PT ;  /* 0x000000ff0600720b */ /* 0x000fc40003f0d000 */
[----:B------:R-:W3:Y:S02]  /*91820*/  LDL.LU R6, [R1+0x164] ;  /* 0x0001640001067983 */ /* 0x000ee40000300800 */
[----:B0-----:R-:W3:Y:S01]  /*91830*/  LDL.LU R5, [R1+0x168] ;  /* 0x0001680001057983 */ /* 0x001ee20000300800 */
[----:B------:R4:W-:Y:S02]  /*91840*/  STL [R1+0x880], R22 ;  /* 0x0008801601007387 */ /* 0x0009e40000100800 */
[C---:B----4-:R-:W-:Y:S02]  /*91850*/  FMUL R22, R0.reuse, R25 ;  /* 0x0000001900167220 */ /* 0x050fe40000400000 */
[----:B------:R-:W4:Y:S01]  /*91860*/  LDL.LU R25, [R1+0x170] ;  /* 0x0001700001197983 */ /* 0x000f220000300800 */
[C---:B--2---:R-:W-:Y:S02]  /*91870*/  FMUL R12, R0.reuse, R12 ;  /* 0x0000000c000c7220 */ /* 0x044fe40000400000 */
[----:B---3--:R-:W-:-:S05]  /*91880*/  FMUL R26, R0, R26 ;  /* 0x0000001a001a7220 */ /* 0x008fca0000400000 */
[----:B------:R0:W-:Y:S01]  /*91890*/  STL [R1+0x9d0], R26 ;  /* 0x0009d01a01007387 */ /* 0x0001e20000100800 */
[----:B------:R1:W-:Y:S02]  /*918a0*/  STL [R1+0x9cc], R22 ;  /* 0x0009cc1601007387 */ /* 0x0003e40000100800 */
[C---:B0-----:R-:W-:Y:S02]  /*918b0*/  FMUL R26, R0.reuse, R24 ;  /* 0x00000018001a7220 */ /* 0x041fe40000400000 */
[----:B------:R-:W-:-:S03]  /*918c0*/  FMUL R24, R0, R28 ;  /* 0x0000001c00187220 */ /* 0x000fc60000400000 */
[----:B------:R-:W-:Y:S01]  /*918d0*/  STL [R1+0x9c8], R26 ;  /* 0x0009c81a01007387 */ /* 0x000fe20000100800 */
[----:B------:R-:W2:Y:S02]  /*918e0*/  LDL.LU R28, [R1+0x178] ;  /* 0x00017800011c7983 */ /* 0x000ea40000300800 */
[C---:B-1----:R-:W-:Y:S02]  /*918f0*/  FMUL R22, R0.reuse, R23 ;  /* 0x0000001700167220 */ /* 0x042fe40000400000 */
[----:B------:R-:W-:Y:S01]  /*91900*/  STL [R1+0x9c4], R24 ;  /* 0x0009c41801007387 */ /* 0x000fe20000100800 */
[----:B------:R-:W3:Y:S01]  /*91910*/  LDL.LU R23, [R1+0x180] ;  /* 0x0001800001177983 */ /* 0x000ee20000300800 */
[C---:B------:R-:W-:Y:S02]  /*91920*/  FMUL R2, R0.reuse, R2 ;  /* 0x0000000200027220 */ /* 0x040fe40000400000 */
[----:B------:R0:W-:Y:S02]  /*91930*/  STL [R1+0x9c0], R22 ;  /* 0x0009c01601007387 */ /* 0x0001e40000100800 */
[----:B0-----:R-:W-:-:S02]  /*91940*/  FMUL R22, R0, R29 ;  /* 0x0000001d00167220 */ /* 0x001fc40000400000 */
[----:B------:R-:W3:Y:S01]  /*91950*/  LDL.LU R29, [R1+0x188] ;  /* 0x00018800011d7983 */ /* 0x000ee20000300800 */
[----:B------:R0:W-:Y:S02]  /*91960*/  STL [R1+0x9bc], R2 ;  /* 0x0009bc0201007387 */ /* 0x0001e40000100800 */
[----:B------:R-:W-:Y:S02]  /*91970*/  STL [R1+0x9b8], R22 ;  /* 0x0009b81601007387 */ /* 0x000fe40000100800 */
[C---:B0-----:R-:W-:Y:S02]  /*91980*/  FMUL R2, R0.reuse, R3 ;  /* 0x0000000300027220 */ /* 0x041fe40000400000 */
[C---:B------:R-:W-:Y:S02]  /*91990*/  FMUL R3, R0.reuse, R27 ;  /* 0x0000001b00037220 */ /* 0x040fe40000400000 */
[----:B------:R-:W3:Y:S01]  /*919a0*/  LDL.LU R27, [R1+0x190] ;  /* 0x00019000011b7983 */ /* 0x000ee20000300800 */
[----:B------:R0:W-:Y:S02]  /*919b0*/  STL [R1+0x9b4], R2 ;  /* 0x0009b40201007387 */ /* 0x0001e40000100800 */
[----:B------:R1:W-:Y:S02]  /*919c0*/  STL [R1+0x7b8], R3 ;  /* 0x0007b80301007387 */ /* 0x0003e40000100800 */
[----:B0-----:R-:W-:-:S02]  /*919d0*/  FMUL R2, R0, R15 ;  /* 0x0000000f00027220 */ /* 0x001fc40000400000 */
[C---:B-1----:R-:W-:Y:S01]  /*919e0*/  FMUL R3, R0.reuse, R11 ;  /* 0x0000000b00037220 */ /* 0x042fe20000400000 */
[----:B------:R-:W3:Y:S02]  /*919f0*/  LDL.LU R15, [R1+0x198] ;  /* 0x00019800010f7983 */ /* 0x000ee40000300800 */
[----:B------:R0:W-:Y:S02]  /*91a00*/  STL [R1+0x7ac], R2 ;  /* 0x0007ac0201007387 */ /* 0x0001e40000100800 */
[----:B------:R-:W-:Y:S02]  /*91a10*/  STL [R1+0x7a8], R12 ;  /* 0x0007a80c01007387 */ /* 0x000fe40000100800 */
[----:B------:R-:W3:Y:S01]  /*91a20*/  LDL.LU R11, [R1+0x1a0] ;  /* 0x0001a000010b7983 */ /* 0x000ee20000300800 */
[----:B------:R1:W-:Y:S01]  /*91a30*/  STL [R1+0x7a4], R3 ;  /* 0x0007a40301007387 */ /* 0x0003e20000100800 */
[C---:B0-----:R-:W-:Y:S02]  /*91a40*/  FMUL R2, R0.reuse, R10 ;  /* 0x0000000a00027220 */ /* 0x041fe40000400000 */
[----:B-1----:R-:W-:-:S03]  /*91a50*/  FMUL R3, R0, R9 ;  /* 0x0000000900037220 */ /* 0x002fc60000400000 */
[----:B------:R0:W-:Y:S01]  /*91a60*/  STL [R1+0x78c], R2 ;  /* 0x00078c0201007387 */ /* 0x0001e20000100800 */
[----:B------:R-:W3:Y:S02]  /*91a70*/  LDL.LU R10, [R1+0x1a8] ;  /* 0x0001a800010a7983 */ /* 0x000ee40000300800 */
[----:B------:R-:W-:Y:S02]  /*91a80*/  STL [R1+0x788], R3 ;  /* 0x0007880301007387 */ /* 0x000fe40000100800 */
[----:B------:R-:W3:Y:S02]  /*91a90*/  LDL.LU R9, [R1+0x1b0] ;  /* 0x0001b00001097983 */ /* 0x000ee40000300800 */
[C---:B0-----:R-:W-:Y:S02]  /*91aa0*/  FMUL R2, R0.reuse, R8 ;  /* 0x0000000800027220 */ /* 0x041fe40000400000 */
[----:B------:R-:W-:-:S03]  /*91ab0*/  FMUL R0, R0, R7 ;  /* 0x0000000700007220 */ /* 0x000fc60000400000 */
[----:B------:R-:W-:Y:S01]  /*91ac0*/  STL [R1+0x77c], R2 ;  /* 0x00077c0201007387 */ /* 0x000fe20000100800 */
[----:B------:R-:W3:Y:S02]  /*91ad0*/  LDL.LU R8, [R1+0x1b8] ;  /* 0x0001b80001087983 */ /* 0x000ee40000300800 */
[----:B------:R0:W-:Y:S02]  /*91ae0*/  STL [R1+0x778], R0 ;  /* 0x0007780001007387 */ /* 0x0001e40000100800 */
[----:B------:R-:W3:Y:S01]  /*91af0*/  LDL.LU R12, [R1+0x1c0] ;  /* 0x0001c000010c7983 */ /* 0x000ee20000300800 */
[----:B------:R-:W3:Y:S01]  /*91b00*/  LDL.LU R7, [R1+0x1c8] ;  /* 0x0001c80001077983 */ /* 0x000ee20000300800 */
[----:B0-----:R-:W-:-:S05]  /*91b10*/  FMUL R0, R21, R6 ;  /* 0x0000000615007220 */ /* 0x001fca0000400000 */
[----:B------:R0:W-:Y:S02]  /*91b20*/  STL [R1+0x9b0], R0 ;  /* 0x0009b00001007387 */ /* 0x0001e40000100800 */
[C---:B0-----:R-:W-:Y:S02]  /*91b30*/  FMUL R0, R21.reuse, R5 ;  /* 0x0000000515007220 */ /* 0x041fe40000400000 */
[----:B------:R-:W3:Y:S01]  /*91b40*/  LDL.LU R5, [R1+0x1d0] ;  /* 0x0001d00001057983 */ /* 0x000ee20000300800 */
[----:B------:R-:W3:Y:S02]  /*91b50*/  LDL.LU R6, [R1+0x1d8] ;  /* 0x0001d80001067983 */ /* 0x000ee40000300800 */
[----:B------:R0:W-:Y:S02]  /*91b60*/  STL [R1+0x9ac], R0 ;  /* 0x0009ac0001007387 */ /* 0x0001e40000100800 */
[C---:B----4-:R-:W-:Y:S01]  /*91b70*/  FMUL R2, R21.reuse, R25 ;  /* 0x0000001915027220 */ /* 0x050fe20000400000 */
[----:B0-----:R-:W4:Y:S01]  /*91b80*/  LDL.LU R0, [R1+0x54] ;  /* 0x0000540001007983 */ /* 0x001f220000300800 */
[----:B------:R-:W4:Y:S03]  /*91b90*/  LDL.LU R24, [R1+0x16c] ;  /* 0x00016c0001187983 */ /* 0x000f260000300800 */
[----:B------:R3:W-:Y:S02]  /*91ba0*/  STL [R1+0x9a8], R2 ;  /* 0x0009a80201007387 */ /* 0x0007e40000100800 */
[----:B------:R-:W4:Y:S01]  /*91bb0*/  LDL.LU R25, [R1+0x174] ;  /* 0x0001740001197983 */ /* 0x000f220000300800 */
[----:B------:R-:W4:Y:S01]  /*91bc0*/  LDL.LU R22, [R1+0x17c] ;  /* 0x00017c0001167983 */ /* 0x000f220000300800 */
[----:B--2---:R-:W-:-:S02]  /*91bd0*/  FMUL R3, R21, R28 ;  /* 0x0000001c15037220 */ /* 0x004fc40000400000 */
[----:B---3--:R-:W-:-:S03]  /*91be0*/  FMUL R2, R21, R23 ;  /* 0x0000001715027220 */ /* 0x008fc60000400000 */
[----:B------:R0:W-:Y:S01]  /*91bf0*/  STL [R1+0x9a4], R3 ;  /* 0x0009a40301007387 */ /* 0x0001e20000100800 */
[----:B------:R-:W2:Y:S03]  /*91c00*/  LDL.LU R23, [R1+0x184] ;  /* 0x0001840001177983 */ /* 0x000ea60000300800 */
[----:B------:R1:W-:Y:S01]  /*91c10*/  STL [R1+0x9a0], R2 ;  /* 0x0009a00201007387 */ /* 0x0003e20000100800 */
[----:B------:R-:W3:Y:S02]  /*91c20*/  LDL.LU R26, [R1+0x18c] ;  /* 0x00018c00011a7983 */ /* 0x000ee40000300800 */
[C---:B0-----:R-:W-:Y:S01]  /*91c30*/  FMUL R3, R21.reuse, R29 ;  /* 0x0000001d15037220 */ /* 0x041fe20000400000 */
[----:B-1----:R-:W3:Y:S04]  /*91c40*/  LDL.LU R2, [R1+0x194] ;  /* 0x0001940001027983 */ /* 0x002ee80000300800 */
[----:B------:R0:W-:Y:S01]  /*91c50*/  STL [R1+0x99c], R3 ;  /* 0x00099c0301007387 */ /* 0x0001e20000100800 */
[----:B------:R-:W-:-:S03]  /*91c60*/  FMUL R27, R21, R27 ;  /* 0x0000001b151b7220 */ /* 0x000fc60000400000 */
[----:B0-----:R-:W3:Y:S04]  /*91c70*/  LDL.LU R3, [R1+0x19c] ;  /* 0x00019c0001037983 */ /* 0x001ee80000300800 */
[----:B------:R0:W-:Y:S01]  /*91c80*/  STL [R1+0x998], R27 ;  /* 0x0009981b01007387 */ /* 0x0001e20000100800 */
[----:B------:R-:W3:Y:S02]  /*91c90*/  LDL.LU R28, [R1+0x1a4] ;  /* 0x0001a400011c7983 */ /* 0x000ee40000300800 */
[----:B------:R-:W3:Y:S02]  /*91ca0*/  LDL.LU R29, [R1+0x1ac] ;  /* 0x0001ac00011d7983 */ /* 0x000ee40000300800 */
[C---:B------:R-:W-:Y:S02]  /*91cb0*/  FMUL R15, R21.reuse, R15 ;  /* 0x0000000f150f7220 */ /* 0x040fe40000400000 */
[----:B------:R-:W-:-:S03]  /*91cc0*/  FMUL R11, R21, R11 ;  /* 0x0000000b150b7220 */ /* 0x000fc60000400000 */
[----:B------:R1:W-:Y:S01]  /*91cd0*/  STL [R1+0x994], R15 ;  /* 0x0009940f01007387 */ /* 0x0003e20000100800 */
[----:B0-----:R-:W3:Y:S03]  /*91ce0*/  LDL.LU R27, [R1+0x1b4] ;  /* 0x0001b400011b7983 */ /* 0x001ee60000300800 */
[----:B-1----:R-:W3:Y:S01]  /*91cf0*/  LDL.LU R15, [R1+0x1bc] ;  /* 0x0001bc00010f7983 */ /* 0x002ee20000300800 */
[C---:B------:R-:W-:Y:S02]  /*91d00*/  FMUL R10, R21.reuse, R10 ;  /* 0x0000000a150a7220 */ /* 0x040fe40000400000 */
[----:B------:R0:W-:Y:S02]  /*91d10*/  STL [R1+0x774], R11 ;  /* 0x0007740b01007387 */ /* 0x0001e40000100800 */
[C---:B------:R-:W-:Y:S01]  /*91d20*/  FMUL R9, R21.reuse, R9 ;  /* 0x0000000915097220 */ /* 0x040fe20000400000 */
[----:B0-----:R-:W3:Y:S01]  /*91d30*/  LDL.LU R11, [R1+0x1c4] ;  /* 0x0001c400010b7983 */ /* 0x001ee20000300800 */
[----:B------:R0:W-:Y:S02]  /*91d40*/  STL [R1+0x76c], R10 ;  /* 0x00076c0a01007387 */ /* 0x0001e40000100800 */
[----:B------:R-:W-:-:S02]  /*91d50*/  FMUL R8, R21, R8 ;  /* 0x0000000815087220 */ /* 0x000fc40000400000 */
[C---:B------:R-:W-:Y:S02]  /*91d60*/  FMUL R12, R21.reuse, R12 ;  /* 0x0000000c150c7220 */ /* 0x040fe40000400000 */
[C---:B------:R-:W-:Y:S01]  /*91d70*/  FMUL R7, R21.reuse, R7 ;  /* 0x0000000715077220 */ /* 0x040fe20000400000 */
[----:B0-----:R-:W3:Y:S01]  /*91d80*/  LDL.LU R10, [R1+0x1cc] ;  /* 0x0001cc00010a7983 */ /* 0x001ee20000300800 */
[----:B------:R0:W-:Y:S03]  /*91d90*/  STL [R1+0x768], R9 ;  /* 0x0007680901007387 */ /* 0x0001e60000100800 */
[----:B0-----:R-:W3:Y:S01]  /*91da0*/  LDL.LU R9, [R1+0x1d4] ;  /* 0x0001d40001097983 */ /* 0x001ee20000300800 */
[----:B------:R0:W-:Y:S03]  /*91db0*/  STL [R1+0x764], R8 ;  /* 0x0007640801007387 */ /* 0x0001e60000100800 */
[----:B0-----:R-:W3:Y:S01]  /*91dc0*/  LDL.LU R8, [R1+0x1dc] ;  /* 0x0001dc0001087983 */ /* 0x001ee20000300800 */
[----:B------:R0:W-:Y:S02]  /*91dd0*/  STL [R1+0x71c], R12 ;  /* 0x00071c0c01007387 */ /* 0x0001e40000100800 */
[----:B------:R-:W-:-:S02]  /*91de0*/  FMUL R5, R21, R5 ;  /* 0x0000000515057220 */ /* 0x000fc40000400000 */
[----:B------:R-:W-:Y:S01]  /*91df0*/  FMUL R21, R21, R6 ;  /* 0x0000000615157220 */ /* 0x000fe20000400000 */
[----:B0-----:R-:W3:Y:S01]  /*91e00*/  LDL.LU R12, [R1+0x1890] ;  /* 0x00189000010c7983 */ /* 0x001ee20000300800 */
[----:B------:R0:W-:Y:S03]  /*91e10*/  STL [R1+0x718], R7 ;  /* 0x0007180701007387 */ /* 0x0001e60000100800 */
[----:B0-----:R-:W3:Y:S01]  /*91e20*/  LDL.LU R7, [R1+0x1e0] ;  /* 0x0001e00001077983 */ /* 0x001ee20000300800 */
[----:B------:R0:W-:Y:S03]  /*91e30*/  STL [R1+0x6bc], R5 ;  /* 0x0006bc0501007387 */ /* 0x0001e60000100800 */
[----:B0-----:R-:W3:Y:S01]  /*91e40*/  LDL.LU R5, [R1+0x188c] ;  /* 0x00188c0001057983 */ /* 0x001ee20000300800 */
[----:B------:R-:W3:Y:S01]  /*91e50*/  LDL.LU R6, [R1+0x1e4] ;  /* 0x0001e40001067983 */ /* 0x000ee20000300800 */
[----:B------:R-:W4:Y:S01]  /*91e60*/  MUFU.RCP R4, R4 ;  /* 0x0000000400047308 */ /* 0x000f220000001000 */
[----:B------:R0:W-:Y:S02]  /*91e70*/  STL [R1+0x6ac], R21 ;  /* 0x0006ac1501007387 */ /* 0x0001e40000100800 */
[----:B----4-:R-:W-:-:S05]  /*91e80*/  FMUL R24, R4, R24 ;  /* 0x0000001804187220 */ /* 0x010fca0000400000 */
[----:B------:R1:W-:Y:S01]  /*91e90*/  STL [R1+0x990], R24 ;  /* 0x0009901801007387 */ /* 0x0003e20000100800 */
[----:B0-----:R-:W-:-:S03]  /*91ea0*/  FMUL R21, R4, R25 ;  /* 0x0000001904157220 */ /* 0x001fc60000400000 */
[----:B-1----:R-:W4:Y:S01]  /*91eb0*/  LDL.LU R24, [R1+0x1e8] ;  /* 0x0001e80001187983 */ /* 0x002f220000300800 */
[----:B------:R-:W4:Y:S02]  /*91ec0*/  LDL.LU R25, [R1+0x1f0] ;  /* 0x0001f00001197983 */ /* 0x000f240000300800 */
[----:B------:R0:W-:Y:S02]  /*91ed0*/  STL [R1+0x98c], R21 ;  /* 0x00098c1501007387 */ /* 0x0001e40000100800 */
[C---:B0-----:R-:W-:Y:S02]  /*91ee0*/  FMUL R21, R4.reuse, R22 ;  /* 0x0000001604157220 */ /* 0x041fe40000400000 */
[C---:B--2---:R-:W-:Y:S02]  /*91ef0*/  FMUL R22, R4.reuse, R23 ;  /* 0x0000001704167220 */ /* 0x044fe40000400000 */
[----:B------:R-:W2:Y:S01]  /*91f00*/  LDL.LU R23, [R1+0x1f8] ;  /* 0x0001f80001177983 */ /* 0x000ea20000300800 */
[----:B------:R3:W-:Y:S02]  /*91f10*/  STL [R1+0x988], R21 ;  /* 0x0009881501007387 */ /* 0x0007e40000100800 */
[----:B------:R0:W-:Y:S02]  /*91f20*/  STL [R1+0x984], R22 ;  /* 0x0009841601007387 */ /* 0x0001e40000100800 */
[----:B---3--:R-:W-:-:S02]  /*91f30*/  FMUL R21, R4, R26 ;  /* 0x0000001a04157220 */ /* 0x008fc40000400000 */
[C---:B0-----:R-:W-:Y:S02]  /*91f40*/  FMUL R22, R4.reuse, R2 ;  /* 0x0000000204167220 */ /* 0x041fe40000400000 */
[----:B------:R-:W3:Y:S01]  /*91f50*/  LDL.LU R2, [R1+0x200] ;  /* 0x0002000001027983 */ /* 0x000ee20000300800 */
[----:B------:R0:W-:Y:S02]  /*91f60*/  STL [R1+0x980], R21 ;  /* 0x0009801501007387 */ /* 0x0001e40000100800 */
[----:B------:R1:W-:Y:S02]  /*91f70*/  STL [R1+0x97c], R22 ;  /* 0x00097c1601007387 */ /* 0x0003e40000100800 */
[C---:B0-----:R-:W-:Y:S02]  /*91f80*/  FMUL R21, R4.reuse, R3 ;  /* 0x0000000304157220 */ /* 0x041fe40000400000 */
[----:B------:R-:W3:Y:S01]  /*91f90*/  LDL.LU R3, [R1+0x208] ;  /* 0x0002080001037983 */ /* 0x000ee20000300800 */
[----:B------:R-:W-:-:S02]  /*91fa0*/  FMUL R26, R4, R28 ;  /* 0x0000001c041a7220 */ /* 0x000fc40000400000 */
[----:B------:R0:W-:Y:S02]  /*91fb0*/  STL [R1+0x978], R21 ;  /* 0x0009781501007387 */ /* 0x0001e40000100800 */
[C---:B-1----:R-:W-:Y:S01]  /*91fc0*/  FMUL R22, R4.reuse, R29 ;  /* 0x0000001d04167220 */ /* 0x042fe20000400000 */
[----:B------:R-:W1:Y:S01]  /*91fd0*/  MUFU.RCP R0, R0 ;  /* 0x0000000000007308 */ /* 0x000e620000001000 */
[----:B------:R-:W-:Y:S01]  /*91fe0*/  STL [R1+0x974], R26 ;  /* 0x0009741a01007387 */ /* 0x000fe20000100800 */
[----:B------:R-:W3:Y:S02]  /*91ff0*/  LDL.LU R28, [R1+0x210] ;  /* 0x00021000011c7983 */ /* 0x000ee40000300800 */
[----:B------:R-:W-:Y:S02]  /*92000*/  STL [R1+0x6a8], R22 ;  /* 0x0006a81601007387 */ /* 0x000fe40000100800 */
[----:B0-----:R-:W-:-:S05]  /*92010*/  FMUL R21, R4, R27 ;  /* 0x0000001b04157220 */ /* 0x001fca0000400000 */
[----:B------:R-:W-:Y:S01]  /*92020*/  STL [R1+0x6a4], R21 ;  /* 0x0006a41501007387 */ /* 0x000fe20000100800 */
[----:B------:R-:W3:Y:S02]  /*92030*/  LDL.LU R29, [R1+0x21c] ;  /* 0x00021c00011d7983 */ /* 0x000ee40000300800 */
[----:B------:R-:W-:-:S05]  /*92040*/  FMUL R15, R4, R15 ;  /* 0x0000000f040f7220 */ /* 0x000fca0000400000 */
[----:B------:R0:W-:Y:S01]  /*92050*/  STL [R1+0x6a0], R15 ;  /* 0x0006a00f01007387 */ /* 0x0001e20000100800 */
[----:B------:R-:W3:Y:S02]  /*92060*/  LDL.LU R27, [R1+0x224] ;  /* 0x00022400011b7983 */ /* 0x000ee40000300800 */
[----:B------:R-:W-:-:S05]  /*92070*/  FMUL R11, R4, R11 ;  /* 0x0000000b040b7220 */ /* 0x000fca0000400000 */
[----:B------:R0:W-:Y:S01]  /*92080*/  STL [R1+0x69c], R11 ;  /* 0x00069c0b01007387 */ /* 0x0001e20000100800 */
[----:B------:R-:W-:-:S05]  /*92090*/  FMUL R10, R4, R10 ;  /* 0x0000000a040a7220 */ /* 0x000fca0000400000 */
[----:B------:R1:W-:Y:S01]  /*920a0*/  STL [R1+0x698], R10 ;  /* 0x0006980a01007387 */ /* 0x0003e20000100800 */
[----:B0-----:R-:W3:Y:S02]  /*920b0*/  LDL.LU R15, [R1+0x22c] ;  /* 0x00022c00010f7983 */ /* 0x001ee40000300800 */
[----:B------:R-:W-:-:S05]  /*920c0*/  FMUL R9, R4, R9 ;  /* 0x0000000904097220 */ /* 0x000fca0000400000 */
[----:B------:R0:W-:Y:S01]  /*920d0*/  STL [R1+0x694], R9 ;  /* 0x0006940901007387 */ /* 0x0001e20000100800 */
[----:B------:R-:W3:Y:S02]  /*920e0*/  LDL.LU R11, [R1+0x234] ;  /* 0x00023400010b7983 */ /* 0x000ee40000300800 */
[----:B-1----:R-:W3:Y:S02]  /*920f0*/  LDL.LU R10, [R1+0x23c] ;  /* 0x00023c00010a7983 */ /* 0x002ee40000300800 */
[----:B------:R-:W-:-:S05]  /*92100*/  FMUL R8, R4, R8 ;  /* 0x0000000804087220 */ /* 0x000fca0000400000 */
[----:B------:R-:W-:Y:S01]  /*92110*/  STL [R1+0x690], R8 ;  /* 0x0006900801007387 */ /* 0x000fe20000100800 */
[----:B0-----:R-:W3:Y:S02]  /*92120*/  LDL.LU R9, [R1+0x244] ;  /* 0x0002440001097983 */ /* 0x001ee40000300800 */
[----:B------:R-:W-:-:S05]  /*92130*/  FMUL R4, R4, R7 ;  /* 0x0000000704047220 */ /* 0x000fca0000400000 */
[----:B------:R0:W-:Y:S01]  /*92140*/  STL [R1+0x5ac], R4 ;  /* 0x0005ac0401007387 */ /* 0x0001e20000100800 */
[----:B------:R-:W3:Y:S02]  /*92150*/  LDL.LU R7, [R1+0x24c] ;  /* 0x00024c0001077983 */ /* 0x000ee40000300800 */
[C---:B0-----:R-:W-:Y:S02]  /*92160*/  FMUL R4, R0.reuse, R6 ;  /* 0x0000000600047220 */ /* 0x041fe40000400000 */
[----:B------:R-:W3:Y:S03]  /*92170*/  LDL.LU R6, [R1+0x254] ;  /* 0x0002540001067983 */ /* 0x000ee60000300800 */
[----:B------:R0:W-:Y:S02]  /*92180*/  STL [R1+0x970], R4 ;  /* 0x0009700401007387 */ /* 0x0001e40000100800 */
[----:B------:R-:W3:Y:S01]  /*92190*/  LDL.LU R8, [R1+0x25c] ;  /* 0x00025c0001087983 */ /* 0x000ee20000300800 */
[----:B0-----:R-:W3:Y:S01]  /*921a0*/  LDL.LU R4, [R1+0x1ec] ;  /* 0x0001ec0001047983 */ /* 0x001ee20000300800 */
[----:B----4-:R-:W-:-:S02]  /*921b0*/  FMUL R22, R0, R24 ;  /* 0x0000001800167220 */ /* 0x010fc40000400000 */
[----:B------:R-:W-:-:S03]  /*921c0*/  FMUL R21, R0, R25 ;  /* 0x0000001900157220 */ /* 0x000fc60000400000 */
[----:B------:R-:W-:Y:S01]  /*921d0*/  STL [R1+0x96c], R22 ;  /* 0x00096c1601007387 */ /* 0x000fe20000100800 */
[----:B------:R-:W4:Y:S02]  /*921e0*/  LDL.LU R25, [R1+0x1f4] ;  /* 0x0001f40001197983 */ /* 0x000f240000300800 */
[----:B------:R0:W-:Y:S02]  /*921f0*/  STL [R1+0x968], R21 ;  /* 0x0009681501007387 */ /* 0x0001e40000100800 */
[----:B0-----:R-:W4:Y:S01]  /*92200*/  LDL.LU R21, [R1+0x1fc] ;  /* 0x0001fc0001157983 */ /* 0x001f220000300800 */
[----:B--2---:R-:W-:-:S03]  /*92210*/  FMUL R22, R0, R23 ;  /* 0x0000001700167220 */ /* 0x004fc60000400000 */
[----:B------:R-:W2:Y:S02]  /*92220*/  LDL.LU R23, [R1+0x204] ;  /* 0x0002040001177983 */ /* 0x000ea40000300800 */
[----:B------:R3:W-:Y:S02]  /*92230*/  STL [R1+0x964], R22 ;  /* 0x0009641601007387 */ /* 0x0007e40000100800 */
[----:B------:R-:W2:Y:S02]  /*92240*/  LDL.LU R26, [R1+0x20c] ;  /* 0x00020c00011a7983 */ /* 0x000ea40000300800 */
[----:B---3--:R-:W-:-:S05]  /*92250*/  FMUL R22, R0, R2 ;  /* 0x0000000200167220 */ /* 0x008fca0000400000 */
[----:B------:R0:W-:Y:S01]  /*92260*/  STL [R1+0x960], R22 ;  /* 0x0009601601007387 */ /* 0x0001e20000100800 */
[----:B------:R-:W-:-:S03]  /*92270*/  FMUL R2, R0, R3 ;  /* 0x0000000300027220 */ /* 0x000fc60000400000 */
[----:B0-----:R-:W3:Y:S01]  /*92280*/  LDL.LU R22, [R1+0x218] ;  /* 0x0002180001167983 */ /* 0x001ee20000300800 */
[----:B------:R-:W3:Y:S02]  /*92290*/  LDL.LU R24, [R1+0x220] ;  /* 0x0002200001187983 */ /* 0x000ee40000300800 */
[----:B------:R0:W-:Y:S02]  /*922a0*/  STL [R1+0x95c], R2 ;  /* 0x00095c0201007387 */ /* 0x0001e40000100800 */
[C---:B------:R-:W-:Y:S01]  /*922b0*/  FMUL R28, R0.reuse, R28 ;  /* 0x0000001c001c7220 */ /* 0x040fe20000400000 */
[----:B0-----:R-:W3:Y:S01]  /*922c0*/  LDL.LU R2, [R1+0x228] ;  /* 0x0002280001027983 */ /* 0x001ee20000300800 */
[----:B------:R-:W3:Y:S03]  /*922d0*/  LDL.LU R3, [R1+0x230] ;  /* 0x0002300001037983 */ /* 0x000ee60000300800 */
[----:B------:R0:W-:Y:S02]  /*922e0*/  STL [R1+0x958], R28 ;  /* 0x0009581c01007387 */ /* 0x0001e40000100800 */
[C---:B------:R-:W-:Y:S01]  /*922f0*/  FMUL R29, R0.reuse, R29 ;  /* 0x0000001d001d7220 */ /* 0x040fe20000400000 */
[----:B0-----:R-:W3:Y:S04]  /*92300*/  LDL.LU R28, [R1+0x238] ;  /* 0x00023800011c7983 */ /* 0x001ee80000300800 */
[----:B------:R0:W-:Y:S02]  /*92310*/  STL [R1+0x954], R29 ;  /* 0x0009541d01007387 */ /* 0x0001e40000100800 */
[C---:B------:R-:W-:Y:S01]  /*92320*/  FMUL R27, R0.reuse, R27 ;  /* 0x0000001b001b7220 */ /* 0x040fe20000400000 */
[----:B0-----:R-:W3:Y:S04]  /*92330*/  LDL.LU R29, [R1+0x240] ;  /* 0x00024000011d7983 */ /* 0x001ee80000300800 */
[----:B------:R0:W-:Y:S02]  /*92340*/  STL [R1+0x5a8], R27 ;  /* 0x0005a81b01007387 */ /* 0x0001e40000100800 */
[----:B0-----:R-:W3:Y:S01]  /*92350*/  LDL.LU R27, [R1+0x248] ;  /* 0x00024800011b7983 */ /* 0x001ee20000300800 */
[----:B------:R-:W-:-:S05]  /*92360*/  FMUL R15, R0, R15 ;  /* 0x0000000f000f7220 */ /* 0x000fca0000400000 */
[----:B------:R0:W-:Y:S01]  /*92370*/  STL [R1+0x5a4], R15 ;  /* 0x0005a40f01007387 */ /* 0x0001e20000100800 */
[C---:B------:R-:W-:Y:S02]  /*92380*/  FMUL R11, R0.reuse, R11 ;  /* 0x0000000b000b7220 */ /* 0x040fe40000400000 */
[C---:B------:R-:W-:Y:S01]  /*92390*/  FMUL R10, R0.reuse, R10 ;  /* 0x0000000a000a7220 */ /* 0x040fe20000400000 */
[----:B0-----:R-:W3:Y:S02]  /*923a0*/  LDL.LU R15, [R1+0x250] ;  /* 0x00025000010f7983 */ /* 0x001ee40000300800 */
[----:B------:R0:W-:Y:S02]  /*923b0*/  STL [R1+0x55c], R11 ;  /* 0x00055c0b01007387 */ /* 0x0001e40000100800 */
[C---:B------:R-:W-:Y:S01]  /*923c0*/  FMUL R9, R0.reuse, R9 ;  /* 0x0000000900097220 */ /* 0x040fe20000400000 */
[----:B0-----:R-:W3:Y:S01]  /*923d0*/  LDL.LU R11, [R1+0x258] ;  /* 0x00025800010b7983 */ /* 0x001ee20000300800 */
[----:B------:R0:W-:Y:S03]  /*923e0*/  STL [R1+0x54c], R10 ;  /* 0x00054c0a01007387 */ /* 0x0001e60000100800 */
[----:B0-----:R-:W3:Y:S01]  /*923f0*/  LDL.LU R10, [R1+0x260] ;  /* 0x00026000010a7983 */ /* 0x001ee20000300800 */
        /* <DEDUP_REMOVED lines=8> */
[----:B------:R-:W-:-:S02]  /*92480*/  FMUL R0, R0, R8 ;  /* 0x0000000800007220 */ /* 0x000fc40000400000 */
[----:B------:R-:W3:Y:S01]  /*92490*/  LDL.LU R8, [R1+0x268] ;  /* 0x0002680001087983 */ /* 0x000ee20000300800 */
[----:B------:R-:W0:Y:S02]  /*924a0*/  MUFU.RCP R5, R5 ;  /* 0x0000000500057308 */ /* 0x000e240000001000 */
[----:B------:R0:W-:Y:S02]  /*924b0*/  STL [R1+0x52c], R0 ;  /* 0x00052c0001007387 */ /* 0x0001e40000100800 */
[C---:B0-----:R-:W-:Y:S02]  /*924c0*/  FMUL R0, R5.reuse, R4 ;  /* 0x0000000405007220 */ /* 0x041fe40000400000 */
[C---:B----4-:R-:W-:Y:S02]  /*924d0*/  FMUL R4, R5.reuse, R25 ;  /* 0x0000001905047220 */ /* 0x050fe40000400000 */
[----:B------:R-:W4:Y:S01]  /*924e0*/  LDL.LU R25, [R1+0x26c] ;  /* 0x00026c0001197983 */ /* 0x000f220000300800 */
[----:B------:R-:W-:Y:S02]  /*924f0*/  STL [R1+0x950], R0 ;  /* 0x0009500001007387 */ /* 0x000fe40000100800 */
[----:B------:R2:W-:Y:S02]  /*92500*/  STL [R1+0x94c], R4 ;  /* 0x00094c0401007387 */ /* 0x0005e40000100800 */
[----:B--2---:R-:W-:-:S02]  /*92510*/  FMUL R4, R5, R23 ;  /* 0x0000001705047220 */ /* 0x004fc40000400000 */
[----:B------:R-:W2:Y:S01]  /*92520*/  LDL.LU R23, [R1+0x274] ;  /* 0x0002740001177983 */ /* 0x000ea20000300800 */
[----:B------:R-:W-:-:S05]  /*92530*/  FMUL R0, R5, R21 ;  /* 0x0000001505007220 */ /* 0x000fca0000400000 */
[----:B------:R0:W-:Y:S01]  /*92540*/  STL [R1+0x948], R0 ;  /* 0x0009480001007387 */ /* 0x0001e20000100800 */
[----:B------:R-:W-:Y:S02]  /*92550*/  STL [R1+0x944], R4 ;  /* 0x0009440401007387 */ /* 0x000fe40000100800 */
[C---:B0-----:R-:W-:Y:S02]  /*92560*/  FMUL R0, R5.reuse, R26 ;  /* 0x0000001a05007220 */ /* 0x041fe40000400000 */
[----:B------:R-:W2:Y:S03]  /*92570*/  LDL.LU R26, [R1+0x27c] ;  /* 0x00027c00011a7983 */ /* 0x000ea60000300800 */
[----:B------:R0:W-:Y:S02]  /*92580*/  STL [R1+0x940], R0 ;  /* 0x0009400001007387 */ /* 0x0001e40000100800 */
[----:B---3--:R-:W-:-:S02]  /*92590*/  FMUL R21, R5, R22 ;  /* 0x0000001605157220 */ /* 0x008fc40000400000 */
[----:B0-----:R-:W-:-:S03]  /*925a0*/  FMUL R0, R5, R24 ;  /* 0x0000001805007220 */ /* 0x001fc60000400000 */
[----:B------:R-:W-:Y:S01]  /*925b0*/  STL [R1+0x93c], R21 ;  /* 0x00093c1501007387 */ /* 0x000fe20000100800 */
[----:B------:R-:W-:-:S03]  /*925c0*/  FMUL R4, R5, R2 ;  /* 0x0000000205047220 */ /* 0x000fc60000400000 */
[----:B------:R-:W3:Y:S01]  /*925d0*/  LDL.LU R2, [R1+0x284] ;  /* 0x0002840001027983 */ /* 0x000ee20000300800 */
[----:B------:R0:W-:Y:S03]  /*925e0*/  STL [R1+0x938], R0 ;  /* 0x0009380001007387 */ /* 0x0001e60000100800 */
[----:B------:R1:W-:Y:S01]  /*925f0*/  STL [R1+0x934], R4 ;  /* 0x0009340401007387 */ /* 0x0003e20000100800 */
[C---:B0-----:R-:W-:Y:S02]  /*92600*/  FMUL R0, R5.reuse, R3 ;  /* 0x0000000305007220 */ /* 0x041fe40000400000 */
[C---:B-1----:R-:W-:Y:S01]  /*92610*/  FMUL R4, R5.reuse, R28 ;  /* 0x0000001c05047220 */ /* 0x042fe20000400000 */
[----:B------:R-:W3:Y:S02]  /*92620*/  LDL.LU R3, [R1+0x28c] ;  /* 0x00028c0001037983 */ /* 0x000ee40000300800 */
[----:B------:R0:W-:Y:S02]  /*92630*/  STL [R1+0x528], R0 ;  /* 0x0005280001007387 */ /* 0x0001e40000100800 */
[----:B------:R-:W3:Y:S01]  /*92640*/  LDL.LU R28, [R1+0x294] ;  /* 0x00029400011c7983 */ /* 0x000ee20000300800 */
[----:B------:R1:W-:Y:S01]  /*92650*/  STL [R1+0x524], R4 ;  /* 0x0005240401007387 */ /* 0x0003e20000100800 */
[----:B0-----:R-:W-:-:S05]  /*92660*/  FMUL R0, R5, R29 ;  /* 0x0000001d05007220 */ /* 0x001fca0000400000 */
[----:B------:R0:W-:Y:S01]  /*92670*/  STL [R1+0x51c], R0 ;  /* 0x00051c0001007387 */ /* 0x0001e20000100800 */
[----:B------:R-:W3:Y:S02]  /*92680*/  LDL.LU R29, [R1+0x29c] ;  /* 0x00029c00011d7983 */ /* 0x000ee40000300800 */
[----:B-1----:R-:W-:-:S05]  /*92690*/  FMUL R4, R5, R27 ;  /* 0x0000001b05047220 */ /* 0x002fca0000400000 */
[----:B------:R-:W-:Y:S01]  /*926a0*/  STL [R1+0x518], R4 ;  /* 0x0005180401007387 */ /* 0x000fe20000100800 */
[----:B------:R-:W3:Y:S02]  /*926b0*/  LDL.LU R24, [R1+0x2a4] ;  /* 0x0002a40001187983 */ /* 0x000ee40000300800 */
[----:B------:R-:W3:Y:S02]  /*926c0*/  LDL.LU R27, [R1+0x2ac] ;  /* 0x0002ac00011b7983 */ /* 0x000ee40000300800 */
[----:B0-----:R-:W-:-:S05]  /*926d0*/  FMUL R0, R5, R15 ;  /* 0x0000000f05007220 */ /* 0x001fca0000400000 */
[----:B------:R0:W-:Y:S01]  /*926e0*/  STL [R1+0x514], R0 ;  /* 0x0005140001007387 */ /* 0x0001e20000100800 */
[----:B------:R-:W3:Y:S02]  /*926f0*/  LDL.LU R15, [R1+0x2b4] ;  /* 0x0002b400010f7983 */ /* 0x000ee40000300800 */
[C---:B0-----:R-:W-:Y:S02]  /*92700*/  FMUL R0, R5.reuse, R11 ;  /* 0x0000000b05007220 */ /* 0x041fe40000400000 */
[----:B------:R-:W-:-:S03]  /*92710*/  FMUL R4, R5, R10 ;  /* 0x0000000a05047220 */ /* 0x000fc60000400000 */
[----:B------:R0:W-:Y:S04]  /*92720*/  STL [R1+0x510], R0 ;  /* 0x0005100001007387 */ /* 0x0001e80000100800 */
[----:B------:R-:W-:Y:S01]  /*92730*/  STL [R1+0x50c], R4 ;  /* 0x00050c0401007387 */ /* 0x000fe20000100800 */
[----:B------:R-:W3:Y:S02]  /*92740*/  LDL.LU R11, [R1+0x2bc] ;  /* 0x0002bc00010b7983 */ /* 0x000ee40000300800 */
[----:B------:R-:W3:Y:S02]  /*92750*/  LDL.LU R10, [R1+0x2c4] ;  /* 0x0002c400010a7983 */ /* 0x000ee40000300800 */
[----:B0-----:R-:W-:-:S05]  /*92760*/  FMUL R0, R5, R9 ;  /* 0x0000000905007220 */ /* 0x001fca0000400000 */
[----:B------:R0:W-:Y:S01]  /*92770*/  STL [R1+0x508], R0 ;  /* 0x0005080001007387 */ /* 0x0001e20000100800 */
[----:B------:R-:W3:Y:S01]  /*92780*/  LDL.LU R9, [R1+0x2cc] ;  /* 0x0002cc0001097983 */ /* 0x000ee20000300800 */
[----:B------:R-:W0:Y:S02]  /*92790*/  MUFU.RCP R6, R6 ;  /* 0x0000000600067308 */ /* 0x000e240000001000 */
[C---:B0-----:R-:W-:Y:S02]  /*927a0*/  FMUL R0, R6.reuse, R8 ;  /* 0x0000000806007220 */ /* 0x041fe40000400000 */
[----:B------:R-:W3:Y:S03]  /*927b0*/  LDL.LU R8, [R1+0x2d4] ;  /* 0x0002d40001087983 */ /* 0x000ee60000300800 */
[----:B------:R0:W-:Y:S02]  /*927c0*/  STL [R1+0x930], R0 ;  /* 0x0009300001007387 */ /* 0x0001e40000100800 */
[----:B------:R-:W3:Y:S02]  /*927d0*/  LDL.LU R5, [R1+0x2dc] ;  /* 0x0002dc0001057983 */ /* 0x000ee40000300800 */
[C---:B----4-:R-:W-:Y:S01]  /*927e0*/  FMUL R4, R6.reuse, R25 ;  /* 0x0000001906047220 */ /* 0x050fe20000400000 */
[----:B0-----:R-:W4:Y:S01]  /*927f0*/  LDL.LU R0, [R1+0x270] ;  /* 0x0002700001007983 */ /* 0x001f220000300800 */
[----:B------:R-:W4:Y:S03]  /*92800*/  LDL.LU R25, [R1+0x278] ;  /* 0x0002780001197983 */ /* 0x000f260000300800 */
[----:B------:R2:W-:Y:S02]  /*92810*/  STL [R1+0x92c], R4 ;  /* 0x00092c0401007387 */ /* 0x0005e40000100800 */
[----:B--2---:R-:W-:-:S02]  /*92820*/  FMUL R4, R6, R23 ;  /* 0x0000001706047220 */ /* 0x004fc40000400000 */
[----:B------:R-:W2:Y:S03]  /*92830*/  LDL.LU R23, [R1+0x280] ;  /* 0x0002800001177983 */ /* 0x000ea60000300800 */
[----:B------:R0:W-:Y:S02]  /*92840*/  STL [R1+0x928], R4 ;  /* 0x0009280401007387 */ /* 0x0001e40000100800 */
[----:B0-----:R-:W2:Y:S01]  /*92850*/  LDL.LU R4, [R1+0x288] ;  /* 0x0002880001047983 */ /* 0x001ea20000300800 */
[----:B------:R-:W2:Y:S02]  /*92860*/  LDL.LU R21, [R1+0x290] ;  /* 0x0002900001157983 */ /* 0x000ea40000300800 */
[----:B------:R-:W-:-:S05]  /*92870*/  FMUL R22, R6, R26 ;  /* 0x0000001a06167220 */ /* 0x000fca0000400000 */
[----:B------:R3:W-:Y:S01]  /*92880*/  STL [R1+0x924], R22 ;  /* 0x0009241601007387 */ /* 0x0007e20000100800 */
[----:B------:R-:W2:Y:S02]  /*92890*/  LDL.LU R26, [R1+0x298] ;  /* 0x00029800011a7983 */ /* 0x000ea40000300800 */
[C---:B---3--:R-:W-:Y:S02]  /*928a0*/  FMUL R22, R6.reuse, R2 ;  /* 0x0000000206167220 */ /* 0x048fe40000400000 */
[----:B------:R-:W3:Y:S03]  /*928b0*/  LDL.LU R2, [R1+0x2a0] ;  /* 0x0002a00001027983 */ /* 0x000ee60000300800 */
[----:B------:R0:W-:Y:S02]  /*928c0*/  STL [R1+0x920], R22 ;  /* 0x0009201601007387 */ /* 0x0001e40000100800 */
[C---:B------:R-:W-:Y:S01]  /*928d0*/  FMUL R3, R6.reuse, R3 ;  /* 0x0000000306037220 */ /* 0x040fe20000400000 */
[----:B0-----:R-:W3:Y:S01]  /*928e0*/  LDL.LU R22, [R1+0x2a8] ;  /* 0x0002a80001167983 */ /* 0x001ee20000300800 */
[----:B------:R-:W-:-:S03]  /*928f0*/  FMUL R28, R6, R28 ;  /* 0x0000001c061c7220 */ /* 0x000fc60000400000 */
[----:B------:R0:W-:Y:S04]  /*92900*/  STL [R1+0x91c], R3 ;  /* 0x00091c0301007387 */ /* 0x0001e80000100800 */
[----:B0-----:R-:W3:Y:S01]  /*92910*/  LDL.LU R3, [R1+0x2b0] ;  /* 0x0002b00001037983 */ /* 0x001ee20000300800 */
[C---:B------:R-:W-:Y:S02]  /*92920*/  FMUL R29, R6.reuse, R29 ;  /* 0x0000001d061d7220 */ /* 0x040fe40000400000 */
[----:B------:R0:W-:Y:S02]  /*92930*/  STL [R1+0x918], R28 ;  /* 0x0009181c01007387 */ /* 0x0001e40000100800 */
[C---:B------:R-:W-:Y:S01]  /*92940*/  FMUL R24, R6.reuse, R24 ;  /* 0x0000001806187220 */ /* 0x040fe20000400000 */
[----:B0-----:R-:W3:Y:S01]  /*92950*/  LDL.LU R28, [R1+0x2b8] ;  /* 0x0002b800011c7983 */ /* 0x001ee20000300800 */
[----:B------:R0:W-:Y:S02]  /*92960*/  STL [R1+0x914], R29 ;  /* 0x0009141d01007387 */ /* 0x0001e40000100800 */
[C---:B------:R-:W-:Y:S01]  /*92970*/  FMUL R27, R6.reuse, R27 ;  /* 0x0000001b061b7220 */ /* 0x040fe20000400000 */
[----:B0-----:R-:W3:Y:S01]  /*92980*/  LDL.LU R29, [R1+0x2c0] ;  /* 0x0002c000011d7983 */ /* 0x001ee20000300800 */
[----:B------:R0:W-:Y:S02]  /*92990*/  STL [R1+0x504], R24 ;  /* 0x0005041801007387 */ /* 0x0001e40000100800 */
[C---:B------:R-:W-:Y:S01]  /*929a0*/  FMUL R15, R6.reuse, R15 ;  /* 0x0000000f060f7220 */ /* 0x040fe20000400000 */
[----:B0-----:R-:W3:Y:S01]  /*929b0*/  LDL.LU R24, [R1+0x2c8] ;  /* 0x0002c80001187983 */ /* 0x001ee20000300800 */
[----:B------:R0:W-:Y:S03]  /*929c0*/  STL [R1+0x500], R27 ;  /* 0x0005001b01007387 */ /* 0x0001e60000100800 */
[----:B0-----:R-:W3:Y:S01]  /*929d0*/  LDL.LU R27, [R1+0x2d0] ;  /* 0x0002d000011b7983 */ /* 0x001ee20000300800 */
[----:B------:R0:W-:Y:S02]  /*929e0*/  STL [R1+0x2b4], R15 ;  /* 0x0002b40f01007387 */ /* 0x0001e40000100800 */
[----:B------:R-:W-:-:S02]  /*929f0*/  FMUL R11, R6, R11 ;  /* 0x0000000b060b7220 */ /* 0x000fc40000400000 */
[C---:B------:R-:W-:Y:S01]  /*92a00*/  FMUL R10, R6.reuse, R10 ;  /* 0x0000000a060a7220 */ /* 0x040fe20000400000 */
[----:B0-----:R-:W3:Y:S02]  /*92a10*/  LDL.LU R15, [R1+0x2d8] ;  /* 0x0002d800010f7983 */ /* 0x001ee40000300800 */
[----:B------:R0:W-:Y:S02]  /*92a20*/  STL [R1+0x2ac], R11 ;  /* 0x0002ac0b01007387 */ /* 0x0001e40000100800 */
[C---:B------:R-:W-:Y:S01]  /*92a30*/  FMUL R9, R6.reuse, R9 ;  /* 0x0000000906097220 */ /* 0x040fe20000400000 */
[----:B0-----:R-:W3:Y:S01]  /*92a40*/  LDL.LU R11, [R1+0x2e0] ;  /* 0x0002e000010b7983 */ /* 0x001ee20000300800 */
[----:B------:R0:W-:Y:S01]  /*92a50*/  STL [R1+0x2a4], R10 ;  /* 0x0002a40a01007387 */ /* 0x0001e20000100800 */
[----:B------:R-:W4:Y:S02]  /*92a60*/  MUFU.RCP R7, R7 ;  /* 0x0000000700077308 */ /* 0x000f240000001000 */
[----:B0-----:R-:W3:Y:S01]  /*92a70*/  LDL.LU R10, [R1+0x2e4] ;  /* 0x0002e400010a7983 */ /* 0x001ee20000300800 */
[----:B------:R0:W-:Y:S03]  /*92a80*/  STL [R1+0x29c], R9 ;  /* 0x00029c0901007387 */ /* 0x0001e60000100800 */
[----:B0-----:R-:W3:Y:S01]  /*92a90*/  LDL.LU R9, [R1+0x1880] ;  /* 0x0018800001097983 */ /* 0x001ee20000300800 */
[----:B------:R-:W-:-:S05]  /*92aa0*/  FMUL R8, R6, R8 ;  /* 0x0000000806087220 */ /* 0x000fca0000400000 */
[----:B------:R0:W-:Y:S01]  /*92ab0*/  STL [R1+0x294], R8 ;  /* 0x0002940801007387 */ /* 0x0001e20000100800 */
[----:B------:R-:W-:-:S03]  /*92ac0*/  FMUL R5, R6, R5 ;  /* 0x0000000506057220 */ /* 0x000fc60000400000 */
[----:B0-----:R-:W3:Y:S02]  /*92ad0*/  LDL.LU R8, [R1+0x187c] ;  /* 0x00187c0001087983 */ /* 0x001ee40000300800 */
[----:B------:R4:W-:Y:S02]  /*92ae0*/  STL [R1+0x28c], R5 ;  /* 0x00028c0501007387 */ /* 0x0009e40000100800 */
[C---:B----4-:R-:W-:Y:S02]  /*92af0*/  FMUL R5, R7.reuse, R25 ;  /* 0x0000001907057220 */ /* 0x050fe40000400000 */
[----:B------:R-:W4:Y:S01]  /*92b00*/  LDL.LU R25, [R1+0x2e8] ;  /* 0x0002e80001197983 */ /* 0x000f220000300800 */
[----:B------:R-:W-:-:S05]  /*92b10*/  FMUL R0, R7, R0 ;  /* 0x0000000007007220 */ /* 0x000fca0000400000 */
[----:B------:R2:W-:Y:S01]  /*92b20*/  STL [R1+0x910], R0 ;  /* 0x0009100001007387 */ /* 0x0005e20000100800 */
[----:B------:R0:W-:Y:S02]  /*92b30*/  STL [R1+0x90c], R5 ;  /* 0x00090c0501007387 */ /* 0x0001e40000100800 */
[C---:B--2---:R-:W-:Y:S02]  /*92b40*/  FMUL R0, R7.reuse, R23 ;  /* 0x0000001707007220 */ /* 0x044fe40000400000 */
[----:B------:R-:W2:Y:S03]  /*92b50*/  LDL.LU R23, [R1+0x2ec] ;  /* 0x0002ec0001177983 */ /* 0x000ea60000300800 */
[----:B------:R1:W-:Y:S02]  /*92b60*/  STL [R1+0x908], R0 ;  /* 0x0009080001007387 */ /* 0x0003e40000100800 */
[----:B0-----:R-:W-:-:S02]  /*92b70*/  FMUL R5, R7, R4 ;  /* 0x0000000407057220 */ /* 0x001fc40000400000 */
[----:B-1----:R-:W-:-:S03]  /*92b80*/  FMUL R0, R7, R21 ;  /* 0x0000001507007220 */ /* 0x002fc60000400000 */
[----:B------:R-:W-:Y:S01]  /*92b90*/  STL [R1+0x904], R5 ;  /* 0x0009040501007387 */ /* 0x000fe20000100800 */
[----:B------:R-:W-:-:S03]  /*92ba0*/  FMUL R4, R7, R26 ;  /* 0x0000001a07047220 */ /* 0x000fc60000400000 */
[----:B------:R-:W2:Y:S01]  /*92bb0*/  LDL.LU R26, [R1+0x2f4] ;  /* 0x0002f400011a7983 */ /* 0x000ea20000300800 */
[----:B------:R3:W-:Y:S03]  /*92bc0*/  STL [R1+0x900], R0 ;  /* 0x0009000001007387 */ /* 0x0007e60000100800 */
[----:B------:R0:W-:Y:S01]  /*92bd0*/  STL [R1+0x8fc], R4 ;  /* 0x0008fc0401007387 */ /* 0x0001e20000100800 */
[----:B---3--:R-:W-:-:S03]  /*92be0*/  FMUL R0, R7, R2 ;  /* 0x0000000207007220 */ /* 0x008fc60000400000 */
[----:B------:R-:W3:Y:S02]  /*92bf0*/  LDL.LU R2, [R1+0x2fc] ;  /* 0x0002fc0001027983 */ /* 0x000ee40000300800 */
[----:B------:R1:W-:Y:S02]  /*92c00*/  STL [R1+0x8f8], R0 ;  /* 0x0008f80001007387 */ /* 0x0003e40000100800 */
[C---:B0-----:R-:W-:Y:S02]  /*92c10*/  FMUL R4, R7.reuse, R22 ;  /* 0x0000001607047220 */ /* 0x041fe40000400000 */
[C---:B-1----:R-:W-:Y:S02]  /*92c20*/  FMUL R0, R7.reuse, R3 ;  /* 0x0000000307007220 */ /* 0x042fe40000400000 */
[----:B------:R-:W3:Y:S01]  /*92c30*/  LDL.LU R3, [R1+0x304] ;  /* 0x0003040001037983 */ /* 0x000ee20000300800 */
[----:B------:R0:W-:Y:S02]  /*92c40*/  STL [R1+0x8f4], R4 ;  /* 0x0008f40401007387 */ /* 0x0001e40000100800 */
[----:B------:R1:W-:Y:S02]  /*92c50*/  STL [R1+0x280], R0 ;  /* 0x0002800001007387 */ /* 0x0003e40000100800 */
[----:B0-----:R-:W-:-:S02]  /*92c60*/  FMUL R4, R7, R28 ;  /* 0x0000001c07047220 */ /* 0x001fc40000400000 */
[----:B------:R-:W3:Y:S03]  /*92c70*/  LDL.LU R28, [R1+0x30c] ;  /* 0x00030c00011c7983 */ /* 0x000ee60000300800 */
[----:B------:R0:W-:Y:S02]  /*92c80*/  STL [R1+0x27c], R4 ;  /* 0x00027c0401007387 */ /* 0x0001e40000100800 */
[C---:B-1----:R-:W-:Y:S01]  /*92c90*/  FMUL R0, R7.reuse, R29 ;  /* 0x0000001d07007220 */ /* 0x042fe20000400000 */
[----:B0-----:R-:W3:Y:S01]  /*92ca0*/  LDL.LU R4, [R1+0x314] ;  /* 0x0003140001047983 */ /* 0x001ee20000300800 */
[----:B------:R-:W3:Y:S03]  /*92cb0*/  LDL.LU R29, [R1+0x31c] ;  /* 0x00031c00011d7983 */ /* 0x000ee60000300800 */
[----:B------:R0:W-:Y:S02]  /*92cc0*/  STL [R1+0x270], R0 ;  /* 0x0002700001007387 */ /* 0x0001e40000100800 */
[----:B0-----:R-:W-:-:S02]  /*92cd0*/  FMUL R0, R7, R24 ;  /* 0x0000001807007220 */ /* 0x001fc40000400000 */
[----:B------:R-:W3:Y:S03]  /*92ce0*/  LDL.LU R24, [R1+0x334] ;  /* 0x0003340001187983 */ /* 0x000ee60000300800 */
[----:B------:R0:W-:Y:S02]  /*92cf0*/  STL [R1+0x26c], R0 ;  /* 0x00026c0001007387 */ /* 0x0001e40000100800 */
[----:B------:R-:W-:-:S05]  /*92d00*/  FMUL R5, R7, R27 ;  /* 0x0000001b07057220 */ /* 0x000fca0000400000 */
[----:B------:R1:W-:Y:S01]  /*92d10*/  STL [R1+0x260], R5 ;  /* 0x0002600501007387 */ /* 0x0003e20000100800 */
[----:B------:R-:W3:Y:S02]  /*92d20*/  LDL.LU R27, [R1+0x33c] ;  /* 0x00033c00011b7983 */ /* 0x000ee40000300800 */
[----:B0-----:R-:W-:-:S05]  /*92d30*/  FMUL R0, R7, R15 ;  /* 0x0000000f07007220 */ /* 0x001fca0000400000 */
[----:B------:R0:W-:Y:S01]  /*92d40*/  STL [R1+0x25c], R0 ;  /* 0x00025c0001007387 */ /* 0x0001e20000100800 */
[----:B------:R-:W3:Y:S02]  /*92d50*/  LDL.LU R22, [R1+0x344] ;  /* 0x0003440001167983 */ /* 0x000ee40000300800 */
[----:B-1----:R-:W-:-:S05]  /*92d60*/  FMUL R5, R7, R11 ;  /* 0x0000000b07057220 */ /* 0x002fca0000400000 */
[----:B------:R-:W-:Y:S01]  /*92d70*/  STL [R1+0x20c], R5 ;  /* 0x00020c0501007387 */ /* 0x000fe20000100800 */
[----:B------:R-:W3:Y:S02]  /*92d80*/  LDL.LU R11, [R1+0x348] ;  /* 0x00034800010b7983 */ /* 0x000ee40000300800 */
[----:B0-----:R-:W-:Y:S02]  /*92d90*/  FMUL R0, R7, R10 ;  /* 0x0000000a07007220 */ /* 0x001fe40000400000 */
[----:B------:R-:W3:Y:S03]  /*92da0*/  LDL.LU R10, [R1+0x350] ;  /* 0x00035000010a7983 */ /* 0x000ee60000300800 */
[----:B------:R4:W-:Y:S02]  /*92db0*/  STL [R1+0x208], R0 ;  /* 0x0002080001007387 */ /* 0x0009e40000100800 */
[----:B------:R-:W3:Y:S02]  /*92dc0*/  LDL.LU R7, [R1+0x354] ;  /* 0x0003540001077983 */ /* 0x000ee40000300800 */
[----:B------:R-:W3:Y:S01]  /*92dd0*/  LDL.LU R6, [R1+0x360] ;  /* 0x0003600001067983 */ /* 0x000ee20000300800 */
[----:B------:R-:W3:Y:S01]  /*92de0*/  LDL.LU R15, [R1+0x364] ;  /* 0x00036400010f7983 */ /* 0x000ee20000300800 */
[----:B------:R-:W4:Y:S02]  /*92df0*/  MUFU.RCP R8, R8 ;  /* 0x0000000800087308 */ /* 0x000f240000001000 */
[----:B----4-:R-:W-:-:S02]  /*92e00*/  FMUL R0, R8, R25 ;  /* 0x0000001908007220 */ /* 0x010fc40000400000 */
[----:B------:R-:W4:Y:S03]  /*92e10*/  LDL.LU R25, [R1+0x2f0] ;  /* 0x0002f00001197983 */ /* 0x000f260000300800 */
[----:B------:R0:W-:Y:S02]  /*92e20*/  STL [R1+0x8f0], R0 ;  /* 0x0008f00001007387 */ /* 0x0001e40000100800 */
[----:B------:R-:W4:Y:S01]  /*92e30*/  LDL.LU R5, [R1+0x2f8] ;  /* 0x0002f80001057983 */ /* 0x000f220000300800 */
[----:B0-----:R-:W4:Y:S01]  /*92e40*/  LDL.LU R0, [R1+0x300] ;  /* 0x0003000001007983 */ /* 0x001f220000300800 */
[----:B--2---:R-:W-:-:S05]  /*92e50*/  FMUL R21, R8, R23 ;  /* 0x0000001708157220 */ /* 0x004fca0000400000 */
[----:B------:R0:W-:Y:S01]  /*92e60*/  STL [R1+0x8ec], R21 ;  /* 0x0008ec1501007387 */ /* 0x0001e20000100800 */
[----:B------:R-:W2:Y:S02]  /*92e70*/  LDL.LU R23, [R1+0x308] ;  /* 0x0003080001177983 */ /* 0x000ea40000300800 */
[C---:B0-----:R-:W-:Y:S02]  /*92e80*/  FMUL R21, R8.reuse, R26 ;  /* 0x0000001a08157220 */ /* 0x041fe40000400000 */
[----:B------:R-:W2:Y:S03]  /*92e90*/  LDL.LU R26, [R1+0x310] ;  /* 0x00031000011a7983 */ /* 0x000ea60000300800 */
[----:B------:R0:W-:Y:S02]  /*92ea0*/  STL [R1+0x8e8], R21 ;  /* 0x0008e81501007387 */ /* 0x0001e40000100800 */
[----:B0-----:R-:W2:Y:S01]  /*92eb0*/  LDL.LU R21, [R1+0x318] ;  /* 0x0003180001157983 */ /* 0x001ea20000300800 */
[----:B---3--:R-:W-:-:S05]  /*92ec0*/  FMUL R2, R8, R2 ;  /* 0x0000000208027220 */ /* 0x008fca0000400000 */
[----:B------:R0:W-:Y:S04]  /*92ed0*/  STL [R1+0x8e4], R2 ;  /* 0x0008e40201007387 */ /* 0x0001e80000100800 */
[----:B0-----:R-:W3:Y:S01]  /*92ee0*/  LDL.LU R2, [R1+0x330] ;  /* 0x0003300001027983 */ /* 0x001ee20000300800 */
[----:B------:R-:W-:-:S05]  /*92ef0*/  FMUL R3, R8, R3 ;  /* 0x0000000308037220 */ /* 0x000fca0000400000 */
[----:B------:R0:W-:Y:S01]  /*92f00*/  STL [R1+0x8e0], R3 ;  /* 0x0008e00301007387 */ /* 0x0001e20000100800 */
[----:B------:R-:W-:-:S03]  /*92f10*/  FMUL R28, R8, R28 ;  /* 0x0000001c081c7220 */ /* 0x000fc60000400000 */
[----:B0-----:R-:W3:Y:S02]  /*92f20*/  LDL.LU R3, [R1+0x338] ;  /* 0x0003380001037983 */ /* 0x001ee40000300800 */
[----:B------:R0:W-:Y:S02]  /*92f30*/  STL [R1+0x8dc], R28 ;  /* 0x0008dc1c01007387 */ /* 0x0001e40000100800 */
[C---:B------:R-:W-:Y:S01]  /*92f40*/  FMUL R4, R8.reuse, R4 ;  /* 0x0000000408047220 */ /* 0x040fe20000400000 */
[----:B0-----:R-:W3:Y:S01]  /*92f50*/  LDL.LU R28, [R1+0x340] ;  /* 0x00034000011c7983 */ /* 0x001ee20000300800 */
[----:B------:R-:W-:-:S03]  /*92f60*/  FMUL R29, R8, R29 ;  /* 0x0000001d081d7220 */ /* 0x000fc60000400000 */
[----:B------:R0:W-:Y:S01]  /*92f70*/  STL [R1+0x8d8], R4 ;  /* 0x0008d80401007387 */ /* 0x0001e20000100800 */
[----:B------:R-:W4:Y:S01]  /*92f80*/  MUFU.RCP R9, R9 ;  /* 0x0000000900097308 */ /* 0x000f220000001000 */
        /* <DEDUP_REMOVED lines=11> */
[----:B------:R0:W-:Y:S02]  /*93040*/  STL [R1+0x1fc], R22 ;  /* 0x0001fc1601007387 */ /* 0x0001e40000100800 */
[----:B------:R-:W-:-:S02]  /*93050*/  FMUL R10, R8, R10 ;  /* 0x0000000a080a7220 */ /* 0x000fc40000400000 */
[C---:B------:R-:W-:Y:S01]  /*93060*/  FMUL R7, R8.reuse, R7 ;  /* 0x0000000708077220 */ /* 0x040fe20000400000 */
[----:B0-----:R-:W3:Y:S01]  /*93070*/  LDL.LU R22, [R1+0x36c] ;  /* 0x00036c0001167983 */ /* 0x001ee20000300800 */
[----:B------:R0:W-:Y:S03]  /*93080*/  STL [R1+0x1f8], R11 ;  /* 0x0001f80b01007387 */ /* 0x0001e60000100800 */
[----:B0-----:R-:W3:Y:S01]  /*93090*/  LDL.LU R11, [R1+0x1878] ;  /* 0x00187800010b7983 */ /* 0x001ee20000300800 */
[----:B------:R0:W-:Y:S03]  /*930a0*/  STL [R1+0x1f4], R10 ;  /* 0x0001f40a01007387 */ /* 0x0001e60000100800 */
[----:B0-----:R-:W3:Y:S01]  /*930b0*/  LDL.LU R10, [R1+0x1874] ;  /* 0x00187400010a7983 */ /* 0x001ee20000300800 */
[----:B------:R0:W-:Y:S02]  /*930c0*/  STL [R1+0x1f0], R7 ;  /* 0x0001f00701007387 */ /* 0x0001e40000100800 */
[----:B0-----:R-:W-:-:S02]  /*930d0*/  FMUL R7, R8, R6 ;  /* 0x0000000608077220 */ /* 0x001fc40000400000 */
[----:B------:R-:W-:Y:S02]  /*930e0*/  FMUL R6, R8, R15 ;  /* 0x0000000f08067220 */ /* 0x000fe40000400000 */
[----:B------:R-:W3:Y:S01]  /*930f0*/  LDL.LU R15, [R1+0x370] ;  /* 0x00037000010f7983 */ /* 0x000ee20000300800 */
[----:B------:R4:W-:Y:S02]  /*93100*/  STL [R1+0x1ec], R7 ;  /* 0x0001ec0701007387 */ /* 0x0009e40000100800 */
[----:B------:R0:W-:Y:S02]  /*93110*/  STL [R1+0x1e8], R6 ;  /* 0x0001e80601007387 */ /* 0x0001e40000100800 */
[C---:B----4-:R-:W-:Y:S02]  /*93120*/  FMUL R7, R9.reuse, R25 ;  /* 0x0000001909077220 */ /* 0x050fe40000400000 */
[----:B------:R-:W4:Y:S01]  /*93130*/  LDL.LU R25, [R1+0x374] ;  /* 0x0003740001197983 */ /* 0x000f220000300800 */
[----:B0-----:R-:W-:-:S02]  /*93140*/  FMUL R6, R9, R5 ;  /* 0x0000000509067220 */ /* 0x001fc40000400000 */
[----:B------:R-:W-:Y:S03]  /*93150*/  STL [R1+0x8d0], R7 ;  /* 0x0008d00701007387 */ /* 0x000fe60000100800 */
[----:B------:R-:W-:Y:S01]  /*93160*/  STL [R1+0x8cc], R6 ;  /* 0x0008cc0601007387 */ /* 0x000fe20000100800 */
[----:B--2---:R-:W-:-:S03]  /*93170*/  FMUL R5, R9, R23 ;  /* 0x0000001709057220 */ /* 0x004fc60000400000 */
[----:B------:R-:W2:Y:S01]  /*93180*/  LDL.LU R23, [R1+0x378] ;  /* 0x0003780001177983 */ /* 0x000ea20000300800 */
[----:B------:R-:W-:-:S05]  /*93190*/  FMUL R0, R9, R0 ;  /* 0x0000000009007220 */ /* 0x000fca0000400000 */
[----:B------:R0:W-:Y:S01]  /*931a0*/  STL [R1+0x8c8], R0 ;  /* 0x0008c80001007387 */ /* 0x0001e20000100800 */
[----:B------:R1:W-:Y:S02]  /*931b0*/  STL [R1+0x8c4], R5 ;  /* 0x0008c40501007387 */ /* 0x0003e40000100800 */
[C---:B0-----:R-:W-:Y:S02]  /*931c0*/  FMUL R0, R9.reuse, R26 ;  /* 0x0000001a09007220 */ /* 0x041fe40000400000 */
[----:B------:R-:W2:Y:S03]  /*931d0*/  LDL.LU R26, [R1+0x37c] ;  /* 0x00037c00011a7983 */ /* 0x000ea60000300800 */
[----:B------:R3:W-:Y:S02]  /*931e0*/  STL [R1+0x8c0], R0 ;  /* 0x0008c00001007387 */ /* 0x0007e40000100800 */
[----:B-1----:R-:W-:-:S02]  /*931f0*/  FMUL R5, R9, R21 ;  /* 0x0000001509057220 */ /* 0x002fc40000400000 */
[C---:B---3--:R-:W-:Y:S02]  /*93200*/  FMUL R0, R9.reuse, R2 ;  /* 0x0000000209007220 */ /* 0x048fe40000400000 */
[----:B------:R-:W3:Y:S01]  /*93210*/  LDL.LU R2, [R1+0x380] ;  /* 0x0003800001027983 */ /* 0x000ee20000300800 */
[----:B------:R0:W-:Y:S02]  /*93220*/  STL [R1+0x8bc], R5 ;  /* 0x0008bc0501007387 */ /* 0x0001e40000100800 */
[----:B------:R1:W-:Y:S02]  /*93230*/  STL [R1+0x8b8], R0 ;  /* 0x0008b80001007387 */ /* 0x0003e40000100800 */
[C---:B0-----:R-:W-:Y:S02]  /*93240*/  FMUL R5, R9.reuse, R3 ;  /* 0x0000000309057220 */ /* 0x041fe40000400000 */
[----:B------:R-:W3:Y:S03]  /*93250*/  LDL.LU R3, [R1+0x384] ;  /* 0x0003840001037983 */ /* 0x000ee60000300800 */
[----:B------:R-:W-:Y:S02]  /*93260*/  STL [R1+0x8b4], R5 ;  /* 0x0008b40501007387 */ /* 0x000fe40000100800 */
[----:B------:R-:W3:Y:S02]  /*93270*/  LDL.LU R21, [R1+0x388] ;  /* 0x0003880001157983 */ /* 0x000ee40000300800 */
[----:B-1----:R-:W-:-:S02]  /*93280*/  FMUL R0, R9, R28 ;  /* 0x0000001c09007220 */ /* 0x002fc40000400000 */
[----:B------:R-:W3:Y:S03]  /*93290*/  LDL.LU R28, [R1+0x38c] ;  /* 0x00038c00011c7983 */ /* 0x000ee60000300800 */
[----:B------:R0:W-:Y:S02]  /*932a0*/  STL [R1+0x1dc], R0 ;  /* 0x0001dc0001007387 */ /* 0x0001e40000100800 */
[C---:B0-----:R-:W-:Y:S02]  /*932b0*/  FMUL R0, R9.reuse, R4 ;  /* 0x0000000409007220 */ /* 0x041fe40000400000 */
[C---:B------:R-:W-:Y:S02]  /*932c0*/  FMUL R4, R9.reuse, R29 ;  /* 0x0000001d09047220 */ /* 0x040fe40000400000 */
[----:B------:R-:W3:Y:S01]  /*932d0*/  LDL.LU R29, [R1+0x394] ;  /* 0x00039400011d7983 */ /* 0x000ee20000300800 */
[----:B------:R0:W-:Y:S02]  /*932e0*/  STL [R1+0x1d8], R0 ;  /* 0x0001d80001007387 */ /* 0x0001e40000100800 */
[----:B------:R1:W-:Y:S02]  /*932f0*/  STL [R1+0x1d4], R4 ;  /* 0x0001d40401007387 */ /* 0x0003e40000100800 */
[----:B0-----:R-:W-:-:S02]  /*93300*/  FMUL R0, R9, R24 ;  /* 0x0000001809007220 */ /* 0x001fc40000400000 */
[----:B------:R-:W3:Y:S03]  /*93310*/  LDL.LU R24, [R1+0x39c] ;  /* 0x00039c0001187983 */ /* 0x000ee60000300800 */
[----:B------:R0:W-:Y:S02]  /*93320*/  STL [R1+0x1d0], R0 ;  /* 0x0001d00001007387 */ /* 0x0001e40000100800 */
[C---:B-1----:R-:W-:Y:S02]  /*93330*/  FMUL R4, R9.reuse, R27 ;  /* 0x0000001b09047220 */ /* 0x042fe40000400000 */
[----:B------:R-:W3:Y:S03]  /*93340*/  LDL.LU R27, [R1+0x3ac] ;  /* 0x0003ac00011b7983 */ /* 0x000ee60000300800 */
[----:B------:R-:W-:Y:S02]  /*93350*/  STL [R1+0x1cc], R4 ;  /* 0x0001cc0401007387 */ /* 0x000fe40000100800 */
[----:B------:R-:W3:Y:S02]  /*93360*/  LDL.LU R8, [R1+0x3b8] ;  /* 0x0003b80001087983 */ /* 0x000ee40000300800 */
[----:B------:R-:W3:Y:S02]  /*93370*/  LDL.LU R7, [R1+0x3c0] ;  /* 0x0003c00001077983 */ /* 0x000ee40000300800 */
[----:B0-----:R-:W-:-:S05]  /*93380*/  FMUL R0, R9, R22 ;  /* 0x0000001609007220 */ /* 0x001fca0000400000 */
[----:B------:R0:W-:Y:S01]  /*93390*/  STL [R1+0x1c8], R0 ;  /* 0x0001c80001007387 */ /* 0x0001e20000100800 */
[----:B------:R-:W3:Y:S02]  /*933a0*/  LDL.LU R6, [R1+0x3cc] ;  /* 0x0003cc0001067983 */ /* 0x000ee40000300800 */
[----:B------:R-:W3:Y:S01]  /*933b0*/  LDL.LU R5, [R1+0x3d4] ;  /* 0x0003d40001057983 */ /* 0x000ee20000300800 */
[----:B0-----:R-:W3:Y:S01]  /*933c0*/  LDL.LU R0, [R1+0x3dc] ;  /* 0x0003dc0001007983 */ /* 0x001ee20000300800 */
[----:B------:R-:W3:Y:S02]  /*933d0*/  LDL.LU R4, [R1+0x3e4] ;  /* 0x0003e40001047983 */ /* 0x000ee40000300800 */
[C---:B------:R-:W-:Y:S02]  /*933e0*/  FMUL R22, R9.reuse, R15 ;  /* 0x0000000f09167220 */ /* 0x040fe40000400000 */
[----:B------:R-:W3:Y:S03]  /*933f0*/  LDL.LU R15, [R1+0x390] ;  /* 0x00039000010f7983 */ /* 0x000ee60000300800 */
[----:B------:R4:W-:Y:S02]  /*93400*/  STL [R1+0x1c4], R22 ;  /* 0x0001c41601007387 */ /* 0x0009e40000100800 */
[----:B----4-:R-:W-:-:S02]  /*93410*/  FMUL R22, R9, R25 ;  /* 0x0000001909167220 */ /* 0x010fc40000400000 */
[----:B------:R-:W4:Y:S01]  /*93420*/  LDL.LU R9, [R1+0x3a4] ;  /* 0x0003a40001097983 */ /* 0x000f220000300800 */
[----:B------:R-:W2:Y:S01]  /*93430*/  MUFU.RCP R10, R10 ;  /* 0x0000000a000a7308 */ /* 0x000ea20000001000 */
[----:B------:R-:W4:Y:S02]  /*93440*/  LDL.LU R25, [R1+0x398] ;  /* 0x0003980001197983 */ /* 0x000f240000300800 */
[----:B------:R2:W-:Y:S02]  /*93450*/  STL [R1+0x1c0], R22 ;  /* 0x0001c01601007387 */ /* 0x0005e40000100800 */
[C---:B--2---:R-:W-:Y:S02]  /*93460*/  FMUL R22, R10.reuse, R23 ;  /* 0x000000170a167220 */ /* 0x044fe40000400000 */
[----:B------:R-:W2:Y:S03]  /*93470*/  LDL.LU R23, [R1+0x3a0] ;  /* 0x0003a00001177983 */ /* 0x000ea60000300800 */
[----:B------:R0:W-:Y:S02]  /*93480*/  STL [R1+0x8b0], R22 ;  /* 0x0008b01601007387 */ /* 0x0001e40000100800 */
[----:B0-----:R-:W2:Y:S01]  /*93490*/  LDL.LU R22, [R1+0x3a8] ;  /* 0x0003a80001167983 */ /* 0x001ea20000300800 */
[----:B------:R-:W-:-:S05]  /*934a0*/  FMUL R26, R10, R26 ;  /* 0x0000001a0a1a7220 */ /* 0x000fca0000400000 */
[----:B------:R0:W-:Y:S04]  /*934b0*/  STL [R1+0x8ac], R26 ;  /* 0x0008ac1a01007387 */ /* 0x0001e80000100800 */
[----:B0-----:R-:W2:Y:S01]  /*934c0*/  LDL.LU R26, [R1+0x3b0] ;  /* 0x0003b000011a7983 */ /* 0x001ea20000300800 */
[----:B---3--:R-:W-:-:S05]  /*934d0*/  FMUL R2, R10, R2 ;  /* 0x000000020a027220 */ /* 0x008fca0000400000 */
[----:B------:R0:W-:Y:S04]  /*934e0*/  STL [R1+0x8a8], R2 ;  /* 0x0008a80201007387 */ /* 0x0001e80000100800 */
[----:B0-----:R-:W3:Y:S01]  /*934f0*/  LDL.LU R2, [R1+0x3b4] ;  /* 0x0003b40001027983 */ /* 0x001ee20000300800 */
[C---:B------:R-:W-:Y:S02]  /*93500*/  FMUL R3, R10.reuse, R3 ;  /* 0x000000030a037220 */ /* 0x040fe40000400000 */
[----:B------:R-:W-:-:S03]  /*93510*/  FMUL R21, R10, R21 ;  /* 0x000000150a157220 */ /* 0x000fc60000400000 */
[----:B------:R0:W-:Y:S01]  /*93520*/  STL [R1+0x8a4], R3 ;  /* 0x0008a40301007387 */ /* 0x0001e20000100800 */
[----:B------:R-:W-:-:S03]  /*93530*/  FMUL R28, R10, R28 ;  /* 0x0000001c0a1c7220 */ /* 0x000fc60000400000 */
[----:B0-----:R-:W3:Y:S01]  /*93540*/  LDL.LU R3, [R1+0x3bc] ;  /* 0x0003bc0001037983 */ /* 0x001ee20000300800 */
[----:B------:R0:W-:Y:S01]  /*93550*/  STL [R1+0x8a0], R21 ;  /* 0x0008a01501007387 */ /* 0x0001e20000100800 */
[----:B------:R-:W1:Y:S02]  /*93560*/  MUFU.RCP R11, R11 ;  /* 0x0000000b000b7308 */ /* 0x000e640000001000 */
[----:B0-----:R-:W3:Y:S01]  /*93570*/  LDL.LU R21, [R1+0x3c4] ;  /* 0x0003c40001157983 */ /* 0x001ee20000300800 */
[----:B------:R0:W-:Y:S02]  /*93580*/  STL [R1+0x89c], R28 ;  /* 0x00089c1c01007387 */ /* 0x0001e40000100800 */
[C---:B------:R-:W-:Y:S01]  /*93590*/  FMUL R29, R10.reuse, R29 ;  /* 0x0000001d0a1d7220 */ /* 0x040fe20000400000 */
[----:B0-----:R-:W3:Y:S04]  /*935a0*/  LDL.LU R28, [R1+0x3c8] ;  /* 0x0003c800011c7983 */ /* 0x001ee80000300800 */
[----:B------:R0:W-:Y:S01]  /*935b0*/  STL [R1+0x898], R29 ;  /* 0x0008981d01007387 */ /* 0x0001e20000100800 */
[----:B------:R-:W-:-:S03]  /*935c0*/  FMUL R24, R10, R24 ;  /* 0x000000180a187220 */ /* 0x000fc60000400000 */
[----:B0-----:R-:W3:Y:S02]  /*935d0*/  LDL.LU R29, [R1+0x3d0] ;  /* 0x0003d000011d7983 */ /* 0x001ee40000300800 */
[----:B------:R0:W-:Y:S02]  /*935e0*/  STL [R1+0x894], R24 ;  /* 0x0008941801007387 */ /* 0x0001e40000100800 */
[----:B0-----:R-:W3:Y:S01]  /*935f0*/  LDL.LU R24, [R1+0x3d8] ;  /* 0x0003d80001187983 */ /* 0x001ee20000300800 */
[----:B----4-:R-:W-:-:S05]  /*93600*/  FMUL R9, R10, R9 ;  /* 0x000000090a097220 */ /* 0x010fca0000400000 */
[----:B------:R0:W-:Y:S02]  /*93610*/  STL [R1+0x1bc], R9 ;  /* 0x0001bc0901007387 */ /* 0x0001e40000100800 */
[C---:B0-----:R-:W-:Y:S02]  /*93620*/  FMUL R9, R10.reuse, R27 ;  /* 0x0000001b0a097220 */ /* 0x041fe40000400000 */
[----:B------:R-:W4:Y:S03]  /*93630*/  LDL.LU R27, [R1+0x3e0] ;  /* 0x0003e000011b7983 */ /* 0x000f260000300800 */
[----:B------:R0:W-:Y:S02]  /*93640*/  STL [R1+0x1b8], R9 ;  /* 0x0001b80901007387 */ /* 0x0001e40000100800 */
[C---:B0-----:R-:W-:Y:S02]  /*93650*/  FMUL R9, R10.reuse, R8 ;  /* 0x000000080a097220 */ /* 0x041fe40000400000 */
[----:B------:R-:W-:-:S02]  /*93660*/  FMUL R8, R10, R7 ;  /* 0x000000070a087220 */ /* 0x000fc40000400000 */
[C---:B------:R-:W-:Y:S02]  /*93670*/  FMUL R7, R10.reuse, R6 ;  /* 0x000000060a077220 */ /* 0x040fe40000400000 */
[C---:B------:R-:W-:Y:S02]  /*93680*/  FMUL R6, R10.reuse, R5 ;  /* 0x000000050a067220 */ /* 0x040fe40000400000 */
[C---:B------:R-:W-:Y:S01]  /*93690*/  FMUL R5, R10.reuse, R0 ;  /* 0x000000000a057220 */ /* 0x040fe20000400000 */
[----:B------:R-:W-:Y:S01]  /*936a0*/  STL [R1+0x1b4], R9 ;  /* 0x0001b40901007387 */ /* 0x000fe20000100800 */
[----:B------:R-:W-:Y:S02]  /*936b0*/  FMUL R0, R10, R4 ;  /* 0x000000040a007220 */ /* 0x000fe40000400000 */
[----:B------:R-:W-:Y:S02]  /*936c0*/  STL [R1+0x1b0], R8 ;  /* 0x0001b00801007387 */ /* 0x000fe40000100800 */
[----:B------:R-:W-:Y:S01]  /*936d0*/  STL [R1+0x1a4], R7 ;  /* 0x0001a40701007387 */ /* 0x000fe20000100800 */
[----:B------:R-:W-:Y:S01]  /*936e0*/  STL [R1+0x1a0], R6 ;  /* 0x0001a00601007387 */ /* 0x000fe20000100800 */
[----:B------:R-:W-:Y:S02]  /*936f0*/  STL [R1+0x194], R5 ;  /* 0x0001940501007387 */ /* 0x000fe40000100800 */
[----:B-1----:R-:W-:-:S02]  /*93700*/  FMUL R4, R11, R15 ;  /* 0x0000000f0b047220 */ /* 0x002fc40000400000 */
[----:B------:R0:W-:Y:S01]  /*93710*/  STL [R1+0x188], R0 ;  /* 0x0001880001007387 */ /* 0x0001e20000100800 */
[----:B------:R-:W4:Y:S02]  /*93720*/  LDL.LU R15, [R1+0x3e8] ;  /* 0x0003e800010f7983 */ /* 0x000f240000300800 */
[----:B------:R-:W-:Y:S02]  /*93730*/  STL [R1+0x890], R4 ;  /* 0x0008900401007387 */ /* 0x000fe40000100800 */
[----:B------:R-:W4:Y:S02]  /*93740*/  LDL.LU R10, [R1+0x3ec] ;  /* 0x0003ec00010a7983 */ /* 0x000f240000300800 */
[C---:B0-----:R-:W-:Y:S02]  /*93750*/  FMUL R0, R11.reuse, R25 ;  /* 0x000000190b007220 */ /* 0x041fe40000400000 */
[----:B------:R-:W4:Y:S03]  /*93760*/  LDL.LU R25, [R1+0x3f0] ;  /* 0x0003f00001197983 */ /* 0x000f260000300800 */
[----:B------:R2:W-:Y:S02]  /*93770*/  STL [R1+0x88c], R0 ;  /* 0x00088c0001007387 */ /* 0x0005e40000100800 */
[----:B--2---:R-:W-:-:S02]  /*93780*/  FMUL R0, R11, R23 ;  /* 0x000000170b007220 */ /* 0x004fc40000400000 */
[----:B------:R-:W2:Y:S03]  /*93790*/  LDL.LU R23, [R1+0x3f4] ;  /* 0x0003f40001177983 */ /* 0x000ea60000300800 */
[----:B------:R0:W-:Y:S02]  /*937a0*/  STL [R1+0x888], R0 ;  /* 0x0008880001007387 */ /* 0x0001e40000100800 */
[C---:B------:R-:W-:Y:S02]  /*937b0*/  FMUL R4, R11.reuse, R22 ;  /* 0x000000160b047220 */ /* 0x040fe40000400000 */
[C---:B0-----:R-:W-:Y:S02]  /*937c0*/  FMUL R0, R11.reuse, R26 ;  /* 0x0000001a0b007220 */ /* 0x041fe40000400000 */
[----:B------:R-:W2:Y:S01]  /*937d0*/  LDL.LU R26, [R1+0x3f8] ;  /* 0x0003f800011a7983 */ /* 0x000ea20000300800 */
[----:B------:R3:W-:Y:S02]  /*937e0*/  STL [R1+0x884], R4 ;  /* 0x0008840401007387 */ /* 0x0007e40000100800 */
[----:B------:R0:W-:Y:S02]  /*937f0*/  STL [R1+0x87c], R0 ;  /* 0x00087c0001007387 */ /* 0x0001e40000100800 */
[----:B---3--:R-:W-:-:S02]  /*93800*/  FMUL R4, R11, R2 ;  /* 0x000000020b047220 */ /* 0x008fc40000400000 */
[----:B------:R-:W3:Y:S03]  /*93810*/  LDL.LU R2, [R1+0x3fc] ;  /* 0x0003fc0001027983 */ /* 0x000ee60000300800 */
[----:B------:R1:W-:Y:S02]  /*93820*/  STL [R1+0x878], R4 ;  /* 0x0008780401007387 */ /* 0x0003e40000100800 */
[----:B------:R-:W3:Y:S02]  /*93830*/  LDL.LU R22, [R1+0x400] ;  /* 0x0004000001167983 */ /* 0x000ee40000300800 */
[C---:B0-----:R-:W-:Y:S02]  /*93840*/  FMUL R0, R11.reuse, R3 ;  /* 0x000000030b007220 */ /* 0x041fe40000400000 */
[----:B------:R-:W3:Y:S03]  /*93850*/  LDL.LU R3, [R1+0x404] ;  /* 0x0004040001037983 */ /* 0x000ee60000300800 */
[----:B------:R0:W-:Y:S02]  /*93860*/  STL [R1+0x874], R0 ;  /* 0x0008740001007387 */ /* 0x0001e40000100800 */
[----:B-1----:R-:W-:-:S02]  /*93870*/  FMUL R4, R11, R21 ;  /* 0x000000150b047220 */ /* 0x002fc40000400000 */
[C---:B0-----:R-:W-:Y:S02]  /*93880*/  FMUL R0, R11.reuse, R28 ;  /* 0x0000001c0b007220 */ /* 0x041fe40000400000 */
        /* <DEDUP_REMOVED lines=10> */
[----:B------:R-:W3:Y:S02]  /*93930*/  LDL.LU R8, [R1+0x464] ;  /* 0x0004640001087983 */ /* 0x000ee40000300800 */
[----:B------:R-:W3:Y:S02]  /*93940*/  LDL.LU R7, [R1+0x46c] ;  /* 0x00046c0001077983 */ /* 0x000ee40000300800 */
[----:B----4-:R-:W-:-:S05]  /*93950*/  FMUL R0, R11, R27 ;  /* 0x0000001b0b007220 */ /* 0x010fca0000400000 */
[----:B------:R0:W-:Y:S01]  /*93960*/  STL [R1+0x198], R0 ;  /* 0x0001980001007387 */ /* 0x0001e20000100800 */
[----:B------:R-:W4:Y:S02]  /*93970*/  LDL.LU R6, [R1+0x550] ;  /* 0x0005500001067983 */ /* 0x000f240000300800 */
[----:B------:R-:W4:Y:S01]  /*93980*/  LDL.LU R5, [R1+0x554] ;  /* 0x0005540001057983 */ /* 0x000f220000300800 */
[----:B0-----:R-:W4:Y:S01]  /*93990*/  LDL.LU R0, [R1+0x560] ;  /* 0x0005600001007983 */ /* 0x001f220000300800 */
[----:B------:R-:W4:Y:S02]  /*939a0*/  LDL.LU R4, [R1+0x564] ;  /* 0x0005640001047983 */ /* 0x000f240000300800 */
[----:B------:R-:W4:Y:S02]  /*939b0*/  LDL.LU R21, [R1+0x56c] ;  /* 0x00056c0001157983 */ /* 0x000f240000300800 */
[----:B------:R-:W4:Y:S02]  /*939c0*/  LDL.LU R27, [R1+0x574] ;  /* 0x00057400011b7983 */ /* 0x000f240000300800 */
[----:B------:R-:W-:-:S05]  /*939d0*/  FMUL R15, R11, R15 ;  /* 0x0000000f0b0f7220 */ /* 0x000fca0000400000 */
[----:B------:R0:W-:Y:S04]  /*939e0*/  STL [R1+0x190], R15 ;  /* 0x0001900f01007387 */ /* 0x0001e80000100800 */
[----:B0-----:R-:W4:Y:S01]  /*939f0*/  LDL.LU R15, [R1+0x450] ;  /* 0x00045000010f7983 */ /* 0x001f220000300800 */
[----:B------:R-:W-:-:S05]  /*93a00*/  FMUL R10, R11, R10 ;  /* 0x0000000a0b0a7220 */ /* 0x000fca0000400000 */
[----:B------:R0:W-:Y:S02]  /*93a10*/  STL [R1+0x18c], R10 ;  /* 0x00018c0a01007387 */ /* 0x0001e40000100800 */
[C---:B0-----:R-:W-:Y:S02]  /*93a20*/  FMUL R10, R11.reuse, R25 ;  /* 0x000000190b0a7220 */ /* 0x041fe40000400000 */
[----:B------:R-:W4:Y:S03]  /*93a30*/  LDL.LU R25, [R1+0x458] ;  /* 0x0004580001197983 */ /* 0x000f260000300800 */
[----:B------:R2:W-:Y:S02]  /*93a40*/  STL [R1+0x184], R10 ;  /* 0x0001840a01007387 */ /* 0x0005e40000100800 */
[----:B--2---:R-:W-:Y:S02]  /*93a50*/  FMUL R10, R11, R23 ;  /* 0x000000170b0a7220 */ /* 0x004fe40000400000 */
[----:B------:R-:W2:Y:S01]  /*93a60*/  LDL.LU R23, [R1+0x460] ;  /* 0x0004600001177983 */ /* 0x000ea20000300800 */
[----:B------:R-:W0:Y:S02]  /*93a70*/  MUFU.RCP R12, R12 ;  /* 0x0000000c000c7308 */ /* 0x000e240000001000 */
[----:B------:R3:W-:Y:S06]  /*93a80*/  STL [R1+0x180], R10 ;  /* 0x0001800a01007387 */ /* 0x0007ec0000100800 */
[----:B------:R-:W1:Y:S01]  /*93a90*/  MUFU.RCP R13, R13 ;  /* 0x0000000d000d7308 */ /* 0x000e620000001000 */
[----:B0-----:R-:W-:-:S02]  /*93aa0*/  FMUL R11, R12, R26 ;  /* 0x0000001a0c0b7220 */ /* 0x001fc40000400000 */
[----:B------:R-:W2:Y:S03]  /*93ab0*/  LDL.LU R26, [R1+0x468] ;  /* 0x00046800011a7983 */ /* 0x000ea60000300800 */
[----:B------:R0:W-:Y:S02]  /*93ac0*/  STL [R1+0x3f0], R11 ;  /* 0x0003f00b01007387 */ /* 0x0001e40000100800 */
[C---:B---3--:R-:W-:Y:S02]  /*93ad0*/  FMUL R10, R12.reuse, R2 ;  /* 0x000000020c0a7220 */ /* 0x048fe40000400000 */
[----:B------:R-:W3:Y:S01]  /*93ae0*/  LDL.LU R2, [R1+0x520] ;  /* 0x0005200001027983 */ /* 0x000ee20000300800 */
[C---:B0-----:R-:W-:Y:S02]  /*93af0*/  FMUL R11, R12.reuse, R22 ;  /* 0x000000160c0b7220 */ /* 0x041fe40000400000 */
[----:B------:R0:W-:Y:S02]  /*93b00*/  STL [R1+0x3ec], R10 ;  /* 0x0003ec0a01007387 */ /* 0x0001e40000100800 */
[----:B------:R-:W3:Y:S01]  /*93b10*/  LDL.LU R22, [R1+0x530] ;  /* 0x0005300001167983 */ /* 0x000ee20000300800 */
[----:B------:R-:W-:Y:S01]  /*93b20*/  STL [R1+0x3e8], R11 ;  /* 0x0003e80b01007387 */ /* 0x000fe20000100800 */
[----:B0-----:R-:W-:-:S03]  /*93b30*/  FMUL R10, R12, R3 ;  /* 0x000000030c0a7220 */ /* 0x001fc60000400000 */
[----:B------:R-:W3:Y:S02]  /*93b40*/  LDL.LU R3, [R1+0x534] ;  /* 0x0005340001037983 */ /* 0x000ee40000300800 */
[----:B------:R0:W-:Y:S02]  /*93b50*/  STL [R1+0x3e4], R10 ;  /* 0x0003e40a01007387 */ /* 0x0001e40000100800 */
[C---:B0-----:R-:W-:Y:S02]  /*93b60*/  FMUL R10, R12.reuse, R28 ;  /* 0x0000001c0c0a7220 */ /* 0x041fe40000400000 */
[----:B------:R-:W3:Y:S03]  /*93b70*/  LDL.LU R28, [R1+0x540] ;  /* 0x00054000011c7983 */ /* 0x000ee60000300800 */
[----:B------:R0:W-:Y:S02]  /*93b80*/  STL [R1+0x3e0], R10 ;  /* 0x0003e00a01007387 */ /* 0x0001e40000100800 */
[----:B------:R-:W-:-:S02]  /*93b90*/  FMUL R11, R12, R29 ;  /* 0x0000001d0c0b7220 */ /* 0x000fc40000400000 */
[C---:B0-----:R-:W-:Y:S01]  /*93ba0*/  FMUL R10, R12.reuse, R9 ;  /* 0x000000090c0a7220 */ /* 0x041fe20000400000 */
[----:B------:R-:W3:Y:S02]  /*93bb0*/  LDL.LU R29, [R1+0x544] ;  /* 0x00054400011d7983 */ /* 0x000ee40000300800 */
[----:B------:R-:W-:Y:S02]  /*93bc0*/  STL [R1+0x3dc], R11 ;  /* 0x0003dc0b01007387 */ /* 0x000fe40000100800 */
[C---:B------:R-:W-:Y:S02]  /*93bd0*/  FMUL R9, R12.reuse, R24 ;  /* 0x000000180c097220 */ /* 0x040fe40000400000 */
[----:B------:R-:W3:Y:S01]  /*93be0*/  LDL.LU R24, [R1+0x558] ;  /* 0x0005580001187983 */ /* 0x000ee20000300800 */
[----:B------:R0:W-:Y:S02]  /*93bf0*/  STL [R1+0x3d8], R10 ;  /* 0x0003d80a01007387 */ /* 0x0001e40000100800 */
[----:B------:R1:W-:Y:S02]  /*93c00*/  STL [R1+0x3d4], R9 ;  /* 0x0003d40901007387 */ /* 0x0003e40000100800 */
[----:B0-----:R-:W-:-:S02]  /*93c10*/  FMUL R10, R12, R8 ;  /* 0x000000080c0a7220 */ /* 0x001fc40000400000 */
[----:B-1----:R-:W-:-:S03]  /*93c20*/  FMUL R9, R12, R7 ;  /* 0x000000070c097220 */ /* 0x002fc60000400000 */
[----:B------:R-:W-:Y:S02]  /*93c30*/  STL [R1+0x17c], R10 ;  /* 0x00017c0a01007387 */ /* 0x000fe40000100800 */
[----:B------:R-:W-:Y:S02]  /*93c40*/  STL [R1+0x178], R9 ;  /* 0x0001780901007387 */ /* 0x000fe40000100800 */
[C---:B----4-:R-:W-:Y:S02]  /*93c50*/  FMUL R8, R12.reuse, R6 ;  /* 0x000000060c087220 */ /* 0x050fe40000400000 */
[----:B------:R-:W-:-:S03]  /*93c60*/  FMUL R7, R12, R5 ;  /* 0x000000050c077220 */ /* 0x000fc60000400000 */
[----:B------:R-:W-:Y:S01]  /*93c70*/  STL [R1+0x174], R8 ;  /* 0x0001740801007387 */ /* 0x000fe20000100800 */
[C---:B------:R-:W-:Y:S02]  /*93c80*/  FMUL R6, R12.reuse, R0 ;  /* 0x000000000c067220 */ /* 0x040fe40000400000 */
[C---:B------:R-:W-:Y:S02]  /*93c90*/  FMUL R5, R12.reuse, R4 ;  /* 0x000000040c057220 */ /* 0x040fe40000400000 */
[C---:B------:R-:W-:Y:S02]  /*93ca0*/  FMUL R0, R12.reuse, R21 ;  /* 0x000000150c007220 */ /* 0x040fe40000400000 */
[----:B------:R-:W-:Y:S01]  /*93cb0*/  FMUL R4, R12, R27 ;  /* 0x0000001b0c047220 */ /* 0x000fe20000400000 */
[----:B------:R-:W-:Y:S01]  /*93cc0*/  STL [R1+0x170], R7 ;  /* 0x0001700701007387 */ /* 0x000fe20000100800 */
[----:B------:R-:W-:Y:S02]  /*93cd0*/  STL [R1+0x164], R6 ;  /* 0x0001640601007387 */ /* 0x000fe40000100800 */
[----:B------:R-:W-:Y:S02]  /*93ce0*/  STL [R1+0x160], R5 ;  /* 0x0001600501007387 */ /* 0x000fe40000100800 */
[----:B------:R0:W-:Y:S01]  /*93cf0*/  STL [R1+0x154], R0 ;  /* 0x0001540001007387 */ /* 0x0001e20000100800 */
[----:B------:R1:W-:Y:S01]  /*93d00*/  STL [R1+0x148], R4 ;  /* 0x0001480401007387 */ /* 0x0003e20000100800 */
[----:B0-----:R-:W-:-:S03]  /*93d10*/  FMUL R0, R13, R15 ;  /* 0x0000000f0d007220 */ /* 0x001fc60000400000 */
[----:B------:R-:W4:Y:S01]  /*93d20*/  LDL.LU R15, [R1+0x568] ;  /* 0x00056800010f7983 */ /* 0x000f220000300800 */
[----:B------:R-:W4:Y:S02]  /*93d30*/  LDL.LU R27, [R1+0x570] ;  /* 0x00057000011b7983 */ /* 0x000f240000300800 */
[----:B------:R2:W-:Y:S02]  /*93d40*/  STL [R1+0x3d0], R0 ;  /* 0x0003d00001007387 */ /* 0x0005e40000100800 */
[C---:B-1----:R-:W-:Y:S02]  /*93d50*/  FMUL R4, R13.reuse, R25 ;  /* 0x000000190d047220 */ /* 0x042fe40000400000 */
[----:B------:R-:W4:Y:S03]  /*93d60*/  LDL.LU R25, [R1+0x578] ;  /* 0x0005780001197983 */ /* 0x000f260000300800 */
[----:B------:R0:W-:Y:S02]  /*93d70*/  STL [R1+0x3cc], R4 ;  /* 0x0003cc0401007387 */ /* 0x0001e40000100800 */
[----:B------:R-:W4:Y:S02]  /*93d80*/  LDL.LU R12, [R1+0x57c] ;  /* 0x00057c00010c7983 */ /* 0x000f240000300800 */
[----:B--2---:R-:W-:-:S02]  /*93d90*/  FMUL R0, R13, R23 ;  /* 0x000000170d007220 */ /* 0x004fc40000400000 */
[----:B------:R-:W2:Y:S03]  /*93da0*/  LDL.LU R23, [R1+0x580] ;  /* 0x0005800001177983 */ /* 0x000ea60000300800 */
[----:B------:R3:W-:Y:S02]  /*93db0*/  STL [R1+0x3c8], R0 ;  /* 0x0003c80001007387 */ /* 0x0007e40000100800 */
[----:B------:R-:W2:Y:S02]  /*93dc0*/  LDL.LU R11, [R1+0x584] ;  /* 0x00058400010b7983 */ /* 0x000ea40000300800 */
[----:B0-----:R-:W-:-:S05]  /*93dd0*/  FMUL R4, R13, R26 ;  /* 0x0000001a0d047220 */ /* 0x001fca0000400000 */
[----:B------:R0:W-:Y:S01]  /*93de0*/  STL [R1+0x3c4], R4 ;  /* 0x0003c40401007387 */ /* 0x0001e20000100800 */
[----:B------:R-:W2:Y:S02]  /*93df0*/  LDL.LU R26, [R1+0x588] ;  /* 0x00058800011a7983 */ /* 0x000ea40000300800 */
[C---:B---3--:R-:W-:Y:S02]  /*93e00*/  FMUL R0, R13.reuse, R2 ;  /* 0x000000020d007220 */ /* 0x048fe40000400000 */
[----:B------:R-:W3:Y:S01]  /*93e10*/  LDL.LU R2, [R1+0x58c] ;  /* 0x00058c0001027983 */ /* 0x000ee20000300800 */
[C---:B0-----:R-:W-:Y:S02]  /*93e20*/  FMUL R4, R13.reuse, R22 ;  /* 0x000000160d047220 */ /* 0x041fe40000400000 */
[----:B------:R0:W-:Y:S02]  /*93e30*/  STL [R1+0x3c0], R0 ;  /* 0x0003c00001007387 */ /* 0x0001e40000100800 */
[----:B0-----:R-:W-:-:S02]  /*93e40*/  FMUL R0, R13, R3 ;  /* 0x000000030d007220 */ /* 0x001fc40000400000 */
        /* <DEDUP_REMOVED lines=12> */
[----:B0-----:R-:W-:-:S05]  /*93f10*/  FMUL R0, R13, R24 ;  /* 0x000000180d007220 */ /* 0x001fca0000400000 */
[----:B------:R0:W-:Y:S01]  /*93f20*/  STL [R1+0x168], R0 ;  /* 0x0001680001007387 */ /* 0x0001e20000100800 */
[----:B------:R-:W3:Y:S02]  /*93f30*/  LDL.LU R7, [R1+0x5c0] ;  /* 0x0005c00001077983 */ /* 0x000ee40000300800 */
[----:B------:R-:W3:Y:S02]  /*93f40*/  LDL.LU R6, [R1+0x5c8] ;  /* 0x0005c80001067983 */ /* 0x000ee40000300800 */
[----:B------:R-:W3:Y:S01]  /*93f50*/  LDL.LU R5, [R1+0x5d4] ;  /* 0x0005d40001057983 */ /* 0x000ee20000300800 */
[----:B0-----:R-:W3:Y:S01]  /*93f60*/  LDL.LU R0, [R1+0x5dc] ;  /* 0x0005dc0001007983 */ /* 0x001ee20000300800 */
[----:B------:R-:W3:Y:S02]  /*93f70*/  LDL.LU R4, [R1+0x5e8] ;  /* 0x0005e80001047983 */ /* 0x000ee40000300800 */
[----:B------:R-:W3:Y:S02]  /*93f80*/  LDL.LU R21, [R1+0x5f0] ;  /* 0x0005f00001157983 */ /* 0x000ee40000300800 */
[----:B------:R-:W3:Y:S01]  /*93f90*/  LDL.LU R22, [R1+0x5f8] ;  /* 0x0005f80001167983 */ /* 0x000ee20000300800 */
[----:B------:R-:W3:Y:S01]  /*93fa0*/  LDL.LU R24, [R1+0x600] ;  /* 0x0006000001187983 */ /* 0x000ee20000300800 */
[----:B----4-:R-:W-:-:S05]  /*93fb0*/  FMUL R15, R13, R15 ;  /* 0x0000000f0d0f7220 */ /* 0x010fca0000400000 */
[----:B------:R0:W-:Y:S04]  /*93fc0*/  STL [R1+0x15c], R15 ;  /* 0x00015c0f01007387 */ /* 0x0001e80000100800 */
[----:B0-----:R-:W4:Y:S01]  /*93fd0*/  LDL.LU R15, [R1+0x1870] ;  /* 0x00187000010f7983 */ /* 0x001f220000300800 */
[----:B------:R-:W-:-:S05]  /*93fe0*/  FMUL R27, R13, R27 ;  /* 0x0000001b0d1b7220 */ /* 0x000fca0000400000 */
[----:B------:R0:W-:Y:S04]  /*93ff0*/  STL [R1+0x158], R27 ;  /* 0x0001581b01007387 */ /* 0x0001e80000100800 */
[----:B0-----:R-:W4:Y:S01]  /*94000*/  LDL.LU R27, [R1+0x5a0] ;  /* 0x0005a000011b7983 */ /* 0x001f220000300800 */
[C---:B------:R-:W-:Y:S02]  /*94010*/  FMUL R25, R13.reuse, R25 ;  /* 0x000000190d197220 */ /* 0x040fe40000400000 */
[----:B------:R-:W-:-:S03]  /*94020*/  FMUL R12, R13, R12 ;  /* 0x0000000c0d0c7220 */ /* 0x000fc60000400000 */
[----:B------:R0:W-:Y:S04]  /*94030*/  STL [R1+0x150], R25 ;  /* 0x0001501901007387 */ /* 0x0001e80000100800 */
[----:B0-----:R-:W4:Y:S01]  /*94040*/  LDL.LU R25, [R1+0x5b4] ;  /* 0x0005b40001197983 */ /* 0x001f220000300800 */
[----:B------:R2:W-:Y:S02]  /*94050*/  STL [R1+0x14c], R12 ;  /* 0x00014c0c01007387 */ /* 0x0005e40000100800 */
[C---:B--2---:R-:W-:Y:S02]  /*94060*/  FMUL R12, R13.reuse, R23 ;  /* 0x000000170d0c7220 */ /* 0x044fe40000400000 */
[----:B------:R-:W2:Y:S01]  /*94070*/  LDL.LU R23, [R1+0x5bc] ;  /* 0x0005bc0001177983 */ /* 0x000ea20000300800 */
[----:B------:R-:W0:Y:S01]  /*94080*/  MUFU.RCP R14, R14 ;  /* 0x0000000e000e7308 */ /* 0x000e220000001000 */
[----:B------:R-:W-:-:S02]  /*94090*/  FMUL R11, R13, R11 ;  /* 0x0000000b0d0b7220 */ /* 0x000fc40000400000 */
[----:B------:R0:W-:Y:S03]  /*940a0*/  STL [R1+0x144], R12 ;  /* 0x0001440c01007387 */ /* 0x0001e60000100800 */
[----:B------:R3:W-:Y:S01]  /*940b0*/  STL [R1+0x140], R11 ;  /* 0x0001400b01007387 */ /* 0x0007e20000100800 */
[----:B0-----:R-:W-:-:S03]  /*940c0*/  FMUL R12, R14, R26 ;  /* 0x0000001a0e0c7220 */ /* 0x001fc60000400000 */
[----:B------:R-:W2:Y:S02]  /*940d0*/  LDL.LU R26, [R1+0x5c4] ;  /* 0x0005c400011a7983 */ /* 0x000ea40000300800 */
[----:B------:R0:W-:Y:S02]  /*940e0*/  STL [R1+0x3b0], R12 ;  /* 0x0003b00c01007387 */ /* 0x0001e40000100800 */
[C---:B---3--:R-:W-:Y:S02]  /*940f0*/  FMUL R11, R14.reuse, R2 ;  /* 0x000000020e0b7220 */ /* 0x048fe40000400000 */
[----:B------:R-:W3:Y:S03]  /*94100*/  LDL.LU R2, [R1+0x5cc] ;  /* 0x0005cc0001027983 */ /* 0x000ee60000300800 */
[----:B------:R1:W-:Y:S02]  /*94110*/  STL [R1+0x3ac], R11 ;  /* 0x0003ac0b01007387 */ /* 0x0003e40000100800 */
[----:B0-----:R-:W-:-:S02]  /*94120*/  FMUL R12, R14, R3 ;  /* 0x000000030e0c7220 */ /* 0x001fc40000400000 */
[----:B------:R-:W3:Y:S03]  /*94130*/  LDL.LU R3, [R1+0x5d0] ;  /* 0x0005d00001037983 */ /* 0x000ee60000300800 */
[----:B------:R-:W-:Y:S02]  /*94140*/  STL [R1+0x3a8], R12 ;  /* 0x0003a80c01007387 */ /* 0x000fe40000100800 */
[C---:B-1----:R-:W-:Y:S02]  /*94150*/  FMUL R11, R14.reuse, R28 ;  /* 0x0000001c0e0b7220 */ /* 0x042fe40000400000 */
        /* <DEDUP_REMOVED lines=9> */
[C---:B------:R-:W-:Y:S02]  /*941f0*/  FMUL R8, R14.reuse, R7 ;  /* 0x000000070e087220 */ /* 0x040fe40000400000 */
[----:B------:R-:W-:-:S02]  /*94200*/  FMUL R7, R14, R6 ;  /* 0x000000060e077220 */ /* 0x000fc40000400000 */
[C---:B------:R-:W-:Y:S01]  /*94210*/  FMUL R5, R14.reuse, R5 ;  /* 0x000000050e057220 */ /* 0x040fe20000400000 */
[----:B------:R-:W-:Y:S01]  /*94220*/  STL [R1+0x398], R10 ;  /* 0x0003980a01007387 */ /* 0x000fe20000100800 */
[----:B------:R-:W-:Y:S02]  /*94230*/  STL [R1+0x394], R9 ;  /* 0x0003940901007387 */ /* 0x000fe40000100800 */
[----:B------:R-:W-:Y:S02]  /*94240*/  STL [R1+0x138], R8 ;  /* 0x0001380801007387 */ /* 0x000fe40000100800 */
[----:B------:R-:W-:Y:S01]  /*94250*/  STL [R1+0x134], R7 ;  /* 0x0001340701007387 */ /* 0x000fe20000100800 */
[----:B------:R0:W-:Y:S01]  /*94260*/  STL [R1+0x130], R5 ;  /* 0x0001300501007387 */ /* 0x0001e20000100800 */
[C---:B------:R-:W-:Y:S02]  /*94270*/  FMUL R6, R14.reuse, R0 ;  /* 0x000000000e067220 */ /* 0x040fe40000400000 */
[----:B------:R-:W-:-:S03]  /*94280*/  FMUL R0, R14, R4 ;  /* 0x000000040e007220 */ /* 0x000fc60000400000 */
[----:B------:R-:W-:Y:S01]  /*94290*/  STL [R1+0x12c], R6 ;  /* 0x00012c0601007387 */ /* 0x000fe20000100800 */
[----:B0-----:R-:W-:-:S03]  /*942a0*/  FMUL R5, R14, R21 ;  /* 0x000000150e057220 */ /* 0x001fc60000400000 */
[----:B------:R0:W-:Y:S04]  /*942b0*/  STL [R1+0x120], R0 ;  /* 0x0001200001007387 */ /* 0x0001e80000100800 */
[----:B------:R-:W-:Y:S01]  /*942c0*/  STL [R1+0x11c], R5 ;  /* 0x00011c0501007387 */ /* 0x000fe20000100800 */
[C---:B------:R-:W-:Y:S02]  /*942d0*/  FMUL R4, R14.reuse, R22 ;  /* 0x000000160e047220 */ /* 0x040fe40000400000 */
[----:B0-----:R-:W-:Y:S02]  /*942e0*/  FMUL R0, R14, R24 ;  /* 0x000000180e007220 */ /* 0x001fe40000400000 */
[----:B------:R-:W3:Y:S01]  /*942f0*/  LDL.LU R24, [R1+0x5e4] ;  /* 0x0005e40001187983 */ /* 0x000ee20000300800 */
[----:B------:R0:W-:Y:S02]  /*94300*/  STL [R1+0x110], R4 ;  /* 0x0001100401007387 */ /* 0x0001e40000100800 */
[----:B------:R1:W-:Y:S01]  /*94310*/  STL [R1+0x104], R0 ;  /* 0x0001040001007387 */ /* 0x0003e20000100800 */
[----:B----4-:R-:W0:Y:S02]  /*94320*/  MUFU.RCP R15, R15 ;  /* 0x0000000f000f7308 */ /* 0x010e240000001000 */
[----:B0-----:R-:W-:-:S02]  /*94330*/  FMUL R4, R15, R27 ;  /* 0x0000001b0f047220 */ /* 0x001fc40000400000 */
[----:B------:R-:W4:Y:S03]  /*94340*/  LDL.LU R27, [R1+0x5ec] ;  /* 0x0005ec00011b7983 */ /* 0x000f260000300800 */
[----:B------:R-:W-:Y:S02]  /*94350*/  STL [R1+0x390], R4 ;  /* 0x0003900401007387 */ /* 0x000fe40000100800 */
[----:B------:R-:W4:Y:S02]  /*94360*/  LDL.LU R14, [R1+0x5f4] ;  /* 0x0005f400010e7983 */ /* 0x000f240000300800 */
[C---:B-1----:R-:W-:Y:S02]  /*94370*/  FMUL R0, R15.reuse, R25 ;  /* 0x000000190f007220 */ /* 0x042fe40000400000 */
[----:B------:R-:W4:Y:S03]  /*94380*/  LDL.LU R25, [R1+0x5fc] ;  /* 0x0005fc0001197983 */ /* 0x000f260000300800 */
[----:B------:R2:W-:Y:S02]  /*94390*/  STL [R1+0x38c], R0 ;  /* 0x00038c0001007387 */ /* 0x0005e40000100800 */
[----:B------:R-:W4:Y:S02]  /*943a0*/  LDL.LU R13, [R1+0x604] ;  /* 0x00060400010d7983 */ /* 0x000f240000300800 */
[----:B------:R-:W4:Y:S02]  /*943b0*/  LDL.LU R12, [R1+0x608] ;  /* 0x00060800010c7983 */ /* 0x000f240000300800 */
[----:B--2---:R-:W-:-:S05]  /*943c0*/  FMUL R0, R15, R23 ;  /* 0x000000170f007220 */ /* 0x004fca0000400000 */
[----:B------:R3:W-:Y:S01]  /*943d0*/  STL [R1+0x388], R0 ;  /* 0x0003880001007387 */ /* 0x0007e20000100800 */
[----:B------:R-:W2:Y:S02]  /*943e0*/  LDL.LU R11, [R1+0x60c] ;  /* 0x00060c00010b7983 */ /* 0x000ea40000300800 */
[----:B------:R-:W2:Y:S02]  /*943f0*/  LDL.LU R23, [R1+0x610] ;  /* 0x0006100001177983 */ /* 0x000ea40000300800 */
[C---:B------:R-:W-:Y:S02]  /*94400*/  FMUL R4, R15.reuse, R26 ;  /* 0x0000001a0f047220 */ /* 0x040fe40000400000 */
[C---:B---3--:R-:W-:Y:S02]  /*94410*/  FMUL R0, R15.reuse, R2 ;  /* 0x000000020f007220 */ /* 0x048fe40000400000 */
[----:B------:R-:W3:Y:S01]  /*94420*/  LDL.LU R2, [R1+0x614] ;  /* 0x0006140001027983 */ /* 0x000ee20000300800 */
[----:B------:R0:W-:Y:S02]  /*94430*/  STL [R1+0x384], R4 ;  /* 0x0003840401007387 */ /* 0x0001e40000100800 */
[----:B------:R1:W-:Y:S02]  /*94440*/  STL [R1+0x380], R0 ;  /* 0x0003800001007387 */ /* 0x0003e40000100800 */
[----:B0-----:R-:W-:-:S02]  /*94450*/  FMUL R4, R15, R3 ;  /* 0x000000030f047220 */ /* 0x001fc40000400000 */
[----:B------:R-:W3:Y:S03]  /*94460*/  LDL.LU R3, [R1+0x618] ;  /* 0x0006180001037983 */ /* 0x000ee60000300800 */
[----:B------:R-:W-:Y:S02]  /*94470*/  STL [R1+0x37c], R4 ;  /* 0x00037c0401007387 */ /* 0x000fe40000100800 */
[----:B------:R-:W3:Y:S02]  /*94480*/  LDL.LU R10, [R1+0x61c] ;  /* 0x00061c00010a7983 */ /* 0x000ee40000300800 */
[C---:B-1----:R-:W-:Y:S02]  /*94490*/  FMUL R0, R15.reuse, R28 ;  /* 0x0000001c0f007220 */ /* 0x042fe40000400000 */
        /* <DEDUP_REMOVED lines=14> */
[----:B------:R-:W3:Y:S02]  /*94580*/  LDL.LU R26, [R1+0x678] ;  /* 0x00067800011a7983 */ /* 0x000ee40000300800 */
[----:B------:R-:W-:-:S05]  /*94590*/  FMUL R24, R15, R24 ;  /* 0x000000180f187220 */ /* 0x000fca0000400000 */
[----:B------:R0:W-:Y:S04]  /*945a0*/  STL [R1+0x128], R24 ;  /* 0x0001281801007387 */ /* 0x0001e80000100800 */
[----:B0-----:R-:W3:Y:S01]  /*945b0*/  LDL.LU R24, [R1+0x680] ;  /* 0x0006800001187983 */ /* 0x001ee20000300800 */
[----:B----4-:R-:W-:-:S05]  /*945c0*/  FMUL R27, R15, R27 ;  /* 0x0000001b0f1b7220 */ /* 0x010fca0000400000 */
[----:B------:R0:W-:Y:S04]  /*945d0*/  STL [R1+0x124], R27 ;  /* 0x0001241b01007387 */ /* 0x0001e80000100800 */
[----:B0-----:R-:W4:Y:S01]  /*945e0*/  LDL.LU R27, [R1+0x62c] ;  /* 0x00062c00011b7983 */ /* 0x001f220000300800 */
[----:B------:R-:W-:-:S05]  /*945f0*/  FMUL R14, R15, R14 ;  /* 0x0000000e0f0e7220 */ /* 0x000fca0000400000 */
[----:B------:R0:W-:Y:S02]  /*94600*/  STL [R1+0x118], R14 ;  /* 0x0001180e01007387 */ /* 0x0001e40000100800 */
[C---:B0-----:R-:W-:Y:S02]  /*94610*/  FMUL R14, R15.reuse, R25 ;  /* 0x000000190f0e7220 */ /* 0x041fe40000400000 */
[----:B------:R-:W4:Y:S03]  /*94620*/  LDL.LU R25, [R1+0x634] ;  /* 0x0006340001197983 */ /* 0x000f260000300800 */
[----:B------:R0:W-:Y:S02]  /*94630*/  STL [R1+0x114], R14 ;  /* 0x0001140e01007387 */ /* 0x0001e40000100800 */
[C---:B0-----:R-:W-:Y:S02]  /*94640*/  FMUL R14, R15.reuse, R13 ;  /* 0x0000000d0f0e7220 */ /* 0x041fe40000400000 */
[----:B------:R-:W-:-:S02]  /*94650*/  FMUL R13, R15, R12 ;  /* 0x0000000c0f0d7220 */ /* 0x000fc40000400000 */
[C---:B--2---:R-:W-:Y:S02]  /*94660*/  FMUL R12, R15.reuse, R11 ;  /* 0x0000000b0f0c7220 */ /* 0x044fe40000400000 */
[----:B------:R-:W-:Y:S01]  /*94670*/  FMUL R11, R15, R23 ;  /* 0x000000170f0b7220 */ /* 0x000fe20000400000 */
[----:B------:R-:W-:Y:S01]  /*94680*/  STL [R1+0x10c], R14 ;  /* 0x00010c0e01007387 */ /* 0x000fe20000100800 */
[----:B------:R-:W-:Y:S02]  /*94690*/  STL [R1+0x108], R13 ;  /* 0x0001080d01007387 */ /* 0x000fe40000100800 */
[----:B------:R-:W2:Y:S01]  /*946a0*/  LDL.LU R23, [R1+0x63c] ;  /* 0x00063c0001177983 */ /* 0x000ea20000300800 */
[----:B------:R-:W3:Y:S01]  /*946b0*/  MUFU.RCP R16, R16 ;  /* 0x0000001000107308 */ /* 0x000ee20000001000 */
[----:B------:R-:W-:Y:S01]  /*946c0*/  STL [R1+0x100], R12 ;  /* 0x0001000c01007387 */ /* 0x000fe20000100800 */
[----:B------:R3:W-:Y:S06]  /*946d0*/  STL [R1+0xfc], R11 ;  /* 0x0000fc0b01007387 */ /* 0x0007ec0000100800 */
[----:B------:R-:W4:Y:S01]  /*946e0*/  MUFU.RCP R17, R17 ;  /* 0x0000001100117308 */ /* 0x000f220000001000 */
[----:B---3--:R-:W-:-:S02]  /*946f0*/  FMUL R11, R16, R2 ;  /* 0x00000002100b7220 */ /* 0x008fc40000400000 */
[----:B------:R-:W3:Y:S03]  /*94700*/  LDL.LU R2, [R1+0x644] ;  /* 0x0006440001027983 */ /* 0x000ee60000300800 */
[----:B------:R0:W-:Y:S02]  /*94710*/  STL [R1+0x370], R11 ;  /* 0x0003700b01007387 */ /* 0x0001e40000100800 */
[C---:B------:R-:W-:Y:S02]  /*94720*/  FMUL R12, R16.reuse, R3 ;  /* 0x00000003100c7220 */ /* 0x040fe40000400000 */
[----:B------:R-:W3:Y:S01]  /*94730*/  LDL.LU R3, [R1+0x64c] ;  /* 0x00064c0001037983 */ /* 0x000ee20000300800 */
[----:B0-----:R-:W-:-:S03]  /*94740*/  FMUL R11, R16, R10 ;  /* 0x0000000a100b7220 */ /* 0x001fc60000400000 */
[----:B------:R-:W-:Y:S01]  /*94750*/  STL [R1+0x36c], R12 ;  /* 0x00036c0c01007387 */ /* 0x000fe20000100800 */
[----:B------:R-:W-:-:S03]  /*94760*/  FMUL R10, R16, R28 ;  /* 0x0000001c100a7220 */ /* 0x000fc60000400000 */
[----:B------:R-:W3:Y:S01]  /*94770*/  LDL.LU R28, [R1+0x650] ;  /* 0x00065000011c7983 */ /* 0x000ee20000300800 */
[C---:B------:R-:W-:Y:S02]  /*94780*/  FMUL R9, R16.reuse, R9 ;  /* 0x0000000910097220 */ /* 0x040fe40000400000 */
[C---:B------:R-:W-:Y:S02]  /*94790*/  FMUL R8, R16.reuse, R8 ;  /* 0x0000000810087220 */ /* 0x040fe40000400000 */
[----:B------:R-:W-:Y:S01]  /*947a0*/  STL [R1+0x368], R11 ;  /* 0x0003680b01007387 */ /* 0x000fe20000100800 */
[----:B------:R-:W-:Y:S01]  /*947b0*/  STL [R1+0x364], R10 ;  /* 0x0003640a01007387 */ /* 0x000fe20000100800 */
[----:B------:R-:W-:Y:S02]  /*947c0*/  STL [R1+0x360], R9 ;  /* 0x0003600901007387 */ /* 0x000fe40000100800 */
[----:B------:R-:W-:Y:S02]  /*947d0*/  STL [R1+0x35c], R8 ;  /* 0x00035c0801007387 */ /* 0x000fe40000100800 */
[----:B------:R-:W-:-:S02]  /*947e0*/  FMUL R7, R16, R7 ;  /* 0x0000000710077220 */ /* 0x000fc40000400000 */
[C---:B------:R-:W-:Y:S02]  /*947f0*/  FMUL R6, R16.reuse, R6 ;  /* 0x0000000610067220 */ /* 0x040fe40000400000 */
[C---:B------:R-:W-:Y:S01]  /*94800*/  FMUL R5, R16.reuse, R5 ;  /* 0x0000000510057220 */ /* 0x040fe20000400000 */
[----:B------:R-:W-:Y:S02]  /*94810*/  STL [R1+0x358], R7 ;  /* 0x0003580701007387 */ /* 0x000fe40000100800 */
[----:B------:R-:W-:Y:S02]  /*94820*/  STL [R1+0x354], R6 ;  /* 0x0003540601007387 */ /* 0x000fe40000100800 */
[C---:B------:R-:W-:Y:S02]  /*94830*/  FMUL R0, R16.reuse, R0 ;  /* 0x0000000010007220 */ /* 0x040fe40000400000 */
[C---:B------:R-:W-:Y:S01]  /*94840*/  FMUL R4, R16.reuse, R4 ;  /* 0x0000000410047220 */ /* 0x040fe20000400000 */
[----:B------:R0:W-:Y:S02]  /*94850*/  STL [R1+0xf8], R5 ;  /* 0x0000f80501007387 */ /* 0x0001e40000100800 */
[----:B------:R1:W-:Y:S02]  /*94860*/  STL [R1+0xf4], R0 ;  /* 0x0000f40001007387 */ /* 0x0003e40000100800 */
[----:B------:R1:W-:Y:S01]  /*94870*/  STL [R1+0xf0], R4 ;  /* 0x0000f00401007387 */ /* 0x0003e20000100800 */
[----:B0-----:R-:W-:-:S02]  /*94880*/  FMUL R5, R16, R21 ;  /* 0x0000001510057220 */ /* 0x001fc40000400000 */
[C---:B-1----:R-:W-:Y:S02]  /*94890*/  FMUL R0, R16.reuse, R22 ;  /* 0x0000001610007220 */ /* 0x042fe40000400000 */
[C---:B------:R-:W-:Y:S01]  /*948a0*/  FMUL R4, R16.reuse, R29 ;  /* 0x0000001d10047220 */ /* 0x040fe20000400000 */
[----:B------:R-:W-:Y:S01]  /*948b0*/  STL [R1+0xec], R5 ;  /* 0x0000ec0501007387 */ /* 0x000fe20000100800 */
[----:B------:R-:W3:Y:S02]  /*948c0*/  LDL.LU R29, [R1+0x658] ;  /* 0x00065800011d7983 */ /* 0x000ee40000300800 */
[----:B------:R0:W-:Y:S01]  /*948d0*/  STL [R1+0xe0], R0 ;  /* 0x0000e00001007387 */ /* 0x0001e20000100800 */
[----:B------:R1:W-:Y:S01]  /*948e0*/  STL [R1+0xdc], R4 ;  /* 0x0000dc0401007387 */ /* 0x0003e20000100800 */
[----:B0-----:R-:W-:-:S05]  /*948f0*/  FMUL R0, R16, R26 ;  /* 0x0000001a10007220 */ /* 0x001fca0000400000 */
[----:B------:R4:W-:Y:S01]  /*94900*/  STL [R1+0xd0], R0 ;  /* 0x0000d00001007387 */ /* 0x0009e20000100800 */
[----:B-1----:R-:W-:-:S05]  /*94910*/  FMUL R4, R16, R24 ;  /* 0x0000001810047220 */ /* 0x002fca0000400000 */
[----:B------:R-:W-:Y:S01]  /*94920*/  STL [R1+0xc4], R4 ;  /* 0x0000c40401007387 */ /* 0x000fe20000100800 */
[----:B------:R-:W3:Y:S02]  /*94930*/  LDL.LU R16, [R1+0x660] ;  /* 0x0006600001107983 */ /* 0x000ee40000300800 */
[C---:B----4-:R-:W-:Y:S02]  /*94940*/  FMUL R0, R17.reuse, R27 ;  /* 0x0000001b11007220 */ /* 0x050fe40000400000 */
[----:B------:R-:W4:Y:S03]  /*94950*/  LDL.LU R27, [R1+0x664] ;  /* 0x00066400011b7983 */ /* 0x000f260000300800 */
[----:B------:R0:W-:Y:S02]  /*94960*/  STL [R1+0x350], R0 ;  /* 0x0003500001007387 */ /* 0x0001e40000100800 */
[----:B------:R-:W4:Y:S02]  /*94970*/  LDL.LU R15, [R1+0x66c] ;  /* 0x00066c00010f7983 */ /* 0x000f240000300800 */
[----:B------:R-:W4:Y:S02]  /*94980*/  LDL.LU R14, [R1+0x674] ;  /* 0x00067400010e7983 */ /* 0x000f240000300800 */
[----:B0-----:R-:W-:-:S05]  /*94990*/  FMUL R0, R17, R25 ;  /* 0x0000001911007220 */ /* 0x001fca0000400000 */
[----:B------:R2:W-:Y:S01]  /*949a0*/  STL [R1+0x34c], R0 ;  /* 0x00034c0001007387 */ /* 0x0005e20000100800 */
[----:B------:R-:W4:Y:S02]  /*949b0*/  LDL.LU R13, [R1+0x67c] ;  /* 0x00067c00010d7983 */ /* 0x000f240000300800 */
[----:B------:R-:W4:Y:S02]  /*949c0*/  LDL.LU R25, [R1+0x684] ;  /* 0x0006840001197983 */ /* 0x000f240000300800 */
[----:B------:R-:W4:Y:S02]  /*949d0*/  LDL.LU R12, [R1+0x688] ;  /* 0x00068800010c7983 */ /* 0x000f240000300800 */
[C---:B--2---:R-:W-:Y:S02]  /*949e0*/  FMUL R0, R17.reuse, R23 ;  /* 0x0000001711007220 */ /* 0x044fe40000400000 */
[----:B------:R-:W2:Y:S03]  /*949f0*/  LDL.LU R23, [R1+0x68c] ;  /* 0x00068c0001177983 */ /* 0x000ea60000300800 */
[----:B------:R0:W-:Y:S02]  /*94a00*/  STL [R1+0x348], R0 ;  /* 0x0003480001007387 */ /* 0x0001e40000100800 */
[----:B------:R-:W2:Y:S02]  /*94a10*/  LDL.LU R11, [R1+0x6b0] ;  /* 0x0006b000010b7983 */ /* 0x000ea40000300800 */
[----:B---3--:R-:W-:-:S05]  /*94a20*/  FMUL R2, R17, R2 ;  /* 0x0000000211027220 */ /* 0x008fca0000400000 */
[----:B------:R-:W-:Y:S01]  /*94a30*/  STL [R1+0x344], R2 ;  /* 0x0003440201007387 */ /* 0x000fe20000100800 */
[----:B------:R-:W3:Y:S02]  /*94a40*/  LDL.LU R10, [R1+0x6b4] ;  /* 0x0006b400010a7983 */ /* 0x000ee40000300800 */
[C---:B0-----:R-:W-:Y:S02]  /*94a50*/  FMUL R0, R17.reuse, R3 ;  /* 0x0000000311007220 */ /* 0x041fe40000400000 */
        /* <DEDUP_REMOVED lines=15> */
[----:B------:R-:W3:Y:S02]  /*94b50*/  LDL.LU R24, [R1+0x720] ;  /* 0x0007200001187983 */ /* 0x000ee40000300800 */
[----:B------:R-:W-:-:S05]  /*94b60*/  FMUL R2, R17, R29 ;  /* 0x0000001d11027220 */ /* 0x000fca0000400000 */
[----:B------:R0:W-:Y:S04]  /*94b70*/  STL [R1+0x338], R2 ;  /* 0x0003380201007387 */ /* 0x0001e80000100800 */
[----:B0-----:R-:W3:Y:S01]  /*94b80*/  LDL.LU R2, [R1+0x724] ;  /* 0x0007240001027983 */ /* 0x001ee20000300800 */
[----:B------:R-:W3:Y:S02]  /*94b90*/  LDL.LU R29, [R1+0x72c] ;  /* 0x00072c00011d7983 */ /* 0x000ee40000300800 */
[----:B------:R-:W-:-:S05]  /*94ba0*/  FMUL R16, R17, R16 ;  /* 0x0000001011107220 */ /* 0x000fca0000400000 */
[----:B------:R4:W-:Y:S02]  /*94bb0*/  STL [R1+0x334], R16 ;  /* 0x0003341001007387 */ /* 0x0009e40000100800 */
[C---:B----4-:R-:W-:Y:S02]  /*94bc0*/  FMUL R16, R17.reuse, R27 ;  /* 0x0000001b11107220 */ /* 0x050fe40000400000 */
[----:B------:R-:W4:Y:S03]  /*94bd0*/  LDL.LU R27, [R1+0x6c8] ;  /* 0x0006c800011b7983 */ /* 0x000f260000300800 */
[----:B------:R0:W-:Y:S02]  /*94be0*/  STL [R1+0xe8], R16 ;  /* 0x0000e81001007387 */ /* 0x0001e40000100800 */
[C---:B0-----:R-:W-:Y:S02]  /*94bf0*/  FMUL R16, R17.reuse, R15 ;  /* 0x0000000f11107220 */ /* 0x041fe40000400000 */
[----:B------:R-:W-:-:S03]  /*94c00*/  FMUL R15, R17, R14 ;  /* 0x0000000e110f7220 */ /* 0x000fc60000400000 */
[----:B------:R-:W-:Y:S02]  /*94c10*/  STL [R1+0xe4], R16 ;  /* 0x0000e41001007387 */ /* 0x000fe40000100800 */
[----:B------:R-:W-:Y:S02]  /*94c20*/  STL [R1+0xd8], R15 ;  /* 0x0000d80f01007387 */ /* 0x000fe40000100800 */
[C---:B------:R-:W-:Y:S02]  /*94c30*/  FMUL R14, R17.reuse, R13 ;  /* 0x0000000d110e7220 */ /* 0x040fe40000400000 */
[C---:B------:R-:W-:Y:S02]  /*94c40*/  FMUL R13, R17.reuse, R25 ;  /* 0x00000019110d7220 */ /* 0x040fe40000400000 */
[----:B------:R-:W4:Y:S01]  /*94c50*/  LDL.LU R25, [R1+0x6cc] ;  /* 0x0006cc0001197983 */ /* 0x000f220000300800 */
[----:B------:R-:W-:Y:S02]  /*94c60*/  STL [R1+0xd4], R14 ;  /* 0x0000d40e01007387 */ /* 0x000fe40000100800 */
[----:B------:R2:W-:Y:S02]  /*94c70*/  STL [R1+0xcc], R13 ;  /* 0x0000cc0d01007387 */ /* 0x0005e40000100800 */
[----:B--2---:R-:W-:-:S02]  /*94c80*/  FMUL R13, R17, R23 ;  /* 0x00000017110d7220 */ /* 0x004fc40000400000 */
[----:B------:R-:W2:Y:S01]  /*94c90*/  LDL.LU R23, [R1+0x6d8] ;  /* 0x0006d80001177983 */ /* 0x000ea20000300800 */
[----:B------:R-:W3:Y:S01]  /*94ca0*/  MUFU.RCP R18, R18 ;  /* 0x0000001200127308 */ /* 0x000ee20000001000 */
[----:B------:R-:W-:-:S05]  /*94cb0*/  FMUL R12, R17, R12 ;  /* 0x0000000c110c7220 */ /* 0x000fca0000400000 */
[----:B------:R0:W-:Y:S01]  /*94cc0*/  STL [R1+0xc8], R12 ;  /* 0x0000c80c01007387 */ /* 0x0001e20000100800 */
[----:B------:R-:W-:Y:S02]  /*94cd0*/  STL [R1+0xc0], R13 ;  /* 0x0000c00d01007387 */ /* 0x000fe40000100800 */
[----:B0-----:R-:W-:-:S05]  /*94ce0*/  FMUL R12, R17, R11 ;  /* 0x0000000b110c7220 */ /* 0x001fca0000400000 */
[----:B------:R-:W-:Y:S01]  /*94cf0*/  STL [R1+0xbc], R12 ;  /* 0x0000bc0c01007387 */ /* 0x000fe20000100800 */
[C---:B---3--:R-:W-:Y:S01]  /*94d00*/  FMUL R11, R18.reuse, R10 ;  /* 0x0000000a120b7220 */ /* 0x048fe20000400000 */
[----:B------:R-:W4:Y:S01]  /*94d10*/  MUFU.RCP R19, R19 ;  /* 0x0000001300137308 */ /* 0x000f220000001000 */
[C---:B------:R-:W-:Y:S02]  /*94d20*/  FMUL R10, R18.reuse, R3 ;  /* 0x00000003120a7220 */ /* 0x040fe40000400000 */
[C---:B------:R-:W-:Y:S01]  /*94d30*/  FMUL R9, R18.reuse, R9 ;  /* 0x0000000912097220 */ /* 0x040fe20000400000 */
[----:B------:R-:W3:Y:S01]  /*94d40*/  LDL.LU R3, [R1+0x6dc] ;  /* 0x0006dc0001037983 */ /* 0x000ee20000300800 */
[C---:B------:R-:W-:Y:S02]  /*94d50*/  FMUL R8, R18.reuse, R8 ;  /* 0x0000000812087220 */ /* 0x040fe40000400000 */
[----:B------:R-:W-:Y:S02]  /*94d60*/  STL [R1+0x330], R11 ;  /* 0x0003300b01007387 */ /* 0x000fe40000100800 */
[----:B------:R-:W-:Y:S01]  /*94d70*/  STL [R1+0x31c], R10 ;  /* 0x00031c0a01007387 */ /* 0x000fe20000100800 */
[----:B------:R-:W-:Y:S01]  /*94d80*/  STL [R1+0x318], R9 ;  /* 0x0003180901007387 */ /* 0x000fe20000100800 */
[----:B------:R-:W-:Y:S02]  /*94d90*/  STL [R1+0x314], R8 ;  /* 0x0003140801007387 */ /* 0x000fe40000100800 */
[----:B------:R-:W-:-:S02]  /*94da0*/  FMUL R7, R18, R7 ;  /* 0x0000000712077220 */ /* 0x000fc40000400000 */
[C---:B------:R-:W-:Y:S02]  /*94db0*/  FMUL R6, R18.reuse, R6 ;  /* 0x0000000612067220 */ /* 0x040fe40000400000 */
[C---:B------:R-:W-:Y:S01]  /*94dc0*/  FMUL R5, R18.reuse, R5 ;  /* 0x0000000512057220 */ /* 0x040fe20000400000 */
[----:B------:R-:W-:Y:S02]  /*94dd0*/  STL [R1+0x310], R7 ;  /* 0x0003100701007387 */ /* 0x000fe40000100800 */
[----:B------:R-:W-:Y:S02]  /*94de0*/  STL [R1+0x30c], R6 ;  /* 0x00030c0601007387 */ /* 0x000fe40000100800 */
[----:B------:R0:W-:Y:S02]  /*94df0*/  STL [R1+0x308], R5 ;  /* 0x0003080501007387 */ /* 0x0001e40000100800 */
[C---:B------:R-:W-:Y:S02]  /*94e00*/  FMUL R0, R18.reuse, R0 ;  /* 0x0000000012007220 */ /* 0x040fe40000400000 */
[----:B------:R-:W-:-:S03]  /*94e10*/  FMUL R4, R18, R4 ;  /* 0x0000000412047220 */ /* 0x000fc60000400000 */
[----:B------:R1:W-:Y:S01]  /*94e20*/  STL [R1+0x304], R0 ;  /* 0x0003040001007387 */ /* 0x0003e20000100800 */
[----:B0-----:R-:W-:-:S03]  /*94e30*/  FMUL R5, R18, R21 ;  /* 0x0000001512057220 */ /* 0x001fc60000400000 */
[----:B------:R0:W-:Y:S04]  /*94e40*/  STL [R1+0xb8], R4 ;  /* 0x0000b80401007387 */ /* 0x0001e80000100800 */
[----:B------:R-:W-:Y:S01]  /*94e50*/  STL [R1+0xb4], R5 ;  /* 0x0000b40501007387 */ /* 0x000fe20000100800 */
[C---:B-1----:R-:W-:Y:S02]  /*94e60*/  FMUL R0, R18.reuse, R22 ;  /* 0x0000001612007220 */ /* 0x042fe40000400000 */
[C---:B0-----:R-:W-:Y:S02]  /*94e70*/  FMUL R4, R18.reuse, R28 ;  /* 0x0000001c12047220 */ /* 0x041fe40000400000 */
[----:B------:R-:W3:Y:S01]  /*94e80*/  LDL.LU R28, [R1+0x6e8] ;  /* 0x0006e800011c7983 */ /* 0x000ee20000300800 */
[----:B------:R0:W-:Y:S02]  /*94e90*/  STL [R1+0xb0], R0 ;  /* 0x0000b00001007387 */ /* 0x0001e40000100800 */
[----:B------:R1:W-:Y:S02]  /*94ea0*/  STL [R1+0xac], R4 ;  /* 0x0000ac0401007387 */ /* 0x0003e40000100800 */
[----:B0-----:R-:W-:-:S02]  /*94eb0*/  FMUL R0, R18, R26 ;  /* 0x0000001a12007220 */ /* 0x001fc40000400000 */
[----:B-1----:R-:W-:-:S03]  /*94ec0*/  FMUL R4, R18, R24 ;  /* 0x0000001812047220 */ /* 0x002fc60000400000 */
[----:B------:R0:W-:Y:S02]  /*94ed0*/  STL [R1+0xa8], R0 ;  /* 0x0000a80001007387 */ /* 0x0001e40000100800 */
[----:B------:R-:W-:Y:S02]  /*94ee0*/  STL [R1+0xa4], R4 ;  /* 0x0000a40401007387 */ /* 0x000fe40000100800 */
[C---:B------:R-:W-:Y:S02]  /*94ef0*/  FMUL R2, R18.reuse, R2 ;  /* 0x0000000212027220 */ /* 0x040fe40000400000 */
[----:B0-----:R-:W-:Y:S02]  /*94f00*/  FMUL R0, R18, R29 ;  /* 0x0000001d12007220 */ /* 0x001fe40000400000 */
[----:B------:R-:W3:Y:S01]  /*94f10*/  LDL.LU R29, [R1+0x6ec] ;  /* 0x0006ec00011d7983 */ /* 0x000ee20000300800 */
[----:B------:R-:W-:Y:S02]  /*94f20*/  STL [R1+0xa0], R2 ;  /* 0x0000a00201007387 */ /* 0x000fe40000100800 */
[----:B------:R4:W-:Y:S02]  /*94f30*/  STL [R1+0x98], R0 ;  /* 0x0000980001007387 */ /* 0x0009e40000100800 */
[----:B------:R-:W3:Y:S01]  /*94f40*/  LDL.LU R17, [R1+0x6f8] ;  /* 0x0006f80001117983 */ /* 0x000ee20000300800 */
[----:B------:R-:W3:Y:S01]  /*94f50*/  LDL.LU R16, [R1+0x6fc] ;  /* 0x0006fc0001107983 */ /* 0x000ee20000300800 */
[----:B----4-:R-:W-:-:S05]  /*94f60*/  FMUL R0, R19, R27 ;  /* 0x0000001b13007220 */ /* 0x010fca0000400000 */
[----:B------:R0:W-:Y:S01]  /*94f70*/  STL [R1+0x300], R0 ;  /* 0x0003000001007387 */ /* 0x0001e20000100800 */
[----:B------:R-:W4:Y:S02]  /*94f80*/  LDL.LU R15, [R1+0x708] ;  /* 0x00070800010f7983 */ /* 0x000f240000300800 */
[----:B------:R-:W4:Y:S02]  /*94f90*/  LDL.LU R27, [R1+0x710] ;  /* 0x00071000011b7983 */ /* 0x000f240000300800 */
[----:B------:R-:W4:Y:S02]  /*94fa0*/  LDL.LU R14, [R1+0x714] ;  /* 0x00071400010e7983 */ /* 0x000f240000300800 */
[C---:B0-----:R-:W-:Y:S02]  /*94fb0*/  FMUL R0, R19.reuse, R25 ;  /* 0x0000001913007220 */ /* 0x041fe40000400000 */
[----:B------:R-:W4:Y:S03]  /*94fc0*/  LDL.LU R25, [R1+0x728] ;  /* 0x0007280001197983 */ /* 0x000f260000300800 */
[----:B------:R2:W-:Y:S02]  /*94fd0*/  STL [R1+0x2fc], R0 ;  /* 0x0002fc0001007387 */ /* 0x0005e40000100800 */
[----:B------:R-:W4:Y:S02]  /*94fe0*/  LDL.LU R13, [R1+0x730] ;  /* 0x00073000010d7983 */ /* 0x000f240000300800 */
[----:B------:R-:W4:Y:S02]  /*94ff0*/  LDL.LU R12, [R1+0x734] ;  /* 0x00073400010c7983 */ /* 0x000f240000300800 */
[----:B--2---:R-:W-:-:S05]  /*95000*/  FMUL R0, R19, R23 ;  /* 0x0000001713007220 */ /* 0x004fca0000400000 */
[----:B------:R0:W-:Y:S01]  /*95010*/  STL [R1+0x2f8], R0 ;  /* 0x0002f80001007387 */ /* 0x0001e20000100800 */
[----:B------:R-:W2:Y:S02]  /*95020*/  LDL.LU R11, [R1+0x738] ;  /* 0x00073800010b7983 */ /* 0x000ea40000300800 */
[----:B------:R-:W2:Y:S01]  /*95030*/  LDL.LU R23, [R1+0x73c] ;  /* 0x00073c0001177983 */ /* 0x000ea20000300800 */
[----:B0-----:R-:W2:Y:S01]  /*95040*/  LDL.LU R0, [R1+0x60] ;  /* 0x0000600001007983 */ /* 0x001ea20000300800 */
[----:B------:R-:W2:Y:S02]  /*95050*/  LDL.LU R10, [R1+0x740] ;  /* 0x00074000010a7983 */ /* 0x000ea40000300800 */
        /* <DEDUP_REMOVED lines=12> */
[----:B0-----:R-:W-:-:S05]  /*95120*/  FMUL R2, R19, R28 ;  /* 0x0000001c13027220 */ /* 0x001fca0000400000 */
[----:B------:R0:W-:Y:S01]  /*95130*/  STL [R1+0x2f0], R2 ;  /* 0x0002f00201007387 */ /* 0x0001e20000100800 */
[----:B------:R-:W3:Y:S03]  /*95140*/  LDL.LU R24, [R1+0x7c4] ;  /* 0x0007c40001187983 */ /* 0x000ee60000300800 */
[----:B0-----:R-:W3:Y:S01]  /*95150*/  LDL.LU R2, [R1+0x7d0] ;  /* 0x0007d00001027983 */ /* 0x001ee20000300800 */
[----:B------:R-:W3:Y:S02]  /*95160*/  LDL.LU R28, [R1+0x7d4] ;  /* 0x0007d400011c7983 */ /* 0x000ee40000300800 */
[C---:B------:R-:W-:Y:S02]  /*95170*/  FMUL R18, R19.reuse, R29 ;  /* 0x0000001d13127220 */ /* 0x040fe40000400000 */
[----:B------:R-:W3:Y:S03]  /*95180*/  LDL.LU R29, [R1+0x7dc] ;  /* 0x0007dc00011d7983 */ /* 0x000ee60000300800 */
[----:B------:R0:W-:Y:S02]  /*95190*/  STL [R1+0x2ec], R18 ;  /* 0x0002ec1201007387 */ /* 0x0001e40000100800 */
[----:B0-----:R-:W-:-:S02]  /*951a0*/  FMUL R18, R19, R17 ;  /* 0x0000001113127220 */ /* 0x001fc40000400000 */
[----:B------:R-:W-:-:S03]  /*951b0*/  FMUL R17, R19, R16 ;  /* 0x0000001013117220 */ /* 0x000fc60000400000 */
[----:B------:R-:W-:Y:S02]  /*951c0*/  STL [R1+0x2e8], R18 ;  /* 0x0002e81201007387 */ /* 0x000fe40000100800 */
[----:B------:R-:W-:Y:S02]  /*951d0*/  STL [R1+0x2e4], R17 ;  /* 0x0002e41101007387 */ /* 0x000fe40000100800 */
[C---:B----4-:R-:W-:Y:S02]  /*951e0*/  FMUL R16, R19.reuse, R15 ;  /* 0x0000000f13107220 */ /* 0x050fe40000400000 */
[C---:B------:R-:W-:Y:S02]  /*951f0*/  FMUL R15, R19.reuse, R27 ;  /* 0x0000001b130f7220 */ /* 0x040fe40000400000 */
[----:B------:R-:W4:Y:S01]  /*95200*/  LDL.LU R27, [R1+0x7e4] ;  /* 0x0007e400011b7983 */ /* 0x000f220000300800 */
[C---:B------:R-:W-:Y:S02]  /*95210*/  FMUL R14, R19.reuse, R14 ;  /* 0x0000000e130e7220 */ /* 0x040fe40000400000 */
[----:B------:R-:W-:Y:S02]  /*95220*/  STL [R1+0x80], R16 ;  /* 0x0000801001007387 */ /* 0x000fe40000100800 */
[----:B------:R0:W-:Y:S02]  /*95230*/  STL [R1+0x7c], R15 ;  /* 0x00007c0f01007387 */ /* 0x0001e40000100800 */
[----:B0-----:R-:W-:-:S02]  /*95240*/  FMUL R15, R19, R25 ;  /* 0x00000019130f7220 */ /* 0x001fc40000400000 */
[----:B------:R-:W4:Y:S01]  /*95250*/  LDL.LU R25, [R1+0x64] ;  /* 0x0000640001197983 */ /* 0x000f220000300800 */
[----:B------:R0:W-:Y:S02]  /*95260*/  STL [R1+0x78], R14 ;  /* 0x0000780e01007387 */ /* 0x0001e40000100800 */
[----:B------:R-:W-:Y:S02]  /*95270*/  STL [R1+0x70], R15 ;  /* 0x0000700f01007387 */ /* 0x000fe40000100800 */
[C---:B0-----:R-:W-:Y:S02]  /*95280*/  FMUL R14, R19.reuse, R13 ;  /* 0x0000000d130e7220 */ /* 0x041fe40000400000 */
[C---:B------:R-:W-:Y:S02]  /*95290*/  FMUL R13, R19.reuse, R12 ;  /* 0x0000000c130d7220 */ /* 0x040fe40000400000 */
[C---:B--2---:R-:W-:Y:S01]  /*952a0*/  FMUL R12, R19.reuse, R11 ;  /* 0x0000000b130c7220 */ /* 0x044fe20000400000 */
[----:B------:R-:W-:Y:S01]  /*952b0*/  STL [R1+0x5c], R14 ;  /* 0x00005c0e01007387 */ /* 0x000fe20000100800 */
[----:B------:R-:W-:-:S02]  /*952c0*/  FMUL R11, R19, R23 ;  /* 0x00000017130b7220 */ /* 0x000fc40000400000 */
[----:B------:R-:W-:Y:S02]  /*952d0*/  STL [R1+0x58], R13 ;  /* 0x0000580d01007387 */ /* 0x000fe40000100800 */
[----:B------:R-:W2:Y:S01]  /*952e0*/  LDL.LU R23, [R1+0x758] ;  /* 0x0007580001177983 */ /* 0x000ea20000300800 */
[----:B------:R-:W0:Y:S01]  /*952f0*/  MUFU.RCP R20, R20 ;  /* 0x0000001400147308 */ /* 0x000e220000001000 */
[----:B------:R0:W-:Y:S01]  /*95300*/  STL [R1+0x54], R12 ;  /* 0x0000540c01007387 */ /* 0x0001e20000100800 */
[----:B------:R3:W-:Y:S02]  /*95310*/  STL [R1+0x50], R11 ;  /* 0x0000500b01007387 */ /* 0x0007e40000100800 */
[----:B0-----:R-:W-:-:S05]  /*95320*/  FMUL R12, R20, R10 ;  /* 0x0000000a140c7220 */ /* 0x001fca0000400000 */
[----:B------:R-:W-:Y:S01]  /*95330*/  STL [R1+0x2e0], R12 ;  /* 0x0002e00c01007387 */ /* 0x000fe20000100800 */
        /* <DEDUP_REMOVED lines=8> */
[----:B------:R-:W-:Y:S02]  /*953c0*/  STL [R1+0x2d4], R9 ;  /* 0x0002d40901007387 */ /* 0x000fe40000100800 */
[C---:B------:R-:W-:Y:S01]  /*953d0*/  FMUL R5, R20.reuse, R21 ;  /* 0x0000001514057220 */ /* 0x040fe20000400000 */
[----:B------:R-:W-:Y:S01]  /*953e0*/  STL [R1+0x2d0], R8 ;  /* 0x0002d00801007387 */ /* 0x000fe20000100800 */
[C---:B------:R-:W-:Y:S02]  /*953f0*/  FMUL R4, R20.reuse, R3 ;  /* 0x0000000314047220 */ /* 0x040fe40000400000 */
[----:B------:R-:W-:Y:S02]  /*95400*/  STL [R1+0x2cc], R7 ;  /* 0x0002cc0701007387 */ /* 0x000fe40000100800 */
[----:B------:R0:W-:Y:S01]  /*95410*/  STL [R1+0x2c8], R6 ;  /* 0x0002c80601007387 */ /* 0x0001e20000100800 */
[----:B------:R-:W3:Y:S01]  /*95420*/  LDL.LU R3, [R1+0x760] ;  /* 0x0007600001037983 */ /* 0x000ee20000300800 */
[----:B------:R-:W-:Y:S02]  /*95430*/  STL [R1+0x2c4], R5 ;  /* 0x0002c40501007387 */ /* 0x000fe40000100800 */
[----:B------:R1:W-:Y:S02]  /*95440*/  STL [R1+0x4c], R4 ;  /* 0x00004c0401007387 */ /* 0x0003e40000100800 */
[----:B0-----:R-:W-:-:S02]  /*95450*/  FMUL R6, R20, R22 ;  /* 0x0000001614067220 */ /* 0x001fc40000400000 */
[----:B-1----:R-:W-:-:S03]  /*95460*/  FMUL R4, R20, R26 ;  /* 0x0000001a14047220 */ /* 0x002fc60000400000 */
[----:B------:R-:W-:Y:S02]  /*95470*/  STL [R1+0x48], R6 ;  /* 0x0000480601007387 */ /* 0x000fe40000100800 */
[----:B------:R0:W-:Y:S02]  /*95480*/  STL [R1+0x3c], R4 ;  /* 0x00003c0401007387 */ /* 0x0001e40000100800 */
[----:B------:R-:W-:-:S05]  /*95490*/  FMUL R5, R20, R24 ;  /* 0x0000001814057220 */ /* 0x000fca0000400000 */
[----:B------:R-:W-:Y:S01]  /*954a0*/  STL [R1+0x38], R5 ;  /* 0x0000380501007387 */ /* 0x000fe20000100800 */
[C---:B------:R-:W-:Y:S02]  /*954b0*/  FMUL R2, R20.reuse, R2 ;  /* 0x0000000214027220 */ /* 0x040fe40000400000 */
[C---:B0-----:R-:W-:Y:S02]  /*954c0*/  FMUL R4, R20.reuse, R28 ;  /* 0x0000001c14047220 */ /* 0x041fe40000400000 */
[----:B------:R-:W3:Y:S01]  /*954d0*/  LDL.LU R28, [R1+0x770] ;  /* 0x00077000011c7983 */ /* 0x000ee20000300800 */
[----:B------:R0:W-:Y:S02]  /*954e0*/  STL [R1+0x2c], R2 ;  /* 0x00002c0201007387 */ /* 0x0001e40000100800 */
[----:B------:R-:W-:Y:S02]  /*954f0*/  STL [R1+0x28], R4 ;  /* 0x0000280401007387 */ /* 0x000fe40000100800 */
[----:B------:R-:W3:Y:S01]  /*95500*/  LDL.LU R19, [R1+0x780] ;  /* 0x0007800001137983 */ /* 0x000ee20000300800 */
[----:B------:R-:W3:Y:S01]  /*95510*/  LDL.LU R18, [R1+0x784] ;  /* 0x0007840001127983 */ /* 0x000ee20000300800 */
[----:B0-----:R-:W-:-:S05]  /*95520*/  FMUL R2, R20, R29 ;  /* 0x0000001d14027220 */ /* 0x001fca0000400000 */
[----:B------:R4:W-:Y:S01]  /*95530*/  STL [R1+0x1c], R2 ;  /* 0x00001c0201007387 */ /* 0x0009e20000100800 */
[----:B------:R-:W3:Y:S02]  /*95540*/  LDL.LU R17, [R1+0x79c] ;  /* 0x00079c0001117983 */ /* 0x000ee40000300800 */
[----:B------:R-:W3:Y:S02]  /*95550*/  LDL.LU R29, [R1+0x7a0] ;  /* 0x0007a000011d7983 */ /* 0x000ee40000300800 */
[----:B------:R-:W3:Y:S01]  /*95560*/  LDL.LU R16, [R1+0x7b0] ;  /* 0x0007b00001107983 */ /* 0x000ee20000300800 */
[----:B------:R-:W2:Y:S01]  /*95570*/  MUFU.RCP R0, R0 ;  /* 0x0000000000007308 */ /* 0x000ea20000001000 */
[----:B----4-:R-:W-:Y:S02]  /*95580*/  FMUL R2, R20, R27 ;  /* 0x0000001b14027220 */ /* 0x010fe40000400000 */
[----:B------:R-:W4:Y:S03]  /*95590*/  LDL.LU R27, [R1+0x7b4] ;  /* 0x0007b400011b7983 */ /* 0x000f260000300800 */
[----:B------:R2:W-:Y:S02]  /*955a0*/  STL [R1+0x18], R2 ;  /* 0x0000180201007387 */ /* 0x0005e40000100800 */
[----:B------:R-:W4:Y:S02]  /*955b0*/  LDL.LU R15, [R1+0x7c8] ;  /* 0x0007c800010f7983 */ /* 0x000f240000300800 */
[----:B------:R-:W4:Y:S01]  /*955c0*/  LDL.LU R13, [R1+0x7d8] ;  /* 0x0007d800010d7983 */ /* 0x000f220000300800 */
[----:B------:R-:W4:Y:S01]  /*955d0*/  LDL.LU R12, [R1+0x7e0] ;  /* 0x0007e000010c7983 */ /* 0x000f220000300800 */
[----:B------:R0:W1:Y:S03]  /*955e0*/  MUFU.RCP R14, R25 ;  /* 0x00000019000e7308 */ /* 0x0000660000001000 */
[----:B0-----:R-:W4:Y:S01]  /*955f0*/  LDL.LU R25, [R1+0x7e8] ;  /* 0x0007e80001197983 */ /* 0x001f220000300800 */
[----:B------:R-:W4:Y:S02]  /*95600*/  LDL.LU R11, [R1+0x7ec] ;  /* 0x0007ec00010b7983 */ /* 0x000f240000300800 */
[----:B------:R-:W4:Y:S02]  /*95610*/  LDL.LU R10, [R1+0x7f0] ;  /* 0x0007f000010a7983 */ /* 0x000f240000300800 */
[----:B--2---:R-:W-:-:S05]  /*95620*/  FMUL R2, R0, R23 ;  /* 0x0000001700027220 */ /* 0x004fca0000400000 */
[----:B------:R3:W-:Y:S01]  /*95630*/  STL [R1+0x2c0], R2 ;  /* 0x0002c00201007387 */ /* 0x0007e20000100800 */
[----:B------:R-:W2:Y:S02]  /*95640*/  LDL.LU R9, [R1+0x7f4] ;  /* 0x0007f40001097983 */ /* 0x000ea40000300800 */
[----:B------:R-:W2:Y:S02]  /*95650*/  LDL.LU R8, [R1+0x68] ;  /* 0x0000680001087983 */ /* 0x000ea40000300800 */
[----:B------:R-:W1:Y:S01]  /*95660*/  LDL.LU R7, [R1+0x7f8] ;  /* 0x0007f80001077983 */ /* 0x000e620000300800 */
[----:B------:R-:W2:Y:S01]  /*95670*/  LDL.LU R6, [R1+0x7fc] ;  /* 0x0007fc0001067983 */ /* 0x000ea20000300800 */
[----:B------:R-:W2:Y:S02]  /*95680*/  LDL.LU R5, [R1+0x800] ;  /* 0x0008000001057983 */ /* 0x000ea40000300800 */
[----:B------:R-:W2:Y:S02]  /*95690*/  LDL.LU R4, [R1+0x804] ;  /* 0x0008040001047983 */ /* 0x000ea40000300800 */
[----:B------:R-:W2:Y:S01]  /*956a0*/  LDL.LU R21, [R1+0x808] ;  /* 0x0008080001157983 */ /* 0x000ea20000300800 */
[----:B------:R-:W2:Y:S01]  /*956b0*/  LDL.LU R23, [R1+0x80c] ;  /* 0x00080c0001177983 */ /* 0x000ea20000300800 */
[----:B------:R-:W2:Y:S02]  /*956c0*/  LDL.LU R22, [R1+0x814] ;  /* 0x0008140001167983 */ /* 0x000ea40000300800 */
[----:B------:R-:W2:Y:S02]  /*956d0*/  LDL.LU R26, [R1+0x81c] ;  /* 0x00081c00011a7983 */ /* 0x000ea40000300800 */
[----:B---3--:R-:W-:-:S05]  /*956e0*/  FMUL R2, R0, R3 ;  /* 0x0000000300027220 */ /* 0x008fca0000400000 */
        /* <DEDUP_REMOVED lines=8> */
[C---:B------:R-:W-:Y:S02]  /*95770*/  FMUL R19, R0.reuse, R18 ;  /* 0x0000001200137220 */ /* 0x040fe40000400000 */
[C---:B------:R-:W-:Y:S02]  /*95780*/  FMUL R18, R0.reuse, R17 ;  /* 0x0000001100127220 */ /* 0x040fe40000400000 */
[C---:B------:R-:W-:Y:S01]  /*95790*/  FMUL R17, R0.reuse, R29 ;  /* 0x0000001d00117220 */ /* 0x040fe20000400000 */
[----:B------:R-:W-:Y:S01]  /*957a0*/  STL [R1+0x2b0], R20 ;  /* 0x0002b01401007387 */ /* 0x000fe20000100800 */
[----:B------:R-:W-:Y:S02]  /*957b0*/  STL [R1+0x2a8], R19 ;  /* 0x0002a81301007387 */ /* 0x000fe40000100800 */
[----:B------:R-:W3:Y:S02]  /*957c0*/  LDL.LU R29, [R1+0x84c] ;  /* 0x00084c00011d7983 */ /* 0x000ee40000300800 */
[----:B------:R-:W-:Y:S01]  /*957d0*/  STL [R1+0x2a0], R18 ;  /* 0x0002a01201007387 */ /* 0x000fe20000100800 */
[----:B------:R4:W-:Y:S01]  /*957e0*/  STL [R1+0x298], R17 ;  /* 0x0002981101007387 */ /* 0x0009e20000100800 */
[----:B------:R-:W-:-:S02]  /*957f0*/  FMUL R16, R0, R16 ;  /* 0x0000001000107220 */ /* 0x000fc40000400000 */
[C---:B----4-:R-:W-:Y:S02]  /*95800*/  FMUL R17, R0.reuse, R27 ;  /* 0x0000001b00117220 */ /* 0x050fe40000400000 */
[----:B------:R-:W4:Y:S01]  /*95810*/  LDL.LU R27, [R1+0x854] ;  /* 0x00085400011b7983 */ /* 0x000f220000300800 */
[----:B------:R0:W-:Y:S02]  /*95820*/  STL [R1+0x290], R16 ;  /* 0x0002901001007387 */ /* 0x0001e40000100800 */
[----:B------:R-:W-:Y:S02]  /*95830*/  STL [R1+0x44], R17 ;  /* 0x0000441101007387 */ /* 0x000fe40000100800 */
[C---:B0-----:R-:W-:Y:S02]  /*95840*/  FMUL R16, R0.reuse, R15 ;  /* 0x0000000f00107220 */ /* 0x041fe40000400000 */
[C---:B------:R-:W-:Y:S02]  /*95850*/  FMUL R15, R0.reuse, R13 ;  /* 0x0000000d000f7220 */ /* 0x040fe40000400000 */
[C---:B------:R-:W-:Y:S01]  /*95860*/  FMUL R13, R0.reuse, R12 ;  /* 0x0000000c000d7220 */ /* 0x040fe20000400000 */
[----:B------:R-:W-:Y:S02]  /*95870*/  STL [R1+0x40], R16 ;  /* 0x0000401001007387 */ /* 0x000fe40000100800 */
[----:B------:R-:W-:Y:S02]  /*95880*/  STL [R1+0x34], R15 ;  /* 0x0000340f01007387 */ /* 0x000fe40000100800 */
[----:B------:R-:W-:-:S02]  /*95890*/  FMUL R12, R0, R25 ;  /* 0x00000019000c7220 */ /* 0x000fc40000400000 */
[C---:B------:R-:W-:Y:S02]  /*958a0*/  FMUL R11, R0.reuse, R11 ;  /* 0x0000000b000b7220 */ /* 0x040fe40000400000 */
[C---:B------:R-:W-:Y:S01]  /*958b0*/  FMUL R10, R0.reuse, R10 ;  /* 0x0000000a000a7220 */ /* 0x040fe20000400000 */
[----:B------:R-:W4:Y:S01]  /*958c0*/  LDL.LU R25, [R1+0x860] ;  /* 0x0008600001197983 */ /* 0x000f220000300800 */
[----:B------:R-:W-:Y:S02]  /*958d0*/  STL [R1+0x30], R13 ;  /* 0x0000300d01007387 */ /* 0x000fe40000100800 */
[----:B------:R-:W-:Y:S02]  /*958e0*/  STL [R1+0x24], R12 ;  /* 0x0000240c01007387 */ /* 0x000fe40000100800 */
[----:B------:R-:W-:Y:S01]  /*958f0*/  STL [R1+0x20], R11 ;  /* 0x0000200b01007387 */ /* 0x000fe20000100800 */
[----:B------:R-:W-:Y:S01]  /*95900*/  STL [R1+0x14], R10 ;  /* 0x0000140a01007387 */ /* 0x000fe20000100800 */
[----:B--2---:R-:W-:-:S02]  /*95910*/  FMUL R0, R0, R9 ;  /* 0x0000000900007220 */ /* 0x004fc40000400000 */
[----:B-1----:R-:W-:-:S03]  /*95920*/  FMUL R7, R14, R7 ;  /* 0x000000070e077220 */ /* 0x002fc60000400000 */
[----:B------:R0:W-:Y:S02]  /*95930*/  STL [R1+0x10], R0 ;  /* 0x0000100001007387 */ /* 0x0001e40000100800 */
[----:B------:R-:W-:Y:S02]  /*95940*/  STL [R1+0x288], R7 ;  /* 0x0002880701007387 */ /* 0x000fe40000100800 */
[C---:B0-----:R-:W-:Y:S02]  /*95950*/  FMUL R0, R14.reuse, R6 ;  /* 0x000000060e007220 */ /* 0x041fe40000400000 */
[C---:B------:R-:W-:Y:S02]  /*95960*/  FMUL R6, R14.reuse, R5 ;  /* 0x000000050e067220 */ /* 0x040fe40000400000 */
[C---:B------:R-:W-:Y:S02]  /*95970*/  FMUL R5, R14.reuse, R4 ;  /* 0x000000040e057220 */ /* 0x040fe40000400000 */
[C---:B------:R-:W-:Y:S01]  /*95980*/  FMUL R4, R14.reuse, R23 ;  /* 0x000000170e047220 */ /* 0x040fe20000400000 */
[----:B------:R0:W-:Y:S01]  /*95990*/  STL [R1+0x284], R0 ;  /* 0x0002840001007387 */ /* 0x0001e20000100800 */
[----:B------:R-:W-:Y:S02]  /*959a0*/  STL [R1+0x278], R6 ;  /* 0x0002780601007387 */ /* 0x000fe40000100800 */
[----:B------:R1:W-:Y:S02]  /*959b0*/  STL [R1+0x274], R5 ;  /* 0x0002740501007387 */ /* 0x0003e40000100800 */
[----:B------:R-:W2:Y:S02]  /*959c0*/  LDL.LU R23, [R1+0x864] ;  /* 0x0008640001177983 */ /* 0x000ea40000300800 */
[----:B0-----:R-:W-:-:S05]  /*959d0*/  FMUL R0, R14, R21 ;  /* 0x000000150e007220 */ /* 0x001fca0000400000 */
[----:B------:R0:W-:Y:S01]  /*959e0*/  STL [R1+0x268], R0 ;  /* 0x0002680001007387 */ /* 0x0001e20000100800 */
[----:B------:R3:W-:Y:S02]  /*959f0*/  STL [R1+0x264], R4 ;  /* 0x0002640401007387 */ /* 0x0007e40000100800 */
[C---:B-1----:R-:W-:Y:S02]  /*95a00*/  FMUL R5, R14.reuse, R26 ;  /* 0x0000001a0e057220 */ /* 0x042fe40000400000 */
[----:B0-----:R-:W-:-:S05]  /*95a10*/  FMUL R0, R14, R22 ;  /* 0x000000160e007220 */ /* 0x001fca0000400000 */
[----:B------:R0:W-:Y:S01]  /*95a20*/  STL [R1+0x258], R0 ;  /* 0x0002580001007387 */ /* 0x0001e20000100800 */
[----:B------:R-:W-:Y:S02]  /*95a30*/  STL [R1+0x254], R5 ;  /* 0x0002540501007387 */ /* 0x000fe40000100800 */
[----:B---3--:R-:W-:-:S05]  /*95a40*/  FMUL R4, R14, R24 ;  /* 0x000000180e047220 */ /* 0x008fca0000400000 */
[----:B------:R-:W-:Y:S01]  /*95a50*/  STL [R1+0xc], R4 ;  /* 0x00000c0401007387 */ /* 0x000fe20000100800 */
[C---:B0-----:R-:W-:Y:S02]  /*95a60*/  FMUL R0, R14.reuse, R2 ;  /* 0x000000020e007220 */ /* 0x041fe40000400000 */
[----:B------:R-:W-:-:S05]  /*95a70*/  FMUL R10, R14, R3 ;  /* 0x000000030e0a7220 */ /* 0x000fca0000400000 */
[----:B------:R-:W-:Y:S01]  /*95a80*/  STL [R1+0x1860], R10 ;  /* 0x0018600a01007387 */ /* 0x000fe20000100800 */
[----:B------:R-:W-:Y:S02]  /*95a90*/  STL [R1+0x8], R0 ;  /* 0x0000080001007387 */ /* 0x000fe40000100800 */
[----:B------:R-:W3:Y:S02]  /*95aa0*/  LDL.LU R18, [R1+0x6c] ;  /* 0x00006c0001127983 */ /* 0x000ee40000300800 */
[----:B------:R-:W3:Y:S02]  /*95ab0*/  LDL.LU R16, [R1+0x810] ;  /* 0x0008100001107983 */ /* 0x000ee40000300800 */
[C---:B------:R-:W-:Y:S02]  /*95ac0*/  FMUL R7, R14.reuse, R28 ;  /* 0x0000001c0e077220 */ /* 0x040fe40000400000 */
[----:B------:R-:W3:Y:S03]  /*95ad0*/  LDL.LU R28, [R1+0x818] ;  /* 0x00081800011c7983 */ /* 0x000ee60000300800 */
[----:B------:R-:W-:Y:S02]  /*95ae0*/  STL [R1+0x1864], R7 ;  /* 0x0018640701007387 */ /* 0x000fe40000100800 */
[----:B------:R-:W3:Y:S02]  /*95af0*/  LDL.LU R21, [R1+0x820] ;  /* 0x0008200001157983 */ /* 0x000ee40000300800 */
[----:B------:R-:W-:-:S05]  /*95b00*/  FMUL R9, R14, R29 ;  /* 0x0000001d0e097220 */ /* 0x000fca0000400000 */
[----:B------:R-:W-:Y:S01]  /*95b10*/  STL [R1+0x1868], R9 ;  /* 0x0018680901007387 */ /* 0x000fe20000100800 */
[----:B------:R0:W3:Y:S01]  /*95b20*/  MUFU.RCP R15, R8 ;  /* 0x00000008000f7308 */ /* 0x0000e20000001000 */
[----:B----4-:R-:W-:-:S05]  /*95b30*/  FMUL R12, R14, R27 ;  /* 0x0000001b0e0c7220 */ /* 0x010fca0000400000 */
[----:B------:R1:W-:Y:S04]  /*95b40*/  STL [R1+0x186c], R12 ;  /* 0x00186c0c01007387 */ /* 0x0003e80000100800 */
[----:B-1----:R-:W4:Y:S01]  /*95b50*/  LDL.LU R12, [R1+0x828] ;  /* 0x00082800010c7983 */ /* 0x002f220000300800 */
        /* <DEDUP_REMOVED lines=14> */
[----:B------:R-:W4:Y:S02]  /*95c40*/  LDL.LU R27, [R1+0xcac] ;  /* 0x000cac00011b7983 */ /* 0x000f240000300800 */
[----:B0-----:R-:W-:-:S02]  /*95c50*/  FMUL R8, R14, R25 ;  /* 0x000000190e087220 */ /* 0x001fc40000400000 */
[----:B------:R-:W4:Y:S01]  /*95c60*/  LDL.LU R25, [R1+0xcb0] ;  /* 0x000cb00001197983 */ /* 0x000f220000300800 */
[----:B--2---:R-:W-:-:S03]  /*95c70*/  FMUL R14, R14, R23 ;  /* 0x000000170e0e7220 */ /* 0x004fc60000400000 */
[----:B------:R-:W2:Y:S01]  /*95c80*/  LDL.LU R23, [R1+0xcb4] ;  /* 0x000cb40001177983 */ /* 0x000ea20000300800 */
[----:B------:R-:W2:Y:S02]  /*95c90*/  LDL.LU R20, [R1+0xcb8] ;  /* 0x000cb80001147983 */ /* 0x000ea40000300800 */
[----:B------:R-:W2:Y:S02]  /*95ca0*/  LDL.LU R19, [R1+0xcbc] ;  /* 0x000cbc0001137983 */ /* 0x000ea40000300800 */
[----:B------:R-:W2:Y:S02]  /*95cb0*/  LDL.LU R22, [R1+0xd50] ;  /* 0x000d500001167983 */ /* 0x000ea40000300800 */
[C---:B---3--:R-:W-:Y:S01]  /*95cc0*/  FMUL R16, R15.reuse, R16 ;  /* 0x000000100f107220 */ /* 0x048fe20000400000 */
[----:B------:R0:W1:Y:S02]  /*95cd0*/  MUFU.RCP R0, R18 ;  /* 0x0000001200007308 */ /* 0x0000640000001000 */
[----:B0-----:R-:W-:-:S02]  /*95ce0*/  FMUL R18, R15, R28 ;  /* 0x0000001c0f127220 */ /* 0x001fc40000400000 */
[----:B------:R-:W3:Y:S01]  /*95cf0*/  LDL.LU R28, [R1+0xd60] ;  /* 0x000d6000011c7983 */ /* 0x000ee20000300800 */
[----:B------:R0:W-:Y:S02]  /*95d00*/  STL [R1+0x250], R16 ;  /* 0x0002501001007387 */ /* 0x0001e40000100800 */
[----:B------:R1:W-:Y:S02]  /*95d10*/  STL [R1+0x24c], R18 ;  /* 0x00024c1201007387 */ /* 0x0003e40000100800 */
[C---:B0-----:R-:W-:Y:S02]  /*95d20*/  FMUL R16, R15.reuse, R21 ;  /* 0x000000150f107220 */ /* 0x041fe40000400000 */
[----:B------:R-:W3:Y:S01]  /*95d30*/  LDL.LU R21, [R1+0xd64] ;  /* 0x000d640001157983 */ /* 0x000ee20000300800 */
[----:B-1----:R-:W3:Y:S02]  /*95d40*/  LDL.LU R18, [R1+0xd70] ;  /* 0x000d700001127983 */ /* 0x002ee40000300800 */
[----:B------:R0:W-:Y:S02]  /*95d50*/  STL [R1+0x248], R16 ;  /* 0x0002481001007387 */ /* 0x0001e40000100800 */
[----:B0-----:R-:W3:Y:S01]  /*95d60*/  LDL.LU R16, [R1+0xd74] ;  /* 0x000d740001107983 */ /* 0x001ee20000300800 */
[----:B----4-:R-:W-:-:S02]  /*95d70*/  FMUL R12, R15, R12 ;  /* 0x0000000c0f0c7220 */ /* 0x010fc40000400000 */
[C---:B------:R-:W-:Y:S02]  /*95d80*/  FMUL R9, R15.reuse, R9 ;  /* 0x000000090f097220 */ /* 0x040fe40000400000 */
[C---:B------:R-:W-:Y:S02]  /*95d90*/  FMUL R17, R15.reuse, R17 ;  /* 0x000000110f117220 */ /* 0x040fe40000400000 */
[C---:B------:R-:W-:Y:S01]  /*95da0*/  FMUL R7, R15.reuse, R7 ;  /* 0x000000070f077220 */ /* 0x040fe20000400000 */
[----:B------:R0:W-:Y:S01]  /*95db0*/  STL [R1+0x244], R12 ;  /* 0x0002440c01007387 */ /* 0x0001e20000100800 */
[C---:B------:R-:W-:Y:S02]  /*95dc0*/  FMUL R10, R15.reuse, R10 ;  /* 0x0000000a0f0a7220 */ /* 0x040fe40000400000 */
[C---:B------:R-:W-:Y:S02]  /*95dd0*/  FMUL R26, R15.reuse, R26 ;  /* 0x0000001a0f1a7220 */ /* 0x040fe40000400000 */
[C---:B------:R-:W-:Y:S01]  /*95de0*/  FMUL R24, R15.reuse, R24 ;  /* 0x000000180f187220 */ /* 0x040fe20000400000 */
[----:B0-----:R0:W5:Y:S01]  /*95df0*/  LDL.LU R12, [R1+0x186c] ;  /* 0x00186c00010c7983 */ /* 0x0011620000300800 */
[----:B------:R1:W-:Y:S03]  /*95e00*/  STL [R1+0x240], R9 ;  /* 0x0002400901007387 */ /* 0x0003e60000100800 */
[----:B-1----:R0:W5:Y:S01]  /*95e10*/  LDL.LU R9, [R1+0x1868] ;  /* 0x0018680001097983 */ /* 0x0021620000300800 */
[----:B------:R1:W-:Y:S03]  /*95e20*/  STL [R1+0x23c], R17 ;  /* 0x00023c1101007387 */ /* 0x0003e60000100800 */
[----:B-1----:R-:W4:Y:S01]  /*95e30*/  LDL.LU R17, [R1+0xd78] ;  /* 0x000d780001117983 */ /* 0x002f220000300800 */
[----:B------:R1:W-:Y:S03]  /*95e40*/  STL [R1+0x238], R7 ;  /* 0x0002380701007387 */ /* 0x0003e60000100800 */
[----:B-1----:R0:W5:Y:S01]  /*95e50*/  LDL.LU R7, [R1+0x1864] ;  /* 0x0018640001077983 */ /* 0x0021620000300800 */
[----:B------:R1:W-:Y:S03]  /*95e60*/  STL [R1+0x234], R10 ;  /* 0x0002340a01007387 */ /* 0x0003e60000100800 */
[----:B-1----:R0:W5:Y:S01]  /*95e70*/  LDL.LU R10, [R1+0x1860] ;  /* 0x00186000010a7983 */ /* 0x0021620000300800 */
[----:B------:R1:W-:Y:S03]  /*95e80*/  STL [R1+0x4], R26 ;  /* 0x0000041a01007387 */ /* 0x0003e60000100800 */
[----:B-1----:R-:W4:Y:S01]  /*95e90*/  LDL.LU R26, [R1+0x185c] ;  /* 0x00185c00011a7983 */ /* 0x002f220000300800 */
[----:B------:R1:W-:Y:S03]  /*95ea0*/  STL [R1], R24 ;  /* 0x0000001801007387 */ /* 0x0003e60000100800 */
[----:B-1----:R-:W4:Y:S01]  /*95eb0*/  LDL.LU R24, [R1+0x1858] ;  /* 0x0018580001187983 */ /* 0x002f220000300800 */
[----:B------:R-:W-:-:S02]  /*95ec0*/  FMUL R6, R15, R6 ;  /* 0x000000060f067220 */ /* 0x000fc40000400000 */
[C---:B------:R-:W-:Y:S02]  /*95ed0*/  FMUL R11, R15.reuse, R11 ;  /* 0x0000000b0f0b7220 */ /* 0x040fe40000400000 */
[C---:B------:R-:W-:Y:S02]  /*95ee0*/  FMUL R5, R15.reuse, R5 ;  /* 0x000000050f057220 */ /* 0x040fe40000400000 */
[C---:B------:R-:W-:Y:S02]  /*95ef0*/  FMUL R13, R15.reuse, R13 ;  /* 0x0000000d0f0d7220 */ /* 0x040fe40000400000 */
[C---:B------:R-:W-:Y:S02]  /*95f00*/  FMUL R4, R15.reuse, R4 ;  /* 0x000000040f047220 */ /* 0x040fe40000400000 */
[----:B------:R-:W-:Y:S02]  /*95f10*/  FMUL R15, R15, R2 ;  /* 0x000000020f0f7220 */ /* 0x000fe40000400000 */
[----:B------:R-:W4:Y:S01]  /*95f20*/  LDL.LU R2, [R1+0x1854] ;  /* 0x0018540001027983 */ /* 0x000f220000300800 */
[----:B------:R-:W-:-:S02]  /*95f30*/  FMUL R3, R0, R3 ;  /* 0x0000000300037220 */ /* 0x000fc40000400000 */
[C---:B------:R-:W-:Y:S02]  /*95f40*/  FMUL R29, R0.reuse, R29 ;  /* 0x0000001d001d7220 */ /* 0x040fe40000400000 */
[C---:B------:R-:W-:Y:S02]  /*95f50*/  FMUL R27, R0.reuse, R27 ;  /* 0x0000001b001b7220 */ /* 0x040fe40000400000 */
[C---:B------:R-:W-:Y:S01]  /*95f60*/  FMUL R25, R0.reuse, R25 ;  /* 0x0000001900197220 */ /* 0x040fe20000400000 */
[----:B------:R1:W-:Y:S01]  /*95f70*/  STL [R1+0x230], R3 ;  /* 0x0002300301007387 */ /* 0x0003e20000100800 */
[----:B--2---:R-:W-:-:S03]  /*95f80*/  FMUL R23, R0, R23 ;  /* 0x0000001700177220 */ /* 0x004fc60000400000 */
[----:B-1----:R-:W2:Y:S01]  /*95f90*/  LDL.LU R3, [R1+0x1850] ;  /* 0x0018500001037983 */ /* 0x002ea20000300800 */
[----:B------:R1:W-:Y:S03]  /*95fa0*/  STL [R1+0x22c], R29 ;  /* 0x00022c1d01007387 */ /* 0x0003e60000100800 */
[----:B-1----:R-:W2:Y:S01]  /*95fb0*/  LDL.LU R29, [R1+0x184c] ;  /* 0x00184c00011d7983 */ /* 0x002ea20000300800 */
[----:B------:R1:W-:Y:S03]  /*95fc0*/  STL [R1+0x228], R27 ;  /* 0x0002281b01007387 */ /* 0x0003e60000100800 */
[----:B-1----:R-:W2:Y:S01]  /*95fd0*/  LDL.LU R27, [R1+0x1848] ;  /* 0x00184800011b7983 */ /* 0x002ea20000300800 */
[----:B------:R1:W-:Y:S03]  /*95fe0*/  STL [R1+0x224], R25 ;  /* 0x0002241901007387 */ /* 0x0003e60000100800 */
[----:B-1----:R-:W2:Y:S01]  /*95ff0*/  LDL.LU R25, [R1+0x1844] ;  /* 0x0018440001197983 */ /* 0x002ea20000300800 */
[----:B------:R1:W-:Y:S03]  /*96000*/  STL [R1+0x220], R23 ;  /* 0x0002201701007387 */ /* 0x0003e60000100800 */
[----:B-1----:R-:W2:Y:S01]  /*96010*/  LDL.LU R23, [R1+0x1840] ;  /* 0x0018400001177983 */ /* 0x002ea20000300800 */
[----:B------:R-:W-:-:S05]  /*96020*/  FMUL R20, R0, R20 ;  /* 0x0000001400147220 */ /* 0x000fca0000400000 */
[----:B------:R1:W-:Y:S02]  /*96030*/  STL [R1+0x21c], R20 ;  /* 0x00021c1401007387 */ /* 0x0003e40000100800 */
[C---:B-1----:R-:W-:Y:S02]  /*96040*/  FMUL R20, R0.reuse, R19 ;  /* 0x0000001300147220 */ /* 0x042fe40000400000 */
[----:B------:R-:W-:-:S03]  /*96050*/  FMUL R19, R0, R22 ;  /* 0x0000001600137220 */ /* 0x000fc60000400000 */
[----:B------:R-:W-:Y:S02]  /*96060*/  STL [R1+0x218], R20 ;  /* 0x0002181401007387 */ /* 0x000fe40000100800 */
[----:B------:R3:W-:Y:S02]  /*96070*/  STL [R1+0x210], R19 ;  /* 0x0002101301007387 */ /* 0x0007e40000100800 */
[C---:B---3--:R-:W-:Y:S02]  /*96080*/  FMUL R19, R0.reuse, R16 ;  /* 0x0000001000137220 */ /* 0x048fe40000400000 */
[C---:B------:R-:W-:Y:S02]  /*96090*/  FMUL R22, R0.reuse, R28 ;  /* 0x0000001c00167220 */ /* 0x040fe40000400000 */
[C---:B------:R-:W-:Y:S02]  /*960a0*/  FMUL R21, R0.reuse, R21 ;  /* 0x0000001500157220 */ /* 0x040fe40000400000 */
[----:B------:R-:W-:Y:S01]  /*960b0*/  FMUL R20, R0, R18 ;  /* 0x0000001200147220 */ /* 0x000fe20000400000 */
[----:B------:R-:W3:Y:S04]  /*960c0*/  LDL.LU R28, [R1+0xd68] ;  /* 0x000d6800011c7983 */ /* 0x000ee80000300800 */
[----:B------:R-:W-:Y:S01]  /*960d0*/  F2FP.BF16.PACK_AB R20, R20, R19 ;  /* 0x000000131414723e */ /* 0x000fe200000010ff */
[----:B----4-:R-:W1:Y:S02]  /*960e0*/  MUFU.RCP R24, R24 ;  /* 0x0000001800187308 */ /* 0x010e640000001000 */
[----:B-1----:R-:W-:-:S02]  /*960f0*/  FMUL R16, R24, R2 ;  /* 0x0000000218107220 */ /* 0x002fc40000400000 */
[----:B------:R-:W1:Y:S01]  /*96100*/  S2R R2, SR_TID.X ;  /* 0x0000000000027919 */ /* 0x000e620000002100 */
[C---:B------:R-:W-:Y:S02]  /*96110*/  FMUL R26, R24.reuse, R26 ;  /* 0x0000001a181a7220 */ /* 0x040fe40000400000 */
[C---:B------:R-:W-:Y:S02]  /*96120*/  FMUL R17, R24.reuse, R17 ;  /* 0x0000001118117220 */ /* 0x040fe40000400000 */
[----:B--2---:R-:W-:Y:S01]  /*96130*/  FMUL R18, R24, R3 ;  /* 0x0000000318127220 */ /* 0x004fe20000400000 */
[----:B------:R-:W-:Y:S01]  /*96140*/  F2FP.BF16.PACK_AB R16, R16, R26 ;  /* 0x0000001a1010723e */ /* 0x000fe200000010ff */
[----:B------:R-:W2:Y:S01]  /*96150*/  LDL.LU R3, [R1+0x183c] ;  /* 0x00183c0001037983 */ /* 0x000ea20000300800 */
[----:B------:R-:W4:Y:S02]  /*96160*/  LDL.LU R26, [R1+0xd90] ;  /* 0x000d9000011a7983 */ /* 0x000f240000300800 */
[----:B------:R-:W-:-:S02]  /*96170*/  F2FP.BF16.PACK_AB R17, R17, R18 ;  /* 0x000000121111723e */ /* 0x000fc400000010ff */
[----:B------:R-:W2:Y:S01]  /*96180*/  LDL.LU R18, [R1+0xd8c] ;  /* 0x000d8c0001127983 */ /* 0x000ea20000300800 */
[C---:B------:R-:W-:Y:S02]  /*96190*/  FMUL R27, R0.reuse, R27 ;  /* 0x0000001b001b7220 */ /* 0x040fe40000400000 */
[C---:B------:R-:W-:Y:S02]  /*961a0*/  FMUL R25, R0.reuse, R25 ;  /* 0x0000001900197220 */ /* 0x040fe40000400000 */
[C---:B------:R-:W-:Y:S02]  /*961b0*/  FMUL R23, R0.reuse, R23 ;  /* 0x0000001700177220 */ /* 0x040fe40000400000 */
[----:B------:R-:W-:Y:S01]  /*961c0*/  FMUL R0, R0, R29 ;  /* 0x0000001d00007220 */ /* 0x000fe20000400000 */
[----:B-1----:R-:W-:-:S04]  /*961d0*/  SHF.L.U32 R29, R2, 0x5, RZ ;  /* 0x00000005021d7819 */ /* 0x002fc800000006ff */
[----:B------:R-:W-:Y:S02]  /*961e0*/  LOP3.LUT R19, R29, 0x60, RZ, 0xc0, !PT ;  /* 0x000000601d137812 */ /* 0x000fe400078ec0ff */
[----:B------:R-:W2:Y:S01]  /*961f0*/  LDL.LU R29, [R1+0xd9c] ;  /* 0x000d9c00011d7983 */ /* 0x000ea20000300800 */
[----:B------:R-:W-:Y:S02]  /*96200*/  F2FP.BF16.PACK_AB R21, R21, R0 ;  /* 0x000000001515723e */ /* 0x000fe400000010ff */
[----:B------:R-:W1:Y:S01]  /*96210*/  S2R R0, SR_TID.X ;  /* 0x0000000000007919 */ /* 0x000e620000002100 */
[----:B------:R-:W-:Y:S02]  /*96220*/  F2FP.BF16.PACK_AB R22, R27, R22 ;  /* 0x000000161b16723e */ /* 0x000fe400000010ff */
[----:B------:R-:W-:Y:S02]  /*96230*/  F2FP.BF16.PACK_AB R23, R23, R25 ;  /* 0x000000191717723e */ /* 0x000fe400000010ff */
[----:B-1----:R-:W-:-:S04]  /*96240*/  LOP3.LUT R0, R0, 0xe0, RZ, 0xc0, !PT ;  /* 0x000000e000007812 */ /* 0x002fc800078ec0ff */
[----:B------:R-:W-:Y:S01]  /*96250*/  LEA R0, R0, R19, 0x7 ;  /* 0x0000001300007211 */ /* 0x000fe200078e38ff */
[C---:B---3--:R-:W-:Y:S02]  /*96260*/  FMUL R28, R24.reuse, R28 ;  /* 0x0000001c181c7220 */ /* 0x048fe40000400000 */
[C---:B----4-:R-:W-:Y:S02]  /*96270*/  FMUL R19, R24.reuse, R26 ;  /* 0x0000001a18137220 */ /* 0x050fe40000400000 */
[----:B--2---:R-:W-:Y:S01]  /*96280*/  FMUL R26, R24, R3 ;  /* 0x00000003181a7220 */ /* 0x004fe20000400000 */
[----:B------:R-:W-:Y:S01]  /*96290*/  SHF.L.U32 R3, R2, 0x2, RZ ;  /* 0x0000000202037819 */ /* 0x000fe200000006ff */
[----:B------:R-:W-:-:S03]  /*962a0*/  FMUL R18, R24, R18 ;  /* 0x0000001218127220 */ /* 0x000fc60000400000 */
[----:B------:R-:W-:Y:S02]  /*962b0*/  LOP3.LUT R0, R0, 0x70, R3, 0x78, !PT ;  /* 0x0000007000007812 */ /* 0x000fe400078e7803 */
[----:B------:R-:W-:Y:S02]  /*962c0*/  F2FP.BF16.PACK_AB R19, R19, R26 ;  /* 0x0000001a1313723e */ /* 0x000fe400000010ff */
[----:B------:R-:W-:-:S05]  /*962d0*/  LOP3.LUT R2, R2, 0x18, RZ, 0xc0, !PT ;  /* 0x0000001802027812 */ /* 0x000fca00078ec0ff */
[----:B------:R-:W-:Y:S02]  /*962e0*/  IMAD R0, R2, 0x1000, R0 ;  /* 0x0000100002007824 */ /* 0x000fe400078e0200 */
[----:B------:R-:W-:-:S05]  /*962f0*/  FMUL R29, R24, R29 ;  /* 0x0000001d181d7220 */ /* 0x000fca0000400000 */
[----:B------:R-:W-:Y:S02]  /*96300*/  F2FP.BF16.PACK_AB R18, R18, R29 ;  /* 0x0000001d1212723e */ /* 0x000fe400000010ff */
[----:B------:R-:W2:Y:S01]  /*96310*/  LDL.LU R29, [R1+0xda4] ;  /* 0x000da400011d7983 */ /* 0x000ea20000300800 */
[----:B------:R-:W3:Y:S02]  /*96320*/  LDL.LU R3, [R1+0x1838] ;  /* 0x0018380001037983 */ /* 0x000ee40000300800 */
[----:B------:R-:W4:Y:S02]  /*96330*/  LDL.LU R27, [R1+0xd94] ;  /* 0x000d9400011b7983 */ /* 0x000f240000300800 */
[----:B------:R-:W2:Y:S01]  /*96340*/  LDL.LU R26, [R1+0xd7c] ;  /* 0x000d7c00011a7983 */ /* 0x000ea20000300800 */
[----:B------:R-:W2:Y:S01]  /*96350*/  LDL.LU R25, [R1+0xd6c] ;  /* 0x000d6c0001197983 */ /* 0x000ea20000300800 */
[----:B------:R-:W3:Y:S02]  /*96360*/  LDL.LU R2, [R1+0x1834] ;  /* 0x0018340001027983 */ /* 0x000ee40000300800 */
[----:B------:R1:W-:Y:S02]  /*96370*/  STL [R1+0x1e4], R28 ;  /* 0x0001e41c01007387 */ /* 0x0003e40000100800 */
[----:B-1----:R-:W3:Y:S01]  /*96380*/  LDL.LU R28, [R1+0x1830] ;  /* 0x00183000011c7983 */ /* 0x002ee20000300800 */
[----:B--2---:R-:W-:-:S02]  /*96390*/  FMUL R25, R24, R25 ;  /* 0x0000001918197220 */ /* 0x004fc40000400000 */
[C---:B------:R-:W-:Y:S02]  /*963a0*/  FMUL R26, R24.reuse, R26 ;  /* 0x0000001a181a7220 */ /* 0x040fe40000400000 */
[C---:B----4-:R-:W-:Y:S01]  /*963b0*/  FMUL R27, R24.reuse, R27 ;  /* 0x0000001b181b7220 */ /* 0x050fe20000400000 */
[----:B------:R1:W-:Y:S02]  /*963c0*/  STL [R1+0x1e0], R25 ;  /* 0x0001e01901007387 */ /* 0x0003e40000100800 */
[----:B------:R3:W-:Y:S02]  /*963d0*/  STL [R1+0x74], R26 ;  /* 0x0000741a01007387 */ /* 0x0007e40000100800 */
[----:B------:R-:W-:Y:S02]  /*963e0*/  STL [R1+0x6c], R27 ;  /* 0x00006c1b01007387 */ /* 0x000fe40000100800 */
[C---:B-1----:R-:W-:Y:S02]  /*963f0*/  FMUL R25, R24.reuse, R29 ;  /* 0x0000001d18197220 */ /* 0x042fe40000400000 */
[----:B---3--:R-:W-:-:S02]  /*96400*/  FMUL R26, R24, R28 ;  /* 0x0000001c181a7220 */ /* 0x008fc40000400000 */
[----:B------:R0:W5:Y:S01]  /*96410*/  LDL.LU R28, [R1+0x182c] ;  /* 0x00182c00011c7983 */ /* 0x0001620000300800 */
[----:B------:R1:W-:Y:S02]  /*96420*/  STL [R1+0x68], R25 ;  /* 0x0000681901007387 */ /* 0x0003e40000100800 */
[C---:B------:R-:W-:Y:S02]  /*96430*/  FMUL R29, R24.reuse, R3 ;  /* 0x00000003181d7220 */ /* 0x040fe40000400000 */
[----:B-1----:R-:W-:Y:S02]  /*96440*/  FMUL R25, R24, R2 ;  /* 0x0000000218197220 */ /* 0x002fe40000400000 */
[----:B------:R0:W5:Y:S01]  /*96450*/  LDL.LU R2, [R1+0x1828] ;  /* 0x0018280001027983 */ /* 0x0001620000300800 */
[----:B------:R0:W-:Y:S02]  /*96460*/  STL [R1+0x64], R26 ;  /* 0x0000641a01007387 */ /* 0x0001e40000100800 */
[----:B------:R0:W5:Y:S02]  /*96470*/  LDL.LU R3, [R1+0x1824] ;  /* 0x0018240001037983 */ /* 0x0001640000300800 */
[----:B------:R0:W-:Y:S02]  /*96480*/  STL [R1+0x60], R25 ;  /* 0x0000601901007387 */ /* 0x0001e40000100800 */
[----:B------:R-:W2:Y:S04]  /*96490*/  LDL.LU R24, [R1+0x78] ;  /* 0x0000780001187983 */ /* 0x000ea80000300800 */
[----:B------:R-:W-:Y:S06]  /*964a0*/  BAR.SYNC.DEFER_BLOCKING 0x0 ;  /* 0x0000000000007b1d */ /* 0x000fec0000010000 */
[----:B--2---:R1:W-:Y:S04]  /*964b0*/  STL [R1+0x24f0], R24 ;  /* 0x0024f01801007387 */ /* 0x0043e80000100800 */
[----:B-1----:R-:W2:Y:S04]  /*964c0*/  LDL.LU R24, [R1+0x2c] ;  /* 0x00002c0001187983 */ /* 0x002ea80000300800 */
        /* <DEDUP_REMOVED lines=8> */
[----:B------:R-:W-:Y:S04]  /*96550*/  STS.128 [R0], R16 ;  /* 0x0000001000007388 */ /* 0x000fe80000000c00 */
[----:B------:R-:W-:Y:S01]  /*96560*/  STS.128 [R0+0x80], R20 ;  /* 0x0000801400007388 */ /* 0x000fe20000000c00 */
[----:B------:R-:W-:-:S02]  /*96570*/  F2FP.BF16.PACK_AB R4, R4, R15 ;  /* 0x0000000f0404723e */ /* 0x000fc400000010ff */
[----:B------:R-:W-:Y:S02]  /*96580*/  F2FP.BF16.PACK_AB R8, R8, R14 ;  /* 0x0000000e0808723e */ /* 0x000fe400000010ff */
[----:B------:R-:W-:Y:S02]  /*96590*/  F2FP.BF16.PACK_AB R5, R5, R13 ;  /* 0x0000000d0505723e */ /* 0x000fe400000010ff */
[----:B-----5:R-:W-:Y:S02]  /*965a0*/  F2FP.BF16.PACK_AB R9, R9, R12 ;  /* 0x0000000c0909723e */ /* 0x020fe400000010ff */
[----:B------:R-:W-:Y:S02]  /*965b0*/  F2FP.BF16.PACK_AB R6, R6, R11 ;  /* 0x0000000b0606723e */ /* 0x000fe400000010ff */
[----:B------:R-:W-:Y:S01]  /*965c0*/  F2FP.BF16.PACK_AB R10, R10, R7 ;  /* 0x000000070a0a723e */ /* 0x000fe200000010ff */
[----:B--2---:R1:W-:Y:S04]  /*965d0*/  STL [R1+0x2504], R24 ;  /* 0x0025041801007387 */ /* 0x0043e80000100800 */
[----:B-1----:R-:W2:Y:S04]  /*965e0*/  LDL.LU R24, [R1+0x4] ;  /* 0x0000040001187983 */ /* 0x002ea80000300800 */
[----:B0-----:R-:W3:Y:S04]  /*965f0*/  LDL.LU R25, [R1+0x70] ;  /* 0x0000700001197983 */ /* 0x001ee80000300800 */
[----:B------:R-:W4:Y:S04]  /*96600*/  LDL.LU R26, [R1+0x80] ;  /* 0x00008000011a7983 */ /* 0x000f280000300800 */
[----:B------:R-:W4:Y:S04]  /*96610*/  LDL.LU R27, [R1+0x7c] ;  /* 0x00007c00011b7983 */ /* 0x000f280000300800 */
[----:B------:R0:W-:Y:S04]  /*96620*/  STL [R1+0x2468], R28 ;  /* 0x0024681c01007387 */ /* 0x0001e80000100800 */
[----:B0-----:R-:W2:Y:S04]  /*96630*/  LDL.LU R28, [R1+0x58] ;  /* 0x00005800011c7983 */ /* 0x001ea80000300800 */
[----:B------:R0:W-:Y:S04]  /*96640*/  STL [R1+0x2458], R29 ;  /* 0x0024581d01007387 */ /* 0x0001e80000100800 */
[----:B0-----:R-:W2:Y:S04]  /*96650*/  LDL.LU R29, [R1+0x40] ;  /* 0x00004000011d7983 */ /* 0x001ea80000300800 */
[----:B------:R0:W-:Y:S04]  /*96660*/  STL [R1+0x237c], R2 ;  /* 0x00237c0201007387 */ /* 0x0001e80000100800 */
[----:B0-----:R-:W2:Y:S04]  /*96670*/  LDL.LU R2, [R1+0x44] ;  /* 0x0000440001027983 */ /* 0x001ea80000300800 */
[----:B------:R0:W-:Y:S04]  /*96680*/  STL [R1+0x2378], R3 ;  /* 0x0023780301007387 */ /* 0x0001e80000100800 */
        /* <DEDUP_REMOVED lines=14> */
[----:B------:R-:W2:Y:S02]  /*96770*/  LDL.LU R7, [R1] ;  /* 0x0000000001077983 */ /* 0x000ea40000300800 */
[----:B--2---:R-:W-:-:S02]  /*96780*/  F2FP.BF16.PACK_AB R7, R24, R7 ;  /* 0x000000071807723e */ /* 0x004fc400000010ff */
[----:B------:R-:W2:Y:S02]  /*96790*/  LDL.LU R24, [R1+0x2504] ;  /* 0x0025040001187983 */ /* 0x000ea40000300800 */
[----:B--2---:R-:W-:Y:S02]  /*967a0*/  F2FP.BF16.PACK_AB R11, R24, R11 ;  /* 0x0000000b180b723e */ /* 0x004fe400000010ff */
[----:B------:R-:W2:Y:S02]  /*967b0*/  LDL.LU R24, [R1+0x2500] ;  /* 0x0025000001187983 */ /* 0x000ea40000300800 */
[----:B--2---:R-:W-:Y:S02]  /*967c0*/  F2FP.BF16.PACK_AB R12, R24, R12 ;  /* 0x0000000c180c723e */ /* 0x004fe400000010ff */
[----:B------:R-:W2:Y:S02]  /*967d0*/  LDL.LU R24, [R1+0x24fc] ;  /* 0x0024fc0001187983 */ /* 0x000ea40000300800 */
[----:B--2---:R-:W-:-:S02]  /*967e0*/  F2FP.BF16.PACK_AB R16, R24, R16 ;  /* 0x000000101810723e */ /* 0x004fc400000010ff */
[----:B------:R-:W2:Y:S02]  /*967f0*/  LDL.LU R24, [R1+0x24f8] ;  /* 0x0024f80001187983 */ /* 0x000ea40000300800 */
[----:B--2---:R-:W-:Y:S02]  /*96800*/  F2FP.BF16.PACK_AB R13, R24, R13 ;  /* 0x0000000d180d723e */ /* 0x004fe400000010ff */
[----:B------:R-:W2:Y:S01]  /*96810*/  LDL.LU R24, [R1+0x24f4] ;  /* 0x0024f40001187983 */ /* 0x000ea20000300800 */
[----:B------:R-:W-:Y:S02]  /*96820*/  F2FP.BF16.PACK_AB R18, R18, R3 ;  /* 0x000000031212723e */ /* 0x000fe400000010ff */
[----:B--2---:R-:W-:Y:S02]  /*96830*/  F2FP.BF16.PACK_AB R17, R24, R17 ;  /* 0x000000111811723e */ /* 0x004fe400000010ff */
[----:B------:R-:W3:Y:S01]  /*96840*/  LDL.LU R24, [R1+0x24f0] ;  /* 0x0024f00001187983 */ /* 0x000ee20000300800 */
[----:B------:R-:W-:-:S02]  /*96850*/  F2FP.BF16.PACK_AB R14, R14, R15 ;  /* 0x0000000f0e0e723e */ /* 0x000fc400000010ff */
[----:B------:R-:W-:Y:S01]  /*96860*/  F2FP.BF16.PACK_AB R15, R2, R29 ;  /* 0x0000001d020f723e */ /* 0x000fe200000010ff */
[----:B------:R-:W2:Y:S04]  /*96870*/  LDL.LU R3, [R1+0x12c] ;  /* 0x00012c0001037983 */ /* 0x000ea80000300800 */
[----:B--2---:R-:W-:Y:S04]  /*96880*/  STL [R1+0x24c0], R3 ;  /* 0x0024c00301007387 */ /* 0x004fe80000100800 */
[----:B------:R-:W2:Y:S01]  /*96890*/  LDL.LU R2, [R1+0x128] ;  /* 0x0001280001027983 */ /* 0x000ea20000300800 */
[----:B------:R-:W-:-:S03]  /*968a0*/  F2FP.BF16.PACK_AB R19, R20, R19 ;  /* 0x000000131413723e */ /* 0x000fc600000010ff */
[----:B--2---:R-:W-:Y:S04]  /*968b0*/  STL [R1+0x24c4], R2 ;  /* 0x0024c40201007387 */ /* 0x004fe80000100800 */
[----:B------:R-:W2:Y:S01]  /*968c0*/  LDL.LU R29, [R1+0x124] ;  /* 0x00012400011d7983 */ /* 0x000ea20000300800 */
[----:B------:R-:W-:Y:S02]  /*968d0*/  F2FP.BF16.PACK_AB R20, R21, R22 ;  /* 0x000000161514723e */ /* 0x000fe400000010ff */
[----:B---3--:R-:W-:Y:S02]  /*968e0*/  F2FP.BF16.PACK_AB R22, R24, R25 ;  /* 0x000000191816723e */ /* 0x008fe400000010ff */
[----:B------:R-:W-:Y:S02]  /*968f0*/  F2FP.BF16.PACK_AB R21, R23, R28 ;  /* 0x0000001c1715723e */ /* 0x000fe400000010ff */
[----:B----4-:R-:W-:Y:S01]  /*96900*/  F2FP.BF16.PACK_AB R23, R26, R27 ;  /* 0x0000001b1a17723e */ /* 0x010fe200000010ff */
[----:B--2---:R-:W-:Y:S04]  /*96910*/  STL [R1+0x24c8], R29 ;  /* 0x0024c81d01007387 */ /* 0x004fe80000100800 */
[----:B------:R-:W2:Y:S04]  /*96920*/  LDL.LU R24, [R1+0x98] ;  /* 0x0000980001187983 */ /* 0x000ea80000300800 */
[----:B------:R-:W3:Y:S04]  /*96930*/  LDL.LU R25, [R1+0xa4] ;  /* 0x0000a40001197983 */ /* 0x000ee80000300800 */
[----:B---3--:R0:W-:Y:S04]  /*96940*/  STL [R1+0x24ec], R25 ;  /* 0x0024ec1901007387 */ /* 0x0081e80000100800 */
[----:B0-----:R-:W2:Y:S04]  /*96950*/  LDL.LU R25, [R1+0xa0] ;  /* 0x0000a00001197983 */ /* 0x001ea80000300800 */
[----:B------:R-:W3:Y:S04]  /*96960*/  LDL.LU R26, [R1+0xac] ;  /* 0x0000ac00011a7983 */ /* 0x000ee80000300800 */
[----:B---3--:R0:W-:Y:S04]  /*96970*/  STL [R1+0x24e8], R26 ;  /* 0x0024e81a01007387 */ /* 0x0081e80000100800 */
[----:B0-----:R-:W3:Y:S04]  /*96980*/  LDL.LU R26, [R1+0xa8] ;  /* 0x0000a800011a7983 */ /* 0x001ee80000300800 */
[----:B------:R-:W4:Y:S04]  /*96990*/  LDL.LU R27, [R1+0xb4] ;  /* 0x0000b400011b7983 */ /* 0x000f280000300800 */
[----:B----4-:R0:W-:Y:S04]  /*969a0*/  STL [R1+0x24e4], R27 ;  /* 0x0024e41b01007387 */ /* 0x0101e80000100800 */
[----:B0-----:R-:W4:Y:S04]  /*969b0*/  LDL.LU R27, [R1+0xb0] ;  /* 0x0000b000011b7983 */ /* 0x001f280000300800 */
[----:B------:R-:W2:Y:S04]  /*969c0*/  LDL.LU R29, [R1+0xf0] ;  /* 0x0000f000011d7983 */ /* 0x000ea80000300800 */
[----:B--2---:R0:W-:Y:S04]  /*969d0*/  STL [R1+0x24cc], R29 ;  /* 0x0024cc1d01007387 */ /* 0x0041e80000100800 */
[----:B0-----:R-:W2:Y:S04]  /*969e0*/  LDL.LU R29, [R1+0xd8] ;  /* 0x0000d800011d7983 */ /* 0x001ea80000300800 */
        /* <DEDUP_REMOVED lines=8> */
[----:B------:R-:W-:Y:S04]  /*96a70*/  STS.128 [R0+0x100], R4 ;  /* 0x0001000400007388 */ /* 0x000fe80000000c00 */
[----:B------:R-:W-:Y:S04]  /*96a80*/  STS.128 [R0+0x180], R8 ;  /* 0x0001800800007388 */ /* 0x000fe80000000c00 */
[----:B------:R-:W-:Y:S04]  /*96a90*/  STS.128 [R0+0x200], R12 ;  /* 0x0002000c00007388 */ /* 0x000fe80000000c00 */
[----:B------:R-:W-:Y:S04]  /*96aa0*/  STS.128 [R0+0x280], R16 ;  /* 0x0002801000007388 */ /* 0x000fe80000000c00 */
[----:B------:R-:W-:Y:S01]  /*96ab0*/  STS.128 [R0+0x300], R20 ;  /* 0x0003001400007388 */ /* 0x000fe20000000c00 */
[----:B------:R-:W-:-:S03]  /*96ac0*/  F2FP.BF16.PACK_AB R24, R25, R24 ;  /* 0x000000181918723e */ /* 0x000fc600000010ff */
[----:B--2---:R0:W-:Y:S04]  /*96ad0*/  STL [R1+0x24e0], R29 ;  /* 0x0024e01d01007387 */ /* 0x0041e80000100800 */
        /* <DEDUP_REMOVED lines=24> */
[----:B------:R-:W3:Y:S02]  /*96c60*/  LDL.LU R25, [R1+0x24ec] ;  /* 0x0024ec0001197983 */ /* 0x000ee40000300800 */
[----:B---3--:R-:W-:-:S02]  /*96c70*/  F2FP.BF16.PACK_AB R25, R26, R25 ;  /* 0x000000191a19723e */ /* 0x008fc400000010ff */
[----:B------:R-:W4:Y:S02]  /*96c80*/  LDL.LU R26, [R1+0x24e8] ;  /* 0x0024e800011a7983 */ /* 0x000f240000300800 */
[----:B----4-:R-:W-:Y:S02]  /*96c90*/  F2FP.BF16.PACK_AB R26, R27, R26 ;  /* 0x0000001a1b1a723e */ /* 0x010fe400000010ff */
[----:B------:R-:W2:Y:S02]  /*96ca0*/  LDL.LU R27, [R1+0x24e4] ;  /* 0x0024e400011b7983 */ /* 0x000ea40000300800 */
[----:B--2---:R-:W-:Y:S02]  /*96cb0*/  F2FP.BF16.PACK_AB R27, R29, R27 ;  /* 0x0000001b1d1b723e */ /* 0x004fe400000010ff */
[----:B------:R-:W2:Y:S02]  /*96cc0*/  LDL.LU R29, [R1+0x24e0] ;  /* 0x0024e000011d7983 */ /* 0x000ea40000300800 */
        /* <DEDUP_REMOVED lines=11> */
[----:B------:R-:W-:Y:S02]  /*96d80*/  F2FP.BF16.PACK_AB R11, R3, R11 ;  /* 0x0000000b030b723e */ /* 0x000fe400000010ff */
[----:B--2---:R-:W-:Y:S02]  /*96d90*/  F2FP.BF16.PACK_AB R10, R29, R10 ;  /* 0x0000000a1d0a723e */ /* 0x004fe400000010ff */
[----:B------:R-:W2:Y:S04]  /*96da0*/  LDL.LU R29, [R1+0x24c8] ;  /* 0x0024c800011d7983 */ /* 0x000ea80000300800 */
[----:B------:R-:W2:Y:S04]  /*96db0*/  LDL.LU R2, [R1+0x24c4] ;  /* 0x0024c40001027983 */ /* 0x000ea80000300800 */
[----:B------:R-:W3:Y:S01]  /*96dc0*/  LDL.LU R3, [R1+0x24c0] ;  /* 0x0024c00001037983 */ /* 0x000ee20000300800 */
[----:B------:R-:W-:-:S02]  /*96dd0*/  F2FP.BF16.PACK_AB R14, R18, R14 ;  /* 0x0000000e120e723e */ /* 0x000fc400000010ff */
[----:B------:R-:W-:Y:S02]  /*96de0*/  F2FP.BF16.PACK_AB R12, R20, R12 ;  /* 0x0000000c140c723e */ /* 0x000fe400000010ff */
[----:B------:R-:W-:Y:S02]  /*96df0*/  F2FP.BF16.PACK_AB R16, R21, R16 ;  /* 0x000000101510723e */ /* 0x000fe400000010ff */
[----:B------:R-:W-:Y:S02]  /*96e00*/  F2FP.BF16.PACK_AB R13, R22, R13 ;  /* 0x0000000d160d723e */ /* 0x000fe400000010ff */
[----:B------:R-:W-:Y:S02]  /*96e10*/  F2FP.BF16.PACK_AB R17, R23, R17 ;  /* 0x000000111711723e */ /* 0x000fe400000010ff */
[----:B---3--:R-:W-:Y:S02]  /*96e20*/  F2FP.BF16.PACK_AB R18, R15, R3 ;  /* 0x000000030f12723e */ /* 0x008fe400000010ff */
[----:B------:R-:W3:Y:S01]  /*96e30*/  LDL.LU R3, [R1+0x1b0] ;  /* 0x0001b00001037983 */ /* 0x000ee20000300800 */
[----:B--2---:R-:W-:-:S03]  /*96e40*/  F2FP.BF16.PACK_AB R15, R2, R29 ;  /* 0x0000001d020f723e */ /* 0x004fc600000010ff */
[----:B---3--:R-:W-:Y:S04]  /*96e50*/  STL [R1+0x2490], R3 ;  /* 0x0024900301007387 */ /* 0x008fe80000100800 */
[----:B------:R-:W2:Y:S04]  /*96e60*/  LDL.LU R2, [R1+0x1ac] ;  /* 0x0001ac0001027983 */ /* 0x000ea80000300800 */
[----:B--2---:R-:W-:Y:S04]  /*96e70*/  STL [R1+0x2494], R2 ;  /* 0x0024940201007387 */ /* 0x004fe80000100800 */
[----:B------:R-:W2:Y:S04]  /*96e80*/  LDL.LU R29, [R1+0x1a8] ;  /* 0x0001a800011d7983 */ /* 0x000ea80000300800 */
[----:B--2---:R-:W-:Y:S04]  /*96e90*/  STL [R1+0x2498], R29 ;  /* 0x0024981d01007387 */ /* 0x004fe80000100800 */
[----:B------:R-:W2:Y:S04]  /*96ea0*/  LDL.LU R20, [R1+0x140] ;  /* 0x0001400001147983 */ /* 0x000ea80000300800 */
[----:B------:R-:W3:Y:S04]  /*96eb0*/  LDL.LU R21, [R1+0x14c] ;  /* 0x00014c0001157983 */ /* 0x000ee80000300800 */
[----:B---3--:R0:W-:Y:S04]  /*96ec0*/  STL [R1+0x24b8], R21 ;  /* 0x0024b81501007387 */ /* 0x0081e80000100800 */
[----:B0-----:R-:W3:Y:S04]  /*96ed0*/  LDL.LU R21, [R1+0x154] ;  /* 0x0001540001157983 */ /* 0x001ee80000300800 */
[----:B---3--:R0:W-:Y:S04]  /*96ee0*/  STL [R1+0x24bc], R21 ;  /* 0x0024bc1501007387 */ /* 0x0081e80000100800 */
[----:B0-----:R-:W2:Y:S04]  /*96ef0*/  LDL.LU R21, [R1+0x144] ;  /* 0x0001440001157983 */ /* 0x001ea80000300800 */
[----:B------:R-:W3:Y:S04]  /*96f00*/  LDL.LU R22, [R1+0x158] ;  /* 0x0001580001167983 */ /* 0x000ee80000300800 */
        /* <DEDUP_REMOVED lines=8> */
[----:B0-----:R-:W4:Y:S04]  /*96f90*/  LDL.LU R23, [R1+0x15c] ;  /* 0x00015c0001177983 */ /* 0x001f280000300800 */
[----:B------:R-:W2:Y:S04]  /*96fa0*/  LDL.LU R29, [R1+0x194] ;  /* 0x00019400011d7983 */ /* 0x000ea80000300800 */
[----:B--2---:R0:W-:Y:S04]  /*96fb0*/  STL [R1+0x249c], R29 ;  /* 0x00249c1d01007387 */ /* 0x0041e80000100800 */
[----:B0-----:R-:W2:Y:S04]  /*96fc0*/  LDL.LU R29, [R1+0x184] ;  /* 0x00018400011d7983 */ /* 0x001ea80000300800 */
[----:B--2---:R0:W-:Y:S04]  /*96fd0*/  STL [R1+0x24a0], R29 ;  /* 0x0024a01d01007387 */ /* 0x0041e80000100800 */
[----:B0-----:R-:W2:Y:S01]  /*96fe0*/  LDL.LU R29, [R1+0x17c] ;  /* 0x00017c00011d7983 */ /* 0x001ea20000300800 */
[----:B------:R-:W-:-:S03]  /*96ff0*/  F2FP.BF16.PACK_AB R19, R19, R28 ;  /* 0x0000001c1313723e */ /* 0x000fc600000010ff */
        /* <DEDUP_REMOVED lines=31> */
[----:B------:R-:W2:Y:S02]  /*971f0*/  LDL.LU R21, [R1+0x24bc] ;  /* 0x0024bc0001157983 */ /* 0x000ea40000300800 */
[----:B--2---:R-:W-:-:S02]  /*97200*/  F2FP.BF16.PACK_AB R4, R21, R4 ;  /* 0x000000041504723e */ /* 0x004fc400000010ff */
[----:B------:R-:W3:Y:S02]  /*97210*/  LDL.LU R21, [R1+0x24b8] ;  /* 0x0024b80001157983 */ /* 0x000ee40000300800 */
[----:B---3--:R-:W-:Y:S02]  /*97220*/  F2FP.BF16.PACK_AB R21, R22, R21 ;  /* 0x000000151615723e */ /* 0x008fe400000010ff */
[----:B------:R-:W2:Y:S02]  /*97230*/  LDL.LU R22, [R1+0x24b4] ;  /* 0x0024b40001167983 */ /* 0x000ea40000300800 */
[----:B--2---:R-:W-:Y:S02]  /*97240*/  F2FP.BF16.PACK_AB R5, R22, R5 ;  /* 0x000000051605723e */ /* 0x004fe400000010ff */
[----:B------:R-:W4:Y:S02]  /*97250*/  LDL.LU R22, [R1+0x24b0] ;  /* 0x0024b00001167983 */ /* 0x000f240000300800 */
[----:B----4-:R-:W-:-:S02]  /*97260*/  F2FP.BF16.PACK_AB R22, R23, R22 ;  /* 0x000000161716723e */ /* 0x010fc400000010ff */
        /* <DEDUP_REMOVED lines=16> */
[----:B---3--:R-:W-:Y:S02]  /*97370*/  F2FP.BF16.PACK_AB R14, R11, R3 ;  /* 0x000000030b0e723e */ /* 0x008fe400000010ff */
[----:B------:R-:W3:Y:S01]  /*97380*/  LDL.LU R3, [R1+0x518] ;  /* 0x0005180001037983 */ /* 0x000ee20000300800 */
[----:B--2---:R-:W-:-:S03]  /*97390*/  F2FP.BF16.PACK_AB R11, R2, R29 ;  /* 0x0000001d020b723e */ /* 0x004fc600000010ff */
[----:B---3--:R-:W-:Y:S04]  /*973a0*/  STL [R1+0x247c], R3 ;  /* 0x00247c0301007387 */ /* 0x008fe80000100800 */
[----:B------:R-:W2:Y:S01]  /*973b0*/  LDL.LU R2, [R1+0x528] ;  /* 0x0005280001027983 */ /* 0x000ea20000300800 */
[----:B------:R-:W-:-:S03]  /*973c0*/  F2FP.BF16.PACK_AB R15, R16, R15 ;  /* 0x0000000f100f723e */ /* 0x000fc600000010ff */
[----:B--2---:R-:W-:Y:S04]  /*973d0*/  STL [R1+0x2480], R2 ;  /* 0x0024800201007387 */ /* 0x004fe80000100800 */
[----:B------:R-:W2:Y:S01]  /*973e0*/  LDL.LU R29, [R1+0x524] ;  /* 0x00052400011d7983 */ /* 0x000ea20000300800 */
[----:B------:R-:W-:Y:S02]  /*973f0*/  F2FP.BF16.PACK_AB R16, R17, R18 ;  /* 0x000000121110723e */ /* 0x000fe400000010ff */
[----:B------:R-:W-:Y:S02]  /*97400*/  F2FP.BF16.PACK_AB R17, R19, R24 ;  /* 0x000000181311723e */ /* 0x000fe400000010ff */
[----:B------:R-:W-:Y:S01]  /*97410*/  F2FP.BF16.PACK_AB R18, R25, R26 ;  /* 0x0000001a1912723e */ /* 0x000fe200000010ff */
[----:B--2---:R-:W-:Y:S04]  /*97420*/  STL [R1+0x2484], R29 ;  /* 0x0024841d01007387 */ /* 0x004fe80000100800 */
[----:B------:R-:W2:Y:S04]  /*97430*/  LDL.LU R24, [R1+0x1e8] ;  /* 0x0001e80001187983 */ /* 0x000ea80000300800 */
[----:B------:R-:W3:Y:S04]  /*97440*/  LDL.LU R25, [R1+0x1f0] ;  /* 0x0001f00001197983 */ /* 0x000ee80000300800 */
[----:B---3--:R0:W-:Y:S04]  /*97450*/  STL [R1+0x248c], R25 ;  /* 0x00248c1901007387 */ /* 0x0081e80000100800 */
[----:B0-----:R-:W2:Y:S04]  /*97460*/  LDL.LU R25, [R1+0x1ec] ;  /* 0x0001ec0001197983 */ /* 0x001ea80000300800 */
[----:B------:R-:W3:Y:S01]  /*97470*/  LDL.LU R29, [R1+0x1fc] ;  /* 0x0001fc00011d7983 */ /* 0x000ee20000300800 */
[----:B------:R-:W-:-:S03]  /*97480*/  F2FP.BF16.PACK_AB R19, R27, R28 ;  /* 0x0000001c1b13723e */ /* 0x000fc600000010ff */
[----:B------:R-:W-:Y:S04]  /*97490*/  STS.128 [R0+0x600], R20 ;  /* 0x0006001400007388 */ /* 0x000fe80000000c00 */
[----:B------:R-:W-:Y:S04]  /*974a0*/  STS.128 [R0+0x680], R4 ;  /* 0x0006800400007388 */ /* 0x000fe80000000c00 */
[----:B------:R-:W-:Y:S04]  /*974b0*/  STS.128 [R0+0x700], R8 ;  /* 0x0007000800007388 */ /* 0x000fe80000000c00 */
[----:B------:R-:W-:Y:S04]  /*974c0*/  STS.128 [R0+0x780], R12 ;  /* 0x0007800c00007388 */ /* 0x000fe80000000c00 */
[----:B------:R-:W-:Y:S04]  /*974d0*/  STS.128 [R0+0x800], R16 ;  /* 0x0008001000007388 */ /* 0x000fe80000000c00 */
[----:B---3--:R0:W-:Y:S04]  /*974e0*/  STL [R1+0x2488], R29 ;  /* 0x0024881d01007387 */ /* 0x0081e80000100800 */
[----:B0-----:R-:W3:Y:S04]  /*974f0*/  LDL.LU R29, [R1+0x1f4] ;  /* 0x0001f400011d7983 */ /* 0x001ee80000300800 */
[----:B------:R-:W4:Y:S04]  /*97500*/  LDL.LU R26, [R1+0x1f8] ;  /* 0x0001f800011a7983 */ /* 0x000f280000300800 */
        /* <DEDUP_REMOVED lines=19> */
[----:B------:R-:W3:Y:S01]  /*97640*/  LDL.LU R15, [R1+0x514] ;  /* 0x00051400010f7983 */ /* 0x000ee20000300800 */
[----:B--2---:R-:W-:-:S03]  /*97650*/  F2FP.BF16.PACK_AB R24, R25, R24 ;  /* 0x000000181918723e */ /* 0x004fc600000010ff */
[----:B------:R-:W2:Y:S04]  /*97660*/  LDL.LU R16, [R1+0x294] ;  /* 0x0002940001107983 */ /* 0x000ea80000300800 */
[----:B------:R-:W2:Y:S04]  /*97670*/  LDL.LU R17, [R1+0x260] ;  /* 0x0002600001117983 */ /* 0x000ea80000300800 */
[----:B------:R-:W2:Y:S04]  /*97680*/  LDL.LU R18, [R1+0x2b4] ;  /* 0x0002b40001127983 */ /* 0x000ea80000300800 */
[----:B------:R-:W2:Y:S04]  /*97690*/  LDL.LU R19, [R1+0x280] ;  /* 0x0002800001137983 */ /* 0x000ea80000300800 */
[----:B------:R-:W3:Y:S02]  /*976a0*/  LDL.LU R25, [R1+0x248c] ;  /* 0x00248c0001197983 */ /* 0x000ee40000300800 */
[----:B---3--:R-:W-:-:S02]  /*976b0*/  F2FP.BF16.PACK_AB R25, R29, R25 ;  /* 0x000000191d19723e */ /* 0x008fc400000010ff */
[----:B------:R-:W4:Y:S01]  /*976c0*/  LDL.LU R29, [R1+0x2488] ;  /* 0x00248800011d7983 */ /* 0x000f220000300800 */
[----:B------:R-:W-:Y:S02]  /*976d0*/  F2FP.BF16.PACK_AB R27, R2, R27 ;  /* 0x0000001b021b723e */ /* 0x000fe400000010ff */
[----:B------:R-:W-:Y:S02]  /*976e0*/  F2FP.BF16.PACK_AB R4, R3, R4 ;  /* 0x000000040304723e */ /* 0x000fe400000010ff */
[----:B------:R-:W-:Y:S02]  /*976f0*/  F2FP.BF16.PACK_AB R9, R9, R6 ;  /* 0x000000060909723e */ /* 0x000fe400000010ff */
[----:B------:R-:W-:Y:S02]  /*97700*/  F2FP.BF16.PACK_AB R6, R20, R22 ;  /* 0x000000161406723e */ /* 0x000fe400000010ff */
[----:B----4-:R-:W-:Y:S02]  /*97710*/  F2FP.BF16.PACK_AB R26, R29, R26 ;  /* 0x0000001a1d1a723e */ /* 0x010fe400000010ff */
[----:B------:R-:W3:Y:S04]  /*97720*/  LDL.LU R29, [R1+0x2484] ;  /* 0x00248400011d7983 */ /* 0x000ee80000300800 */
[----:B------:R-:W3:Y:S04]  /*97730*/  LDL.LU R2, [R1+0x2480] ;  /* 0x0024800001027983 */ /* 0x000ee80000300800 */
[----:B------:R-:W4:Y:S04]  /*97740*/  LDL.LU R3, [R1+0x247c] ;  /* 0x00247c0001037983 */ /* 0x000f280000300800 */
[----:B------:R-:W2:Y:S04]  /*97750*/  LDL.LU R20, [R1+0x4c0] ;  /* 0x0004c00001147983 */ /* 0x000ea80000300800 */
[----:B--2---:R-:W-:Y:S04]  /*97760*/  STL [R1+0x246c], R20 ;  /* 0x00246c1401007387 */ /* 0x004fe80000100800 */
[----:B------:R-:W2:Y:S01]  /*97770*/  LDL.LU R22, [R1+0x4dc] ;  /* 0x0004dc0001167983 */ /* 0x000ea20000300800 */
[----:B------:R-:W-:-:S02]  /*97780*/  F2FP.BF16.PACK_AB R8, R16, R8 ;  /* 0x000000081008723e */ /* 0x000fc400000010ff */
[----:B------:R-:W-:Y:S01]  /*97790*/  F2FP.BF16.PACK_AB R5, R17, R5 ;  /* 0x000000051105723e */ /* 0x000fe200000010ff */
[----:B--2---:R-:W-:Y:S04]  /*977a0*/  STL [R1+0x2470], R22 ;  /* 0x0024701601007387 */ /* 0x004fe80000100800 */
[----:B------:R-:W2:Y:S04]  /*977b0*/  LDL.LU R16, [R1+0x52c] ;  /* 0x00052c0001107983 */ /* 0x000ea80000300800 */
[----:B------:R-:W2:Y:S04]  /*977c0*/  LDL.LU R17, [R1+0x53c] ;  /* 0x00053c0001117983 */ /* 0x000ea80000300800 */
[----:B--2---:R0:W-:Y:S04]  /*977d0*/  STL [R1+0x2478], R17 ;  /* 0x0024781101007387 */ /* 0x0041e80000100800 */
[----:B0-----:R-:W2:Y:S04]  /*977e0*/  LDL.LU R17, [R1+0x538] ;  /* 0x0005380001117983 */ /* 0x001ea80000300800 */
[----:B------:R-:W2:Y:S01]  /*977f0*/  LDL.LU R22, [R1+0x55c] ;  /* 0x00055c0001167983 */ /* 0x000ea20000300800 */
[----:B------:R-:W-:-:S02]  /*97800*/  F2FP.BF16.PACK_AB R10, R18, R10 ;  /* 0x0000000a120a723e */ /* 0x000fc400000010ff */
[----:B------:R-:W-:Y:S01]  /*97810*/  F2FP.BF16.PACK_AB R7, R19, R7 ;  /* 0x000000071307723e */ /* 0x000fe200000010ff */
[----:B------:R-:W-:Y:S01]  /*97820*/  STS.128 [R0+0x880], R24 ;  /* 0x0008801800007388 */ /* 0x000fe20000000c00 */
[----:B------:R-:W-:-:S03]  /*97830*/  F2FP.BF16.PACK_AB R11, R12, R11 ;  /* 0x0000000b0c0b723e */ /* 0x000fc600000010ff */
[----:B------:R-:W-:Y:S01]  /*97840*/  STS.128 [R0+0x900], R4 ;  /* 0x0009000400007388 */ /* 0x000fe20000000c00 */
[----:B------:R-:W-:-:S03]  /*97850*/  F2FP.BF16.PACK_AB R12, R13, R14 ;  /* 0x0000000e0d0c723e */ /* 0x000fc600000010ff */
[----:B------:R-:W-:Y:S01]  /*97860*/  STS.128 [R0+0x980], R8 ;  /* 0x0009800800007388 */ /* 0x000fe20000000c00 */
[----:B------:R-:W-:Y:S02]  /*97870*/  F2FP.BF16.PACK_AB R13, R15, R21 ;  /* 0x000000150f0d723e */ /* 0x000fe400000010ff */
[----:B----4-:R-:W-:Y:S02]  /*97880*/  F2FP.BF16.PACK_AB R14, R23, R3 ;  /* 0x00000003170e723e */ /* 0x010fe400000010ff */
[----:B---3--:R-:W-:-:S05]  /*97890*/  F2FP.BF16.PACK_AB R15, R2, R29 ;  /* 0x0000001d020f723e */ /* 0x008fca00000010ff */
[----:B------:R-:W-:Y:S04]  /*978a0*/  STS.128 [R0+0xa00], R12 ;  /* 0x000a000c00007388 */ /* 0x000fe80000000c00 */
[----:B--2---:R0:W-:Y:S04]  /*978b0*/  STL [R1+0x2474], R22 ;  /* 0x0024741601007387 */ /* 0x0041e80000100800 */
[----:B0-----:R-:W2:Y:S04]  /*978c0*/  LDL.LU R22, [R1+0x548] ;  /* 0x0005480001167983 */ /* 0x001ea80000300800 */
[----:B------:R-:W3:Y:S04]  /*978d0*/  LDL.LU R18, [R1+0x54c] ;  /* 0x00054c0001127983 */ /* 0x000ee80000300800 */
        /* <DEDUP_REMOVED lines=19> */
[----:B------:R-:W-:-:S03]  /*97a10*/  F2FP.BF16.PACK_AB R16, R17, R16 ;  /* 0x000000101110723e */ /* 0x000fc600000010ff */
[----:B------:R-:W2:Y:S04]  /*97a20*/  LDL.LU R12, [R1+0x690] ;  /* 0x00069000010c7983 */ /* 0x000ea80000300800 */
[----:B------:R-:W2:Y:S04]  /*97a30*/  LDL.LU R13, [R1+0x6bc] ;  /* 0x0006bc00010d7983 */ /* 0x000ea80000300800 */
[----:B------:R-:W2:Y:S04]  /*97a40*/  LDL.LU R14, [R1+0x698] ;  /* 0x00069800010e7983 */ /* 0x000ea80000300800 */
[----:B------:R-:W2:Y:S04]  /*97a50*/  LDL.LU R15, [R1+0x71c] ;  /* 0x00071c00010f7983 */ /* 0x000ea80000300800 */
[----:B------:R-:W2:Y:S01]  /*97a60*/  LDL.LU R17, [R1+0x2478] ;  /* 0x0024780001117983 */ /* 0x000ea20000300800 */
[----:B------:R-:W-:-:S06]  /*97a70*/  @!P6 FMUL R28, R28, 16777216 ;  /* 0x4b8000001c1ce820 */ /* 0x000fcc0000400000 */
[----:B------:R-:W0:Y:S01]  /*97a80*/  MUFU.RCP R28, R28 ;  /* 0x0000001c001c7308 */ /* 0x000e220000001000 */
[----:B--2---:R-:W-:Y:S02]  /*97a90*/  F2FP.BF16.PACK_AB R17, R22, R17 ;  /* 0x000000111611723e */ /* 0x004fe400000010ff */
[----:B------:R-:W3:Y:S04]  /*97aa0*/  LDL.LU R22, [R1+0x2474] ;  /* 0x0024740001167983 */ /* 0x000ee80000300800 */
[----:B0-----:R-:W-:Y:S01]  /*97ab0*/  STL [R1+0x1010], R28 ;  /* 0x0010101c01007387 */ /* 0x001fe20000100800 */
[----:B----4-:R-:W-:Y:S02]  /*97ac0*/  F2FP.BF16.PACK_AB R19, R20, R19 ;  /* 0x000000131413723e */ /* 0x010fe400000010ff */
[----:B---3--:R-:W-:-:S02]  /*97ad0*/  F2FP.BF16.PACK_AB R18, R22, R18 ;  /* 0x000000121612723e */ /* 0x008fc400000010ff */
[----:B------:R-:W2:Y:S04]  /*97ae0*/  LDL.LU R22, [R1+0x2470] ;  /* 0x0024700001167983 */ /* 0x000ea80000300800 */
[----:B------:R-:W3:Y:S01]  /*97af0*/  LDL.LU R20, [R1+0x246c] ;  /* 0x00246c0001147983 */ /* 0x000ee20000300800 */
[----:B------:R-:W-:Y:S02]  /*97b00*/  F2FP.BF16.PACK_AB R6, R10, R6 ;  /* 0x000000060a06723e */ /* 0x000fe400000010ff */
[----:B------:R-:W-:Y:S02]  /*97b10*/  F2FP.BF16.PACK_AB R10, R11, R7 ;  /* 0x000000070b0a723e */ /* 0x000fe400000010ff */
[----:B------:R-:W-:Y:S02]  /*97b20*/  F2FP.BF16.PACK_AB R7, R24, R25 ;  /* 0x000000191807723e */ /* 0x000fe400000010ff */
[----:B------:R-:W-:Y:S01]  /*97b30*/  F2FP.BF16.PACK_AB R8, R13, R8 ;  /* 0x000000080d08723e */ /* 0x000fe200000010ff */
[----:B------:R-:W4:Y:S04]  /*97b40*/  LDL.LU R24, [R1+0x4b4] ;  /* 0x0004b40001187983 */ /* 0x000f280000300800 */
[----:B------:R-:W4:Y:S01]  /*97b50*/  LDL.LU R25, [R1+0x4d0] ;  /* 0x0004d00001197983 */ /* 0x000f220000300800 */
[----:B------:R-:W-:-:S02]  /*97b60*/  F2FP.BF16.PACK_AB R4, R12, R4 ;  /* 0x000000040c04723e */ /* 0x000fc400000010ff */
[----:B------:R-:W-:Y:S02]  /*97b70*/  F2FP.BF16.PACK_AB R5, R14, R5 ;  /* 0x000000050e05723e */ /* 0x000fe400000010ff */
[----:B------:R-:W-:Y:S02]  /*97b80*/  F2FP.BF16.PACK_AB R9, R15, R9 ;  /* 0x000000090f09723e */ /* 0x000fe400000010ff */
[----:B------:R-:W-:Y:S01]  /*97b90*/  F2FP.BF16.PACK_AB R11, R26, R27 ;  /* 0x0000001b1a0b723e */ /* 0x000fe200000010ff */
[----:B------:R0:W-:Y:S04]  /*97ba0*/  STS.128 [R0+0xb00], R4 ;  /* 0x000b000400007388 */ /* 0x0001e80000000c00 */
[----:B------:R1:W-:Y:S01]  /*97bb0*/  STS.128 [R0+0xb80], R8 ;  /* 0x000b800800007388 */ /* 0x0003e20000000c00 */
[----:B--2---:R-:W-:-:S04]  /*97bc0*/  @!P6 FMUL R22, R22, 16777216 ;  /* 0x4b8000001616e820 */ /* 0x004fc80000400000 */
[----:B------:R-:W-:Y:S02]  /*97bd0*/  FMUL R13, R28, R22 ;  /* 0x000000161c0d7220 */ /* 0x000fe40000400000 */
[----:B------:R-:W2:Y:S01]  /*97be0*/  LDL.LU R22, [R1+0x88] ;  /* 0x0000880001167983 */ /* 0x000ea20000300800 */
[----:B---3--:R-:W-:-:S03]  /*97bf0*/  @!P6 FMUL R20, R20, 16777216 ;  /* 0x4b8000001414e820 */ /* 0x008fc60000400000 */
[----:B0-----:R-:W3:Y:S01]  /*97c00*/  LDL.LU R6, [R1+0x4cc] ;  /* 0x0004cc0001067983 */ /* 0x001ee20000300800 */
[----:B------:R-:W-:-:S03]  /*97c10*/  FMUL R12, R28, R20 ;  /* 0x000000141c0c7220 */ /* 0x000fc60000400000 */
[----:B------:R-:W3:Y:S02]  /*97c20*/  LDL.LU R7, [R1+0x4e0] ;  /* 0x0004e00001077983 */ /* 0x000ee40000300800 */
[----:B-1----:R-:W-:Y:S02]  /*97c30*/  F2FP.BF16.PACK_AB R8, R12, R13 ;  /* 0x0000000d0c08723e */ /* 0x002fe400000010ff */
[----:B------:R-:W3:Y:S04]  /*97c40*/  LDL.LU R11, [R1+0x4a8] ;  /* 0x0004a800010b7983 */ /* 0x000ee80000300800 */
[----:B------:R-:W3:Y:S04]  /*97c50*/  LDL.LU R12, [R1+0x4b8] ;  /* 0x0004b800010c7983 */ /* 0x000ee80000300800 */
[----:B------:R0:W-:Y:S01]  /*97c60*/  STS.128 [R0+0xa80], R16 ;  /* 0x000a801000007388 */ /* 0x0001e20000000c00 */
[----:B------:R-:W-:-:S03]  /*97c70*/  F2FP.BF16.PACK_AB R5, R2, R29 ;  /* 0x0000001d0205723e */ /* 0x000fc600000010ff */
[----:B------:R-:W3:Y:S01]  /*97c80*/  LDL.LU R13, [R1+0x7a4] ;  /* 0x0007a400010d7983 */ /* 0x000ee20000300800 */
[----:B------:R-:W-:Y:S01]  /*97c90*/  F2FP.BF16.PACK_AB R4, R21, R23 ;  /* 0x000000171504723e */ /* 0x000fe200000010ff */
[----:B0-----:R0:W1:Y:S02]  /*97ca0*/  MUFU.RCP R16, R3 ;  /* 0x0000000300107308 */ /* 0x0010640000001000 */
[----:B------:R-:W3:Y:S04]  /*97cb0*/  LDL.LU R17, [R1+0x7b8] ;  /* 0x0007b80001117983 */ /* 0x000ee80000300800 */
[----:B------:R-:W3:Y:S04]  /*97cc0*/  LDL.LU R18, [R1+0x7ac] ;  /* 0x0007ac0001127983 */ /* 0x000ee80000300800 */
[----:B------:R-:W3:Y:S04]  /*97cd0*/  LDL.LU R2, [R1+0x94] ;  /* 0x0000940001027983 */ /* 0x000ee80000300800 */
[----:B------:R-:W3:Y:S04]  /*97ce0*/  LDL.LU R15, [R1+0x324] ;  /* 0x00032400010f7983 */ /* 0x000ee80000300800 */
[----:B------:R-:W3:Y:S04]  /*97cf0*/  LDL.LU R14, [R1+0x414] ;  /* 0x00041400010e7983 */ /* 0x000ee80000300800 */
[----:B------:R-:W3:Y:S01]  /*97d00*/  LDL.LU R23, [R1+0x42c] ;  /* 0x00042c0001177983 */ /* 0x000ee20000300800 */
[----:B----4-:R-:W-:-:S03]  /*97d10*/  @!P6 FMUL R24, R24, 16777216 ;  /* 0x4b8000001818e820 */ /* 0x010fc60000400000 */
[----:B0-----:R-:W4:Y:S01]  /*97d20*/  LDL.LU R3, [R1+0x47c] ;  /* 0x00047c0001037983 */ /* 0x001f220000300800 */
[----:B------:R-:W-:-:S03]  /*97d30*/  @!P6 FMUL R25, R25, 16777216 ;  /* 0x4b8000001919e820 */ /* 0x000fc60000400000 */
[----:B------:R-:W4:Y:S04]  /*97d40*/  LDL.LU R20, [R1+0x494] ;  /* 0x0004940001147983 */ /* 0x000f280000300800 */
[----:B------:R-:W4:Y:S04]  /*97d50*/  LDL.LU R19, [R1+0x470] ;  /* 0x0004700001137983 */ /* 0x000f280000300800 */
[----:B------:R-:W4:Y:S04]  /*97d60*/  LDL.LU R26, [R1+0x438] ;  /* 0x00043800011a7983 */ /* 0x000f280000300800 */
[----:B------:R-:W4:Y:S01]  /*97d70*/  LDL.LU R21, [R1+0x420] ;  /* 0x0004200001157983 */ /* 0x000f220000300800 */
[----:B------:R-:W-:-:S03]  /*97d80*/  FMUL R10, R28, R24 ;  /* 0x000000181c0a7220 */ /* 0x000fc60000400000 */
[----:B------:R-:W4:Y:S04]  /*97d90*/  LDL.LU R27, [R1+0x13c] ;  /* 0x00013c00011b7983 */ /* 0x000f280000300800 */
[----:B------:R-:W4:Y:S04]  /*97da0*/  LDL R29, [R1+0xdb8] ;  /* 0x000db800011d7983 */ /* 0x000f280000100800 */
[----:B-1----:R0:W-:Y:S01]  /*97db0*/  STL [R1+0x27c], R16 ;  /* 0x00027c1001007387 */ /* 0x0021e20000100800 */
[----:B--2---:R-:W1:Y:S01]  /*97dc0*/  MUFU.RCP R22, R22 ;  /* 0x0000001600167308 */ /* 0x004e620000001000 */
[----:B---3--:R-:W-:-:S02]  /*97dd0*/  @!P6 FMUL R6, R6, 16777216 ;  /* 0x4b8000000606e820 */ /* 0x008fc40000400000 */
[----:B------:R-:W-:Y:S02]  /*97de0*/  @!P6 FMUL R7, R7, 16777216 ;  /* 0x4b8000000707e820 */ /* 0x000fe40000400000 */
[C---:B------:R-:W-:Y:S02]  /*97df0*/  FMUL R9, R28.reuse, R6 ;  /* 0x000000061c097220 */ /* 0x040fe40000400000 */
[----:B------:R-:W-:Y:S02]  /*97e00*/  @!P6 FMUL R11, R11, 16777216 ;  /* 0x4b8000000b0be820 */ /* 0x000fe40000400000 */
[----:B------:R-:W-:Y:S02]  /*97e10*/  FMUL R6, R28, R7 ;  /* 0x000000071c067220 */ /* 0x000fe40000400000 */
[----:B------:R-:W-:Y:S01]  /*97e20*/  @!P6 FMUL R12, R12, 16777216 ;  /* 0x4b8000000c0ce820 */ /* 0x000fe20000400000 */
[----:B-1----:R-:W-:Y:S01]  /*97e30*/  STL [R1+0xe3c], R22 ;  /* 0x000e3c1601007387 */ /* 0x002fe20000100800 */
[C---:B------:R-:W-:Y:S01]  /*97e40*/  FMUL R7, R28.reuse, R25 ;  /* 0x000000191c077220 */ /* 0x040fe20000400000 */
[----:B------:R-:W-:Y:S01]  /*97e50*/  F2FP.BF16.PACK_AB R9, R9, R6 ;  /* 0x000000060909723e */ /* 0x000fe200000010ff */
[C---:B------:R-:W-:Y:S01]  /*97e60*/  FMUL R11, R28.reuse, R11 ;  /* 0x0000000b1c0b7220 */ /* 0x040fe20000400000 */
[----:B------:R-:W2:Y:S01]  /*97e70*/  LDL.LU R24, [R1+0x4ac] ;  /* 0x0004ac0001187983 */ /* 0x000ea20000300800 */
[----:B------:R-:W-:-:S03]  /*97e80*/  FMUL R12, R28, R12 ;  /* 0x0000000c1c0c7220 */ /* 0x000fc60000400000 */
[----:B------:R-:W3:Y:S04]  /*97e90*/  LDL.LU R25, [R1+0x4c4] ;  /* 0x0004c40001197983 */ /* 0x000ee80000300800 */
[----:B------:R-:W2:Y:S04]  /*97ea0*/  LDL.LU R28, [R1+0x2468] ;  /* 0x00246800011c7983 */ /* 0x000ea80000300800 */
[----:B------:R-:W2:Y:S01]  /*97eb0*/  LDL.LU R6, [R1+0x7a8] ;  /* 0x0007a80001067983 */ /* 0x000ea20000300800 */
[----:B------:R-:W1:Y:S01]  /*97ec0*/  MUFU.RCP R2, R2 ;  /* 0x0000000200027308 */ /* 0x000e620000001000 */
[----:B------:R-:W-:-:S02]  /*97ed0*/  F2FP.BF16.PACK_AB R11, R11, R12 ;  /* 0x0000000c0b0b723e */ /* 0x000fc400000010ff */
[----:B------:R-:W-:Y:S02]  /*97ee0*/  F2FP.BF16.PACK_AB R10, R10, R7 ;  /* 0x000000070a0a723e */ /* 0x000fe400000010ff */
[----:B------:R-:W-:Y:S01]  /*97ef0*/  F2FP.BF16.PACK_AB R7, R17, R18 ;  /* 0x000000121107723e */ /* 0x000fe200000010ff */
[C---:B------:R-:W-:Y:S02]  /*97f00*/  FMUL R15, R16.reuse, R15 ;  /* 0x0000000f100f7220 */ /* 0x040fe40000400000 */
[C---:B----4-:R-:W-:Y:S02]  /*97f10*/  FMUL R12, R16.reuse, R3 ;  /* 0x00000003100c7220 */ /* 0x050fe40000400000 */
[C---:B------:R-:W-:Y:S02]  /*97f20*/  FMUL R14, R16.reuse, R14 ;  /* 0x0000000e100e7220 */ /* 0x040fe40000400000 */
[C---:B------:R-:W-:Y:S02]  /*97f30*/  FMUL R20, R16.reuse, R20 ;  /* 0x0000001410147220 */ /* 0x040fe40000400000 */
[----:B------:R-:W-:-:S02]  /*97f40*/  FMUL R19, R16, R19 ;  /* 0x0000001310137220 */ /* 0x000fc40000400000 */
[C---:B------:R-:W-:Y:S02]  /*97f50*/  FMUL R17, R16.reuse, R21 ;  /* 0x0000001510117220 */ /* 0x040fe40000400000 */
[----:B------:R-:W-:Y:S01]  /*97f60*/  FMUL R18, R16, R26 ;  /* 0x0000001a10127220 */ /* 0x000fe20000400000 */
[----:B------:R-:W-:Y:S01]  /*97f70*/  F2FP.BF16.PACK_AB R12, R12, R20 ;  /* 0x000000140c0c723e */ /* 0x000fe200000010ff */
[----:B------:R-:W-:Y:S01]  /*97f80*/  STS.128 [R0+0xc80], R8 ;  /* 0x000c800800007388 */ /* 0x000fe20000000c00 */
[----:B--2---:R-:W-:Y:S01]  /*97f90*/  F2FP.BF16.PACK_AB R6, R6, R13 ;  /* 0x0000000d0606723e */ /* 0x004fe200000010ff */
[----:B------:R-:W-:Y:S02]  /*97fa0*/  FMUL R13, R16, R23 ;  /* 0x00000017100d7220 */ /* 0x000fe40000400000 */
[----:B------:R-:W2:Y:S04]  /*97fb0*/  LDL.LU R23, [R1+0x90] ;  /* 0x0000900001177983 */ /* 0x000ea80000300800 */
[----:B-1----:R-:W-:Y:S04]  /*97fc0*/  STL [R1+0x270], R2 ;  /* 0x0002700201007387 */ /* 0x002fe80000100800 */
[----:B------:R-:W4:Y:S04]  /*97fd0*/  LDL.LU R3, [R1+0x320] ;  /* 0x0003200001037983 */ /* 0x000f280000300800 */
[----:B------:R-:W4:Y:S01]  /*97fe0*/  LDL.LU R21, [R1+0x4e4] ;  /* 0x0004e40001157983 */ /* 0x000f220000300800 */
[----:B0-----:R-:W-:-:S03]  /*97ff0*/  IADD3 R16, R29, -R27, RZ ;  /* 0x8000001b1d107210 */ /* 0x001fc60007ffe0ff */
[----:B------:R-:W4:Y:S04]  /*98000*/  LDL.LU R26, [R1+0x4e8] ;  /* 0x0004e800011a7983 */ /* 0x000f280000300800 */
[----:B------:R-:W4:Y:S04]  /*98010*/  LDL.LU R27, [R1+0x4c8] ;  /* 0x0004c800011b7983 */ /* 0x000f280000300800 */
[----:B------:R-:W4:Y:S04]  /*98020*/  LDL.LU R29, [R1+0x428] ;  /* 0x00042800011d7983 */ /* 0x000f280000300800 */
[----:B------:R0:W-:Y:S04]  /*98030*/  STS.128 [R0+0xc00], R4 ;  /* 0x000c000400007388 */ /* 0x0001e80000000c00 */
[----:B0-----:R-:W4:Y:S04]  /*98040*/  LDL.LU R7, [R1+0x498] ;  /* 0x0004980001077983 */ /* 0x001f280000300800 */
[----:B------:R-:W4:Y:S04]  /*98050*/  LDL.LU R6, [R1+0x4b0] ;  /* 0x0004b00001067983 */ /* 0x000f280000300800 */
[----:B------:R-:W4:Y:S04]  /*98060*/  LDL.LU R20, [R1+0x44c] ;  /* 0x00044c0001147983 */ /* 0x000f280000300800 */
[----:B------:R-:W4:Y:S01]  /*98070*/  LDL.LU R11, [R1+0x4f8] ;  /* 0x0004f800010b7983 */ /* 0x000f220000300800 */
[----:B------:R-:W-:-:S02]  /*98080*/  F2FP.BF16.PACK_AB R13, R13, R19 ;  /* 0x000000130d0d723e */ /* 0x000fc400000010ff */
[----:B------:R-:W-:Y:S01]  /*98090*/  F2FP.BF16.PACK_AB R14, R14, R18 ;  /* 0x000000120e0e723e */ /* 0x000fe200000010ff */
[----:B---3--:R-:W-:Y:S01]  /*980a0*/  FMUL R18, R22, R25 ;  /* 0x0000001916127220 */ /* 0x008fe20000400000 */
[----:B------:R-:W-:Y:S01]  /*980b0*/  MOV R25, 0x3dc6b27f ;  /* 0x3dc6b27f00197802 */ /* 0x000fe20000000f00 */
[----:B------:R-:W-:Y:S01]  /*980c0*/  FADD R16, R16, -1 ;  /* 0xbf80000010107421 */ /* 0x000fe20000000000 */
[----:B------:R-:W-:-:S03]  /*980d0*/  F2FP.BF16.PACK_AB R15, R15, R17 ;  /* 0x000000110f0f723e */ /* 0x000fc600000010ff */
[----:B------:R-:W-:Y:S02]  /*980e0*/  FFMA.FTZ R5, R16, R25, -0.16845393180847167969 ;  /* 0xbe2c7f3010057423 */ /* 0x000fe40000010019 */
[----:B------:R0:W-:Y:S01]  /*980f0*/  STS.128 [R0+0xd00], R12 ;  /* 0x000d000c00007388 */ /* 0x0001e20000000c00 */
[----:B------:R-:W-:Y:S02]  /*98100*/  FMUL R17, R22, R24 ;  /* 0x0000001816117220 */ /* 0x000fe40000400000 */
[----:B------:R-:W-:-:S04]  /*98110*/  FFMA.FTZ R5, R16, R5, 0.1716887056827545166 ;  /* 0x3e2fcf2a10057423 */ /* 0x000fc80000010005 */
[----:B------:R-:W-:Y:S01]  /*98120*/  FFMA.FTZ R10, R16, R5, -0.17900948226451873779 ;  /* 0xbe374e43100a7423 */ /* 0x000fe20000010005 */
[----:B0-----:R-:W3:Y:S04]  /*98130*/  LDL.LU R15, [R1+0x32c] ;  /* 0x00032c00010f7983 */ /* 0x001ee80000300800 */
[----:B------:R-:W3:Y:S04]  /*98140*/  LDL.LU R24, [R1+0x480] ;  /* 0x0004800001187983 */ /* 0x000ee80000300800 */
[----:B------:R-:W3:Y:S01]  /*98150*/  LDL.LU R25, [R1+0x43c] ;  /* 0x00043c0001197983 */ /* 0x000ee20000300800 */
[----:B--2---:R0:W1:Y:S01]  /*98160*/  MUFU.RCP R19, R23 ;  /* 0x0000001700137308 */ /* 0x0040620000001000 */
[----:B----4-:R-:W-:-:S02]  /*98170*/  FMUL R8, R2, R3 ;  /* 0x0000000302087220 */ /* 0x010fc40000400000 */
[----:B0-----:R-:W2:Y:S01]  /*98180*/  LDL.LU R23, [R1+0x474] ;  /* 0x0004740001177983 */ /* 0x001ea20000300800 */
[----:B------:R-:W-:-:S03]  /*98190*/  FMUL R5, R22, R21 ;  /* 0x0000001516057220 */ /* 0x000fc60000400000 */
[----:B------:R-:W4:Y:S04]  /*981a0*/  LDL.LU R3, [R1+0x440] ;  /* 0x0004400001037983 */ /* 0x000f280000300800 */
[----:B-1----:R-:W-:Y:S04]  /*981b0*/  STL [R1+0x26c], R19 ;  /* 0x00026c1301007387 */ /* 0x002fe80000100800 */
[----:B------:R-:W4:Y:S01]  /*981c0*/  LDL.LU R21, [R1+0x9c] ;  /* 0x00009c0001157983 */ /* 0x000f220000300800 */
[----:B------:R-:W-:Y:S02]  /*981d0*/  FMUL R12, R22, R26 ;  /* 0x0000001a160c7220 */ /* 0x000fe40000400000 */
[----:B------:R-:W-:Y:S01]  /*981e0*/  FMUL R9, R2, R29 ;  /* 0x0000001d02097220 */ /* 0x000fe20000400000 */
[----:B------:R-:W4:Y:S01]  /*981f0*/  LDL.LU R26, [R1+0x4d4] ;  /* 0x0004d400011a7983 */ /* 0x000f220000300800 */
[----:B------:R0:W1:Y:S01]  /*98200*/  MUFU.RCP R29, R28 ;  /* 0x0000001c001d7308 */ /* 0x0000620000001000 */
[----:B------:R-:W-:-:S02]  /*98210*/  FMUL R7, R22, R7 ;  /* 0x0000000716077220 */ /* 0x000fc40000400000 */
[C---:B------:R-:W-:Y:S02]  /*98220*/  FMUL R6, R22.reuse, R6 ;  /* 0x0000000616067220 */ /* 0x040fe40000400000 */
[C---:B------:R-:W-:Y:S02]  /*98230*/  FMUL R13, R22.reuse, R11 ;  /* 0x0000000b160d7220 */ /* 0x040fe40000400000 */
[----:B------:R-:W-:Y:S02]  /*98240*/  FMUL R11, R22, R27 ;  /* 0x0000001b160b7220 */ /* 0x000fe40000400000 */
[----:B------:R-:W4:Y:S04]  /*98250*/  LDL.LU R27, [R1+0x4ec] ;  /* 0x0004ec00011b7983 */ /* 0x000f280000300800 */
[----:B------:R-:W4:Y:S04]  /*98260*/  LDL.LU R22, [R1+0x4d8] ;  /* 0x0004d80001167983 */ /* 0x000f280000300800 */
[----:B0-----:R-:W4:Y:S01]  /*98270*/  LDL.LU R28, [R1+0x4a4] ;  /* 0x0004a400011c7983 */ /* 0x001f220000300800 */
[----:B------:R-:W-:Y:S01]  /*98280*/  FFMA.FTZ R10, R16, R10, 0.20512372255325317383 ;  /* 0x3e520bf4100a7423 */ /* 0x000fe2000001000a */
[----:B------:R-:W-:-:S03]  /*98290*/  F2FP.BF16.PACK_AB R4, R17, R18 ;  /* 0x000000121104723e */ /* 0x000fc600000010ff */
[----:B------:R-:W-:Y:S01]  /*982a0*/  FFMA.FTZ R10, R16, R10, -0.24046532809734344482 ;  /* 0xbe763c8b100a7423 */ /* 0x000fe2000001000a */
[----:B------:R-:W-:-:S03]  /*982b0*/  F2FP.BF16.PACK_AB R5, R5, R13 ;  /* 0x0000000d0505723e */ /* 0x000fc600000010ff */
[----:B------:R-:W-:Y:S01]  /*982c0*/  FFMA.FTZ R10, R16, R10, 0.28857114911079406738 ;  /* 0x3e93bf99100a7423 */ /* 0x000fe2000001000a */
[----:B------:R-:W-:Y:S01]  /*982d0*/  F2FP.BF16.PACK_AB R6, R6, R12 ;  /* 0x0000000c0606723e */ /* 0x000fe200000010ff */
[----:B-1----:R-:W-:Y:S01]  /*982e0*/  STL [R1+0x25c], R29 ;  /* 0x00025c1d01007387 */ /* 0x002fe20000100800 */
[----:B------:R-:W-:Y:S01]  /*982f0*/  F2FP.BF16.PACK_AB R7, R7, R11 ;  /* 0x0000000b0707723e */ /* 0x000fe200000010ff */
[----:B------:R-:W-:Y:S01]  /*98300*/  FFMA.FTZ R12, R16, R10, -0.36067417263984680176 ;  /* 0xbeb8aa49100c7423 */ /* 0x000fe2000001000a */
[----:B------:R-:W-:Y:S01]  /*98310*/  F2FP.BF16.PACK_AB R8, R8, R9 ;  /* 0x000000090808723e */ /* 0x000fe200000010ff */
[C---:B------:R-:W-:Y:S02]  /*98320*/  FMUL R9, R2.reuse, R20 ;  /* 0x0000001402097220 */ /* 0x040fe40000400000 */
[C---:B---3--:R-:W-:Y:S02]  /*98330*/  FMUL R11, R2.reuse, R15 ;  /* 0x0000000f020b7220 */ /* 0x048fe40000400000 */
[----:B------:R-:W-:-:S02]  /*98340*/  FMUL R15, R2, R24 ;  /* 0x00000018020f7220 */ /* 0x000fc40000400000 */
[C---:B------:R-:W-:Y:S02]  /*98350*/  FMUL R10, R2.reuse, R25 ;  /* 0x00000019020a7220 */ /* 0x040fe40000400000 */
[C---:B--2---:R-:W-:Y:S02]  /*98360*/  FMUL R14, R2.reuse, R23 ;  /* 0x00000017020e7220 */ /* 0x044fe40000400000 */
[----:B------:R-:W2:Y:S01]  /*98370*/  LDL.LU R23, [R1+0x328] ;  /* 0x0003280001177983 */ /* 0x000ea20000300800 */
[----:B----4-:R0:W1:Y:S01]  /*98380*/  MUFU.RCP R18, R21 ;  /* 0x0000001500127308 */ /* 0x0100620000001000 */
[----:B------:R-:W-:Y:S02]  /*98390*/  FMUL R13, R2, R3 ;  /* 0x00000003020d7220 */ /* 0x000fe40000400000 */
[----:B------:R-:W3:Y:S04]  /*983a0*/  LDL.LU R3, [R1+0x410] ;  /* 0x0004100001037983 */ /* 0x000ee80000300800 */
[----:B------:R-:W4:Y:S01]  /*983b0*/  LDL.LU R2, [R1+0x41c] ;  /* 0x00041c0001027983 */ /* 0x000f220000300800 */
[----:B------:R-:W-:-:S03]  /*983c0*/  F2FP.BF16.PACK_AB R11, R11, R13 ;  /* 0x0000000d0b0b723e */ /* 0x000fc600000010ff */
[----:B------:R-:W2:Y:S04]  /*983d0*/  LDL.LU R20, [R1+0x4f0] ;  /* 0x0004f00001147983 */ /* 0x000ea80000300800 */
[----:B------:R-:W2:Y:S04]  /*983e0*/  LDL.LU R24, [R1+0x444] ;  /* 0x0004440001187983 */ /* 0x000ea80000300800 */
[----:B------:R-:W2:Y:S04]  /*983f0*/  LDL.LU R25, [R1+0x424] ;  /* 0x0004240001197983 */ /* 0x000ea80000300800 */
[----:B0-----:R-:W2:Y:S04]  /*98400*/  LDL.LU R21, [R1+0x430] ;  /* 0x0004300001157983 */ /* 0x001ea80000300800 */
[----:B-1----:R-:W-:Y:S01]  /*98410*/  STL [R1+0x260], R18 ;  /* 0x0002601201007387 */ /* 0x002fe20000100800 */
[----:B------:R-:W-:-:S03]  /*98420*/  FMUL R13, R19, R28 ;  /* 0x0000001c130d7220 */ /* 0x000fc60000400000 */
[----:B------:R-:W2:Y:S04]  /*98430*/  LDL R28, [R1+0xdb8] ;  /* 0x000db800011c7983 */ /* 0x000ea80000100800 */
[----:B------:R-:W-:Y:S01]  /*98440*/  STS.128 [R0+0xd80], R4 ;  /* 0x000d800400007388 */ /* 0x000fe20000000c00 */
[----:B------:R-:W-:-:S04]  /*98450*/  FFMA.FTZ R12, R16, R12, 0.48089820146560668945 ;  /* 0x3ef6384a100c7423 */ /* 0x000fc8000001000c */
[----:B------:R-:W-:-:S04]  /*98460*/  FFMA.FTZ R12, R16, R12, -0.72134751081466674805 ;  /* 0xbf38aa3b100c7423 */ /* 0x000fc8000001000c */
[----:B------:R-:W-:Y:S01]  /*98470*/  FMUL R17, R16, R12 ;  /* 0x0000000c10117220 */ /* 0x000fe20000400000 */
[----:B------:R-:W-:-:S03]  /*98480*/  F2FP.BF16.PACK_AB R9, R9, R15 ;  /* 0x0000000f0909723e */ /* 0x000fc600000010ff */
[----:B------:R-:W-:Y:S01]  /*98490*/  FMUL R17, R16, R17 ;  /* 0x0000001110117220 */ /* 0x000fe20000400000 */
[----:B------:R-:W-:-:S03]  /*984a0*/  F2FP.BF16.PACK_AB R10, R10, R14 ;  /* 0x0000000e0a0a723e */ /* 0x000fc600000010ff */
[----:B------:R-:W-:Y:S01]  /*984b0*/  FFMA.FTZ R16, R16, 1.4426950216293334961, R17 ;  /* 0x3fb8aa3b10107823 */ /* 0x000fe20000010011 */
[----:B--2---:R0:W-:Y:S04]  /*984c0*/  STL [R1+0x2460], R28 ;  /* 0x0024601c01007387 */ /* 0x0041e80000100800 */
[----:B0-----:R-:W2:Y:S04]  /*984d0*/  LDL.LU R28, [R1+0x4fc] ;  /* 0x0004fc00011c7983 */ /* 0x001ea80000300800 */
[----:B------:R-:W2:Y:S04]  /*984e0*/  LDL.LU R5, [R1+0x4bc] ;  /* 0x0004bc0001057983 */ /* 0x000ea80000300800 */
[----:B------:R-:W2:Y:S01]  /*984f0*/  LDL.LU R6, [R1+0x4f4] ;  /* 0x0004f40001067983 */ /* 0x000ea20000300800 */
[----:B------:R-:W-:-:S03]  /*98500*/  FMUL R12, R19, R26 ;  /* 0x0000001a130c7220 */ /* 0x000fc60000400000 */
[----:B------:R0:W-:Y:S04]  /*98510*/  STS.128 [R0+0xe00], R8 ;  /* 0x000e000800007388 */ /* 0x0001e80000000c00 */
[----:B------:R-:W-:Y:S01]  /*98520*/  STL [R1+0x245c], R0 ;  /* 0x00245c0001007387 */ /* 0x000fe20000100800 */
[----:B------:R-:W-:-:S03]  /*98530*/  FMUL R15, R19, R27 ;  /* 0x0000001b130f7220 */ /* 0x000fc60000400000 */
[----:B------:R1:W-:Y:S01]  /*98540*/  STL [R1+0x2464], R16 ;  /* 0x0024641001007387 */ /* 0x0003e20000100800 */
[----:B------:R-:W-:-:S03]  /*98550*/  FMUL R14, R19, R22 ;  /* 0x00000016130e7220 */ /* 0x000fc60000400000 */
[----:B------:R-:W2:Y:S01]  /*98560*/  LDL R26, [R1+0x113c] ;  /* 0x00113c00011a7983 */ /* 0x000ea20000100800 */
[----:B0-----:R-:W-:-:S03]  /*98570*/  FMUL R8, R29, R23 ;  /* 0x000000171d087220 */ /* 0x001fc60000400000 */
[----:B------:R-:W2:Y:S04]  /*98580*/  LDL R27, [R1+0x1160] ;  /* 0x00116000011b7983 */ /* 0x000ea80000100800 */
[----:B------:R-:W2:Y:S01]  /*98590*/  LDL R23, [R1+0x1140] ;  /* 0x0011400001177983 */ /* 0x000ea20000100800 */
[----:B---3--:R-:W-:-:S03]  /*985a0*/  FMUL R7, R29, R3 ;  /* 0x000000031d077220 */ /* 0x008fc60000400000 */
[----:B------:R-:W3:Y:S01]  /*985b0*/  LDL R22, [R1+0x1164] ;  /* 0x0011640001167983 */ /* 0x000ee20000100800 */
[----:B----4-:R-:W-:-:S03]  /*985c0*/  FMUL R4, R18, R2 ;  /* 0x0000000212047220 */ /* 0x010fc60000400000 */
[----:B------:R-:W4:Y:S04]  /*985d0*/  LDL R3, [R1+0x1168] ;  /* 0x0011680001037983 */ /* 0x000f280000100800 */
[----:B------:R-:W3:Y:S04]  /*985e0*/  LDL R2, [R1+0x116c] ;  /* 0x00116c0001027983 */ /* 0x000ee80000100800 */
[----:B-1----:R-:W3:Y:S01]  /*985f0*/  LDL R16, [R1+0x1170] ;  /* 0x0011700001107983 */ /* 0x002ee20000100800 */
[----:B------:R-:W-:Y:S01]  /*98600*/  F2FP.BF16.PACK_AB R12, R12, R15 ;  /* 0x0000000f0c0c723e */ /* 0x000fe200000010ff */
[----:B------:R-:W-:Y:S01]  /*98610*/  FMUL R10, R19, R20 ;  /* 0x00000014130a7220 */ /* 0x000fe20000400000 */
[----:B------:R-:W-:Y:S01]  /*98620*/  F2FP.BF16.PACK_AB R13, R13, R14 ;  /* 0x0000000e0d0d723e */ /* 0x000fe200000010ff */
[----:B------:R-:W-:Y:S01]  /*98630*/  FMUL R9, R18, R24 ;  /* 0x0000001812097220 */ /* 0x000fe20000400000 */
[----:B------:R-:W-:-:S04]  /*98640*/  F2FP.BF16.PACK_AB R8, R8, R7 ;  /* 0x000000070808723e */ /* 0x000fc800000010ff */
[----:B------:R-:W-:Y:S01]  /*98650*/  F2FP.BF16.PACK_AB R4, R4, R9 ;  /* 0x000000090404723e */ /* 0x000fe200000010ff */
[C---:B--2---:R-:W-:Y:S02]  /*98660*/  FMUL R11, R19.reuse, R28 ;  /* 0x0000001c130b7220 */ /* 0x044fe40000400000 */
[----:B------:R-:W2:Y:S01]  /*98670*/  LDL R28, [R1+0x1174] ;  /* 0x00117400011c7983 */ /* 0x000ea20000100800 */
[C---:B------:R-:W-:Y:S02]  /*98680*/  FMUL R15, R19.reuse, R5 ;  /* 0x00000005130f7220 */ /* 0x040fe40000400000 */
[----:B------:R-:W-:Y:S02]  /*98690*/  FMUL R14, R19, R6 ;  /* 0x00000006130e7220 */ /* 0x000fe40000400000 */
[C---:B------:R-:W-:Y:S01]  /*986a0*/  FMUL R6, R18.reuse, R21 ;  /* 0x0000001512067220 */ /* 0x040fe20000400000 */
[----:B------:R-:W2:Y:S01]  /*986b0*/  LDL.LU R19, [R1+0x448] ;  /* 0x0004480001137983 */ /* 0x000ea20000300800 */
[----:B------:R-:W-:-:S03]  /*986c0*/  FMUL R5, R18, R25 ;  /* 0x0000001912057220 */ /* 0x000fc60000400000 */
[----:B------:R-:W2:Y:S01]  /*986d0*/  LDL.LU R21, [R1+0x49c] ;  /* 0x00049c0001157983 */ /* 0x000ea20000300800 */
[----:B------:R-:W-:-:S03]  /*986e0*/  F2FP.BF16.PACK_AB R14, R14, R11 ;  /* 0x0000000b0e0e723e */ /* 0x000fc600000010ff */
[----:B------:R-:W2:Y:S01]  /*986f0*/  LDL.LU R20, [R1+0x4a0] ;  /* 0x0004a00001147983 */ /* 0x000ea20000300800 */
[----:B------:R-:W-:-:S03]  /*98700*/  F2FP.BF16.PACK_AB R15, R15, R10 ;  /* 0x0000000a0f0f723e */ /* 0x000fc600000010ff */
        /* <DEDUP_REMOVED lines=8> */
[----:B------:R-:W-:-:S02]  /*98790*/  @!P6 FMUL R23, R23, 16777216 ;  /* 0x4b8000001717e820 */ /* 0x000fc40000400000 */
[----:B------:R-:W-:Y:S02]  /*987a0*/  @!P6 FMUL R26, R26, 16777216 ;  /* 0x4b8000001a1ae820 */ /* 0x000fe40000400000 */
[----:B------:R-:W-:Y:S01]  /*987b0*/  @!P6 FMUL R27, R27, 16777216 ;  /* 0x4b8000001b1be820 */ /* 0x000fe20000400000 */
[----:B------:R0:W-:Y:S01]  /*987c0*/  @!P6 STL [R1+0x1140], R23 ;  /* 0x001140170100e387 */ /* 0x0001e20000100800 */
[----:B---3--:R-:W-:Y:S02]  /*987d0*/  @!P6 FMUL R22, R22, 16777216 ;  /* 0x4b8000001616e820 */ /* 0x008fe40000400000 */
[----:B----4-:R-:W-:Y:S02]  /*987e0*/  @!P6 FMUL R3, R3, 16777216 ;  /* 0x4b8000000303e820 */ /* 0x010fe40000400000 */
[----:B------:R-:W-:Y:S01]  /*987f0*/  @!P6 FMUL R2, R2, 16777216 ;  /* 0x4b8000000202e820 */ /* 0x000fe20000400000 */
[----:B0-----:R-:W3:Y:S04]  /*98800*/  LDL.LU R23, [R1+0x880] ;  /* 0x0008800001177983 */ /* 0x001ee80000300800 */
[----:B------:R-:W-:Y:S04]  /*98810*/  @!P6 STL [R1+0x113c], R26 ;  /* 0x00113c1a0100e387 */ /* 0x000fe80000100800 */
[----:B------:R-:W-:Y:S04]  /*98820*/  @!P6 STL [R1+0x1160], R27 ;  /* 0x0011601b0100e387 */ /* 0x000fe80000100800 */
[----:B------:R-:W4:Y:S04]  /*98830*/  LDL.LU R24, [R1+0x60] ;  /* 0x0000600001187983 */ /* 0x000f280000300800 */
[----:B------:R0:W-:Y:S01]  /*98840*/  @!P6 STL [R1+0x1164], R22 ;  /* 0x001164160100e387 */ /* 0x0001e20000100800 */
[----:B------:R-:W-:-:S03]  /*98850*/  @!P6 FMUL R16, R16, 16777216 ;  /* 0x4b8000001010e820 */ /* 0x000fc60000400000 */
[----:B------:R-:W3:Y:S04]  /*98860*/  LDL.LU R25, [R1+0x68] ;  /* 0x0000680001197983 */ /* 0x000ee80000300800 */
[----:B------:R1:W-:Y:S04]  /*98870*/  @!P6 STL [R1+0x1168], R3 ;  /* 0x001168030100e387 */ /* 0x0003e80000100800 */
[----:B0-----:R-:W3:Y:S04]  /*98880*/  LDL.LU R22, [R1+0x64] ;  /* 0x0000640001167983 */ /* 0x001ee80000300800 */
[----:B------:R0:W-:Y:S04]  /*98890*/  @!P6 STL [R1+0x116c], R2 ;  /* 0x00116c020100e387 */ /* 0x0001e80000100800 */
[----:B------:R-:W3:Y:S04]  /*988a0*/  LDL.LU R26, [R1+0x74] ;  /* 0x00007400011a7983 */ /* 0x000ee80000300800 */
[----:B------:R-:W3:Y:S04]  /*988b0*/  LDL.LU R27, [R1+0x6c] ;  /* 0x00006c00011b7983 */ /* 0x000ee80000300800 */
[----:B-1----:R-:W3:Y:S04]  /*988c0*/  LDL.LU R3, [R1+0x1e4] ;  /* 0x0001e40001037983 */ /* 0x002ee80000300800 */
[----:B0-----:R-:W3:Y:S04]  /*988d0*/  LDL.LU R2, [R1+0x1e0] ;  /* 0x0001e00001027983 */ /* 0x001ee80000300800 */
[----:B------:R0:W-:Y:S04]  /*988e0*/  @!P6 STL [R1+0x1170], R16 ;  /* 0x001170100100e387 */ /* 0x0001e80000100800 */
[----:B0-----:R-:W3:Y:S01]  /*988f0*/  LDL.LU R16, [R1+0x2464] ;  /* 0x0024640001107983 */ /* 0x001ee20000300800 */
[----:B--2---:R-:W-:-:S05]  /*98900*/  @!P6 FMUL R28, R28, 16777216 ;  /* 0x4b8000001c1ce820 */ /* 0x004fca0000400000 */
[----:B------:R0:W-:Y:S04]  /*98910*/  @!P6 STL [R1+0x1174], R28 ;  /* 0x0011741c0100e387 */ /* 0x0001e80000100800 */
[----:B0-----:R-:W2:Y:S01]  /*98920*/  LDL.LU R28, [R1+0x2460] ;  /* 0x00246000011c7983 */ /* 0x001ea20000300800 */
[C---:B------:R-:W-:Y:S02]  /*98930*/  FMUL R20, R18.reuse, R20 ;  /* 0x0000001412147220 */ /* 0x040fe40000400000 */
[C---:B------:R-:W-:Y:S02]  /*98940*/  FMUL R7, R18.reuse, R7 ;  /* 0x0000000712077220 */ /* 0x040fe40000400000 */
[C---:B------:R-:W-:Y:S02]  /*98950*/  FMUL R6, R18.reuse, R6 ;  /* 0x0000000612067220 */ /* 0x040fe40000400000 */
[----:B------:R-:W-:-:S02]  /*98960*/  FMUL R18, R18, R0 ;  /* 0x0000000012127220 */ /* 0x000fc40000400000 */
[----:B------:R-:W4:Y:S01]  /*98970*/  LDL.LU R0, [R1+0x245c] ;  /* 0x00245c0001007983 */ /* 0x000f220000300800 */
[C---:B------:R-:W-:Y:S02]  /*98980*/  FMUL R11, R29.reuse, R11 ;  /* 0x0000000b1d0b7220 */ /* 0x040fe40000400000 */
[C---:B------:R-:W-:Y:S02]  /*98990*/  FMUL R10, R29.reuse, R10 ;  /* 0x0000000a1d0a7220 */ /* 0x040fe40000400000 */
[C---:B------:R-:W-:Y:S02]  /*989a0*/  FMUL R19, R29.reuse, R19 ;  /* 0x000000131d137220 */ /* 0x040fe40000400000 */
[C---:B------:R-:W-:Y:S02]  /*989b0*/  FMUL R9, R29.reuse, R9 ;  /* 0x000000091d097220 */ /* 0x040fe40000400000 */
[C---:B------:R-:W-:Y:S02]  /*989c0*/  FMUL R21, R29.reuse, R21 ;  /* 0x000000151d157220 */ /* 0x040fe40000400000 */
[----:B------:R-:W-:-:S02]  /*989d0*/  FMUL R17, R29, R17 ;  /* 0x000000111d117220 */ /* 0x000fc40000400000 */
[----:B------:R-:W4:Y:S01]  /*989e0*/  LDL.LU R29, [R1+0x2458] ;  /* 0x00245800011d7983 */ /* 0x000f220000300800 */
[----:B------:R-:W-:Y:S02]  /*989f0*/  F2FP.BF16.PACK_AB R9, R9, R21 ;  /* 0x000000150909723e */ /* 0x000fe400000010ff */
[----:B------:R-:W-:Y:S02]  /*98a00*/  F2FP.BF16.PACK_AB R6, R6, R20 ;  /* 0x000000140606723e */ /* 0x000fe400000010ff */
[----:B------:R-:W-:Y:S02]  /*98a10*/  F2FP.BF16.PACK_AB R10, R10, R19 ;  /* 0x000000130a0a723e */ /* 0x000fe400000010ff */
[----:B------:R-:W-:Y:S02]  /*98a20*/  F2FP.BF16.PACK_AB R7, R7, R18 ;  /* 0x000000120707723e */ /* 0x000fe400000010ff */
[----:B------:R-:W-:Y:S01]  /*98a30*/  F2FP.BF16.PACK_AB R11, R11, R17 ;  /* 0x000000110b0b723e */ /* 0x000fe200000010ff */
[----:B---3--:R-:W-:-:S02]  /*98a40*/  FADD R16, R23, R16 ;  /* 0x0000001017107221 */ /* 0x008fc40000000000 */
[----:B------:R-:W0:Y:S01]  /*98a50*/  S2R R23, SR_TID.X ;  /* 0x0000000000177919 */ /* 0x000e220000002100 */
[----:B------:R-:W-:Y:S02]  /*98a60*/  F2FP.BF16.PACK_AB R18, R26, R27 ;  /* 0x0000001b1a12723e */ /* 0x000fe400000010ff */
[----:B------:R-:W-:Y:S02]  /*98a70*/  F2FP.BF16.PACK_AB R19, R3, R2 ;  /* 0x000000020313723e */ /* 0x000fe400000010ff */
[----:B--2---:R-:W-:-:S13]  /*98a80*/  ISETP.GE.U32.AND P6, PT, R28, 0x7f800000, PT ;  /* 0x7f8000001c00780c */ /* 0x004fda0003fc6070 */
[----:B------:R-:W-:-:S05]  /*98a90*/  @P6 MOV R17, 0x7f800000 ;  /* 0x7f80000000116802 */ /* 0x000fca0000000f00 */
[----:B------:R-:W-:Y:S01]  /*98aa0*/  @P6 FFMA.FTZ R16, R28, R17, +INF ;  /* 0x7f8000001c106423 */ /* 0x000fe20000010011 */
[----:B------:R-:W-:Y:S02]  /*98ab0*/  F2FP.BF16.PACK_AB R17, R25, R22 ;  /* 0x000000161911723e */ /* 0x000fe400000010ff */
[C---:B0-----:R-:W-:Y:S01]  /*98ac0*/  LOP3.LUT R22, R23.reuse, 0xff, RZ, 0xc0, !PT ;  /* 0x000000ff17167812 */ /* 0x041fe200078ec0ff */
[----:B------:R-:W-:Y:S01]  /*98ad0*/  IMAD.SHL.U32 R23, R23, 0x4000, RZ ;  /* 0x0000400017177824 */ /* 0x000fe200078e00ff */
[----:B----4-:R-:W-:Y:S04]  /*98ae0*/  STS.128 [R0+0xe80], R12 ;  /* 0x000e800c00007388 */ /* 0x010fe80000000c00 */
[----:B------:R-:W-:Y:S04]  /*98af0*/  STS.128 [R0+0xf00], R4 ;  /* 0x000f000400007388 */ /* 0x000fe80000000c00 */
[----:B------:R-:W-:Y:S01]  /*98b00*/  STS.128 [R0+0xf80], R8 ;  /* 0x000f800800007388 */ /* 0x000fe20000000c00 */
[----:B------:R-:W-:-:S04]  /*98b10*/  LOP3.LUT R23, R23, 0x18000, RZ, 0xc0, !PT ;  /* 0x0001800017177812 */ /* 0x000fc800078ec0ff */
[----:B------:R-:W-:Y:S01]  /*98b20*/  LEA R23, R22, R23, 0x4 ;  /* 0x0000001716177211 */ /* 0x000fe200078e20ff */
[----:B------:R-:W-:Y:S06]  /*98b30*/  BAR.SYNC.DEFER_BLOCKING 0x0 ;  /* 0x0000000000007b1d */ /* 0x000fec0000010000 */
[----:B------:R-:W0:Y:S04]  /*98b40*/  LDS.128 R8, [R23] ;  /* 0x0000000017087984 */ /* 0x000e280000000c00 */
[----:B------:R-:W1:Y:S04]  /*98b50*/  LDS.128 R4, [R23+0x1000] ;  /* 0x0010000017047984 */ /* 0x000e680000000c00 */
[----:B------:R-:W2:Y:S04]  /*98b60*/  LDS.128 R12, [R23+0x2000] ;  /* 0x00200000170c7984 */ /* 0x000ea80000000c00 */
[----:B------:R3:W-:Y:S04]  /*98b70*/  STL [R1+0x1254], R16 ;  /* 0x0012541001007387 */ /* 0x0007e80000100800 */
[----:B------:R-:W-:Y:S01]  /*98b80*/  STL.64 [R1+0x2440], R18 ;  /* 0x0024401201007387 */ /* 0x000fe20000100a00 */
[----:B---3--:R-:W-:-:S05]  /*98b90*/  F2FP.BF16.PACK_AB R16, R24, R29 ;  /* 0x0000001d1810723e */ /* 0x008fca00000010ff */
[----:B------:R-:W-:Y:S04]  /*98ba0*/  STL.64 [R1+0x2438], R16 ;  /* 0x0024381001007387 */ /* 0x000fe80000100a00 */
[----:B0-----:R-:W-:Y:S04]  /*98bb0*/  STL.64 [R1+0x180], R8 ;  /* 0x0001800801007387 */ /* 0x001fe80000100a00 */
[----:B------:R-:W-:Y:S04]  /*98bc0*/  STL.64 [R1+0x188], R10 ;  /* 0x0001880a01007387 */ /* 0x000fe80000100a00 */
[----:B------:R-:W0:Y:S04]  /*98bd0*/  LDS.128 R8, [R23+0x3000] ;  /* 0x0030000017087984 */ /* 0x000e280000000c00 */
[----:B-1----:R-:W-:Y:S04]  /*98be0*/  STL.64 [R1+0x170], R4 ;  /* 0x0001700401007387 */ /* 0x002fe80000100a00 */
[----:B------:R-:W-:Y:S04]  /*98bf0*/  STL.64 [R1+0x178], R6 ;  /* 0x0001780601007387 */ /* 0x000fe80000100a00 */
[----:B------:R-:W1:Y:S04]  /*98c00*/  LDS.128 R4, [R23+0x4000] ;  /* 0x0040000017047984 */ /* 0x000e680000000c00 */
[----:B--2---:R-:W-:Y:S04]  /*98c10*/  STL.64 [R1+0x160], R12 ;  /* 0x0001600c01007387 */ /* 0x004fe80000100a00 */
[----:B------:R-:W-:Y:S04]  /*98c20*/  STL.64 [R1+0x168], R14 ;  /* 0x0001680e01007387 */ /* 0x000fe80000100a00 */
[----:B------:R-:W2:Y:S01]  /*98c30*/  LDS.128 R12, [R23+0x5000] ;  /* 0x00500000170c7984 */ /* 0x000ea20000000c00 */
[----:B------:R-:W-:-:S03]  /*98c40*/  LOP3.LUT R3, R23, 0x20, RZ, 0x3c, !PT ;  /* 0x0000002017037812 */ /* 0x000fc600078e3cff */
        /* <DEDUP_REMOVED lines=8> */
[----:B------:R-:W2:Y:S04]  /*98cd0*/  LDS.128 R12, [R3] ;  /* 0x00000000030c7984 */ /* 0x000ea80000000c00 */
        /* <DEDUP_REMOVED lines=8> */
[----:B------:R-:W2:Y:S04]  /*98d60*/  LDS.128 R12, [R3+0x3000] ;  /* 0x00300000030c7984 */ /* 0x000ea80000000c00 */
        /* <DEDUP_REMOVED lines=15> */
[----:B------:R-:W1:Y:S04]  /*98e60*/  LDS.128 R4, [R2] ;  /* 0x0000000002047984 */ /* 0x000e680000000c00 */
        /* <DEDUP_REMOVED lines=23> */
[----:B-1----:R0:W-:Y:S04]  /*98fe0*/  STL.64 [R1+0x1b0], R4 ;  /* 0x0001b00401007387 */ /* 0x0021e80000100a00 */
[----:B------:R-:W-:Y:S04]  /*98ff0*/  STL.64 [R1+0x1b8], R6 ;  /* 0x0001b80601007387 */ /* 0x000fe80000100a00 */
[----:B0-----:R-:W3:Y:S04]  /*99000*/  LDL.LU R4, [R1+0x210] ;  /* 0x0002100001047983 */ /* 0x001ee80000300800 */
[----:B--2---:R-:W-:Y:S04]  /*99010*/  STL.64 [R1+0x1f0], R12 ;  /* 0x0001f00c01007387 */ /* 0x004fe80000100a00 */
[----:B------:R-:W-:Y:S04]  /*99020*/  STL.64 [R1+0x1f8], R14 ;  /* 0x0001f80e01007387 */ /* 0x000fe80000100a00 */
[----:B------:R-:W2:Y:S01]  /*99030*/  LDL.LU R5, [R1+0x21c] ;  /* 0x00021c0001057983 */ /* 0x000ea20000300800 */
[----:B------:R-:W-:-:S05]  /*99040*/  LOP3.LUT R19, R23, 0x60, RZ, 0x3c, !PT ;  /* 0x0000006017137812 */ /* 0x000fca00078e3cff */
[----:B------:R-:W0:Y:S04]  /*99050*/  LDS.128 R8, [R19] ;  /* 0x0000000013087984 */ /* 0x000e280000000c00 */
[----:B0-----:R-:W-:Y:S04]  /*99060*/  STL.64 [R1+0x50], R8 ;  /* 0x0000500801007387 */ /* 0x001fe80000100a00 */
[----:B------:R-:W-:Y:S04]  /*99070*/  STL.64 [R1+0x58], R10 ;  /* 0x0000580a01007387 */ /* 0x000fe80000100a00 */
[----:B--2---:R0:W-:Y:S04]  /*99080*/  STL [R1+0x2430], R5 ;  /* 0x0024300501007387 */ /* 0x0041e80000100800 */
[----:B0-----:R-:W3:Y:S04]  /*99090*/  LDL.LU R5, [R1+0x218] ;  /* 0x0002180001057983 */ /* 0x001ee80000300800 */
[----:B------:R-:W2:Y:S04]  /*990a0*/  LDL.LU R6, [R1+0x224] ;  /* 0x0002240001067983 */ /* 0x000ea80000300800 */
[----:B--2---:R0:W-:Y:S04]  /*990b0*/  STL [R1+0x242c], R6 ;  /* 0x00242c0601007387 */ /* 0x0041e80000100800 */
[----:B0-----:R-:W2:Y:S04]  /*990c0*/  LDL.LU R6, [R1+0x220] ;  /* 0x0002200001067983 */ /* 0x001ea80000300800 */
[----:B------:R-:W4:Y:S04]  /*990d0*/  LDL.LU R7, [R1+0x22c] ;  /* 0x00022c0001077983 */ /* 0x000f280000300800 */
[----:B----4-:R0:W-:Y:S04]  /*990e0*/  STL [R1+0x2428], R7 ;  /* 0x0024280701007387 */ /* 0x0101e80000100800 */
[----:B0-----:R-:W2:Y:S04]  /*990f0*/  LDL.LU R7, [R1+0x228] ;  /* 0x0002280001077983 */ /* 0x001ea80000300800 */
[----:B--2---:R-:W-:Y:S04]  /*99100*/  STL.64 [R1+0x2450], R6 ;  /* 0x0024500601007387 */ /* 0x004fe80000100a00 */
[----:B---3--:R-:W-:Y:S04]  /*99110*/  STL.64 [R1+0x2448], R4 ;  /* 0x0024480401007387 */ /* 0x008fe80000100a00 */
[----:B------:R-:W2:Y:S04]  /*99120*/  LDL.LU R8, [R1+0x234] ;  /* 0x0002340001087983 */ /* 0x000ea80000300800 */
[----:B------:R-:W0:Y:S04]  /*99130*/  LDS.128 R4, [R19+0x1000] ;  /* 0x0010000013047984 */ /* 0x000e280000000c00 */
[----:B--2---:R1:W-:Y:S04]  /*99140*/  STL [R1+0x2424], R8 ;  /* 0x0024240801007387 */ /* 0x0043e80000100800 */
[----:B-1----:R-:W2:Y:S04]  /*99150*/  LDL.LU R8, [R1+0x230] ;  /* 0x0002300001087983 */ /* 0x002ea80000300800 */
[----:B------:R-:W3:Y:S04]  /*99160*/  LDL.LU R12, [R1+0x254] ;  /* 0x00025400010c7983 */ /* 0x000ee80000300800 */
[----:B---3--:R1:W-:Y:S04]  /*99170*/  STL [R1+0x2420], R12 ;  /* 0x0024200c01007387 */ /* 0x0083e80000100800 */
[----:B-1----:R-:W3:Y:S04]  /*99180*/  LDL.LU R12, [R1+0x238] ;  /* 0x00023800010c7983 */ /* 0x002ee80000300800 */
[----:B------:R-:W4:Y:S04]  /*99190*/  LDL.LU R9, [R1+0x23c] ;  /* 0x00023c0001097983 */ /* 0x000f280000300800 */
[----:B----4-:R1:W-:Y:S04]  /*991a0*/  STL [R1+0x241c], R9 ;  /* 0x00241c0901007387 */ /* 0x0103e80000100800 */
[----:B-1----:R-:W4:Y:S04]  /*991b0*/  LDL.LU R9, [R1+0x258] ;  /* 0x0002580001097983 */ /* 0x002f280000300800 */
[----:B------:R-:W2:Y:S04]  /*991c0*/  LDL.LU R13, [R1+0x264] ;  /* 0x00026400010d7983 */ /* 0x000ea80000300800 */
[----:B--2---:R1:W-:Y:S04]  /*991d0*/  STL [R1+0x2418], R13 ;  /* 0x0024180d01007387 */ /* 0x0043e80000100800 */
[----:B-1----:R-:W2:Y:S04]  /*991e0*/  LDL.LU R13, [R1+0x240] ;  /* 0x00024000010d7983 */ /* 0x002ea80000300800 */
        /* <DEDUP_REMOVED lines=16> */
[----:B------:R-:W2:Y:S04]  /*992f0*/  LDL.LU R21, [R1+0x2d0] ;  /* 0x0002d00001157983 */ /* 0x000ea80000300800 */
[----:B------:R-:W2:Y:S04]  /*99300*/  LDL.LU R28, [R1+0x2cc] ;  /* 0x0002cc00011c7983 */ /* 0x000ea80000300800 */
[----:B------:R-:W2:Y:S04]  /*99310*/  LDL.LU R24, [R1+0x2b8] ;  /* 0x0002b80001187983 */ /* 0x000ea80000300800 */
[----:B------:R-:W2:Y:S04]  /*99320*/  LDL.LU R22, [R1+0x2b0] ;  /* 0x0002b00001167983 */ /* 0x000ea80000300800 */
[----:B------:R-:W2:Y:S04]  /*99330*/  LDL.LU R3, [R1+0x2d8] ;  /* 0x0002d80001037983 */ /* 0x000ea80000300800 */
[----:B------:R-:W2:Y:S04]  /*99340*/  LDL.LU R2, [R1+0x2d4] ;  /* 0x0002d40001027983 */ /* 0x000ea80000300800 */
[----:B0-----:R-:W-:Y:S04]  /*99350*/  STL.64 [R1+0x40], R4 ;  /* 0x0000400401007387 */ /* 0x001fe80000100a00 */
[----:B------:R-:W-:Y:S04]  /*99360*/  STL.64 [R1+0x48], R6 ;  /* 0x0000480601007387 */ /* 0x000fe80000100a00 */
[----:B------:R-:W0:Y:S04]  /*99370*/  LDS.128 R4, [R19+0x2000] ;  /* 0x0020000013047984 */ /* 0x000e280000000c00 */
        /* <DEDUP_REMOVED lines=9> */
[----:B0-----:R-:W-:Y:S04]  /*99410*/  STL.64 [R1], R4 ;  /* 0x0000000401007387 */ /* 0x001fe80000100a00 */
[----:B------:R-:W-:Y:S04]  /*99420*/  STL.64 [R1+0x8], R6 ;  /* 0x0000080601007387 */ /* 0x000fe80000100a00 */
[----:B------:R-:W0:Y:S04]  /*99430*/  LDS.128 R4, [R19+0x6000] ;  /* 0x0060000013047984 */ /* 0x000e280000000c00 */
[----:B------:R-:W1:Y:S04]  /*99440*/  LDS.128 R16, [R19+0x7000] ;  /* 0x0070000013107984 */ /* 0x000e680000000c00 */
[----:B0-----:R-:W-:Y:S04]  /*99450*/  STL.64 [R1+0x1c0], R4 ;  /* 0x0001c00401007387 */ /* 0x001fe80000100a00 */
[----:B------:R0:W-:Y:S04]  /*99460*/  STL.64 [R1+0x1c8], R6 ;  /* 0x0001c80601007387 */ /* 0x0001e80000100a00 */
[----:B0-----:R-:W2:Y:S04]  /*99470*/  LDL.LU.64 R6, [R1+0x2450] ;  /* 0x0024500001067983 */ /* 0x001ea80000300a00 */
[----:B------:R-:W2:Y:S04]  /*99480*/  LDL.LU.64 R4, [R1+0x2448] ;  /* 0x0024480001047983 */ /* 0x000ea80000300a00 */
[----:B------:R-:W3:Y:S04]  /*99490*/  LDL.LU R25, [R1+0x2c0] ;  /* 0x0002c00001197983 */ /* 0x000ee80000300800 */
[----:B------:R-:W3:Y:S04]  /*994a0*/  LDL.LU R26, [R1+0x2bc] ;  /* 0x0002bc00011a7983 */ /* 0x000ee80000300800 */
[----:B------:R-:W3:Y:S04]  /*994b0*/  LDL.LU R27, [R1+0x2e0] ;  /* 0x0002e000011b7983 */ /* 0x000ee80000300800 */
[----:B------:R-:W3:Y:S04]  /*994c0*/  LDL.LU R23, [R1+0x2dc] ;  /* 0x0002dc0001177983 */ /* 0x000ee80000300800 */
[----:B-1----:R-:W-:Y:S04]  /*994d0*/  STL.64 [R1+0x200], R16 ;  /* 0x0002001001007387 */ /* 0x002fe80000100a00 */
[----:B------:R0:W-:Y:S04]  /*994e0*/  STL.64 [R1+0x208], R18 ;  /* 0x0002081201007387 */ /* 0x0001e80000100a00 */
[----:B0-----:R-:W3:Y:S04]  /*994f0*/  LDL.LU.64 R18, [R1+0x2440] ;  /* 0x0024400001127983 */ /* 0x001ee80000300a00 */
[----:B------:R-:W3:Y:S04]  /*99500*/  LDL.LU.64 R16, [R1+0x2438] ;  /* 0x0024380001107983 */ /* 0x000ee80000300a00 */
[----:B------:R-:W-:Y:S01]  /*99510*/  BAR.SYNC.DEFER_BLOCKING 0x0 ;  /* 0x0000000000007b1d */ /* 0x000fe20000010000 */
[----:B--2---:R-:W-:-:S05]  /*99520*/  F2FP.BF16.PACK_AB R4, R5, R4 ;  /* 0x000000040504723e */ /* 0x004fca00000010ff */
[----:B---3--:R0:W-:Y:S04]  /*99530*/  STS.128 [R0], R16 ;  /* 0x0000001000007388 */ /* 0x0081e80000000c00 */
[----:B0-----:R-:W2:Y:S04]  /*99540*/  LDL.LU R16, [R1+0x298] ;  /* 0x0002980001107983 */ /* 0x001ea80000300800 */
[----:B------:R-:W2:Y:S04]  /*99550*/  LDL.LU R17, [R1+0x290] ;  /* 0x0002900001117983 */ /* 0x000ea80000300800 */
[----:B------:R-:W3:Y:S04]  /*99560*/  LDL.LU R18, [R1+0x2c8] ;  /* 0x0002c80001127983 */ /* 0x000ee80000300800 */
[----:B------:R-:W2:Y:S04]  /*99570*/  LDL.LU R19, [R1+0x2a8] ;  /* 0x0002a80001137983 */ /* 0x000ea80000300800 */
        /* <DEDUP_REMOVED lines=20> */
[----:B------:R-:W2:Y:S01]  /*996c0*/  LDL.LU R15, [R1+0x2408] ;  /* 0x00240800010f7983 */ /* 0x000ea20000300800 */
[----:B------:R-:W-:Y:S02]  /*996d0*/  F2FP.BF16.PACK_AB R16, R16, R17 ;  /* 0x000000111010723e */ /* 0x000fe400000010ff */
[----:B------:R-:W-:Y:S02]  /*996e0*/  F2FP.BF16.PACK_AB R17, R19, R29 ;  /* 0x0000001d1311723e */ /* 0x000fe400000010ff */
[----:B--2---:R-:W-:Y:S02]  /*996f0*/  F2FP.BF16.PACK_AB R15, R20, R15 ;  /* 0x0000000f140f723e */ /* 0x004fe400000010ff */
[----:B------:R-:W3:Y:S04]  /*99700*/  LDL.LU R20, [R1+0x2404] ;  /* 0x0024040001147983 */ /* 0x000ee80000300800 */
[----:B------:R-:W2:Y:S01]  /*99710*/  LDL.LU R29, [R1+0x348] ;  /* 0x00034800011d7983 */ /* 0x000ea20000300800 */
[----:B------:R-:W-:-:S03]  /*99720*/  F2FP.BF16.PACK_AB R21, R21, R28 ;  /* 0x0000001c1515723e */ /* 0x000fc600000010ff */
[----:B--2---:R-:W-:Y:S04]  /*99730*/  STL [R1+0x23e4], R29 ;  /* 0x0023e41d01007387 */ /* 0x004fe80000100800 */
[----:B------:R-:W2:Y:S01]  /*99740*/  LDL.LU R28, [R1+0x344] ;  /* 0x00034400011c7983 */ /* 0x000ea20000300800 */
[----:B---3--:R-:W-:Y:S02]  /*99750*/  F2FP.BF16.PACK_AB R20, R18, R20 ;  /* 0x000000141214723e */ /* 0x008fe400000010ff */
[----:B------:R-:W-:Y:S02]  /*99760*/  F2FP.BF16.PACK_AB R18, R24, R22 ;  /* 0x000000161812723e */ /* 0x000fe400000010ff */
[----:B------:R-:W-:Y:S01]  /*99770*/  F2FP.BF16.PACK_AB R22, R3, R2 ;  /* 0x000000020316723e */ /* 0x000fe200000010ff */
[----:B--2---:R-:W-:Y:S04]  /*99780*/  STL [R1+0x23e8], R28 ;  /* 0x0023e81c01007387 */ /* 0x004fe80000100800 */
[----:B------:R-:W2:Y:S04]  /*99790*/  LDL.LU R3, [R1+0x368] ;  /* 0x0003680001037983 */ /* 0x000ea80000300800 */
[----:B--2---:R-:W-:Y:S04]  /*997a0*/  STL [R1+0x23ec], R3 ;  /* 0x0023ec0301007387 */ /* 0x004fe80000100800 */
[----:B------:R-:W2:Y:S01]  /*997b0*/  LDL.LU R2, [R1+0x364] ;  /* 0x0003640001027983 */ /* 0x000ea20000300800 */
[----:B------:R-:W-:-:S03]  /*997c0*/  F2FP.BF16.PACK_AB R19, R25, R26 ;  /* 0x0000001a1913723e */ /* 0x000fc600000010ff */
        /* <DEDUP_REMOVED lines=9> */
[----:B0-----:R-:W3:Y:S01]  /*99860*/  LDL.LU R2, [R1+0x310] ;  /* 0x0003100001027983 */ /* 0x001ee20000300800 */
[----:B------:R-:W-:-:S03]  /*99870*/  F2FP.BF16.PACK_AB R23, R27, R23 ;  /* 0x000000171b17723e */ /* 0x000fc600000010ff */
[----:B------:R-:W-:Y:S04]  /*99880*/  STS.128 [R0+0x80], R4 ;  /* 0x0000800400007388 */ /* 0x000fe80000000c00 */
[----:B------:R-:W-:Y:S04]  /*99890*/  STS.128 [R0+0x100], R8 ;  /* 0x0001000800007388 */ /* 0x000fe80000000c00 */
[----:B------:R-:W-:Y:S04]  /*998a0*/  STS.128 [R0+0x180], R12 ;  /* 0x0001800c00007388 */ /* 0x000fe80000000c00 */
[----:B------:R-:W-:Y:S04]  /*998b0*/  STS.128 [R0+0x200], R16 ;  /* 0x0002001000007388 */ /* 0x000fe80000000c00 */
[----:B------:R-:W-:Y:S01]  /*998c0*/  STS.128 [R0+0x280], R20 ;  /* 0x0002801400007388 */ /* 0x000fe20000000c00 */
[----:B--2---:R-:W-:-:S03]  /*998d0*/  F2FP.BF16.PACK_AB R24, R25, R24 ;  /* 0x000000181918723e */ /* 0x004fc600000010ff */
[----:B---3--:R0:W-:Y:S04]  /*998e0*/  STL [R1+0x23f8], R2 ;  /* 0x0023f80201007387 */ /* 0x0081e80000100800 */
[----:B0-----:R-:W2:Y:S04]  /*998f0*/  LDL.LU R2, [R1+0x2f0] ;  /* 0x0002f00001027983 */ /* 0x001ea80000300800 */
[----:B------:R-:W3:Y:S04]  /*99900*/  LDL.LU R26, [R1+0x2f4] ;  /* 0x0002f400011a7983 */ /* 0x000ee80000300800 */
[----:B------:R-:W4:Y:S04]  /*99910*/  LDL.LU R3, [R1+0x318] ;  /* 0x0003180001037983 */ /* 0x000f280000300800 */
[----:B------:R-:W2:Y:S04]  /*99920*/  LDL.LU R28, [R1+0x300] ;  /* 0x00030000011c7983 */ /* 0x000ea80000300800 */
[----:B------:R-:W2:Y:S04]  /*99930*/  LDL.LU R27, [R1+0x2fc] ;  /* 0x0002fc00011b7983 */ /* 0x000ea80000300800 */
[----:B------:R-:W2:Y:S04]  /*99940*/  LDL.LU R29, [R1+0x330] ;  /* 0x00033000011d7983 */ /* 0x000ea80000300800 */
[----:B------:R-:W2:Y:S04]  /*99950*/  LDL.LU R4, [R1+0x304] ;  /* 0x0003040001047983 */ /* 0x000ea80000300800 */
[----:B------:R-:W2:Y:S04]  /*99960*/  LDL.LU R5, [R1+0x30c] ;  /* 0x00030c0001057983 */ /* 0x000ea80000300800 */
        /* <DEDUP_REMOVED lines=18> */
[----:B------:R0:W-:Y:S04]  /*99a90*/  STL [R1+0x23e0], R0 ;  /* 0x0023e00001007387 */ /* 0x0001e80000100800 */
[----:B0-----:R-:W2:Y:S04]  /*99aa0*/  LDL.LU R0, [R1+0x338] ;  /* 0x0003380001007983 */ /* 0x001ea80000300800 */
[----:B------:R-:W2:Y:S02]  /*99ab0*/  LDL.LU R25, [R1+0x2400] ;  /* 0x0024000001197983 */ /* 0x000ea40000300800 */
[----:B--2---:R-:W-:-:S02]  /*99ac0*/  F2FP.BF16.PACK_AB R4, R25, R4 ;  /* 0x000000041904723e */ /* 0x004fc400000010ff */
[----:B------:R-:W2:Y:S02]  /*99ad0*/  LDL.LU R25, [R1+0x23fc] ;  /* 0x0023fc0001197983 */ /* 0x000ea40000300800 */
[----:B--2---:R-:W-:Y:S02]  /*99ae0*/  F2FP.BF16.PACK_AB R25, R2, R25 ;  /* 0x000000190219723e */ /* 0x004fe400000010ff */
[----:B------:R-:W2:Y:S02]  /*99af0*/  LDL.LU R2, [R1+0x23f8] ;  /* 0x0023f80001027983 */ /* 0x000ea40000300800 */
[----:B--2---:R-:W-:Y:S02]  /*99b00*/  F2FP.BF16.PACK_AB R5, R2, R5 ;  /* 0x000000050205723e */ /* 0x004fe400000010ff */
[----:B------:R-:W3:Y:S01]  /*99b10*/  LDL.LU R2, [R1+0x23f4] ;  /* 0x0023f40001027983 */ /* 0x000ee20000300800 */
[----:B----4-:R-:W-:Y:S02]  /*99b20*/  F2FP.BF16.PACK_AB R6, R3, R6 ;  /* 0x000000060306723e */ /* 0x010fe400000010ff */
[----:B------:R-:W-:-:S02]  /*99b30*/  F2FP.BF16.PACK_AB R27, R28, R27 ;  /* 0x0000001b1c1b723e */ /* 0x000fc400000010ff */
[----:B------:R-:W-:Y:S02]  /*99b40*/  F2FP.BF16.PACK_AB R7, R29, R7 ;  /* 0x000000071d07723e */ /* 0x000fe400000010ff */
[----:B---3--:R-:W-:Y:S02]  /*99b50*/  F2FP.BF16.PACK_AB R26, R2, R26 ;  /* 0x0000001a021a723e */ /* 0x008fe400000010ff */
[----:B------:R-:W2:Y:S04]  /*99b60*/  LDL.LU R2, [R1+0x23f0] ;  /* 0x0023f00001027983 */ /* 0x000ea80000300800 */
[----:B------:R-:W2:Y:S04]  /*99b70*/  LDL.LU R3, [R1+0x23ec] ;  /* 0x0023ec0001037983 */ /* 0x000ea80000300800 */
[----:B------:R-:W3:Y:S04]  /*99b80*/  LDL.LU R28, [R1+0x23e8] ;  /* 0x0023e800011c7983 */ /* 0x000ee80000300800 */
[----:B------:R-:W3:Y:S01]  /*99b90*/  LDL.LU R29, [R1+0x23e4] ;  /* 0x0023e400011d7983 */ /* 0x000ee20000300800 */
[----:B------:R-:W-:-:S02]  /*99ba0*/  F2FP.BF16.PACK_AB R8, R0, R8 ;  /* 0x000000080008723e */ /* 0x000fc400000010ff */
[----:B------:R-:W-:Y:S01]  /*99bb0*/  F2FP.BF16.PACK_AB R9, R13, R9 ;  /* 0x000000090d09723e */ /* 0x000fe200000010ff */
[----:B------:R-:W4:Y:S01]  /*99bc0*/  LDL.LU R0, [R1+0x390] ;  /* 0x0003900001007983 */ /* 0x000f220000300800 */
[----:B------:R-:W-:Y:S02]  /*99bd0*/  F2FP.BF16.PACK_AB R12, R19, R12 ;  /* 0x0000000c130c723e */ /* 0x000fe400000010ff */
[----:B------:R-:W-:Y:S01]  /*99be0*/  F2FP.BF16.PACK_AB R13, R14, R10 ;  /* 0x0000000a0e0d723e */ /* 0x000fe200000010ff */
[----:B------:R-:W4:Y:S01]  /*99bf0*/  LDL.LU R19, [R1+0x38c] ;  /* 0x00038c0001137983 */ /* 0x000f220000300800 */
[----:B---3--:R-:W-:-:S03]  /*99c00*/  F2FP.BF16.PACK_AB R10, R29, R28 ;  /* 0x0000001c1d0a723e */ /* 0x008fc600000010ff */
[----:B------:R-:W3:Y:S04]  /*99c10*/  LDL.LU R29, [R1+0x890] ;  /* 0x00089000011d7983 */ /* 0x000ee80000300800 */
[----:B---3--:R0:W-:Y:S04]  /*99c20*/  STL [R1+0x23b0], R29 ;  /* 0x0023b01d01007387 */ /* 0x0081e80000100800 */
[----:B0-----:R-:W3:Y:S04]  /*99c30*/  LDL.LU R29, [R1+0x350] ;  /* 0x00035000011d7983 */ /* 0x001ee80000300800 */
[----:B------:R-:W3:Y:S01]  /*99c40*/  LDL.LU R28, [R1+0x88c] ;  /* 0x00088c00011c7983 */ /* 0x000ee20000300800 */
[----:B--2---:R-:W-:-:S03]  /*99c50*/  F2FP.BF16.PACK_AB R14, R3, R2 ;  /* 0x00000002030e723e */ /* 0x004fc600000010ff */
[----:B---3--:R-:W-:Y:S04]  /*99c60*/  STL [R1+0x23b4], R28 ;  /* 0x0023b41c01007387 */ /* 0x008fe80000100800 */
[----:B------:R-:W2:Y:S04]  /*99c70*/  LDL.LU R3, [R1+0x8b0] ;  /* 0x0008b00001037983 */ /* 0x000ea80000300800 */
[----:B--2---:R-:W-:Y:S04]  /*99c80*/  STL [R1+0x23b8], R3 ;  /* 0x0023b80301007387 */ /* 0x004fe80000100800 */
[----:B------:R-:W2:Y:S01]  /*99c90*/  LDL.LU R2, [R1+0x8ac] ;  /* 0x0008ac0001027983 */ /* 0x000ea20000300800 */
[----:B------:R-:W-:-:S02]  /*99ca0*/  F2FP.BF16.PACK_AB R15, R20, R15 ;  /* 0x0000000f140f723e */ /* 0x000fc400000010ff */
[----:B------:R-:W-:Y:S01]  /*99cb0*/  F2FP.BF16.PACK_AB R16, R21, R16 ;  /* 0x000000101510723e */ /* 0x000fe200000010ff */
[----:B--2---:R-:W-:Y:S04]  /*99cc0*/  STL [R1+0x23bc], R2 ;  /* 0x0023bc0201007387 */ /* 0x004fe80000100800 */
[----:B------:R-:W2:Y:S04]  /*99cd0*/  LDL.LU R20, [R1+0x394] ;  /* 0x0003940001147983 */ /* 0x000ea80000300800 */
[----:B------:R-:W3:Y:S01]  /*99ce0*/  LDL.LU R21, [R1+0x39c] ;  /* 0x00039c0001157983 */ /* 0x000ee20000300800 */
[----:B------:R-:W-:-:S03]  /*99cf0*/  F2FP.BF16.PACK_AB R17, R22, R17 ;  /* 0x000000111611723e */ /* 0x000fc600000010ff */
[----:B---3--:R0:W-:Y:S04]  /*99d00*/  STL [R1+0x23dc], R21 ;  /* 0x0023dc1501007387 */ /* 0x0081e80000100800 */
[----:B0-----:R-:W2:Y:S04]  /*99d10*/  LDL.LU R21, [R1+0x398] ;  /* 0x0003980001157983 */ /* 0x001ea80000300800 */
[----:B------:R-:W3:Y:S01]  /*99d20*/  LDL.LU R22, [R1+0x3a4] ;  /* 0x0003a40001167983 */ /* 0x000ee20000300800 */
[----:B------:R-:W-:-:S03]  /*99d30*/  F2FP.BF16.PACK_AB R18, R23, R18 ;  /* 0x000000121712723e */ /* 0x000fc600000010ff */
[----:B---3--:R0:W-:Y:S04]  /*99d40*/  STL [R1+0x23d8], R22 ;  /* 0x0023d81601007387 */ /* 0x0081e80000100800 */
[----:B0-----:R-:W3:Y:S04]  /*99d50*/  LDL.LU R22, [R1+0x3a0] ;  /* 0x0003a00001167983 */ /* 0x001ee80000300800 */
[----:B------:R-:W2:Y:S04]  /*99d60*/  LDL.LU R23, [R1+0x3ac] ;  /* 0x0003ac0001177983 */ /* 0x000ea80000300800 */
[----:B--2---:R0:W-:Y:S04]  /*99d70*/  STL [R1+0x23d4], R23 ;  /* 0x0023d41701007387 */ /* 0x0041e80000100800 */
[----:B0-----:R-:W2:Y:S04]  /*99d80*/  LDL.LU R23, [R1+0x3a8] ;  /* 0x0003a80001177983 */ /* 0x001ea80000300800 */
        /* <DEDUP_REMOVED lines=8> */
[----:B0-----:R-:W2:Y:S01]  /*99e10*/  LDL.LU R2, [R1+0x3b8] ;  /* 0x0003b80001027983 */ /* 0x001ea20000300800 */
[----:B------:R-:W-:-:S02]  /*99e20*/  F2FP.BF16.PACK_AB R11, R29, R11 ;  /* 0x0000000b1d0b723e */ /* 0x000fc400000010ff */
[----:B----4-:R-:W-:Y:S01]  /*99e30*/  F2FP.BF16.PACK_AB R19, R0, R19 ;  /* 0x000000130013723e */ /* 0x010fe200000010ff */
[----:B--2---:R0:W-:Y:S04]  /*99e40*/  STL [R1+0x23d0], R2 ;  /* 0x0023d00201007387 */ /* 0x0041e80000100800 */
[----:B0-----:R-:W2:Y:S04]  /*99e50*/  LDL.LU R2, [R1+0x3b0] ;  /* 0x0003b00001027983 */ /* 0x001ea80000300800 */
[----:B------:R-:W4:Y:S04]  /*99e60*/  LDL.LU R3, [R1+0x3e8] ;  /* 0x0003e80001037983 */ /* 0x000f280000300800 */
[----:B------:R-:W2:Y:S04]  /*99e70*/  LDL.LU R28, [R1+0x3d0] ;  /* 0x0003d000011c7983 */ /* 0x000ea80000300800 */
[----:B------:R-:W2:Y:S04]  /*99e80*/  LDL.LU R29, [R1+0x3f0] ;  /* 0x0003f000011d7983 */ /* 0x000ea80000300800 */
[----:B------:R-:W2:Y:S01]  /*99e90*/  LDL.LU R0, [R1+0x23e0] ;  /* 0x0023e00001007983 */ /* 0x000ea20000300800 */
[----:B------:R-:W-:-:S03]  /*99ea0*/  F2FP.BF16.PACK_AB R20, R21, R20 ;  /* 0x000000141514723e */ /* 0x000fc600000010ff */
[----:B--2---:R0:W-:Y:S04]  /*99eb0*/  STS.128 [R0+0x300], R24 ;  /* 0x0003001800007388 */ /* 0x0041e80000000c00 */
[----:B------:R1:W-:Y:S04]  /*99ec0*/  STS.128 [R0+0x380], R4 ;  /* 0x0003800400007388 */ /* 0x0003e80000000c00 */
[----:B------:R2:W-:Y:S04]  /*99ed0*/  STS.128 [R0+0x400], R8 ;  /* 0x0004000800007388 */ /* 0x0005e80000000c00 */
[----:B0-----:R-:W3:Y:S04]  /*99ee0*/  LDL.LU R24, [R1+0x888] ;  /* 0x0008880001187983 */ /* 0x001ee80000300800 */
[----:B------:R-:W3:Y:S04]  /*99ef0*/  LDL.LU R25, [R1+0x884] ;  /* 0x0008840001197983 */ /* 0x000ee80000300800 */
[----:B------:R-:W3:Y:S04]  /*99f00*/  LDL.LU R26, [R1+0x8a8] ;  /* 0x0008a800011a7983 */ /* 0x000ee80000300800 */
[----:B------:R-:W3:Y:S04]  /*99f10*/  LDL.LU R27, [R1+0x8a4] ;  /* 0x0008a400011b7983 */ /* 0x000ee80000300800 */
[----:B-1----:R-:W3:Y:S04]  /*99f20*/  LDL.LU R4, [R1+0x3b4] ;  /* 0x0003b40001047983 */ /* 0x002ee80000300800 */
[----:B------:R-:W3:Y:S04]  /*99f30*/  LDL.LU R5, [R1+0x3bc] ;  /* 0x0003bc0001057983 */ /* 0x000ee80000300800 */
[----:B------:R-:W3:Y:S04]  /*99f40*/  LDL.LU R6, [R1+0x3c4] ;  /* 0x0003c40001067983 */ /* 0x000ee80000300800 */
[----:B------:R-:W3:Y:S04]  /*99f50*/  LDL.LU R7, [R1+0x3cc] ;  /* 0x0003cc0001077983 */ /* 0x000ee80000300800 */
[----:B--2---:R-:W2:Y:S04]  /*99f60*/  LDL.LU R8, [R1+0x3d4] ;  /* 0x0003d40001087983 */ /* 0x004ea80000300800 */
[----:B------:R-:W2:Y:S04]  /*99f70*/  LDL.LU R9, [R1+0x3dc] ;  /* 0x0003dc0001097983 */ /* 0x000ea80000300800 */
[----:B------:R-:W4:Y:S04]  /*99f80*/  LDL.LU R10, [R1+0x3e4] ;  /* 0x0003e400010a7983 */ /* 0x000f280000300800 */
[----:B------:R-:W2:Y:S04]  /*99f90*/  LDL.LU R11, [R1+0x3ec] ;  /* 0x0003ec00010b7983 */ /* 0x000ea80000300800 */
[----:B------:R0:W-:Y:S04]  /*99fa0*/  STS.128 [R0+0x480], R12 ;  /* 0x0004800c00007388 */ /* 0x0001e80000000c00 */
[----:B------:R1:W-:Y:S04]  /*99fb0*/  STS.128 [R0+0x500], R16 ;  /* 0x0005001000007388 */ /* 0x0003e80000000c00 */
[----:B0-----:R-:W2:Y:S04]  /*99fc0*/  LDL.LU R12, [R1+0x7cc] ;  /* 0x0007cc00010c7983 */ /* 0x001ea80000300800 */
[----:B------:R-:W2:Y:S04]  /*99fd0*/  LDL.LU R13, [R1+0x878] ;  /* 0x00087800010d7983 */ /* 0x000ea80000300800 */
[----:B------:R-:W2:Y:S04]  /*99fe0*/  LDL.LU R14, [R1+0x8a0] ;  /* 0x0008a000010e7983 */ /* 0x000ea80000300800 */
[----:B------:R-:W2:Y:S04]  /*99ff0*/  LDL.LU R15, [R1+0x89c] ;  /* 0x00089c00010f7983 */ /* 0x000ea80000300800 */
[----:B-1----:R-:W2:Y:S04]  /*9a000*/  LDL.LU R16, [R1+0x874] ;  /* 0x0008740001107983 */ /* 0x002ea80000300800 */
[----:B------:R-:W2:Y:S04]  /*9a010*/  LDL.LU R17, [R1+0x898] ;  /* 0x0008980001117983 */ /* 0x000ea80000300800 */
[----:B------:R-:W2:Y:S04]  /*9a020*/  LDL.LU R18, [R1+0x894] ;  /* 0x0008940001127983 */ /* 0x000ea80000300800 */
[----:B------:R-:W2:Y:S04]  /*9a030*/  LDL.LU R19, [R1+0x87c] ;  /* 0x00087c0001137983 */ /* 0x000ea80000300800 */
[----:B------:R-:W3:Y:S02]  /*9a040*/  LDL.LU R21, [R1+0x23dc] ;  /* 0x0023dc0001157983 */ /* 0x000ee40000300800 */
[----:B---3--:R-:W-:-:S02]  /*9a050*/  F2FP.BF16.PACK_AB R21, R22, R21 ;  /* 0x000000151615723e */ /* 0x008fc400000010ff */
[----:B------:R-:W3:Y:S02]  /*9a060*/  LDL.LU R22, [R1+0x23d8] ;  /* 0x0023d80001167983 */ /* 0x000ee40000300800 */
[----:B---3--:R-:W-:Y:S02]  /*9a070*/  F2FP.BF16.PACK_AB R22, R23, R22 ;  /* 0x000000161716723e */ /* 0x008fe400000010ff */
[----:B------:R-:W3:Y:S02]  /*9a080*/  LDL.LU R23, [R1+0x23d4] ;  /* 0x0023d40001177983 */ /* 0x000ee40000300800 */
[----:B---3--:R-:W-:Y:S02]  /*9a090*/  F2FP.BF16.PACK_AB R23, R2, R23 ;  /* 0x000000170217723e */ /* 0x008fe400000010ff */
[----:B------:R-:W3:Y:S02]  /*9a0a0*/  LDL.LU R2, [R1+0x23d0] ;  /* 0x0023d00001027983 */ /* 0x000ee40000300800 */
[----:B---3--:R-:W-:-:S02]  /*9a0b0*/  F2FP.BF16.PACK_AB R4, R2, R4 ;  /* 0x000000040204723e */ /* 0x008fc400000010ff */
[----:B------:R-:W2:Y:S02]  /*9a0c0*/  LDL.LU R2, [R1+0x23cc] ;  /* 0x0023cc0001027983 */ /* 0x000ea40000300800 */
[----:B--2---:R-:W-:Y:S02]  /*9a0d0*/  F2FP.BF16.PACK_AB R8, R2, R8 ;  /* 0x000000080208723e */ /* 0x004fe400000010ff */
[----:B------:R-:W2:Y:S02]  /*9a0e0*/  LDL.LU R2, [R1+0x23c8] ;  /* 0x0023c80001027983 */ /* 0x000ea40000300800 */
[----:B--2---:R-:W-:Y:S02]  /*9a0f0*/  F2FP.BF16.PACK_AB R5, R2, R5 ;  /* 0x000000050205723e */ /* 0x004fe400000010ff */
[----:B------:R-:W2:Y:S02]  /*9a100*/  LDL.LU R2, [R1+0x23c4] ;  /* 0x0023c40001027983 */ /* 0x000ea40000300800 */
[----:B--2---:R-:W-:-:S02]  /*9a110*/  F2FP.BF16.PACK_AB R9, R2, R9 ;  /* 0x000000090209723e */ /* 0x004fc400000010ff */
[----:B------:R-:W2:Y:S01]  /*9a120*/  LDL.LU R2, [R1+0x23c0] ;  /* 0x0023c00001027983 */ /* 0x000ea20000300800 */
[----:B----4-:R-:W-:Y:S02]  /*9a130*/  F2FP.BF16.PACK_AB R10, R3, R10 ;  /* 0x0000000a030a723e */ /* 0x010fe400000010ff */
[----:B------:R-:W-:Y:S02]  /*9a140*/  F2FP.BF16.PACK_AB R12, R16, R12 ;  /* 0x0000000c100c723e */ /* 0x000fe400000010ff */
[----:B------:R-:W-:Y:S02]  /*9a150*/  F2FP.BF16.PACK_AB R7, R28, R7 ;  /* 0x000000071c07723e */ /* 0x000fe400000010ff */
[----:B------:R-:W-:Y:S02]  /*9a160*/  F2FP.BF16.PACK_AB R16, R17, R18 ;  /* 0x000000121110723e */ /* 0x000fe400000010ff */
[----:B------:R-:W-:Y:S02]  /*9a170*/  F2FP.BF16.PACK_AB R11, R29, R11 ;  /* 0x0000000b1d0b723e */ /* 0x000fe400000010ff */
[----:B------:R-:W-:-:S02]  /*9a180*/  F2FP.BF16.PACK_AB R17, R14, R15 ;  /* 0x0000000f0e11723e */ /* 0x000fc400000010ff */
[----:B------:R-:W-:Y:S02]  /*9a190*/  F2FP.BF16.PACK_AB R14, R24, R25 ;  /* 0x00000019180e723e */ /* 0x000fe400000010ff */
[----:B--2---:R-:W-:Y:S02]  /*9a1a0*/  F2FP.BF16.PACK_AB R6, R2, R6 ;  /* 0x000000060206723e */ /* 0x004fe400000010ff */
[----:B------:R-:W2:Y:S04]  /*9a1b0*/  LDL.LU R2, [R1+0x23bc] ;  /* 0x0023bc0001027983 */ /* 0x000ea80000300800 */
[----:B------:R-:W2:Y:S04]  /*9a1c0*/  LDL.LU R3, [R1+0x23b8] ;  /* 0x0023b80001037983 */ /* 0x000ea80000300800 */
[----:B------:R-:W3:Y:S04]  /*9a1d0*/  LDL.LU R28, [R1+0x23b4] ;  /* 0x0023b400011c7983 */ /* 0x000ee80000300800 */
[----:B------:R-:W3:Y:S04]  /*9a1e0*/  LDL.LU R29, [R1+0x23b0] ;  /* 0x0023b000011d7983 */ /* 0x000ee80000300800 */
[----:B------:R-:W4:Y:S04]  /*9a1f0*/  LDL.LU R24, [R1+0x8b4] ;  /* 0x0008b40001187983 */ /* 0x000f280000300800 */
[----:B------:R-:W2:Y:S04]  /*9a200*/  LDL.LU R25, [R1+0x8bc] ;  /* 0x0008bc0001197983 */ /* 0x000ea80000300800 */
[----:B--2---:R0:W-:Y:S04]  /*9a210*/  STL [R1+0x23a8], R25 ;  /* 0x0023a81901007387 */ /* 0x0041e80000100800 */
[----:B0-----:R-:W2:Y:S01]  /*9a220*/  LDL.LU R25, [R1+0x8d8] ;  /* 0x0008d80001197983 */ /* 0x001ea20000300800 */
[----:B------:R-:W-:-:S03]  /*9a230*/  F2FP.BF16.PACK_AB R18, R26, R27 ;  /* 0x0000001b1a12723e */ /* 0x000fc600000010ff */
[----:B--2---:R0:W-:Y:S04]  /*9a240*/  STL [R1+0x23ac], R25 ;  /* 0x0023ac1901007387 */ /* 0x0041e80000100800 */
[----:B0-----:R-:W4:Y:S04]  /*9a250*/  LDL.LU R25, [R1+0x8b8] ;  /* 0x0008b80001197983 */ /* 0x001f280000300800 */
[----:B------:R-:W2:Y:S04]  /*9a260*/  LDL.LU R26, [R1+0x8c4] ;  /* 0x0008c400011a7983 */ /* 0x000ea80000300800 */
[----:B--2---:R0:W-:Y:S04]  /*9a270*/  STL [R1+0x23a4], R26 ;  /* 0x0023a41a01007387 */ /* 0x0041e80000100800 */
[----:B0-----:R-:W2:Y:S04]  /*9a280*/  LDL.LU R26, [R1+0x8c0] ;  /* 0x0008c000011a7983 */ /* 0x001ea80000300800 */
[----:B------:R-:W2:Y:S01]  /*9a290*/  LDL.LU R27, [R1+0x8cc] ;  /* 0x0008cc00011b7983 */ /* 0x000ea20000300800 */
[----:B---3--:R-:W-:-:S03]  /*9a2a0*/  F2FP.BF16.PACK_AB R15, R29, R28 ;  /* 0x0000001c1d0f723e */ /* 0x008fc600000010ff */
[----:B--2---:R0:W-:Y:S04]  /*9a2b0*/  STL [R1+0x23a0], R27 ;  /* 0x0023a01b01007387 */ /* 0x0041e80000100800 */
[----:B0-----:R-:W2:Y:S04]  /*9a2c0*/  LDL.LU R27, [R1+0x8e8] ;  /* 0x0008e800011b7983 */ /* 0x001ea80000300800 */
[----:B------:R-:W3:Y:S04]  /*9a2d0*/  LDL.LU R29, [R1+0x918] ;  /* 0x00091800011d7983 */ /* 0x000ee80000300800 */
[----:B---3--:R0:W-:Y:S04]  /*9a2e0*/  STL [R1+0x2398], R29 ;  /* 0x0023981d01007387 */ /* 0x0081e80000100800 */
[----:B0-----:R-:W3:Y:S01]  /*9a2f0*/  LDL.LU R29, [R1+0x8f0] ;  /* 0x0008f000011d7983 */ /* 0x001ee20000300800 */
[----:B------:R-:W-:-:S02]  /*9a300*/  F2FP.BF16.PACK_AB R13, R19, R13 ;  /* 0x0000000d130d723e */ /* 0x000fc400000010ff */
[----:B------:R-:W-:Y:S01]  /*9a310*/  F2FP.BF16.PACK_AB R19, R3, R2 ;  /* 0x000000020313723e */ /* 0x000fe200000010ff */
[----:B---3--:R0:W-:Y:S04]  /*9a320*/  STL [R1+0x239c], R29 ;  /* 0x00239c1d01007387 */ /* 0x0081e80000100800 */
[----:B0-----:R-:W3:Y:S04]  /*9a330*/  LDL.LU R29, [R1+0x8d0] ;  /* 0x0008d000011d7983 */ /* 0x001ee80000300800 */
[----:B------:R-:W2:Y:S04]  /*9a340*/  LDL.LU R28, [R1+0x914] ;  /* 0x00091400011c7983 */ /* 0x000ea80000300800 */
[----:B------:R-:W2:Y:S04]  /*9a350*/  LDL.LU R3, [R1+0x948] ;  /* 0x0009480001037983 */ /* 0x000ea80000300800 */
[----:B------:R-:W-:Y:S04]  /*9a360*/  STS.128 [R0+0x580], R20 ;  /* 0x0005801400007388 */ /* 0x000fe80000000c00 */
[----:B------:R-:W-:Y:S04]  /*9a370*/  STS.128 [R0+0x600], R4 ;  /* 0x0006000400007388 */ /* 0x000fe80000000c00 */
[----:B------:R-:W-:Y:S04]  /*9a380*/  STS.128 [R0+0x680], R8 ;  /* 0x0006800800007388 */ /* 0x000fe80000000c00 */
[----:B------:R-:W-:Y:S04]  /*9a390*/  STS.128 [R0+0x700], R12 ;  /* 0x0007000c00007388 */ /* 0x000fe80000000c00 */
[----:B------:R-:W-:Y:S01]  /*9a3a0*/  STS.128 [R0+0x780], R16 ;  /* 0x0007801000007388 */ /* 0x000fe20000000c00 */
[----:B----4-:R-:W-:-:S03]  /*9a3b0*/  F2FP.BF16.PACK_AB R24, R25, R24 ;  /* 0x000000181918723e */ /* 0x010fc600000010ff */
[----:B--2---:R0:W-:Y:S04]  /*9a3c0*/  STL [R1+0x2394], R3 ;  /* 0x0023940301007387 */ /* 0x0041e80000100800 */
[----:B0-----:R-:W2:Y:S04]  /*9a3d0*/  LDL.LU R3, [R1+0x900] ;  /* 0x0009000001037983 */ /* 0x001ea80000300800 */
        /* <DEDUP_REMOVED lines=27> */
[----:B------:R-:W2:Y:S01]  /*9a590*/  LDL.LU R26, [R1+0x23a4] ;  /* 0x0023a400011a7983 */ /* 0x000ea20000300800 */
[----:B------:R-:W-:Y:S02]  /*9a5a0*/  F2FP.BF16.PACK_AB R5, R0, R5 ;  /* 0x000000050005723e */ /* 0x000fe400000010ff */
[----:B------:R-:W-:Y:S01]  /*9a5b0*/  F2FP.BF16.PACK_AB R6, R27, R6 ;  /* 0x000000061b06723e */ /* 0x000fe200000010ff */
[----:B------:R-:W3:Y:S01]  /*9a5c0*/  LDL.LU R0, [R1+0x950] ;  /* 0x0009500001007983 */ /* 0x000ee20000300800 */
[----:B--2---:R-:W-:-:S03]  /*9a5d0*/  F2FP.BF16.PACK_AB R26, R19, R26 ;  /* 0x0000001a131a723e */ /* 0x004fc600000010ff */
[----:B------:R-:W2:Y:S04]  /*9a5e0*/  LDL.LU R19, [R1+0x94c] ;  /* 0x00094c0001137983 */ /* 0x000ea80000300800 */
[----:B------:R-:W3:Y:S02]  /*9a5f0*/  LDL.LU R27, [R1+0x23a0] ;  /* 0x0023a000011b7983 */ /* 0x000ee40000300800 */
[----:B---3--:R-:W-:Y:S02]  /*9a600*/  F2FP.BF16.PACK_AB R27, R29, R27 ;  /* 0x0000001b1d1b723e */ /* 0x008fe400000010ff */
[----:B------:R-:W3:Y:S02]  /*9a610*/  LDL.LU R29, [R1+0x239c] ;  /* 0x00239c00011d7983 */ /* 0x000ee40000300800 */
[----:B---3--:R-:W-:-:S02]  /*9a620*/  F2FP.BF16.PACK_AB R7, R29, R7 ;  /* 0x000000071d07723e */ /* 0x008fc400000010ff */
[----:B------:R-:W3:Y:S01]  /*9a630*/  LDL.LU R29, [R1+0x2398] ;  /* 0x00239800011d7983 */ /* 0x000ee20000300800 */
[----:B------:R-:W-:Y:S02]  /*9a640*/  F2FP.BF16.PACK_AB R8, R12, R8 ;  /* 0x000000080c08723e */ /* 0x000fe400000010ff */
[----:B---3--:R-:W-:Y:S02]  /*9a650*/  F2FP.BF16.PACK_AB R12, R29, R28 ;  /* 0x0000001c1d0c723e */ /* 0x008fe400000010ff */
[----:B------:R-:W3:Y:S04]  /*9a660*/  LDL.LU R29, [R1+0x9d0] ;  /* 0x0009d000011d7983 */ /* 0x000ee80000300800 */
[----:B---3--:R0:W-:Y:S04]  /*9a670*/  STL [R1+0x2380], R29 ;  /* 0x0023801d01007387 */ /* 0x0081e80000100800 */
[----:B0-----:R-:W3:Y:S04]  /*9a680*/  LDL.LU R29, [R1+0x908] ;  /* 0x00090800011d7983 */ /* 0x001ee80000300800 */
[----:B------:R-:W2:Y:S01]  /*9a690*/  LDL.LU R28, [R1+0x9cc] ;  /* 0x0009cc00011c7983 */ /* 0x000ea20000300800 */
[----:B------:R-:W-:-:S02]  /*9a6a0*/  F2FP.BF16.PACK_AB R9, R3, R9 ;  /* 0x000000090309723e */ /* 0x000fc400000010ff */
[----:B------:R-:W-:Y:S02]  /*9a6b0*/  F2FP.BF16.PACK_AB R14, R16, R14 ;  /* 0x0000000e100e723e */ /* 0x000fe400000010ff */
[----:B------:R-:W-:Y:S01]  /*9a6c0*/  F2FP.BF16.PACK_AB R16, R20, R21 ;  /* 0x000000151410723e */ /* 0x000fe200000010ff */
[----:B--2---:R0:W-:Y:S04]  /*9a6d0*/  STL [R1+0x2384], R28 ;  /* 0x0023841c01007387 */ /* 0x0041e80000100800 */
[----:B0-----:R-:W2:Y:S04]  /*9a6e0*/  LDL.LU R28, [R1+0x920] ;  /* 0x00092000011c7983 */ /* 0x001ea80000300800 */
[----:B------:R-:W4:Y:S04]  /*9a6f0*/  LDL.LU R3, [R1+0x2394] ;  /* 0x0023940001037983 */ /* 0x000f280000300800 */
[----:B------:R-:W3:Y:S04]  /*9a700*/  LDL.LU R20, [R1+0x954] ;  /* 0x0009540001147983 */ /* 0x000ee80000300800 */
[----:B------:R-:W3:Y:S01]  /*9a710*/  LDL.LU R21, [R1+0x95c] ;  /* 0x00095c0001157983 */ /* 0x000ee20000300800 */
[----:B--2---:R-:W-:-:S03]  /*9a720*/  F2FP.BF16.PACK_AB R13, R28, R13 ;  /* 0x0000000d1c0d723e */ /* 0x004fc600000010ff */
[----:B---3--:R0:W-:Y:S04]  /*9a730*/  STL [R1+0x238c], R21 ;  /* 0x00238c1501007387 */ /* 0x0081e80000100800 */
[----:B0-----:R-:W2:Y:S04]  /*9a740*/  LDL.LU R21, [R1+0x958] ;  /* 0x0009580001157983 */ /* 0x001ea80000300800 */
[----:B------:R-:W3:Y:S01]  /*9a750*/  LDL.LU R28, [R1+0x968] ;  /* 0x00096800011c7983 */ /* 0x000ee20000300800 */
[----:B------:R-:W-:Y:S02]  /*9a760*/  F2FP.BF16.PACK_AB R11, R17, R11 ;  /* 0x0000000b110b723e */ /* 0x000fe400000010ff */
[----:B------:R-:W-:-:S02]  /*9a770*/  F2FP.BF16.PACK_AB R17, R22, R23 ;  /* 0x000000171611723e */ /* 0x000fc400000010ff */
[----:B------:R-:W-:Y:S02]  /*9a780*/  F2FP.BF16.PACK_AB R10, R29, R10 ;  /* 0x0000000a1d0a723e */ /* 0x000fe400000010ff */
[----:B------:R-:W-:Y:S02]  /*9a790*/  F2FP.BF16.PACK_AB R15, R18, R15 ;  /* 0x0000000f120f723e */ /* 0x000fe400000010ff */
[----:B----4-:R-:W-:Y:S02]  /*9a7a0*/  F2FP.BF16.PACK_AB R18, R3, R2 ;  /* 0x000000020312723e */ /* 0x010fe400000010ff */
[----:B------:R-:W-:Y:S01]  /*9a7b0*/  F2FP.BF16.PACK_AB R19, R0, R19 ;  /* 0x000000130013723e */ /* 0x000fe200000010ff */
[----:B---3--:R0:W-:Y:S04]  /*9a7c0*/  STL [R1+0x2388], R28 ;  /* 0x0023881c01007387 */ /* 0x0081e80000100800 */
[----:B0-----:R-:W3:Y:S04]  /*9a7d0*/  LDL.LU R28, [R1+0x960] ;  /* 0x00096000011c7983 */ /* 0x001ee80000300800 */
[----:B------:R-:W4:Y:S04]  /*9a7e0*/  LDL.LU R22, [R1+0x964] ;  /* 0x0009640001167983 */ /* 0x000f280000300800 */
[----:B------:R-:W3:Y:S04]  /*9a7f0*/  LDL.LU R29, [R1+0x970] ;  /* 0x00097000011d7983 */ /* 0x000ee80000300800 */
[----:B------:R-:W3:Y:S04]  /*9a800*/  LDL.LU R23, [R1+0x96c] ;  /* 0x00096c0001177983 */ /* 0x000ee80000300800 */
[----:B------:R-:W3:Y:S04]  /*9a810*/  LDL.LU R2, [R1+0x978] ;  /* 0x0009780001027983 */ /* 0x000ee80000300800 */
[----:B------:R-:W3:Y:S04]  /*9a820*/  LDL.LU R3, [R1+0x998] ;  /* 0x0009980001037983 */ /* 0x000ee80000300800 */
[----:B------:R-:W3:Y:S01]  /*9a830*/  LDL.LU R0, [R1+0x2390] ;  /* 0x0023900001007983 */ /* 0x000ee20000300800 */
[----:B--2---:R-:W-:-:S03]  /*9a840*/  F2FP.BF16.PACK_AB R20, R21, R20 ;  /* 0x000000141514723e */ /* 0x004fc600000010ff */
[----:B---3--:R0:W-:Y:S04]  /*9a850*/  STS.128 [R0+0x800], R24 ;  /* 0x0008001800007388 */ /* 0x0081e80000000c00 */
        /* <DEDUP_REMOVED lines=12> */
[----:B------:R-:W2:Y:S04]  /*9a920*/  LDL.LU R10, [R1+0x9a4] ;  /* 0x0009a400010a7983 */ /* 0x000ea80000300800 */
[----:B------:R-:W2:Y:S04]  /*9a930*/  LDL.LU R11, [R1+0x9ac] ;  /* 0x0009ac00010b7983 */ /* 0x000ea80000300800 */
[----:B------:R0:W-:Y:S04]  /*9a940*/  STS.128 [R0+0x980], R12 ;  /* 0x0009800c00007388 */ /* 0x0001e80000000c00 */
[----:B------:R1:W-:Y:S04]  /*9a950*/  STS.128 [R0+0xa00], R16 ;  /* 0x000a001000007388 */ /* 0x0003e80000000c00 */
[----:B0-----:R-:W3:Y:S04]  /*9a960*/  LDL.LU R12, [R1+0x990] ;  /* 0x00099000010c7983 */ /* 0x001ee80000300800 */
[----:B------:R-:W2:Y:S04]  /*9a970*/  LDL.LU R13, [R1+0x9b0] ;  /* 0x0009b000010d7983 */ /* 0x000ea80000300800 */
[----:B------:R-:W2:Y:S04]  /*9a980*/  LDL.LU R14, [R1+0x9b8] ;  /* 0x0009b800010e7983 */ /* 0x000ea80000300800 */
[----:B------:R-:W2:Y:S04]  /*9a990*/  LDL.LU R15, [R1+0x9b4] ;  /* 0x0009b400010f7983 */ /* 0x000ea80000300800 */
[----:B-1----:R-:W2:Y:S04]  /*9a9a0*/  LDL.LU R16, [R1+0x980] ;  /* 0x0009800001107983 */ /* 0x002ea80000300800 */
[----:B------:R-:W2:Y:S04]  /*9a9b0*/  LDL.LU R17, [R1+0x9a0] ;  /* 0x0009a00001117983 */ /* 0x000ea80000300800 */
[----:B------:R-:W2:Y:S04]  /*9a9c0*/  LDL.LU R18, [R1+0x988] ;  /* 0x0009880001127983 */ /* 0x000ea80000300800 */
[----:B------:R-:W2:Y:S04]  /*9a9d0*/  LDL.LU R19, [R1+0x9a8] ;  /* 0x0009a80001137983 */ /* 0x000ea80000300800 */
[----:B------:R-:W2:Y:S02]  /*9a9e0*/  LDL.LU R21, [R1+0x238c] ;  /* 0x00238c0001157983 */ /* 0x000ea40000300800 */
[----:B--2---:R-:W-:-:S02]  /*9a9f0*/  F2FP.BF16.PACK_AB R21, R28, R21 ;  /* 0x000000151c15723e */ /* 0x004fc400000010ff */
[----:B------:R-:W4:Y:S01]  /*9aa00*/  LDL.LU R28, [R1+0x2388] ;  /* 0x00238800011c7983 */ /* 0x000f220000300800 */
[----:B------:R-:W-:Y:S02]  /*9aa10*/  F2FP.BF16.PACK_AB R23, R29, R23 ;  /* 0x000000171d17723e */ /* 0x000fe400000010ff */
[----:B----4-:R-:W-:Y:S02]  /*9aa20*/  F2FP.BF16.PACK_AB R22, R28, R22 ;  /* 0x000000161c16723e */ /* 0x010fe400000010ff */
[----:B------:R-:W2:Y:S04]  /*9aa30*/  LDL.LU R28, [R1+0x2384] ;  /* 0x00238400011c7983 */ /* 0x000ea80000300800 */
[----:B------:R-:W2:Y:S01]  /*9aa40*/  LDL.LU R29, [R1+0x2380] ;  /* 0x00238000011d7983 */ /* 0x000ea20000300800 */
[----:B---3--:R-:W-:-:S02]  /*9aa50*/  F2FP.BF16.PACK_AB R7, R12, R7 ;  /* 0x000000070c07723e */ /* 0x008fc400000010ff */
[----:B------:R-:W-:Y:S02]  /*9aa60*/  F2FP.BF16.PACK_AB R8, R3, R8 ;  /* 0x000000080308723e */ /* 0x000fe400000010ff */
[----:B------:R-:W-:Y:S02]  /*9aa70*/  F2FP.BF16.PACK_AB R5, R16, R5 ;  /* 0x000000051005723e */ /* 0x000fe400000010ff */
[----:B------:R-:W-:Y:S02]  /*9aa80*/  F2FP.BF16.PACK_AB R9, R17, R9 ;  /* 0x000000091109723e */ /* 0x000fe400000010ff */
[----:B------:R-:W-:Y:S02]  /*9aa90*/  F2FP.BF16.PACK_AB R10, R19, R10 ;  /* 0x0000000a130a723e */ /* 0x000fe400000010ff */
[----:B------:R-:W-:Y:S02]  /*9aaa0*/  F2FP.BF16.PACK_AB R11, R13, R11 ;  /* 0x0000000b0d0b723e */ /* 0x000fe400000010ff */
[----:B------:R-:W-:-:S02]  /*9aab0*/  F2FP.BF16.PACK_AB R12, R14, R15 ;  /* 0x0000000f0e0c723e */ /* 0x000fc400000010ff */
[----:B------:R-:W-:Y:S02]  /*9aac0*/  F2FP.BF16.PACK_AB R13, R24, R25 ;  /* 0x00000019180d723e */ /* 0x000fe400000010ff */
[----:B------:R-:W-:Y:S02]  /*9aad0*/  F2FP.BF16.PACK_AB R14, R26, R27 ;  /* 0x0000001b1a0e723e */ /* 0x000fe400000010ff */
[----:B------:R-:W-:Y:S01]  /*9aae0*/  MOV R16, c[0x0][0x1c8] ;  /* 0x0000720000107a02 */ /* 0x000fe20000000f00 */
[----:B------:R0:W-:Y:S01]  /*9aaf0*/  STS.128 [R0+0xb80], R8 ;  /* 0x000b800800007388 */ /* 0x0001e20000000c00 */
[----:B------:R-:W-:-:S03]  /*9ab00*/  F2FP.BF16.PACK_AB R4, R2, R4 ;  /* 0x000000040204723e */ /* 0x000fc600000010ff */
[----:B------:R-:W3:Y:S04]  /*9ab10*/  LDL.LU R2, [R1+0x237c] ;  /* 0x00237c0001027983 */ /* 0x000ee80000300800 */
[----:B------:R-:W4:Y:S01]  /*9ab20*/  LDL.LU R3, [R1+0x2378] ;  /* 0x0023780001037983 */ /* 0x000f220000300800 */
[C---:B0-----:R-:W-:Y:S02]  /*9ab30*/  IMAD R10, R16.reuse, 0xe, RZ ;  /* 0x0000000e100a7824 */ /* 0x041fe400078e02ff */
[----:B------:R-:W-:-:S05]  /*9ab40*/  IMAD R11, R16, 0x12, RZ ;  /* 0x00000012100b7824 */ /* 0x000fca00078e02ff */
[----:B------:R-:W-:Y:S01]  /*9ab50*/  STL.64 [R1+0x2370], R10 ;  /* 0x0023700a01007387 */ /* 0x000fe20000100a00 */
[----:B--2---:R-:W-:-:S05]  /*9ab60*/  F2FP.BF16.PACK_AB R15, R29, R28 ;  /* 0x0000001c1d0f723e */ /* 0x004fca00000010ff */
[----:B------:R0:W-:Y:S02]  /*9ab70*/  STS.128 [R0+0xc00], R12 ;  /* 0x000c000c00007388 */ /* 0x0001e40000000c00 */
[C---:B0-----:R-:W-:Y:S02]  /*9ab80*/  IMAD R12, R16.reuse, 0x14, RZ ;  /* 0x00000014100c7824 */ /* 0x041fe400078e02ff */
[----:B------:R-:W-:-:S05]  /*9ab90*/  IMAD R13, R16, 0x16, RZ ;  /* 0x00000016100d7824 */ /* 0x000fca00078e02ff */
[----:B------:R-:W-:Y:S04]  /*9aba0*/  STL.64 [R1+0x2368], R12 ;  /* 0x0023680c01007387 */ /* 0x000fe80000100a00 */
[----:B------:R-:W2:Y:S01]  /*9abb0*/  LDL.LU R9, [R1+0x7bc] ;  /* 0x0007bc0001097983 */ /* 0x000ea20000300800 */
[----:B------:R-:W-:-:S05]  /*9abc0*/  F2FP.BF16.PACK_AB R6, R18, R6 ;  /* 0x000000061206723e */ /* 0x000fca00000010ff */
[----:B------:R0:W-:Y:S02]  /*9abd0*/  STS.128 [R0+0xb00], R4 ;  /* 0x000b000400007388 */ /* 0x0001e40000000c00 */
[C---:B0-----:R-:W-:Y:S01]  /*9abe0*/  SHF.L.U32 R4, R16.reuse, 0x1, RZ ;  /* 0x0000000110047819 */ /* 0x041fe200000006ff */
[----:B------:R-:W-:-:S03]  /*9abf0*/  IMAD R5, R16, 0x6, RZ ;  /* 0x0000000610057824 */ /* 0x000fc600078e02ff */
[-C--:B---3--:R-:W-:Y:S01]  /*9ac00*/  IADD3 R8, P6, R4, R2.reuse, RZ ;  /* 0x0000000204087210 */ /* 0x088fe20007fde0ff */
[C---:B------:R-:W-:Y:S02]  /*9ac10*/  IMAD R6, R16.reuse, 0xa, RZ ;  /* 0x0000000a10067824 */ /* 0x040fe400078e02ff */
[C---:B------:R-:W-:Y:S01]  /*9ac20*/  IMAD R7, R16.reuse, 0xc, RZ ;  /* 0x0000000c10077824 */ /* 0x040fe200078e02ff */
[----:B--2---:R-:W-:Y:S02]  /*9ac30*/  FSEL R10, R9, -INF , P5 ;  /* 0xff800000090a7808 */ /* 0x004fe40002800000 */
[----:B------:R-:W-:-:S03]  /*9ac40*/  LEA R12, P5, R16, R2, 0x2 ;  /* 0x00000002100c7211 */ /* 0x000fc600078a10ff */
[----:B------:R0:W-:Y:S01]  /*9ac50*/  STL [R1+0x1258], R10 ;  /* 0x0012580a01007387 */ /* 0x0001e20000100800 */
[----:B----4-:R-:W-:-:S03]  /*9ac60*/  LEA.HI.X.SX32 R9, R16, R3, 0x1, P6 ;  /* 0x0000000310097211 */ /* 0x010fc600030f0eff */
[----:B------:R1:W-:Y:S01]  /*9ac70*/  STL [R1+0x2234], R8 ;  /* 0x0022340801007387 */ /* 0x0003e20000100800 */
[-C--:B------:R-:W-:Y:S02]  /*9ac80*/  LEA.HI.X.SX32 R13, R4, R3.reuse, 0x1, P5 ;  /* 0x00000003040d7211 */ /* 0x080fe400028f0eff */
[----:B0-----:R-:W-:Y:S01]  /*9ac90*/  IADD3 R10, P6, R5, R2, RZ ;  /* 0x00000002050a7210 */ /* 0x001fe20007fde0ff */
[----:B-1----:R-:W-:Y:S01]  /*9aca0*/  IMAD R8, R16, 0x3, RZ ;  /* 0x0000000310087824 */ /* 0x002fe200078e02ff */
[----:B------:R-:W-:Y:S04]  /*9acb0*/  STL [R1+0x2230], R9 ;  /* 0x0022300901007387 */ /* 0x000fe80000100800 */
[----:B------:R-:W-:Y:S01]  /*9acc0*/  LEA.HI.X.SX32 R11, R8, R3, 0x1, P6 ;  /* 0x00000003080b7211 */ /* 0x000fe200030f0eff */
[----:B------:R0:W-:Y:S01]  /*9acd0*/  STL.64 [R1+0x998], R12 ;  /* 0x0009980c01007387 */ /* 0x0001e20000100a00 */
[----:B------:R-:W-:-:S02]  /*9ace0*/  IMAD.SHL.U32 R4, R16, 0x4, RZ ;  /* 0x0000000410047824 */ /* 0x000fc400078e00ff */
[C---:B------:R-:W-:Y:S01]  /*9acf0*/  IMAD R8, R16.reuse, 0x5, RZ ;  /* 0x0000000510087824 */ /* 0x040fe200078e02ff */
[----:B------:R1:W-:Y:S01]  /*9ad00*/  STL.64 [R1+0x990], R10 ;  /* 0x0009900a01007387 */ /* 0x0003e20000100a00 */
[-C--:B0-----:R-:W-:Y:S02]  /*9ad10*/  LEA R12, P5, R16, R2.reuse, 0x3 ;  /* 0x00000002100c7211 */ /* 0x081fe400078a18ff */
[----:B-1----:R-:W-:Y:S02]  /*9ad20*/  IADD3 R10, P6, R6, R2, RZ ;  /* 0x00000002060a7210 */ /* 0x002fe40007fde0ff */
[-C--:B------:R-:W-:Y:S02]  /*9ad30*/  LEA.HI.X.SX32 R13, R4, R3.reuse, 0x1, P5 ;  /* 0x00000003040d7211 */ /* 0x080fe400028f0eff */
[----:B------:R-:W-:-:S03]  /*9ad40*/  LEA.HI.X.SX32 R11, R8, R3, 0x1, P6 ;  /* 0x00000003080b7211 */ /* 0x000fc600030f0eff */
[----:B------:R-:W-:Y:S04]  /*9ad50*/  STL.64 [R1+0x988], R12 ;  /* 0x0009880c01007387 */ /* 0x000fe80000100a00 */
[----:B------:R0:W-:Y:S04]  /*9ad60*/  STL.64 [R1+0x980], R10 ;  /* 0x0009800a01007387 */ /* 0x0001e80000100a00 */
[----:B0-----:R-:W2:Y:S01]  /*9ad70*/  LDL.LU.64 R10, [R1+0x2370] ;  /* 0x00237000010a7983 */ /* 0x001ea20000300a00 */
[----:B------:R-:W-:-:S04]  /*9ad80*/  IADD3 R12, P5, R7, R2, RZ ;  /* 0x00000002070c7210 */ /* 0x000fc80007fbe0ff */
[----:B------:R-:W-:-:S05]  /*9ad90*/  LEA.HI.X.SX32 R13, R5, R3, 0x1, P5 ;  /* 0x00000003050d7211 */ /* 0x000fca00028f0eff */
[----:B------:R0:W-:Y:S04]  /*9ada0*/  STL.64 [R1+0x978], R12 ;  /* 0x0009780c01007387 */ /* 0x0001e80000100a00 */
[----:B0-----:R-:W3:Y:S01]  /*9adb0*/  LDL.LU.64 R12, [R1+0x2368] ;  /* 0x00236800010c7983 */ /* 0x001ee20000300a00 */
[----:B------:R-:W-:Y:S01]  /*9adc0*/  MOV R5, R9 ;  /* 0x0000000900057202 */ /* 0x000fe20000000f00 */
[C---:B------:R-:W-:Y:S01]  /*9add0*/  IMAD R5, R16.reuse, 0x7, RZ ;  /* 0x0000000710057824 */ /* 0x040fe200078e02ff */
[C---:B------:R-:W-:Y:S01]  /*9ade0*/  SHF.L.U32 R9, R16.reuse, 0x3, RZ ;  /* 0x0000000310097819 */ /* 0x040fe200000006ff */
[C---:B------:R-:W-:Y:S02]  /*9adf0*/  IMAD R14, R16.reuse, 0x18, RZ ;  /* 0x00000018100e7824 */ /* 0x040fe400078e02ff */
[----:B------:R-:W-:-:S02]  /*9ae00*/  IMAD R15, R16, 0x1a, RZ ;  /* 0x0000001a100f7824 */ /* 0x000fc400078e02ff */
[C---:B------:R-:W-:Y:S02]  /*9ae10*/  IMAD R17, R16.reuse, 0x1c, RZ ;  /* 0x0000001c10117824 */ /* 0x040fe400078e02ff */
[C---:B------:R-:W-:Y:S02]  /*9ae20*/  IMAD R18, R16.reuse, 0x1e, RZ ;  /* 0x0000001e10127824 */ /* 0x040fe400078e02ff */
[C---:B------:R-:W-:Y:S01]  /*9ae30*/  IMAD R19, R16.reuse, 0x22, RZ ;  /* 0x0000002210137824 */ /* 0x040fe200078e02ff */
[----:B------:R0:W-:Y:S02]  /*9ae40*/  STS.128 [R0+0xa80], R20 ;  /* 0x000a801400007388 */ /* 0x0001e40000000c00 */
[C---:B0-----:R-:W-:Y:S02]  /*9ae50*/  IMAD R20, R16.reuse, 0x24, RZ ;  /* 0x0000002410147824 */ /* 0x041fe400078e02ff */
        /* <DEDUP_REMOVED lines=8> */
[----:B------:R-:W-:Y:S01]  /*9aee0*/  IMAD R29, R16, 0x36, RZ ;  /* 0x00000036101d7824 */ /* 0x000fe200078e02ff */
[----:B--2---:R-:W-:-:S04]  /*9aef0*/  IADD3 R8, P6, R10, R2, RZ ;  /* 0x000000020a087210 */ /* 0x004fc80007fde0ff */
[----:B------:R-:W-:Y:S01]  /*9af00*/  MOV R4, R8 ;  /* 0x0000000800047202 */ /* 0x000fe20000000f00 */
[----:B------:R0:W-:Y:S01]  /*9af10*/  STL [R1+0x970], R8 ;  /* 0x0009700801007387 */ /* 0x0001e20000100800 */
[----:B------:R-:W-:Y:S02]  /*9af20*/  LEA.HI.X.SX32 R5, R5, R3, 0x1, P6 ;  /* 0x0000000305057211 */ /* 0x000fe400030f0eff */
[----:B0-----:R-:W-:-:S03]  /*9af30*/  LEA R8, P5, R16, R2, 0x4 ;  /* 0x0000000210087211 */ /* 0x001fc600078a20ff */
[----:B------:R0:W-:Y:S01]  /*9af40*/  STL [R1+0x974], R5 ;  /* 0x0009740501007387 */ /* 0x0001e20000100800 */
[----:B------:R-:W-:Y:S02]  /*9af50*/  LEA.HI.X.SX32 R9, R9, R3, 0x1, P5 ;  /* 0x0000000309097211 */ /* 0x000fe400028f0eff */
[----:B------:R-:W-:-:S03]  /*9af60*/  IADD3 R4, P6, R11, R2, RZ ;  /* 0x000000020b047210 */ /* 0x000fc60007fde0ff */
[----:B------:R3:W-:Y:S01]  /*9af70*/  STL.64 [R1+0x968], R8 ;  /* 0x0009680801007387 */ /* 0x0007e20000100a00 */
[----:B0-----:R-:W-:-:S05]  /*9af80*/  IMAD R5, R16, 0x9, RZ ;  /* 0x0000000910057824 */ /* 0x001fca00078e02ff */
[----:B------:R-:W-:Y:S02]  /*9af90*/  LEA.HI.X.SX32 R5, R5, R3, 0x1, P6 ;  /* 0x0000000305057211 */ /* 0x000fe400030f0eff */
[----:B---3--:R-:W-:-:S03]  /*9afa0*/  IADD3 R8, P5, R12, R2, RZ ;  /* 0x000000020c087210 */ /* 0x008fc60007fbe0ff */
[----:B------:R0:W-:Y:S01]  /*9afb0*/  STL.64 [R1+0x960], R4 ;  /* 0x0009600401007387 */ /* 0x0001e20000100a00 */
[----:B------:R-:W-:-:S05]  /*9afc0*/  LEA.HI.X.SX32 R9, R6, R3, 0x1, P5 ;  /* 0x0000000306097211 */ /* 0x000fca00028f0eff */
[----:B------:R1:W-:Y:S01]  /*9afd0*/  STL.64 [R1+0x958], R8 ;  /* 0x0009580801007387 */ /* 0x0003e20000100a00 */
[----:B0-----:R-:W-:Y:S01]  /*9afe0*/  IMAD R5, R16, 0xb, RZ ;  /* 0x0000000b10057824 */ /* 0x001fe200078e02ff */
[----:B------:R-:W-:-:S04]  /*9aff0*/  IADD3 R4, P6, R13, R2, RZ ;  /* 0x000000020d047210 */ /* 0x000fc80007fde0ff */
[----:B------:R-:W-:Y:S02]  /*9b000*/  LEA.HI.X.SX32 R5, R5, R3, 0x1, P6 ;  /* 0x0000000305057211 */ /* 0x000fe400030f0eff */
[----:B-1----:R-:W-:-:S04]  /*9b010*/  IADD3 R8, P5, R14, R2, RZ ;  /* 0x000000020e087210 */ /* 0x002fc80007fbe0ff */
[----:B------:R-:W-:Y:S01]  /*9b020*/  LEA.HI.X.SX32 R9, R7, R3, 0x1, P5 ;  /* 0x0000000307097211 */ /* 0x000fe200028f0eff */
[----:B------:R0:W-:Y:S01]  /*9b030*/  STL.64 [R1+0x950], R4 ;  /* 0x0009500401007387 */ /* 0x0001e20000100a00 */
[----:B------:R-:W-:-:S03]  /*9b040*/  IMAD R6, R16, 0xd, RZ ;  /* 0x0000000d10067824 */ /* 0x000fc600078e02ff */
[----:B------:R1:W-:Y:S01]  /*9b050*/  STL.64 [R1+0x948], R8 ;  /* 0x0009480801007387 */ /* 0x0003e20000100a00 */
[-C--:B0-----:R-:W-:Y:S02]  /*9b060*/  IADD3 R4, P6, R15, R2.reuse, RZ ;  /* 0x000000020f047210 */ /* 0x081fe40007fde0ff */
[----:B-1----:R-:W-:Y:S02]  /*9b070*/  IADD3 R8, P5, R17, R2, RZ ;  /* 0x0000000211087210 */ /* 0x002fe40007fbe0ff */
[-C--:B------:R-:W-:Y:S02]  /*9b080*/  LEA.HI.X.SX32 R5, R6, R3.reuse, 0x1, P6 ;  /* 0x0000000306057211 */ /* 0x080fe400030f0eff */
[----:B------:R-:W-:-:S03]  /*9b090*/  LEA.HI.X.SX32 R9, R10, R3, 0x1, P5 ;  /* 0x000000030a097211 */ /* 0x000fc600028f0eff */
[----:B------:R0:W-:Y:S04]  /*9b0a0*/  STL.64 [R1+0x940], R4 ;  /* 0x0009400401007387 */ /* 0x0001e80000100a00 */
[----:B------:R1:W-:Y:S01]  /*9b0b0*/  STL.64 [R1+0x938], R8 ;  /* 0x0009380801007387 */ /* 0x0003e20000100a00 */
[-C--:B------:R-:W-:Y:S02]  /*9b0c0*/  LEA R6, P5, R16, R2.reuse, 0x5 ;  /* 0x0000000210067211 */ /* 0x080fe400078a28ff */
[----:B0-----:R-:W-:Y:S01]  /*9b0d0*/  IADD3 R4, P6, R18, R2, RZ ;  /* 0x0000000212047210 */ /* 0x001fe20007fde0ff */
[C---:B-1----:R-:W-:Y:S02]  /*9b0e0*/  IMAD R8, R16.reuse, 0xf, RZ ;  /* 0x0000000f10087824 */ /* 0x042fe400078e02ff */
[----:B------:R-:W-:-:S03]  /*9b0f0*/  IMAD.SHL.U32 R9, R16, 0x10, RZ ;  /* 0x0000001010097824 */ /* 0x000fc600078e00ff */
[-C--:B------:R-:W-:Y:S02]  /*9b100*/  LEA.HI.X.SX32 R5, R8, R3.reuse, 0x1, P6 ;  /* 0x0000000308057211 */ /* 0x080fe400030f0eff */
[----:B------:R-:W-:Y:S01]  /*9b110*/  LEA.HI.X.SX32 R7, R9, R3, 0x1, P5 ;  /* 0x0000000309077211 */ /* 0x000fe200028f0eff */
[----:B------:R-:W-:Y:S02]  /*9b120*/  IMAD R8, R16, 0x11, RZ ;  /* 0x0000001110087824 */ /* 0x000fe400078e02ff */
[----:B------:R0:W-:Y:S04]  /*9b130*/  STL.64 [R1+0x930], R4 ;  /* 0x0009300401007387 */ /* 0x0001e80000100a00 */
[----:B------:R1:W-:Y:S01]  /*9b140*/  STL.64 [R1+0x928], R6 ;  /* 0x0009280601007387 */ /* 0x0003e20000100a00 */
[----:B0-----:R-:W-:-:S02]  /*9b150*/  IADD3 R4, P6, R19, R2, RZ ;  /* 0x0000000213047210 */ /* 0x001fc40007fde0ff */
[-C--:B-1----:R-:W-:Y:S02]  /*9b160*/  IADD3 R6, P5, R20, R2.reuse, RZ ;  /* 0x0000000214067210 */ /* 0x082fe40007fbe0ff */
[-C--:B------:R-:W-:Y:S02]  /*9b170*/  LEA.HI.X.SX32 R5, R8, R3.reuse, 0x1, P6 ;  /* 0x0000000308057211 */ /* 0x080fe400030f0eff */
[----:B------:R-:W-:Y:S01]  /*9b180*/  LEA.HI.X.SX32 R7, R11, R3, 0x1, P5 ;  /* 0x000000030b077211 */ /* 0x000fe200028f0eff */
[----:B------:R-:W-:Y:S02]  /*9b190*/  IMAD R8, R16, 0x13, RZ ;  /* 0x0000001310087824 */ /* 0x000fe400078e02ff */
[----:B------:R0:W-:Y:S04]  /*9b1a0*/  STL.64 [R1+0x920], R4 ;  /* 0x0009200401007387 */ /* 0x0001e80000100a00 */
[----:B------:R-:W-:Y:S04]  /*9b1b0*/  STL.64 [R1+0x2358], R20 ;  /* 0x0023581401007387 */ /* 0x000fe80000100a00 */
[----:B------:R-:W-:Y:S01]  /*9b1c0*/  STL [R1+0x2360], R21 ;  /* 0x0023601501007387 */ /* 0x000fe20000100800 */
[----:B0-----:R-:W-:-:S03]  /*9b1d0*/  IADD3 R4, P6, R21, R2, RZ ;  /* 0x0000000215047210 */ /* 0x001fc60007fde0ff */
[----:B------:R0:W-:Y:S01]  /*9b1e0*/  STL.64 [R1+0x918], R6 ;  /* 0x0009180601007387 */ /* 0x0001e20000100a00 */
[----:B------:R-:W-:Y:S01]  /*9b1f0*/  LEA.HI.X.SX32 R5, R8, R3, 0x1, P6 ;  /* 0x0000000308057211 */ /* 0x000fe200030f0eff */
[----:B------:R-:W-:Y:S01]  /*9b200*/  IMAD R8, R16, 0x15, RZ ;  /* 0x0000001510087824 */ /* 0x000fe200078e02ff */
[----:B0-----:R-:W-:-:S04]  /*9b210*/  IADD3 R6, P5, R22, R2, RZ ;  /* 0x0000000216067210 */ /* 0x001fc80007fbe0ff */
[-C--:B------:R-:W-:Y:S01]  /*9b220*/  LEA.HI.X.SX32 R7, R12, R3.reuse, 0x1, P5 ;  /* 0x000000030c077211 */ /* 0x080fe200028f0eff */
[----:B------:R0:W-:Y:S04]  /*9b230*/  STL.64 [R1+0x910], R4 ;  /* 0x0009100401007387 */ /* 0x0001e80000100a00 */
[----:B------:R1:W-:Y:S01]  /*9b240*/  STL.64 [R1+0x908], R6 ;  /* 0x0009080601007387 */ /* 0x0003e20000100a00 */
[-C--:B0-----:R-:W-:Y:S02]  /*9b250*/  IADD3 R4, P6, R23, R2.reuse, RZ ;  /* 0x0000000217047210 */ /* 0x081fe40007fde0ff */
[----:B-1----:R-:W-:Y:S02]  /*9b260*/  IADD3 R6, P5, R24, R2, RZ ;  /* 0x0000000218067210 */ /* 0x002fe40007fbe0ff */
[----:B------:R-:W-:-:S02]  /*9b270*/  LEA.HI.X.SX32 R5, R8, R3, 0x1, P6 ;  /* 0x0000000308057211 */ /* 0x000fc400030f0eff */
[----:B------:R-:W-:Y:S01]  /*9b280*/  LEA.HI.X.SX32 R7, R13, R3, 0x1, P5 ;  /* 0x000000030d077211 */ /* 0x000fe200028f0eff */
[----:B------:R-:W-:Y:S02]  /*9b290*/  IMAD R8, R16, 0x17, RZ ;  /* 0x0000001710087824 */ /* 0x000fe400078e02ff */
[----:B------:R0:W-:Y:S04]  /*9b2a0*/  STL.64 [R1+0x900], R4 ;  /* 0x0009000401007387 */ /* 0x0001e80000100a00 */
[----:B------:R1:W-:Y:S01]  /*9b2b0*/  STL.64 [R1+0x8f8], R6 ;  /* 0x0008f80601007387 */ /* 0x0003e20000100a00 */
[-C--:B0-----:R-:W-:Y:S02]  /*9b2c0*/  IADD3 R4, P6, R25, R2.reuse, RZ ;  /* 0x0000000219047210 */ /* 0x081fe40007fde0ff */
[----:B-1----:R-:W-:-:S02]  /*9b2d0*/  IADD3 R6, P5, R26, R2, RZ ;  /* 0x000000021a067210 */ /* 0x002fc40007fbe0ff */
[-C--:B------:R-:W-:Y:S02]  /*9b2e0*/  LEA.HI.X.SX32 R5, R8, R3.reuse, 0x1, P6 ;  /* 0x0000000308057211 */ /* 0x080fe400030f0eff */
[----:B------:R-:W-:Y:S01]  /*9b2f0*/  LEA.HI.X.SX32 R7, R14, R3, 0x1, P5 ;  /* 0x000000030e077211 */ /* 0x000fe200028f0eff */
[----:B------:R-:W-:Y:S02]  /*9b300*/  IMAD R8, R16, 0x19, RZ ;  /* 0x0000001910087824 */ /* 0x000fe400078e02ff */
[----:B------:R0:W-:Y:S04]  /*9b310*/  STL.64 [R1+0x8f0], R4 ;  /* 0x0008f00401007387 */ /* 0x0001e80000100a00 */
[----:B------:R1:W-:Y:S01]  /*9b320*/  STL.64 [R1+0x8e8], R6 ;  /* 0x0008e80601007387 */ /* 0x0003e20000100a00 */
[----:B0-----:R-:W-:-:S02]  /*9b330*/  IADD3 R4, P6, R27, R2, RZ ;  /* 0x000000021b047210 */ /* 0x001fc40007fde0ff */
[-C--:B-1----:R-:W-:Y:S02]  /*9b340*/  IADD3 R6, P5, R28, R2.reuse, RZ ;  /* 0x000000021c067210 */ /* 0x082fe40007fbe0ff */
[-C--:B------:R-:W-:Y:S01]  /*9b350*/  LEA.HI.X.SX32 R5, R8, R3.reuse, 0x1, P6 ;  /* 0x0000000308057211 */ /* 0x080fe200030f0eff */
[C---:B------:R-:W-:Y:S01]  /*9b360*/  IMAD R8, R16.reuse, 0x38, RZ ;  /* 0x0000003810087824 */ /* 0x040fe200078e02ff */
[----:B------:R-:W-:Y:S01]  /*9b370*/  LEA.HI.X.SX32 R7, R15, R3, 0x1, P5 ;  /* 0x000000030f077211 */ /* 0x000fe200028f0eff */
[----:B------:R-:W-:Y:S02]  /*9b380*/  IMAD R9, R16, 0x1b, RZ ;  /* 0x0000001b10097824 */ /* 0x000fe400078e02ff */
[----:B------:R0:W-:Y:S04]  /*9b390*/  STL.64 [R1+0x8e0], R4 ;  /* 0x0008e00401007387 */ /* 0x0001e80000100a00 */
[----:B------:R1:W-:Y:S01]  /*9b3a0*/  STL.64 [R1+0x8d8], R6 ;  /* 0x0008d80601007387 */ /* 0x0003e20000100a00 */
[----:B0-----:R-:W-:-:S02]  /*9b3b0*/  IADD3 R4, P6, R29, R2, RZ ;  /* 0x000000021d047210 */ /* 0x001fc40007fde0ff */
[----:B-1----:R-:W-:Y:S02]  /*9b3c0*/  IADD3 R6, P5, R8, R2, RZ ;  /* 0x0000000208067210 */ /* 0x002fe40007fbe0ff */
[-C--:B------:R-:W-:Y:S01]  /*9b3d0*/  LEA.HI.X.SX32 R5, R9, R3.reuse, 0x1, P6 ;  /* 0x0000000309057211 */ /* 0x080fe200030f0eff */
[----:B------:R-:W-:Y:S01]  /*9b3e0*/  IMAD R8, R16, 0x3a, RZ ;  /* 0x0000003a10087824 */ /* 0x000fe200078e02ff */
[----:B------:R-:W-:-:S03]  /*9b3f0*/  LEA.HI.X.SX32 R7, R17, R3, 0x1, P5 ;  /* 0x0000000311077211 */ /* 0x000fc600028f0eff */
[----:B------:R0:W-:Y:S01]  /*9b400*/  STL.64 [R1+0x8d0], R4 ;  /* 0x0008d00401007387 */ /* 0x0001e20000100a00 */
[----:B------:R-:W-:-:S03]  /*9b410*/  IADD3 R10, P6, R8, R2, RZ ;  /* 0x00000002080a7210 */ /* 0x000fc60007fde0ff */
[----:B------:R1:W-:Y:S01]  /*9b420*/  STL.64 [R1+0x8c8], R6 ;  /* 0x0008c80601007387 */ /* 0x0003e20000100a00 */
[C---:B0-----:R-:W-:Y:S02]  /*9b430*/  IMAD R4, R16.reuse, 0x3c, RZ ;  /* 0x0000003c10047824 */ /* 0x041fe400078e02ff */
[C---:B------:R-:W-:Y:S02]  /*9b440*/  IMAD R5, R16.reuse, 0x1d, RZ ;  /* 0x0000001d10057824 */ /* 0x040fe400078e02ff */
[----:B-1----:R-:W-:Y:S01]  /*9b450*/  IMAD R6, R16, 0x3e, RZ ;  /* 0x0000003e10067824 */ /* 0x002fe200078e02ff */
[-C--:B------:R-:W-:Y:S01]  /*9b460*/  IADD3 R8, P5, R4, R2.reuse, RZ ;  /* 0x0000000204087210 */ /* 0x080fe20007fbe0ff */
[----:B------:R-:W-:Y:S01]  /*9b470*/  IMAD R7, R16, 0x1f, RZ ;  /* 0x0000001f10077824 */ /* 0x000fe200078e02ff */
[----:B------:R-:W-:Y:S02]  /*9b480*/  LEA.HI.X.SX32 R11, R5, R3, 0x1, P6 ;  /* 0x00000003050b7211 */ /* 0x000fe400030f0eff */
[----:B------:R-:W-:-:S02]  /*9b490*/  IADD3 R20, P6, R6, R2, RZ ;  /* 0x0000000206147210 */ /* 0x000fc40007fde0ff */
[-C--:B------:R-:W-:Y:S02]  /*9b4a0*/  LEA.HI.X.SX32 R9, R18, R3.reuse, 0x1, P5 ;  /* 0x0000000312097211 */ /* 0x080fe400028f0eff */
[----:B------:R-:W-:Y:S01]  /*9b4b0*/  LEA.HI.X.SX32 R21, R7, R3, 0x1, P6 ;  /* 0x0000000307157211 */ /* 0x000fe200030f0eff */
[----:B------:R-:W-:Y:S04]  /*9b4c0*/  STL.64 [R1+0x8c0], R10 ;  /* 0x0008c00a01007387 */ /* 0x000fe80000100a00 */
[----:B------:R-:W-:Y:S04]  /*9b4d0*/  STL.64 [R1+0x8b8], R8 ;  /* 0x0008b80801007387 */ /* 0x000fe80000100a00 */
[----:B------:R0:W-:Y:S04]  /*9b4e0*/  STL.64 [R1+0x8b0], R20 ;  /* 0x0008b01401007387 */ /* 0x0001e80000100a00 */
[----:B0-----:R-:W2:Y:S01]  /*9b4f0*/  LDL.LU R21, [R1+0x2360] ;  /* 0x0023600001157983 */ /* 0x001ea20000300800 */
[C---:B------:R-:W-:Y:S01]  /*9b500*/  LEA R10, P5, R16.reuse, R2, 0x6 ;  /* 0x00000002100a7211 */ /* 0x040fe200078a30ff */
[C---:B------:R-:W-:Y:S01]  /*9b510*/  IMAD R5, R16.reuse, 0x42, RZ ;  /* 0x0000004210057824 */ /* 0x040fe200078e02ff */
[C---:B------:R-:W-:Y:S01]  /*9b520*/  SHF.L.U32 R9, R16.reuse, 0x5, RZ ;  /* 0x0000000510097819 */ /* 0x040fe200000006ff */
[----:B------:R-:W-:-:S03]  /*9b530*/  IMAD R13, R16, 0x1de, RZ ;  /* 0x000001de100d7824 */ /* 0x000fc600078e02ff */
[----:B------:R-:W-:Y:S01]  /*9b540*/  LEA.HI.X.SX32 R11, R9, R3, 0x1, P5 ;  /* 0x00000003090b7211 */ /* 0x000fe200028f0eff */
[----:B------:R-:W-:Y:S01]  /*9b550*/  IMAD R12, R16, 0x1e0, RZ ;  /* 0x000001e0100c7824 */ /* 0x000fe200078e02ff */
[----:B------:R-:W-:-:S03]  /*9b560*/  IADD3 R20, P6, R5, R2, RZ ;  /* 0x0000000205147210 */ /* 0x000fc60007fde0ff */
[----:B------:R-:W-:Y:S04]  /*9b570*/  STL.64 [R1+0x8a8], R10 ;  /* 0x0008a80a01007387 */ /* 0x000fe80000100a00 */
[----:B------:R-:W-:Y:S04]  /*9b580*/  STL [R1+0x8a0], R20 ;  /* 0x0008a01401007387 */ /* 0x000fe80000100800 */
[----:B------:R0:W-:Y:S02]  /*9b590*/  STL.64 [R1+0x2318], R12 ;  /* 0x0023180c01007387 */ /* 0x0001e40000100a00 */
[----:B0-----:R-:W-:-:S02]  /*9b5a0*/  MOV R12, R20 ;  /* 0x00000014000c7202 */ /* 0x001fc40000000f00 */
[----:B--2---:R-:W-:Y:S02]  /*9b5b0*/  MOV R13, R21 ;  /* 0x00000015000d7202 */ /* 0x004fe40000000f00 */
[----:B------:R-:W2:Y:S01]  /*9b5c0*/  LDL.LU.64 R20, [R1+0x2358] ;  /* 0x0023580001147983 */ /* 0x000ea20000300a00 */
[C---:B------:R-:W-:Y:S02]  /*9b5d0*/  IMAD R8, R16.reuse, 0x44, RZ ;  /* 0x0000004410087824 */ /* 0x040fe400078e02ff */
[C---:B------:R-:W-:Y:S02]  /*9b5e0*/  IMAD R5, R16.reuse, 0x21, RZ ;  /* 0x0000002110057824 */ /* 0x040fe400078e02ff */
[----:B------:R-:W-:Y:S01]  /*9b5f0*/  IMAD R9, R16, 0x46, RZ ;  /* 0x0000004610097824 */ /* 0x000fe200078e02ff */
[-C--:B------:R-:W-:Y:S01]  /*9b600*/  IADD3 R10, P5, R8, R2.reuse, RZ ;  /* 0x00000002080a7210 */ /* 0x080fe20007fbe0ff */
[C---:B------:R-:W-:Y:S01]  /*9b610*/  IMAD R8, R16.reuse, 0x48, RZ ;  /* 0x0000004810087824 */ /* 0x040fe200078e02ff */
[----:B------:R-:W-:Y:S01]  /*9b620*/  LEA.HI.X.SX32 R13, R5, R3, 0x1, P6 ;  /* 0x00000003050d7211 */ /* 0x000fe200030f0eff */
[----:B------:R-:W-:Y:S01]  /*9b630*/  IMAD R7, R16, 0x23, RZ ;  /* 0x0000002310077824 */ /* 0x000fe200078e02ff */
[----:B------:R-:W-:-:S02]  /*9b640*/  IADD3 R12, P6, R9, R2, RZ ;  /* 0x00000002090c7210 */ /* 0x000fc40007fde0ff */
[-C--:B------:R-:W-:Y:S02]  /*9b650*/  LEA.HI.X.SX32 R11, R19, R3.reuse, 0x1, P5 ;  /* 0x00000003130b7211 */ /* 0x080fe400028f0eff */
[----:B------:R-:W-:Y:S01]  /*9b660*/  IADD3 R8, P5, R8, R2, RZ ;  /* 0x0000000208087210 */ /* 0x000fe20007fbe0ff */
[----:B------:R0:W-:Y:S01]  /*9b670*/  STL [R1+0x8a4], R13 ;  /* 0x0008a40d01007387 */ /* 0x0001e20000100800 */
[C---:B------:R-:W-:Y:S02]  /*9b680*/  IMAD R5, R16.reuse, 0x4a, RZ ;  /* 0x0000004a10057824 */ /* 0x040fe400078e02ff */
[----:B------:R-:W-:Y:S01]  /*9b690*/  IMAD R17, R16, 0x4c, RZ ;  /* 0x0000004c10117824 */ /* 0x000fe200078e02ff */
[----:B------:R1:W-:Y:S01]  /*9b6a0*/  STL.64 [R1+0x898], R10 ;  /* 0x0008980a01007387 */ /* 0x0003e20000100a00 */
[----:B0-----:R-:W-:-:S05]  /*9b6b0*/  LEA.HI.X.SX32 R13, R7, R3, 0x1, P6 ;  /* 0x00000003070d7211 */ /* 0x001fca00030f0eff */
[----:B------:R0:W-:Y:S01]  /*9b6c0*/  STL.64 [R1+0x890], R12 ;  /* 0x0008900c01007387 */ /* 0x0001e20000100a00 */
[C---:B-1----:R-:W-:Y:S02]  /*9b6d0*/  IMAD R11, R16.reuse, 0x25, RZ ;  /* 0x00000025100b7824 */ /* 0x042fe400078e02ff */
[----:B------:R-:W-:Y:S01]  /*9b6e0*/  IMAD R7, R16, 0x4e, RZ ;  /* 0x0000004e10077824 */ /* 0x000fe200078e02ff */
[----:B0-----:R-:W-:-:S04]  /*9b6f0*/  IADD3 R12, P6, R5, R2, RZ ;  /* 0x00000002050c7210 */ /* 0x001fc80007fde0ff */
[-C--:B------:R-:W-:Y:S01]  /*9b700*/  LEA.HI.X.SX32 R13, R11, R3.reuse, 0x1, P6 ;  /* 0x000000030b0d7211 */ /* 0x080fe200030f0eff */
[C---:B------:R-:W-:Y:S02]  /*9b710*/  IMAD R5, R16.reuse, 0x50, RZ ;  /* 0x0000005010057824 */ /* 0x040fe400078e02ff */
[C---:B------:R-:W-:Y:S02]  /*9b720*/  IMAD R14, R16.reuse, 0x29, RZ ;  /* 0x00000029100e7824 */ /* 0x040fe400078e02ff */
[----:B------:R-:W-:Y:S01]  /*9b730*/  IMAD R11, R16, 0x56, RZ ;  /* 0x00000056100b7824 */ /* 0x000fe200078e02ff */
[----:B--2---:R-:W-:-:S05]  /*9b740*/  LEA.HI.X.SX32 R9, R20, R3, 0x1, P5 ;  /* 0x0000000314097211 */ /* 0x004fca00028f0eff */
[----:B------:R0:W-:Y:S04]  /*9b750*/  STL.64 [R1+0x888], R8 ;  /* 0x0008880801007387 */ /* 0x0001e80000100a00 */
[----:B------:R1:W-:Y:S01]  /*9b760*/  STL.64 [R1+0x880], R12 ;  /* 0x0008800c01007387 */ /* 0x0003e20000100a00 */
[----:B0-----:R-:W-:-:S04]  /*9b770*/  IADD3 R8, P5, R17, R2, RZ ;  /* 0x0000000211087210 */ /* 0x001fc80007fbe0ff */
[----:B------:R-:W-:Y:S02]  /*9b780*/  LEA.HI.X.SX32 R9, R21, R3, 0x1, P5 ;  /* 0x0000000315097211 */ /* 0x000fe400028f0eff */
[----:B-1----:R-:W-:-:S03]  /*9b790*/  IADD3 R12, P6, R7, R2, RZ ;  /* 0x00000002070c7210 */ /* 0x002fc60007fde0ff */
[----:B------:R0:W-:Y:S02]  /*9b7a0*/  STL.64 [R1+0x878], R8 ;  /* 0x0008780801007387 */ /* 0x0001e40000100a00 */
[C---:B0-----:R-:W-:Y:S02]  /*9b7b0*/  IMAD R9, R16.reuse, 0x27, RZ ;  /* 0x0000002710097824 */ /* 0x041fe400078e02ff */
[----:B------:R-:W-:-:S03]  /*9b7c0*/  IMAD R8, R16, 0x52, RZ ;  /* 0x0000005210087824 */ /* 0x000fc600078e02ff */
[----:B------:R-:W-:Y:S02]  /*9b7d0*/  LEA.HI.X.SX32 R13, R9, R3, 0x1, P6 ;  /* 0x00000003090d7211 */ /* 0x000fe400030f0eff */
[----:B------:R-:W-:-:S03]  /*9b7e0*/  IADD3 R18, P5, R5, R2, RZ ;  /* 0x0000000205127210 */ /* 0x000fc60007fbe0ff */
[----:B------:R0:W-:Y:S01]  /*9b7f0*/  STL.64 [R1+0x870], R12 ;  /* 0x0008700c01007387 */ /* 0x0001e20000100a00 */
[----:B------:R-:W-:Y:S02]  /*9b800*/  LEA.HI.X.SX32 R19, R22, R3, 0x1, P5 ;  /* 0x0000000316137211 */ /* 0x000fe400028f0eff */
[----:B0-----:R-:W-:Y:S01]  /*9b810*/  IADD3 R12, P6, R8, R2, RZ ;  /* 0x00000002080c7210 */ /* 0x001fe20007fde0ff */
[----:B------:R-:W-:-:S05]  /*9b820*/  IMAD R8, R16, 0x54, RZ ;  /* 0x0000005410087824 */ /* 0x000fca00078e02ff */
[-C--:B------:R-:W-:Y:S02]  /*9b830*/  IADD3 R8, P5, R8, R2.reuse, RZ ;  /* 0x0000000208087210 */ /* 0x080fe40007fbe0ff */
[-C--:B------:R-:W-:Y:S02]  /*9b840*/  LEA.HI.X.SX32 R13, R14, R3.reuse, 0x1, P6 ;  /* 0x000000030e0d7211 */ /* 0x080fe400030f0eff */
[----:B------:R-:W-:Y:S01]  /*9b850*/  LEA.HI.X.SX32 R9, R23, R3, 0x1, P5 ;  /* 0x0000000317097211 */ /* 0x000fe200028f0eff */
[----:B------:R0:W-:Y:S04]  /*9b860*/  STL.64 [R1+0x868], R18 ;  /* 0x0008681201007387 */ /* 0x0001e80000100a00 */
[----:B------:R-:W-:Y:S04]  /*9b870*/  STL.64 [R1+0x860], R12 ;  /* 0x0008600c01007387 */ /* 0x000fe80000100a00 */
[----:B------:R1:W-:Y:S01]  /*9b880*/  STL.64 [R1+0x858], R8 ;  /* 0x0008580801007387 */ /* 0x0003e20000100a00 */
[----:B0-----:R-:W-:Y:S01]  /*9b890*/  IADD3 R18, P6, R11, R2, RZ ;  /* 0x000000020b127210 */ /* 0x001fe20007fde0ff */
[----:B------:R-:W-:-:S02]  /*9b8a0*/  IMAD R11, R16, 0x58, RZ ;  /* 0x00000058100b7824 */ /* 0x000fc400078e02ff */
[C---:B-1----:R-:W-:Y:S02]  /*9b8b0*/  IMAD R9, R16.reuse, 0x2b, RZ ;  /* 0x0000002b10097824 */ /* 0x042fe400078e02ff */
[----:B------:R-:W-:-:S03]  /*9b8c0*/  IMAD R8, R16, 0x5a, RZ ;  /* 0x0000005a10087824 */ /* 0x000fc600078e02ff */
[----:B------:R-:W-:Y:S02]  /*9b8d0*/  LEA.HI.X.SX32 R19, R9, R3, 0x1, P6 ;  /* 0x0000000309137211 */ /* 0x000fe400030f0eff */
[----:B------:R-:W-:-:S03]  /*9b8e0*/  IADD3 R12, P5, R11, R2, RZ ;  /* 0x000000020b0c7210 */ /* 0x000fc60007fbe0ff */
[----:B------:R0:W-:Y:S01]  /*9b8f0*/  STL.64 [R1+0x850], R18 ;  /* 0x0008501201007387 */ /* 0x0001e20000100a00 */
[-C--:B------:R-:W-:Y:S01]  /*9b900*/  LEA.HI.X.SX32 R13, R24, R3.reuse, 0x1, P5 ;  /* 0x00000003180d7211 */ /* 0x080fe200028f0eff */
[----:B------:R-:W-:Y:S01]  /*9b910*/  IMAD R11, R16, 0x2d, RZ ;  /* 0x0000002d100b7824 */ /* 0x000fe200078e02ff */
[-C--:B0-----:R-:W-:Y:S01]  /*9b920*/  IADD3 R18, P6, R8, R2.reuse, RZ ;  /* 0x0000000208127210 */ /* 0x081fe20007fde0ff */
[----:B------:R-:W-:Y:S02]  /*9b930*/  IMAD R8, R16, 0x5c, RZ ;  /* 0x0000005c10087824 */ /* 0x000fe400078e02ff */
[----:B------:R0:W-:Y:S03]  /*9b940*/  STL.64 [R1+0x848], R12 ;  /* 0x0008480c01007387 */ /* 0x0001e60000100a00 */
[----:B------:R-:W-:Y:S02]  /*9b950*/  IADD3 R8, P5, R8, R2, RZ ;  /* 0x0000000208087210 */ /* 0x000fe40007fbe0ff */
[----:B------:R-:W-:-:S02]  /*9b960*/  LEA.HI.X.SX32 R19, R11, R3, 0x1, P6 ;  /* 0x000000030b137211 */ /* 0x000fc400030f0eff */
[----:B------:R-:W-:Y:S01]  /*9b970*/  LEA.HI.X.SX32 R9, R25, R3, 0x1, P5 ;  /* 0x0000000319097211 */ /* 0x000fe200028f0eff */
[C---:B------:R-:W-:Y:S02]  /*9b980*/  IMAD R25, R16.reuse, 0x60, RZ ;  /* 0x0000006010197824 */ /* 0x040fe400078e02ff */
[----:B0-----:R-:W-:Y:S01]  /*9b990*/  IMAD R12, R16, 0x5e, RZ ;  /* 0x0000005e100c7824 */ /* 0x001fe200078e02ff */
[----:B------:R0:W-:Y:S04]  /*9b9a0*/  STL.64 [R1+0x840], R18 ;  /* 0x0008401201007387 */ /* 0x0001e80000100a00 */
[----:B------:R1:W-:Y:S04]  /*9b9b0*/  STL [R1+0x2348], R12 ;  /* 0x0023480c01007387 */ /* 0x0003e80000100800 */
[----:B------:R-:W-:Y:S04]  /*9b9c0*/  STL [R1+0x2344], R25 ;  /* 0x0023441901007387 */ /* 0x000fe80000100800 */
[----:B------:R2:W-:Y:S01]  /*9b9d0*/  STL.64 [R1+0x838], R8 ;  /* 0x0008380801007387 */ /* 0x0005e20000100a00 */
[----:B0-----:R-:W-:-:S02]  /*9b9e0*/  IADD3 R18, P6, R12, R2, RZ ;  /* 0x000000020c127210 */ /* 0x001fc40007fde0ff */
[----:B-1----:R-:W-:Y:S01]  /*9b9f0*/  IADD3 R12, P5, R25, R2, RZ ;  /* 0x00000002190c7210 */ /* 0x002fe20007fbe0ff */
[C---:B------:R-:W-:Y:S02]  /*9ba00*/  IMAD R23, R16.reuse, 0x62, RZ ;  /* 0x0000006210177824 */ /* 0x040fe400078e02ff */
[----:B--2---:R-:W-:Y:S01]  /*9ba10*/  IMAD R9, R16, 0x2f, RZ ;  /* 0x0000002f10097824 */ /* 0x004fe200078e02ff */
[----:B------:R-:W-:Y:S01]  /*9ba20*/  LEA.HI.X.SX32 R13, R26, R3, 0x1, P5 ;  /* 0x000000031a0d7211 */ /* 0x000fe200028f0eff */
[----:B------:R-:W-:-:S03]  /*9ba30*/  IMAD R8, R16, 0x64, RZ ;  /* 0x0000006410087824 */ /* 0x000fc600078e02ff */
[----:B------:R-:W-:Y:S01]  /*9ba40*/  LEA.HI.X.SX32 R19, R9, R3, 0x1, P6 ;  /* 0x0000000309137211 */ /* 0x000fe200030f0eff */
[----:B------:R-:W-:-:S04]  /*9ba50*/  IMAD R11, R16, 0x31, RZ ;  /* 0x00000031100b7824 */ /* 0x000fc800078e02ff */
[----:B------:R0:W-:Y:S04]  /*9ba60*/  STL.64 [R1+0x830], R18 ;  /* 0x0008301201007387 */ /* 0x0001e80000100a00 */
[----:B------:R-:W-:Y:S04]  /*9ba70*/  STL [R1+0x2340], R23 ;  /* 0x0023401701007387 */ /* 0x000fe80000100800 */
[----:B------:R1:W-:Y:S01]  /*9ba80*/  STL.64 [R1+0x828], R12 ;  /* 0x0008280c01007387 */ /* 0x0003e20000100a00 */
[----:B0-----:R-:W-:Y:S01]  /*9ba90*/  IADD3 R18, P6, R23, R2, RZ ;  /* 0x0000000217127210 */ /* 0x001fe20007fde0ff */
[----:B------:R-:W-:-:S03]  /*9baa0*/  IMAD R9, R16, 0x66, RZ ;  /* 0x0000006610097824 */ /* 0x000fc600078e02ff */
[----:B------:R-:W-:Y:S02]  /*9bab0*/  LEA.HI.X.SX32 R19, R11, R3, 0x1, P6 ;  /* 0x000000030b137211 */ /* 0x000fe400030f0eff */
[----:B-1----:R-:W-:Y:S01]  /*9bac0*/  IADD3 R12, P5, R8, R2, RZ ;  /* 0x00000002080c7210 */ /* 0x002fe20007fbe0ff */
[----:B------:R-:W-:-:S03]  /*9bad0*/  IMAD R26, R16, 0x68, RZ ;  /* 0x00000068101a7824 */ /* 0x000fc600078e02ff */
[----:B------:R-:W-:Y:S01]  /*9bae0*/  LEA.HI.X.SX32 R13, R27, R3, 0x1, P5 ;  /* 0x000000031b0d7211 */ /* 0x000fe200028f0eff */
[----:B------:R0:W-:Y:S01]  /*9baf0*/  STL.64 [R1+0x820], R18 ;  /* 0x0008201201007387 */ /* 0x0001e20000100a00 */
[----:B------:R-:W-:-:S03]  /*9bb00*/  IMAD R11, R16, 0x33, RZ ;  /* 0x00000033100b7824 */ /* 0x000fc600078e02ff */
[----:B------:R-:W-:Y:S01]  /*9bb10*/  STL.64 [R1+0x2350], R8 ;  /* 0x0023500801007387 */ /* 0x000fe20000100a00 */
[----:B------:R-:W-:-:S03]  /*9bb20*/  IMAD R21, R16, 0x6a, RZ ;  /* 0x0000006a10157824 */ /* 0x000fc600078e02ff */
[----:B------:R1:W-:Y:S01]  /*9bb30*/  STL.64 [R1+0x818], R12 ;  /* 0x0008180c01007387 */ /* 0x0003e20000100a00 */
[----:B0-----:R-:W-:-:S04]  /*9bb40*/  IADD3 R18, P6, R9, R2, RZ ;  /* 0x0000000209127210 */ /* 0x001fc80007fde0ff */
[-C--:B------:R-:W-:Y:S02]  /*9bb50*/  LEA.HI.X.SX32 R19, R11, R3.reuse, 0x1, P6 ;  /* 0x000000030b137211 */ /* 0x080fe400030f0eff */
[-C--:B-1----:R-:W-:Y:S01]  /*9bb60*/  IADD3 R12, P5, R26, R2.reuse, RZ ;  /* 0x000000021a0c7210 */ /* 0x082fe20007fbe0ff */
[----:B------:R-:W-:Y:S01]  /*9bb70*/  IMAD R11, R16, 0x35, RZ ;  /* 0x00000035100b7824 */ /* 0x000fe200078e02ff */
[----:B------:R-:W-:Y:S02]  /*9bb80*/  IADD3 R8, P6, R21, R2, RZ ;  /* 0x0000000215087210 */ /* 0x000fe40007fde0ff */
[-C--:B------:R-:W-:Y:S01]  /*9bb90*/  LEA.HI.X.SX32 R13, R28, R3.reuse, 0x1, P5 ;  /* 0x000000031c0d7211 */ /* 0x080fe200028f0eff */
[----:B------:R-:W-:Y:S01]  /*9bba0*/  IMAD R20, R16, 0x6c, RZ ;  /* 0x0000006c10147824 */ /* 0x000fe200078e02ff */
[----:B------:R-:W-:-:S03]  /*9bbb0*/  LEA.HI.X.SX32 R9, R11, R3, 0x1, P6 ;  /* 0x000000030b097211 */ /* 0x000fc600030f0eff */
[----:B------:R0:W-:Y:S04]  /*9bbc0*/  STL.64 [R1+0x808], R12 ;  /* 0x0008080c01007387 */ /* 0x0001e80000100a00 */
[----:B------:R1:W-:Y:S01]  /*9bbd0*/  STL.64 [R1+0x810], R18 ;  /* 0x0008101201007387 */ /* 0x0003e20000100a00 */
[----:B------:R-:W-:-:S03]  /*9bbe0*/  IMAD R24, R16, 0x37, RZ ;  /* 0x0000003710187824 */ /* 0x000fc600078e02ff */
[----:B------:R2:W-:Y:S01]  /*9bbf0*/  STL.64 [R1+0x800], R8 ;  /* 0x0008000801007387 */ /* 0x0005e20000100a00 */
[----:B0-----:R-:W-:Y:S01]  /*9bc00*/  IADD3 R12, P5, R20, R2, RZ ;  /* 0x00000002140c7210 */ /* 0x001fe20007fbe0ff */
[----:B-1----:R-:W-:-:S03]  /*9bc10*/  IMAD R19, R16, 0x6e, RZ ;  /* 0x0000006e10137824 */ /* 0x002fc600078e02ff */
[-C--:B------:R-:W-:Y:S02]  /*9bc20*/  LEA.HI.X.SX32 R13, R29, R3.reuse, 0x1, P5 ;  /* 0x000000031d0d7211 */ /* 0x080fe400028f0eff */
[-C--:B--2---:R-:W-:Y:S01]  /*9bc30*/  IADD3 R8, P6, R19, R2.reuse, RZ ;  /* 0x0000000213087210 */ /* 0x084fe20007fde0ff */
[C---:B------:R-:W-:Y:S02]  /*9bc40*/  IMAD R18, R16.reuse, 0x70, RZ ;  /* 0x0000007010127824 */ /* 0x040fe400078e02ff */
[----:B------:R-:W-:Y:S01]  /*9bc50*/  IMAD R14, R16, 0x72, RZ ;  /* 0x00000072100e7824 */ /* 0x000fe200078e02ff */
[----:B------:R-:W-:Y:S01]  /*9bc60*/  LEA.HI.X.SX32 R9, R24, R3, 0x1, P6 ;  /* 0x0000000318097211 */ /* 0x000fe200030f0eff */
[----:B------:R0:W-:Y:S01]  /*9bc70*/  STL.64 [R1+0x7f8], R12 ;  /* 0x0007f80c01007387 */ /* 0x0001e20000100a00 */
[C---:B------:R-:W-:Y:S02]  /*9bc80*/  IMAD R22, R16.reuse, 0x38, RZ ;  /* 0x0000003810167824 */ /* 0x040fe400078e02ff */
[C---:B------:R-:W-:Y:S01]  /*9bc90*/  IMAD R25, R16.reuse, 0x39, RZ ;  /* 0x0000003910197824 */ /* 0x040fe200078e02ff */
[----:B------:R1:W-:Y:S01]  /*9bca0*/  STL.64 [R1+0x7f0], R8 ;  /* 0x0007f00801007387 */ /* 0x0003e20000100a00 */
[----:B------:R-:W-:Y:S01]  /*9bcb0*/  IMAD R11, R16, 0x74, RZ ;  /* 0x00000074100b7824 */ /* 0x000fe200078e02ff */
        /* <DEDUP_REMOVED lines=9> */
[----:B-1----:R-:W-:Y:S01]  /*9bd50*/  IADD3 R8, P6, R22, R2, RZ ;  /* 0x0000000216087210 */ /* 0x002fe20007fde0ff */
[----:B------:R-:W-:Y:S01]  /*9bd60*/  IMAD R22, R16, 0x78, RZ ;  /* 0x0000007810167824 */ /* 0x000fe200078e02ff */
[----:B------:R-:W-:Y:S01]  /*9bd70*/  LEA.HI.X.SX32 R13, R24, R3, 0x1, P5 ;  /* 0x00000003180d7211 */ /* 0x000fe200028f0eff */
[----:B------:R-:W-:-:S03]  /*9bd80*/  IMAD R24, R16, 0x3b, RZ ;  /* 0x0000003b10187824 */ /* 0x000fc600078e02ff */
[----:B------:R-:W-:Y:S01]  /*9bd90*/  IADD3 R22, P5, R22, R2, RZ ;  /* 0x0000000216167210 */ /* 0x000fe20007fbe0ff */
[----:B------:R0:W-:Y:S01]  /*9bda0*/  STL.64 [R1+0x7d8], R12 ;  /* 0x0007d80c01007387 */ /* 0x0001e20000100a00 */
[-C--:B------:R-:W-:Y:S02]  /*9bdb0*/  LEA.HI.X.SX32 R9, R24, R3.reuse, 0x1, P6 ;  /* 0x0000000318097211 */ /* 0x080fe400030f0eff */
[----:B------:R-:W-:-:S03]  /*9bdc0*/  LEA.HI.X.SX32 R23, R4, R3, 0x1, P5 ;  /* 0x0000000304177211 */ /* 0x000fc600028f0eff */
[----:B------:R1:W-:Y:S01]  /*9bdd0*/  STL.64 [R1+0x7d0], R8 ;  /* 0x0007d00801007387 */ /* 0x0003e20000100a00 */
[----:B0-----:R-:W-:-:S03]  /*9bde0*/  IMAD R13, R16, 0x7a, RZ ;  /* 0x0000007a100d7824 */ /* 0x001fc600078e02ff */
[----:B------:R0:W-:Y:S02]  /*9bdf0*/  STL.64 [R1+0x7c8], R22 ;  /* 0x0007c81601007387 */ /* 0x0001e40000100a00 */
[----:B-1----:R-:W-:Y:S01]  /*9be00*/  IADD3 R8, P6, R13, R2, RZ ;  /* 0x000000020d087210 */ /* 0x002fe20007fde0ff */
[C---:B------:R-:W-:Y:S02]  /*9be10*/  IMAD R13, R16.reuse, 0x7c, RZ ;  /* 0x0000007c100d7824 */ /* 0x040fe400078e02ff */
[----:B0-----:R-:W-:-:S03]  /*9be20*/  IMAD R22, R16, 0x3d, RZ ;  /* 0x0000003d10167824 */ /* 0x001fc600078e02ff */
[----:B------:R-:W-:Y:S01]  /*9be30*/  IADD3 R12, P5, R13, R2, RZ ;  /* 0x000000020d0c7210 */ /* 0x000fe20007fbe0ff */
[----:B------:R-:W-:Y:S01]  /*9be40*/  IMAD R4, R16, 0x7e, RZ ;  /* 0x0000007e10047824 */ /* 0x000fe200078e02ff */
[-C--:B------:R-:W-:Y:S01]  /*9be50*/  LEA.HI.X.SX32 R9, R22, R3.reuse, 0x1, P6 ;  /* 0x0000000316097211 */ /* 0x080fe200030f0eff */
[----:B------:R-:W-:Y:S01]  /*9be60*/  IMAD R25, R16, 0x3f, RZ ;  /* 0x0000003f10197824 */ /* 0x000fe200078e02ff */
[----:B------:R-:W-:-:S03]  /*9be70*/  LEA.HI.X.SX32 R13, R6, R3, 0x1, P5 ;  /* 0x00000003060d7211 */ /* 0x000fc600028f0eff */
[----:B------:R0:W-:Y:S01]  /*9be80*/  STL.64 [R1+0x7c0], R8 ;  /* 0x0007c00801007387 */ /* 0x0001e20000100a00 */
[C---:B------:R-:W-:Y:S02]  /*9be90*/  IMAD.SHL.U32 R22, R16.reuse, 0x40, RZ ;  /* 0x0000004010167824 */ /* 0x040fe400078e00ff */
[----:B------:R-:W-:Y:S01]  /*9bea0*/  IMAD R24, R16, 0x82, RZ ;  /* 0x0000008210187824 */ /* 0x000fe200078e02ff */
[----:B------:R1:W-:Y:S01]  /*9beb0*/  STL.64 [R1+0x7b8], R12 ;  /* 0x0007b80c01007387 */ /* 0x0003e20000100a00 */
[----:B0-----:R-:W-:-:S04]  /*9bec0*/  IADD3 R8, P6, R4, R2, RZ ;  /* 0x0000000204087210 */ /* 0x001fc80007fde0ff */
[-C--:B------:R-:W-:Y:S02]  /*9bed0*/  LEA.HI.X.SX32 R9, R25, R3.reuse, 0x1, P6 ;  /* 0x0000000319097211 */ /* 0x080fe400030f0eff */
[CC--:B-1----:R-:W-:Y:S01]  /*9bee0*/  LEA R12, P5, R16.reuse, R2.reuse, 0x7 ;  /* 0x00000002100c7211 */ /* 0x0c2fe200078a38ff */
[----:B------:R-:W-:Y:S02]  /*9bef0*/  IMAD R25, R16, 0x41, RZ ;  /* 0x0000004110197824 */ /* 0x000fe400078e02ff */
[----:B------:R0:W-:Y:S01]  /*9bf00*/  STL.64 [R1+0x7b0], R8 ;  /* 0x0007b00801007387 */ /* 0x0001e20000100a00 */
[----:B------:R-:W-:Y:S01]  /*9bf10*/  LEA.HI.X.SX32 R13, R22, R3, 0x1, P5 ;  /* 0x00000003160d7211 */ /* 0x000fe200028f0eff */
[C---:B------:R-:W-:Y:S02]  /*9bf20*/  IMAD R6, R16.reuse, 0x84, RZ ;  /* 0x0000008410067824 */ /* 0x040fe400078e02ff */
[----:B------:R-:W-:Y:S02]  /*9bf30*/  IMAD R22, R16, 0x42, RZ ;  /* 0x0000004210167824 */ /* 0x000fe400078e02ff */
[----:B------:R1:W-:Y:S01]  /*9bf40*/  STL.64 [R1+0x7a8], R12 ;  /* 0x0007a80c01007387 */ /* 0x0003e20000100a00 */
[----:B0-----:R-:W-:Y:S01]  /*9bf50*/  IADD3 R8, P6, R24, R2, RZ ;  /* 0x0000000218087210 */ /* 0x001fe20007fde0ff */
[----:B------:R-:W-:-:S03]  /*9bf60*/  IMAD R24, R16, 0x86, RZ ;  /* 0x0000008610187824 */ /* 0x000fc600078e02ff */
[-C--:B------:R-:W-:Y:S02]  /*9bf70*/  LEA.HI.X.SX32 R9, R25, R3.reuse, 0x1, P6 ;  /* 0x0000000319097211 */ /* 0x080fe400030f0eff */
[-C--:B-1----:R-:W-:Y:S01]  /*9bf80*/  IADD3 R12, P5, R6, R2.reuse, RZ ;  /* 0x00000002060c7210 */ /* 0x082fe20007fbe0ff */
        /* <DEDUP_REMOVED lines=39> */
[----:B-1----:R-:W-:Y:S01]  /*9c200*/  IADD3 R12, P5, R6, R2, RZ ;  /* 0x00000002060c7210 */ /* 0x002fe20007fbe0ff */
[----:B------:R-:W-:Y:S02]  /*9c210*/  IMAD R6, R16, 0x98, RZ ;  /* 0x0000009810067824 */ /* 0x000fe400078e02ff */
[----:B------:R0:W-:Y:S01]  /*9c220*/  STL.64 [R1+0x760], R8 ;  /* 0x0007600801007387 */ /* 0x0001e20000100a00 */
[----:B------:R-:W-:Y:S01]  /*9c230*/  LEA.HI.X.SX32 R13, R22, R3, 0x1, P5 ;  /* 0x00000003160d7211 */ /* 0x000fe200028f0eff */
[----:B------:R-:W-:-:S04]  /*9c240*/  IMAD R22, R16, 0x9a, RZ ;  /* 0x0000009a10167824 */ /* 0x000fc800078e02ff */
[----:B------:R1:W-:Y:S01]  /*9c250*/  STL.64 [R1+0x758], R12 ;  /* 0x0007580c01007387 */ /* 0x0003e20000100a00 */
[-C--:B0-----:R-:W-:Y:S01]  /*9c260*/  IADD3 R8, P6, R24, R2.reuse, RZ ;  /* 0x0000000218087210 */ /* 0x081fe20007fde0ff */
[----:B------:R-:W-:Y:S01]  /*9c270*/  IMAD R24, R16, 0x4b, RZ ;  /* 0x0000004b10187824 */ /* 0x000fe200078e02ff */
[----:B-1----:R-:W-:-:S04]  /*9c280*/  IADD3 R12, P5, R6, R2, RZ ;  /* 0x00000002060c7210 */ /* 0x002fc80007fbe0ff */
[-C--:B------:R-:W-:Y:S01]  /*9c290*/  LEA.HI.X.SX32 R9, R24, R3.reuse, 0x1, P6 ;  /* 0x0000000318097211 */ /* 0x080fe200030f0eff */
[----:B------:R-:W-:Y:S01]  /*9c2a0*/  IMAD R6, R16, 0x9c, RZ ;  /* 0x0000009c10067824 */ /* 0x000fe200078e02ff */
[----:B------:R-:W-:-:S03]  /*9c2b0*/  LEA.HI.X.SX32 R13, R17, R3, 0x1, P5 ;  /* 0x00000003110d7211 */ /* 0x000fc600028f0eff */
[----:B------:R0:W-:Y:S04]  /*9c2c0*/  STL.64 [R1+0x750], R8 ;  /* 0x0007500801007387 */ /* 0x0001e80000100a00 */
[----:B------:R1:W-:Y:S01]  /*9c2d0*/  STL.64 [R1+0x748], R12 ;  /* 0x0007480c01007387 */ /* 0x0003e20000100a00 */
[-C--:B0-----:R-:W-:Y:S01]  /*9c2e0*/  IADD3 R8, P6, R22, R2.reuse, RZ ;  /* 0x0000000216087210 */ /* 0x081fe20007fde0ff */
[----:B------:R-:W-:Y:S01]  /*9c2f0*/  IMAD R22, R16, 0x4d, RZ ;  /* 0x0000004d10167824 */ /* 0x000fe200078e02ff */
[----:B-1----:R-:W-:-:S04]  /*9c300*/  IADD3 R12, P5, R6, R2, RZ ;  /* 0x00000002060c7210 */ /* 0x002fc80007fbe0ff */
[-C--:B------:R-:W-:Y:S01]  /*9c310*/  LEA.HI.X.SX32 R9, R22, R3.reuse, 0x1, P6 ;  /* 0x0000000316097211 */ /* 0x080fe200030f0eff */
[C---:B------:R-:W-:Y:S01]  /*9c320*/  IMAD R6, R16.reuse, 0xa0, RZ ;  /* 0x000000a010067824 */ /* 0x040fe200078e02ff */
[----:B------:R-:W-:Y:S01]  /*9c330*/  LEA.HI.X.SX32 R13, R7, R3, 0x1, P5 ;  /* 0x00000003070d7211 */ /* 0x000fe200028f0eff */
[C---:B------:R-:W-:Y:S02]  /*9c340*/  IMAD R17, R16.reuse, 0x9e, RZ ;  /* 0x0000009e10117824 */ /* 0x040fe400078e02ff */
[----:B------:R0:W-:Y:S04]  /*9c350*/  STL.64 [R1+0x740], R8 ;  /* 0x0007400801007387 */ /* 0x0001e80000100a00 */
[----:B------:R1:W-:Y:S01]  /*9c360*/  STL.64 [R1+0x738], R12 ;  /* 0x0007380c01007387 */ /* 0x0003e20000100a00 */
[----:B------:R-:W-:Y:S01]  /*9c370*/  IMAD R7, R16, 0xa4, RZ ;  /* 0x000000a410077824 */ /* 0x000fe200078e02ff */
[----:B0-----:R-:W-:-:S02]  /*9c380*/  IADD3 R8, P6, R17, R2, RZ ;  /* 0x0000000211087210 */ /* 0x001fc40007fde0ff */
[-C--:B-1----:R-:W-:Y:S01]  /*9c390*/  IADD3 R12, P5, R6, R2.reuse, RZ ;  /* 0x00000002060c7210 */ /* 0x082fe20007fbe0ff */
[C---:B------:R-:W-:Y:S02]  /*9c3a0*/  IMAD R6, R16.reuse, 0x4f, RZ ;  /* 0x0000004f10067824 */ /* 0x040fe400078e02ff */
[----:B------:R-:W-:Y:S01]  /*9c3b0*/  IMAD R17, R16, 0xa2, RZ ;  /* 0x000000a210117824 */ /* 0x000fe200078e02ff */
[-C--:B------:R-:W-:Y:S02]  /*9c3c0*/  LEA.HI.X.SX32 R13, R5, R3.reuse, 0x1, P5 ;  /* 0x00000003050d7211 */ /* 0x080fe400028f0eff */
[----:B------:R-:W-:Y:S01]  /*9c3d0*/  LEA.HI.X.SX32 R9, R6, R3, 0x1, P6 ;  /* 0x0000000306097211 */ /* 0x000fe200030f0eff */
[C---:B------:R-:W-:Y:S02]  /*9c3e0*/  IMAD R5, R16.reuse, 0x51, RZ ;  /* 0x0000005110057824 */ /* 0x040fe400078e02ff */
[C---:B------:R-:W-:Y:S02]  /*9c3f0*/  IMAD R22, R16.reuse, 0x52, RZ ;  /* 0x0000005210167824 */ /* 0x040fe400078e02ff */
[----:B------:R0:W-:Y:S04]  /*9c400*/  STL.64 [R1+0x730], R8 ;  /* 0x0007300801007387 */ /* 0x0001e80000100a00 */
[----:B------:R1:W-:Y:S01]  /*9c410*/  STL.64 [R1+0x728], R12 ;  /* 0x0007280c01007387 */ /* 0x0003e20000100a00 */
[----:B------:R-:W-:Y:S01]  /*9c420*/  IMAD R6, R16, 0xa6, RZ ;  /* 0x000000a610067824 */ /* 0x000fe200078e02ff */
[----:B0-----:R-:W-:-:S02]  /*9c430*/  IADD3 R8, P6, R17, R2, RZ ;  /* 0x0000000211087210 */ /* 0x001fc40007fde0ff */
[----:B-1----:R-:W-:Y:S02]  /*9c440*/  IADD3 R12, P5, R7, R2, RZ ;  /* 0x00000002070c7210 */ /* 0x002fe40007fbe0ff */
[-C--:B------:R-:W-:Y:S02]  /*9c450*/  LEA.HI.X.SX32 R9, R5, R3.reuse, 0x1, P6 ;  /* 0x0000000305097211 */ /* 0x080fe400030f0eff */
[----:B------:R-:W-:Y:S01]  /*9c460*/  LEA.HI.X.SX32 R13, R22, R3, 0x1, P5 ;  /* 0x00000003160d7211 */ /* 0x000fe200028f0eff */
[C---:B------:R-:W-:Y:S02]  /*9c470*/  IMAD R5, R16.reuse, 0xa8, RZ ;  /* 0x000000a810057824 */ /* 0x040fe400078e02ff */
[----:B------:R0:W-:Y:S01]  /*9c480*/  STL.64 [R1+0x720], R8 ;  /* 0x0007200801007387 */ /* 0x0001e20000100a00 */
[----:B------:R-:W-:-:S03]  /*9c490*/  IMAD R24, R16, 0x54, RZ ;  /* 0x0000005410187824 */ /* 0x000fc600078e02ff */
[----:B------:R1:W-:Y:S01]  /*9c4a0*/  STL.64 [R1+0x718], R12 ;  /* 0x0007180c01007387 */ /* 0x0003e20000100a00 */
[-C--:B------:R-:W-:Y:S01]  /*9c4b0*/  IADD3 R22, P5, R5, R2.reuse, RZ ;  /* 0x0000000205167210 */ /* 0x080fe20007fbe0ff */
[----:B------:R-:W-:Y:S01]  /*9c4c0*/  IMAD R28, R16, 0xaa, RZ ;  /* 0x000000aa101c7824 */ /* 0x000fe200078e02ff */
[----:B0-----:R-:W-:Y:S01]  /*9c4d0*/  IADD3 R8, P6, R6, R2, RZ ;  /* 0x0000000206087210 */ /* 0x001fe20007fde0ff */
[----:B-1----:R-:W-:Y:S01]  /*9c4e0*/  IMAD R12, R16, 0x53, RZ ;  /* 0x00000053100c7824 */ /* 0x002fe200078e02ff */
[----:B------:R-:W-:Y:S01]  /*9c4f0*/  LEA.HI.X.SX32 R23, R24, R3, 0x1, P5 ;  /* 0x0000000318177211 */ /* 0x000fe200028f0eff */
[----:B------:R-:W-:-:S03]  /*9c500*/  IMAD R13, R16, 0xac, RZ ;  /* 0x000000ac100d7824 */ /* 0x000fc600078e02ff */
        /* <DEDUP_REMOVED lines=8> */
[-C--:B------:R-:W-:Y:S01]  /*9c590*/  LEA.HI.X.SX32 R9, R25, R3.reuse, 0x1, P6 ;  /* 0x0000000319097211 */ /* 0x080fe200030f0eff */
[----:B------:R-:W-:Y:S01]  /*9c5a0*/  IMAD R13, R16, 0xb0, RZ ;  /* 0x000000b0100d7824 */ /* 0x000fe200078e02ff */
[----:B------:R-:W-:Y:S01]  /*9c5b0*/  LEA.HI.X.SX32 R23, R24, R3, 0x1, P5 ;  /* 0x0000000318177211 */ /* 0x000fe200028f0eff */
[C---:B------:R-:W-:Y:S02]  /*9c5c0*/  IMAD R25, R16.reuse, 0x57, RZ ;  /* 0x0000005710197824 */ /* 0x040fe400078e02ff */
[----:B------:R0:W-:Y:S01]  /*9c5d0*/  STL.64 [R1+0x700], R8 ;  /* 0x0007000801007387 */ /* 0x0001e20000100a00 */
[----:B------:R-:W-:-:S03]  /*9c5e0*/  IMAD R24, R16, 0x58, RZ ;  /* 0x0000005810187824 */ /* 0x000fc600078e02ff */
[----:B------:R1:W-:Y:S01]  /*9c5f0*/  STL.64 [R1+0x6f8], R22 ;  /* 0x0006f81601007387 */ /* 0x0003e20000100a00 */
[-C--:B0-----:R-:W-:Y:S01]  /*9c600*/  IADD3 R8, P6, R12, R2.reuse, RZ ;  /* 0x000000020c087210 */ /* 0x081fe20007fde0ff */
[C---:B------:R-:W-:Y:S01]  /*9c610*/  IMAD R12, R16.reuse, 0xb2, RZ ;  /* 0x000000b2100c7824 */ /* 0x040fe200078e02ff */
[-C--:B-1----:R-:W-:Y:S02]  /*9c620*/  IADD3 R22, P5, R13, R2.reuse, RZ ;  /* 0x000000020d167210 */ /* 0x082fe40007fbe0ff */
[-C--:B------:R-:W-:Y:S01]  /*9c630*/  LEA.HI.X.SX32 R9, R25, R3.reuse, 0x1, P6 ;  /* 0x0000000319097211 */ /* 0x080fe200030f0eff */
[----:B------:R-:W-:Y:S01]  /*9c640*/  IMAD R13, R16, 0xb4, RZ ;  /* 0x000000b4100d7824 */ /* 0x000fe200078e02ff */
[----:B------:R-:W-:Y:S01]  /*9c650*/  LEA.HI.X.SX32 R23, R24, R3, 0x1, P5 ;  /* 0x0000000318177211 */ /* 0x000fe200028f0eff */
[C---:B------:R-:W-:Y:S02]  /*9c660*/  IMAD R25, R16.reuse, 0x59, RZ ;  /* 0x0000005910197824 */ /* 0x040fe400078e02ff */
[----:B------:R0:W-:Y:S04]  /*9c670*/  STL.64 [R1+0x6f0], R8 ;  /* 0x0006f00801007387 */ /* 0x0001e80000100a00 */
[----:B------:R1:W-:Y:S01]  /*9c680*/  STL.64 [R1+0x6e8], R22 ;  /* 0x0006e81601007387 */ /* 0x0003e20000100a00 */
[----:B------:R-:W-:Y:S01]  /*9c690*/  IMAD R24, R16, 0xb6, RZ ;  /* 0x000000b610187824 */ /* 0x000fe200078e02ff */
[-C--:B0-----:R-:W-:Y:S01]  /*9c6a0*/  IADD3 R8, P6, R12, R2.reuse, RZ ;  /* 0x000000020c087210 */ /* 0x081fe20007fde0ff */
[----:B------:R-:W-:Y:S01]  /*9c6b0*/  IMAD R12, R16, 0x5a, RZ ;  /* 0x0000005a100c7824 */ /* 0x000fe200078e02ff */
[----:B-1----:R-:W-:-:S02]  /*9c6c0*/  IADD3 R22, P5, R13, R2, RZ ;  /* 0x000000020d167210 */ /* 0x002fc40007fbe0ff */
[-C--:B------:R-:W-:Y:S02]  /*9c6d0*/  LEA.HI.X.SX32 R9, R25, R3.reuse, 0x1, P6 ;  /* 0x0000000319097211 */ /* 0x080fe400030f0eff */
[-C--:B------:R-:W-:Y:S01]  /*9c6e0*/  LEA.HI.X.SX32 R23, R12, R3.reuse, 0x1, P5 ;  /* 0x000000030c177211 */ /* 0x080fe200028f0eff */
[C---:B------:R-:W-:Y:S02]  /*9c6f0*/  IMAD R13, R16.reuse, 0xb8, RZ ;  /* 0x000000b8100d7824 */ /* 0x040fe400078e02ff */
[----:B------:R0:W-:Y:S01]  /*9c700*/  STL.64 [R1+0x6e0], R8 ;  /* 0x0006e00801007387 */ /* 0x0001e20000100a00 */
[----:B------:R-:W-:Y:S01]  /*9c710*/  IMAD R27, R16, 0x5b, RZ ;  /* 0x0000005b101b7824 */ /* 0x000fe200078e02ff */
[-C--:B------:R-:W-:Y:S02]  /*9c720*/  IADD3 R24, P6, R24, R2.reuse, RZ ;  /* 0x0000000218187210 */ /* 0x080fe40007fde0ff */
[----:B------:R-:W-:Y:S02]  /*9c730*/  IADD3 R12, P5, R13, R2, RZ ;  /* 0x000000020d0c7210 */ /* 0x000fe40007fbe0ff */
[----:B------:R-:W-:Y:S01]  /*9c740*/  LEA.HI.X.SX32 R25, R27, R3, 0x1, P6 ;  /* 0x000000031b197211 */ /* 0x000fe200030f0eff */
[----:B0-----:R-:W2:Y:S04]  /*9c750*/  LDL.LU.64 R8, [R1+0x2350] ;  /* 0x0023500001087983 */ /* 0x001ea80000300a00 */
[----:B------:R0:W-:Y:S02]  /*9c760*/  STL.64 [R1+0x6d8], R22 ;  /* 0x0006d81601007387 */ /* 0x0001e40000100a00 */
[----:B0-----:R-:W-:-:S02]  /*9c770*/  IMAD R23, R16, 0x5c, RZ ;  /* 0x0000005c10177824 */ /* 0x001fc400078e02ff */
[----:B------:R-:W-:Y:S03]  /*9c780*/  STL.64 [R1+0x6d0], R24 ;  /* 0x0006d01801007387 */ /* 0x000fe60000100a00 */
[----:B------:R-:W-:-:S05]  /*9c790*/  LEA.HI.X.SX32 R13, R23, R3, 0x1, P5 ;  /* 0x00000003170d7211 */ /* 0x000fca00028f0eff */
[----:B------:R0:W-:Y:S04]  /*9c7a0*/  STL.64 [R1+0x6c8], R12 ;  /* 0x0006c80c01007387 */ /* 0x0001e80000100a00 */
[----:B0-----:R-:W3:Y:S01]  /*9c7b0*/  LDL.LU R12, [R1+0x2348] ;  /* 0x00234800010c7983 */ /* 0x001ee20000300800 */
[----:B------:R-:W-:-:S05]  /*9c7c0*/  IMAD R22, R16, 0xba, RZ ;  /* 0x000000ba10167824 */ /* 0x000fca00078e02ff */
[----:B------:R-:W-:Y:S01]  /*9c7d0*/  IADD3 R24, P6, R22, R2, RZ ;  /* 0x0000000216187210 */ /* 0x000fe20007fde0ff */
[C---:B------:R-:W-:Y:S02]  /*9c7e0*/  IMAD R22, R16.reuse, 0xbc, RZ ;  /* 0x000000bc10167824 */ /* 0x040fe400078e02ff */
[----:B------:R-:W-:-:S03]  /*9c7f0*/  IMAD R27, R16, 0x5d, RZ ;  /* 0x0000005d101b7824 */ /* 0x000fc600078e02ff */
[----:B------:R-:W-:Y:S02]  /*9c800*/  IADD3 R22, P5, R22, R2, RZ ;  /* 0x0000000216167210 */ /* 0x000fe40007fbe0ff */
[----:B------:R-:W-:Y:S01]  /*9c810*/  LEA.HI.X.SX32 R25, R27, R3, 0x1, P6 ;  /* 0x000000031b197211 */ /* 0x000fe200030f0eff */
[----:B------:R-:W-:-:S04]  /*9c820*/  IMAD R13, R16, 0xbe, RZ ;  /* 0x000000be100d7824 */ /* 0x000fc800078e02ff */
[----:B------:R0:W-:Y:S02]  /*9c830*/  STL.64 [R1+0x6c0], R24 ;  /* 0x0006c01801007387 */ /* 0x0001e40000100a00 */
[----:B0-----:R-:W-:Y:S02]  /*9c840*/  IADD3 R24, P6, R13, R2, RZ ;  /* 0x000000020d187210 */ /* 0x001fe40007fde0ff */
[----:B---3--:R-:W-:-:S05]  /*9c850*/  LEA.HI.X.SX32 R23, R12, R3, 0x1, P5 ;  /* 0x000000030c177211 */ /* 0x008fca00028f0eff */
[----:B------:R0:W-:Y:S02]  /*9c860*/  STL.64 [R1+0x6b8], R22 ;  /* 0x0006b81601007387 */ /* 0x0001e40000100a00 */
[----:B0-----:R-:W-:-:S05]  /*9c870*/  IMAD R23, R16, 0x5f, RZ ;  /* 0x0000005f10177824 */ /* 0x001fca00078e02ff */
[----:B------:R-:W-:-:S05]  /*9c880*/  LEA.HI.X.SX32 R25, R23, R3, 0x1, P6 ;  /* 0x0000000317197211 */ /* 0x000fca00030f0eff */
[----:B------:R0:W-:Y:S04]  /*9c890*/  STL.64 [R1+0x6b0], R24 ;  /* 0x0006b01801007387 */ /* 0x0001e80000100a00 */
[----:B0-----:R-:W3:Y:S01]  /*9c8a0*/  LDL.LU R25, [R1+0x2344] ;  /* 0x0023440001197983 */ /* 0x001ee20000300800 */
[----:B------:R-:W-:-:S05]  /*9c8b0*/  IMAD R13, R16, 0xc0, RZ ;  /* 0x000000c0100d7824 */ /* 0x000fca00078e02ff */
[----:B------:R-:W-:Y:S01]  /*9c8c0*/  IADD3 R12, P5, R13, R2, RZ ;  /* 0x000000020d0c7210 */ /* 0x000fe20007fbe0ff */
[----:B------:R-:W-:-:S05]  /*9c8d0*/  IMAD R22, R16, 0xc2, RZ ;  /* 0x000000c210167824 */ /* 0x000fca00078e02ff */
[----:B------:R-:W-:Y:S02]  /*9c8e0*/  IADD3 R22, P6, R22, R2, RZ ;  /* 0x0000000216167210 */ /* 0x000fe40007fde0ff */
        /* <DEDUP_REMOVED lines=8> */
[C---:B------:R-:W-:Y:S02]  /*9c970*/  IMAD R13, R16.reuse, 0xc6, RZ ;  /* 0x000000c6100d7824 */ /* 0x040fe400078e02ff */
[----:B------:R-:W-:-:S03]  /*9c980*/  IMAD R22, R16, 0xc8, RZ ;  /* 0x000000c810167824 */ /* 0x000fc600078e02ff */
[----:B------:R-:W-:Y:S01]  /*9c990*/  IADD3 R12, P6, R13, R2, RZ ;  /* 0x000000020d0c7210 */ /* 0x000fe20007fde0ff */
[C---:B------:R-:W-:Y:S02]  /*9c9a0*/  IMAD R29, R16.reuse, 0xca, RZ ;  /* 0x000000ca101d7824 */ /* 0x040fe400078e02ff */
[----:B------:R-:W-:Y:S01]  /*9c9b0*/  IMAD R27, R16, 0xd8, RZ ;  /* 0x000000d8101b7824 */ /* 0x000fe200078e02ff */
[----:B---3--:R-:W-:-:S05]  /*9c9c0*/  LEA.HI.X.SX32 R25, R23, R3, 0x1, P5 ;  /* 0x0000000317197211 */ /* 0x008fca00028f0eff */
[----:B------:R0:W-:Y:S01]  /*9c9d0*/  STL.64 [R1+0x698], R24 ;  /* 0x0006981801007387 */ /* 0x0001e20000100a00 */
[----:B------:R-:W-:Y:S01]  /*9c9e0*/  IADD3 R22, P5, R22, R2, RZ ;  /* 0x0000000216167210 */ /* 0x000fe20007fbe0ff */
[----:B0-----:R-:W-:-:S05]  /*9c9f0*/  IMAD R24, R16, 0x63, RZ ;  /* 0x0000006310187824 */ /* 0x001fca00078e02ff */
[-C--:B------:R-:W-:Y:S02]  /*9ca00*/  LEA.HI.X.SX32 R13, R24, R3.reuse, 0x1, P6 ;  /* 0x00000003180d7211 */ /* 0x080fe400030f0eff */
[----:B--2---:R-:W-:-:S03]  /*9ca10*/  LEA.HI.X.SX32 R23, R8, R3, 0x1, P5 ;  /* 0x0000000308177211 */ /* 0x004fc600028f0eff */
[----:B------:R0:W-:Y:S01]  /*9ca20*/  STL.64 [R1+0x690], R12 ;  /* 0x0006900c01007387 */ /* 0x0001e20000100a00 */
[C---:B------:R-:W-:Y:S01]  /*9ca30*/  IMAD R8, R16.reuse, 0x65, RZ ;  /* 0x0000006510087824 */ /* 0x040fe200078e02ff */
[----:B------:R-:W-:Y:S02]  /*9ca40*/  IADD3 R24, P6, R29, R2, RZ ;  /* 0x000000021d187210 */ /* 0x000fe40007fde0ff */
[----:B------:R1:W-:Y:S01]  /*9ca50*/  STL.64 [R1+0x688], R22 ;  /* 0x0006881601007387 */ /* 0x0003e20000100a00 */
[----:B0-----:R-:W-:Y:S01]  /*9ca60*/  IMAD R13, R16, 0xcc, RZ ;  /* 0x000000cc100d7824 */ /* 0x001fe200078e02ff */
[----:B------:R-:W-:-:S04]  /*9ca70*/  LEA.HI.X.SX32 R25, R8, R3, 0x1, P6 ;  /* 0x0000000308197211 */ /* 0x000fc800030f0eff */
[----:B-1----:R-:W-:Y:S01]  /*9ca80*/  IADD3 R22, P5, R13, R2, RZ ;  /* 0x000000020d167210 */ /* 0x002fe20007fbe0ff */
[C---:B------:R-:W-:Y:S02]  /*9ca90*/  IMAD R13, R16.reuse, 0xce, RZ ;  /* 0x000000ce100d7824 */ /* 0x040fe400078e02ff */
[C---:B------:R-:W-:Y:S01]  /*9caa0*/  IMAD R8, R16.reuse, 0xd0, RZ ;  /* 0x000000d010087824 */ /* 0x040fe200078e02ff */
[----:B------:R-:W-:Y:S01]  /*9cab0*/  LEA.HI.X.SX32 R23, R9, R3, 0x1, P5 ;  /* 0x0000000309177211 */ /* 0x000fe200028f0eff */
[----:B------:R0:W-:Y:S01]  /*9cac0*/  STL.64 [R1+0x680], R24 ;  /* 0x0006801801007387 */ /* 0x0001e20000100a00 */
[----:B------:R-:W-:-:S03]  /*9cad0*/  IMAD R9, R16, 0x67, RZ ;  /* 0x0000006710097824 */ /* 0x000fc600078e02ff */
[----:B------:R1:W-:Y:S01]  /*9cae0*/  STL.64 [R1+0x678], R22 ;  /* 0x0006781601007387 */ /* 0x0003e20000100a00 */
[----:B------:R-:W-:Y:S01]  /*9caf0*/  IMAD R12, R16, 0xd2, RZ ;  /* 0x000000d2100c7824 */ /* 0x000fe200078e02ff */
[-C--:B0-----:R-:W-:Y:S02]  /*9cb00*/  IADD3 R24, P6, R13, R2.reuse, RZ ;  /* 0x000000020d187210 */ /* 0x081fe40007fde0ff */
[----:B-1----:R-:W-:Y:S02]  /*9cb10*/  IADD3 R22, P5, R8, R2, RZ ;  /* 0x0000000208167210 */ /* 0x002fe40007fbe0ff */
[-C--:B------:R-:W-:Y:S01]  /*9cb20*/  LEA.HI.X.SX32 R25, R9, R3.reuse, 0x1, P6 ;  /* 0x0000000309197211 */ /* 0x080fe200030f0eff */
[----:B------:R-:W-:Y:S01]  /*9cb30*/  IMAD R9, R16, 0xd4, RZ ;  /* 0x000000d410097824 */ /* 0x000fe200078e02ff */
[----:B------:R-:W-:-:S03]  /*9cb40*/  LEA.HI.X.SX32 R23, R26, R3, 0x1, P5 ;  /* 0x000000031a177211 */ /* 0x000fc600028f0eff */
[----:B------:R0:W-:Y:S01]  /*9cb50*/  STL.64 [R1+0x670], R24 ;  /* 0x0006701801007387 */ /* 0x0001e20000100a00 */
[----:B------:R-:W-:-:S03]  /*9cb60*/  IMAD R26, R16, 0x69, RZ ;  /* 0x00000069101a7824 */ /* 0x000fc600078e02ff */
[----:B------:R-:W-:Y:S04]  /*9cb70*/  STL.64 [R1+0x2330], R12 ;  /* 0x0023300c01007387 */ /* 0x000fe80000100a00 */
[----:B------:R1:W-:Y:S01]  /*9cb80*/  STL.64 [R1+0x668], R22 ;  /* 0x0006681601007387 */ /* 0x0003e20000100a00 */
[-C--:B0-----:R-:W-:Y:S02]  /*9cb90*/  IADD3 R24, P6, R12, R2.reuse, RZ ;  /* 0x000000020c187210 */ /* 0x081fe40007fde0ff */
[-C--:B-1----:R-:W-:Y:S01]  /*9cba0*/  IADD3 R22, P5, R9, R2.reuse, RZ ;  /* 0x0000000209167210 */ /* 0x082fe20007fbe0ff */
[----:B------:R-:W-:Y:S01]  /*9cbb0*/  IMAD R9, R16, 0xd6, RZ ;  /* 0x000000d610097824 */ /* 0x000fe200078e02ff */
[-C--:B------:R-:W-:Y:S02]  /*9cbc0*/  LEA.HI.X.SX32 R25, R26, R3.reuse, 0x1, P6 ;  /* 0x000000031a197211 */ /* 0x080fe400030f0eff */
[----:B------:R-:W-:Y:S01]  /*9cbd0*/  LEA.HI.X.SX32 R23, R21, R3, 0x1, P5 ;  /* 0x0000000315177211 */ /* 0x000fe200028f0eff */
[C---:B------:R-:W-:Y:S01]  /*9cbe0*/  IMAD R21, R16.reuse, 0x6b, RZ ;  /* 0x0000006b10157824 */ /* 0x040fe200078e02ff */
[----:B------:R-:W-:Y:S01]  /*9cbf0*/  IADD3 R12, P6, R9, R2, RZ ;  /* 0x00000002090c7210 */ /* 0x000fe20007fde0ff */
[----:B------:R0:W-:Y:S01]  /*9cc00*/  STL.64 [R1+0x2338], R8 ;  /* 0x0023380801007387 */ /* 0x0001e20000100a00 */
[----:B------:R-:W-:-:S02]  /*9cc10*/  IMAD R26, R16, 0xda, RZ ;  /* 0x000000da101a7824 */ /* 0x000fc400078e02ff */
[----:B------:R-:W-:Y:S01]  /*9cc20*/  LEA.HI.X.SX32 R13, R21, R3, 0x1, P6 ;  /* 0x00000003150d7211 */ /* 0x000fe200030f0eff */
[----:B------:R1:W-:Y:S01]  /*9cc30*/  STL.64 [R1+0x660], R24 ;  /* 0x0006601801007387 */ /* 0x0003e20000100a00 */
[----:B0-----:R-:W-:-:S03]  /*9cc40*/  IADD3 R8, P5, R27, R2, RZ ;  /* 0x000000021b087210 */ /* 0x001fc60007fbe0ff */
[----:B------:R-:W-:Y:S01]  /*9cc50*/  STL.64 [R1+0x658], R22 ;  /* 0x0006581601007387 */ /* 0x000fe20000100a00 */
[----:B------:R-:W-:Y:S01]  /*9cc60*/  LEA.HI.X.SX32 R9, R20, R3, 0x1, P5 ;  /* 0x0000000314097211 */ /* 0x000fe200028f0eff */
[C---:B-1----:R-:W-:Y:S02]  /*9cc70*/  IMAD R25, R16.reuse, 0xdc, RZ ;  /* 0x000000dc10197824 */ /* 0x042fe400078e02ff */
[----:B------:R0:W-:Y:S01]  /*9cc80*/  STL.64 [R1+0x650], R12 ;  /* 0x0006500c01007387 */ /* 0x0001e20000100a00 */
[----:B------:R-:W-:-:S03]  /*9cc90*/  IMAD R20, R16, 0x6d, RZ ;  /* 0x0000006d10147824 */ /* 0x000fc600078e02ff */
[----:B------:R-:W-:Y:S04]  /*9cca0*/  STL.64 [R1+0x2328], R26 ;  /* 0x0023281a01007387 */ /* 0x000fe80000100a00 */
        /* <DEDUP_REMOVED lines=19> */
[----:B------:R1:W-:Y:S01]  /*9cde0*/  STL.64 [R1+0x628], R8 ;  /* 0x0006280801007387 */ /* 0x0003e20000100a00 */
[----:B------:R-:W-:Y:S01]  /*9cdf0*/  IMAD R19, R16, 0xe6, RZ ;  /* 0x000000e610137824 */ /* 0x000fe200078e02ff */
[-C--:B0-----:R-:W-:Y:S02]  /*9ce00*/  IADD3 R12, P6, R22, R2.reuse, RZ ;  /* 0x00000002160c7210 */ /* 0x081fe40007fde0ff */
        /* <DEDUP_REMOVED lines=8> */
[----:B0-----:R-:W-:-:S02]  /*9ce90*/  IADD3 R12, P6, R19, R2, RZ ;  /* 0x00000002130c7210 */ /* 0x001fc40007fde0ff */
[-C--:B-1----:R-:W-:Y:S02]  /*9cea0*/  IADD3 R8, P5, R20, R2.reuse, RZ ;  /* 0x0000000214087210 */ /* 0x082fe40007fbe0ff */
[-C--:B------:R-:W-:Y:S01]  /*9ceb0*/  LEA.HI.X.SX32 R13, R14, R3.reuse, 0x1, P6 ;  /* 0x000000030e0d7211 */ /* 0x080fe200030f0eff */
[C---:B------:R-:W-:Y:S01]  /*9cec0*/  IMAD R14, R16.reuse, 0xec, RZ ;  /* 0x000000ec100e7824 */ /* 0x040fe200078e02ff */
[-C--:B------:R-:W-:Y:S01]  /*9ced0*/  LEA.HI.X.SX32 R9, R11, R3.reuse, 0x1, P5 ;  /* 0x000000030b097211 */ /* 0x080fe200028f0eff */
[----:B------:R-:W-:Y:S01]  /*9cee0*/  IMAD R27, R16, 0x75, RZ ;  /* 0x00000075101b7824 */ /* 0x000fe200078e02ff */
[----:B------:R-:W-:Y:S01]  /*9cef0*/  IADD3 R24, P6, R18, R2, RZ ;  /* 0x0000000212187210 */ /* 0x000fe20007fde0ff */
[----:B------:R0:W-:Y:S04]  /*9cf00*/  STL.64 [R1+0x610], R12 ;  /* 0x0006100c01007387 */ /* 0x0001e80000100a00 */
[----:B------:R1:W-:Y:S01]  /*9cf10*/  STL.64 [R1+0x608], R8 ;  /* 0x0006080801007387 */ /* 0x0003e20000100a00 */
[----:B------:R-:W-:Y:S01]  /*9cf20*/  LEA.HI.X.SX32 R25, R27, R3, 0x1, P6 ;  /* 0x000000031b197211 */ /* 0x000fe200030f0eff */
[----:B------:R-:W-:-:S02]  /*9cf30*/  IMAD R11, R16, 0xee, RZ ;  /* 0x000000ee100b7824 */ /* 0x000fc400078e02ff */
[----:B0-----:R-:W-:Y:S01]  /*9cf40*/  IMAD R12, R16, 0x76, RZ ;  /* 0x00000076100c7824 */ /* 0x001fe200078e02ff */
[----:B-1----:R-:W-:Y:S01]  /*9cf50*/  IADD3 R8, P5, R14, R2, RZ ;  /* 0x000000020e087210 */ /* 0x002fe20007fbe0ff */
[----:B------:R-:W-:-:S03]  /*9cf60*/  IMAD R13, R16, 0xf0, RZ ;  /* 0x000000f0100d7824 */ /* 0x000fc600078e02ff */
[-C--:B------:R-:W-:Y:S01]  /*9cf70*/  LEA.HI.X.SX32 R9, R12, R3.reuse, 0x1, P5 ;  /* 0x000000030c097211 */ /* 0x080fe200028f0eff */
[----:B------:R0:W-:Y:S01]  /*9cf80*/  STL.64 [R1+0x600], R24 ;  /* 0x0006001801007387 */ /* 0x0001e20000100a00 */
[C---:B------:R-:W-:Y:S02]  /*9cf90*/  IMAD R26, R16.reuse, 0x77, RZ ;  /* 0x00000077101a7824 */ /* 0x040fe400078e02ff */
[C---:B------:R-:W-:Y:S01]  /*9cfa0*/  IMAD R12, R16.reuse, 0x78, RZ ;  /* 0x00000078100c7824 */ /* 0x040fe200078e02ff */
[----:B------:R1:W-:Y:S01]  /*9cfb0*/  STL.64 [R1+0x5f8], R8 ;  /* 0x0005f80801007387 */ /* 0x0003e20000100a00 */
[----:B------:R-:W-:Y:S01]  /*9cfc0*/  IMAD R27, R16, 0xf2, RZ ;  /* 0x000000f2101b7824 */ /* 0x000fe200078e02ff */
[-C--:B0-----:R-:W-:Y:S02]  /*9cfd0*/  IADD3 R24, P6, R11, R2.reuse, RZ ;  /* 0x000000020b187210 */ /* 0x081fe40007fde0ff */
[----:B-1----:R-:W-:Y:S02]  /*9cfe0*/  IADD3 R8, P5, R13, R2, RZ ;  /* 0x000000020d087210 */ /* 0x002fe40007fbe0ff */
[-C--:B------:R-:W-:Y:S01]  /*9cff0*/  LEA.HI.X.SX32 R25, R26, R3.reuse, 0x1, P6 ;  /* 0x000000031a197211 */ /* 0x080fe200030f0eff */
[----:B------:R-:W-:Y:S01]  /*9d000*/  IMAD R13, R16, 0xf4, RZ ;  /* 0x000000f4100d7824 */ /* 0x000fe200078e02ff */
[----:B------:R-:W-:Y:S01]  /*9d010*/  LEA.HI.X.SX32 R9, R12, R3, 0x1, P5 ;  /* 0x000000030c097211 */ /* 0x000fe200028f0eff */
[----:B------:R-:W-:-:S02]  /*9d020*/  IMAD R26, R16, 0x79, RZ ;  /* 0x00000079101a7824 */ /* 0x000fc400078e02ff */
[----:B------:R0:W-:Y:S01]  /*9d030*/  STL.64 [R1+0x5f0], R24 ;  /* 0x0005f01801007387 */ /* 0x0001e20000100a00 */
[----:B------:R-:W-:-:S03]  /*9d040*/  IMAD R12, R16, 0x7a, RZ ;  /* 0x0000007a100c7824 */ /* 0x000fc600078e02ff */
[----:B------:R1:W-:Y:S01]  /*9d050*/  STL.64 [R1+0x5e8], R8 ;  /* 0x0005e80801007387 */ /* 0x0003e20000100a00 */
[-C--:B0-----:R-:W-:Y:S01]  /*9d060*/  IADD3 R24, P6, R27, R2.reuse, RZ ;  /* 0x000000021b187210 */ /* 0x081fe20007fde0ff */
[----:B------:R-:W-:Y:S01]  /*9d070*/  IMAD R27, R16, 0xf6, RZ ;  /* 0x000000f6101b7824 */ /* 0x000fe200078e02ff */
[-C--:B-1----:R-:W-:Y:S02]  /*9d080*/  IADD3 R8, P5, R13, R2.reuse, RZ ;  /* 0x000000020d087210 */ /* 0x082fe40007fbe0ff */
[-C--:B------:R-:W-:Y:S02]  /*9d090*/  LEA.HI.X.SX32 R25, R26, R3.reuse, 0x1, P6 ;  /* 0x000000031a197211 */ /* 0x080fe400030f0eff */
[----:B------:R-:W-:Y:S01]  /*9d0a0*/  LEA.HI.X.SX32 R9, R12, R3, 0x1, P5 ;  /* 0x000000030c097211 */ /* 0x000fe200028f0eff */
[----:B------:R-:W-:Y:S02]  /*9d0b0*/  IMAD R13, R16, 0xf8, RZ ;  /* 0x000000f8100d7824 */ /* 0x000fe400078e02ff */
[----:B------:R0:W-:Y:S04]  /*9d0c0*/  STL.64 [R1+0x5e0], R24 ;  /* 0x0005e01801007387 */ /* 0x0001e80000100a00 */
[----:B------:R1:W-:Y:S01]  /*9d0d0*/  STL.64 [R1+0x5d8], R8 ;  /* 0x0005d80801007387 */ /* 0x0003e20000100a00 */
[----:B------:R-:W-:-:S02]  /*9d0e0*/  IADD3 R12, P5, R13, R2, RZ ;  /* 0x000000020d0c7210 */ /* 0x000fc40007fbe0ff */
[----:B0-----:R-:W-:Y:S01]  /*9d0f0*/  IADD3 R24, P6, R27, R2, RZ ;  /* 0x000000021b187210 */ /* 0x001fe20007fde0ff */
[C---:B------:R-:W-:Y:S02]  /*9d100*/  IMAD R27, R16.reuse, 0x7b, RZ ;  /* 0x0000007b101b7824 */ /* 0x040fe400078e02ff */
[----:B-1----:R-:W-:-:S03]  /*9d110*/  IMAD R8, R16, 0x7c, RZ ;  /* 0x0000007c10087824 */ /* 0x002fc600078e02ff */
[-C--:B------:R-:W-:Y:S01]  /*9d120*/  LEA.HI.X.SX32 R25, R27, R3.reuse, 0x1, P6 ;  /* 0x000000031b197211 */ /* 0x080fe200030f0eff */
[----:B------:R-:W-:Y:S01]  /*9d130*/  IMAD R9, R16, 0xfa, RZ ;  /* 0x000000fa10097824 */ /* 0x000fe200078e02ff */
[----:B------:R-:W-:-:S03]  /*9d140*/  LEA.HI.X.SX32 R13, R8, R3, 0x1, P5 ;  /* 0x00000003080d7211 */ /* 0x000fc600028f0eff */
[----:B------:R0:W-:Y:S04]  /*9d150*/  STL.64 [R1+0x5d0], R24 ;  /* 0x0005d01801007387 */ /* 0x0001e80000100a00 */
[----:B------:R1:W-:Y:S01]  /*9d160*/  STL.64 [R1+0x5c8], R12 ;  /* 0x0005c80c01007387 */ /* 0x0003e20000100a00 */
[----:B0-----:R-:W-:Y:S01]  /*9d170*/  IADD3 R24, P6, R9, R2, RZ ;  /* 0x0000000209187210 */ /* 0x001fe20007fde0ff */
[C---:B------:R-:W-:Y:S02]  /*9d180*/  IMAD R9, R16.reuse, 0xfc, RZ ;  /* 0x000000fc10097824 */ /* 0x040fe400078e02ff */
[----:B-1----:R-:W-:-:S03]  /*9d190*/  IMAD R12, R16, 0x7d, RZ ;  /* 0x0000007d100c7824 */ /* 0x002fc600078e02ff */
[----:B------:R-:W-:Y:S01]  /*9d1a0*/  IADD3 R8, P5, R9, R2, RZ ;  /* 0x0000000209087210 */ /* 0x000fe20007fbe0ff */
[----:B------:R-:W-:Y:S01]  /*9d1b0*/  IMAD R13, R16, 0xfe, RZ ;  /* 0x000000fe100d7824 */ /* 0x000fe200078e02ff */
[-C--:B------:R-:W-:Y:S01]  /*9d1c0*/  LEA.HI.X.SX32 R25, R12, R3.reuse, 0x1, P6 ;  /* 0x000000030c197211 */ /* 0x080fe200030f0eff */
[----:B------:R-:W-:Y:S01]  /*9d1d0*/  IMAD R27, R16, 0x7f, RZ ;  /* 0x0000007f101b7824 */ /* 0x000fe200078e02ff */
[----:B------:R-:W-:-:S03]  /*9d1e0*/  LEA.HI.X.SX32 R9, R4, R3, 0x1, P5 ;  /* 0x0000000304097211 */ /* 0x000fc600028f0eff */
[----:B------:R0:W-:Y:S01]  /*9d1f0*/  STL.64 [R1+0x5c0], R24 ;  /* 0x0005c01801007387 */ /* 0x0001e20000100a00 */
[----:B------:R-:W-:-:S03]  /*9d200*/  IMAD R12, R16, 0x102, RZ ;  /* 0x00000102100c7824 */ /* 0x000fc600078e02ff */
[----:B------:R1:W-:Y:S01]  /*9d210*/  STL.64 [R1+0x5b8], R8 ;  /* 0x0005b80801007387 */ /* 0x0003e20000100a00 */
[-C--:B0-----:R-:W-:Y:S02]  /*9d220*/  IADD3 R24, P6, R13, R2.reuse, RZ ;  /* 0x000000020d187210 */ /* 0x081fe40007fde0ff */
[C---:B------:R-:W-:Y:S02]  /*9d230*/  SHF.L.U32 R13, R16.reuse, 0x7, RZ ;  /* 0x00000007100d7819 */ /* 0x040fe400000006ff */
[C---:B-1----:R-:W-:Y:S02]  /*9d240*/  LEA R8, P5, R16.reuse, R2, 0x8 ;  /* 0x0000000210087211 */ /* 0x042fe400078a40ff */
[-C--:B------:R-:W-:Y:S01]  /*9d250*/  LEA.HI.X.SX32 R25, R27, R3.reuse, 0x1, P6 ;  /* 0x000000031b197211 */ /* 0x080fe200030f0eff */
[C---:B------:R-:W-:Y:S01]  /*9d260*/  IMAD R4, R16.reuse, 0x104, RZ ;  /* 0x0000010410047824 */ /* 0x040fe200078e02ff */
[----:B------:R-:W-:Y:S01]  /*9d270*/  LEA.HI.X.SX32 R9, R13, R3, 0x1, P5 ;  /* 0x000000030d097211 */ /* 0x000fe200028f0eff */
[----:B------:R-:W-:-:S02]  /*9d280*/  IMAD R27, R16, 0x81, RZ ;  /* 0x00000081101b7824 */ /* 0x000fc400078e02ff */
[----:B------:R0:W-:Y:S01]  /*9d290*/  STL.64 [R1+0x5b0], R24 ;  /* 0x0005b01801007387 */ /* 0x0001e20000100a00 */
[----:B------:R-:W-:-:S03]  /*9d2a0*/  IMAD R13, R16, 0x82, RZ ;  /* 0x00000082100d7824 */ /* 0x000fc600078e02ff */
[----:B------:R1:W-:Y:S01]  /*9d2b0*/  STL.64 [R1+0x5a8], R8 ;  /* 0x0005a80801007387 */ /* 0x0003e20000100a00 */
[-C--:B0-----:R-:W-:Y:S01]  /*9d2c0*/  IADD3 R24, P6, R12, R2.reuse, RZ ;  /* 0x000000020c187210 */ /* 0x081fe20007fde0ff */
[----:B------:R-:W-:Y:S01]  /*9d2d0*/  IMAD R12, R16, 0x106, RZ ;  /* 0x00000106100c7824 */ /* 0x000fe200078e02ff */
[----:B-1----:R-:W-:Y:S02]  /*9d2e0*/  IADD3 R8, P5, R4, R2, RZ ;  /* 0x0000000204087210 */ /* 0x002fe40007fbe0ff */
[-C--:B------:R-:W-:Y:S01]  /*9d2f0*/  LEA.HI.X.SX32 R25, R27, R3.reuse, 0x1, P6 ;  /* 0x000000031b197211 */ /* 0x080fe200030f0eff */
[C---:B------:R-:W-:Y:S01]  /*9d300*/  IMAD R4, R16.reuse, 0x108, RZ ;  /* 0x0000010810047824 */ /* 0x040fe200078e02ff */
[----:B------:R-:W-:Y:S01]  /*9d310*/  LEA.HI.X.SX32 R9, R13, R3, 0x1, P5 ;  /* 0x000000030d097211 */ /* 0x000fe200028f0eff */
[C---:B------:R-:W-:Y:S02]  /*9d320*/  IMAD R27, R16.reuse, 0x83, RZ ;  /* 0x00000083101b7824 */ /* 0x040fe400078e02ff */
        /* <DEDUP_REMOVED lines=147> */
[----:B------:R-:W-:Y:S01]  /*9dc60*/  IMAD R4, R16, 0x144, RZ ;  /* 0x0000014410047824 */ /* 0x000fe200078e02ff */
[----:B------:R-:W-:-:S03]  /*9dc70*/  LEA.HI.X.SX32 R9, R13, R3, 0x1, P5 ;  /* 0x000000030d097211 */ /* 0x000fc600028f0eff */
[----:B------:R0:W-:Y:S04]  /*9dc80*/  STL.64 [R1+0x4b0], R24 ;  /* 0x0004b01801007387 */ /* 0x0001e80000100a00 */
[----:B------:R1:W-:Y:S01]  /*9dc90*/  STL.64 [R1+0x4a8], R8 ;  /* 0x0004a80801007387 */ /* 0x0003e20000100a00 */
[----:B------:R-:W-:Y:S01]  /*9dca0*/  IMAD R13, R16, 0x146, RZ ;  /* 0x00000146100d7824 */ /* 0x000fe200078e02ff */
        /* <DEDUP_REMOVED lines=9> */
[-C--:B0-----:R-:W-:Y:S01]  /*9dd40*/  IADD3 R24, P6, R13, R2.reuse, RZ ;  /* 0x000000020d187210 */ /* 0x081fe20007fde0ff */
[----:B------:R-:W-:Y:S01]  /*9dd50*/  IMAD R13, R16, 0x14a, RZ ;  /* 0x0000014a100d7824 */ /* 0x000fe200078e02ff */
[----:B-1----:R-:W-:-:S02]  /*9dd60*/  IADD3 R8, P5, R4, R2, RZ ;  /* 0x0000000204087210 */ /* 0x002fc40007fbe0ff */
        /* <DEDUP_REMOVED lines=10> */
[----:B------:R-:W-:Y:S01]  /*9de10*/  IMAD R4, R16, 0x150, RZ ;  /* 0x0000015010047824 */ /* 0x000fe200078e02ff */
        /* <DEDUP_REMOVED lines=22> */
[C---:B------:R-:W-:Y:S01]  /*9df80*/  IMAD R12, R16.reuse, 0x15a, RZ ;  /* 0x0000015a100c7824 */ /* 0x040fe200078e02ff */
[-C--:B0-----:R-:W-:Y:S01]  /*9df90*/  IADD3 R24, P6, R13, R2.reuse, RZ ;  /* 0x000000020d187210 */ /* 0x081fe20007fde0ff */
[----:B------:R-:W-:Y:S01]  /*9dfa0*/  IMAD R13, R16, 0xac, RZ ;  /* 0x000000ac100d7824 */ /* 0x000fe200078e02ff */
[----:B-1----:R-:W-:-:S02]  /*9dfb0*/  IADD3 R8, P5, R4, R2, RZ ;  /* 0x0000000204087210 */ /* 0x002fc40007fbe0ff */
[-C--:B------:R-:W-:Y:S01]  /*9dfc0*/  LEA.HI.X.SX32 R25, R27, R3.reuse, 0x1, P6 ;  /* 0x000000031b197211 */ /* 0x080fe200030f0eff */
[C---:B------:R-:W-:Y:S01]  /*9dfd0*/  IMAD R28, R16.reuse, 0x15c, RZ ;  /* 0x0000015c101c7824 */ /* 0x040fe200078e02ff */
[----:B------:R-:W-:Y:S01]  /*9dfe0*/  LEA.HI.X.SX32 R9, R13, R3, 0x1, P5 ;  /* 0x000000030d097211 */ /* 0x000fe200028f0eff */
[C---:B------:R-:W-:Y:S02]  /*9dff0*/  IMAD R27, R16.reuse, 0xad, RZ ;  /* 0x000000ad101b7824 */ /* 0x040fe400078e02ff */
[----:B------:R0:W-:Y:S01]  /*9e000*/  STL.64 [R1+0x450], R24 ;  /* 0x0004501801007387 */ /* 0x0001e20000100a00 */
[----:B------:R-:W-:-:S03]  /*9e010*/  IMAD R13, R16, 0xae, RZ ;  /* 0x000000ae100d7824 */ /* 0x000fc600078e02ff */
[----:B------:R1:W-:Y:S01]  /*9e020*/  STL.64 [R1+0x448], R8 ;  /* 0x0004480801007387 */ /* 0x0003e20000100a00 */
[-C--:B0-----:R-:W-:Y:S02]  /*9e030*/  IADD3 R24, P6, R12, R2.reuse, RZ ;  /* 0x000000020c187210 */ /* 0x081fe40007fde0ff */
[----:B-1----:R-:W-:Y:S01]  /*9e040*/  IADD3 R8, P5, R28, R2, RZ ;  /* 0x000000021c087210 */ /* 0x002fe20007fbe0ff */
[C---:B------:R-:W-:Y:S01]  /*9e050*/  IMAD R12, R16.reuse, 0x15e, RZ ;  /* 0x0000015e100c7824 */ /* 0x040fe200078e02ff */
        /* <DEDUP_REMOVED lines=108> */
[-C--:B-1----:R-:W-:Y:S01]  /*9e720*/  IADD3 R8, P5, R28, R2.reuse, RZ ;  /* 0x000000021c087210 */ /* 0x082fe20007fbe0ff */
[C---:B------:R-:W-:Y:S01]  /*9e730*/  IMAD R12, R16.reuse, 0x18a, RZ ;  /* 0x0000018a100c7824 */ /* 0x040fe200078e02ff */
[-C--:B------:R-:W-:Y:S01]  /*9e740*/  LEA.HI.X.SX32 R25, R27, R3.reuse, 0x1, P6 ;  /* 0x000000031b197211 */ /* 0x080fe200030f0eff */
[C---:B------:R-:W-:Y:S01]  /*9e750*/  IMAD R28, R16.reuse, 0x18c, RZ ;  /* 0x0000018c101c7824 */ /* 0x040fe200078e02ff */
[----:B------:R-:W-:Y:S01]  /*9e760*/  LEA.HI.X.SX32 R9, R13, R3, 0x1, P5 ;  /* 0x000000030d097211 */ /* 0x000fe200028f0eff */
[----:B------:R-:W-:Y:S02]  /*9e770*/  IMAD R27, R16, 0xc6, RZ ;  /* 0x000000c6101b7824 */ /* 0x000fe400078e02ff */
[----:B------:R0:W-:Y:S04]  /*9e780*/  STL.64 [R1+0x390], R24 ;  /* 0x0003901801007387 */ /* 0x0001e80000100a00 */
[----:B------:R1:W-:Y:S01]  /*9e790*/  STL.64 [R1+0x388], R8 ;  /* 0x0003880801007387 */ /* 0x0003e20000100a00 */
[----:B0-----:R-:W-:-:S02]  /*9e7a0*/  IADD3 R24, P6, R12, R2, RZ ;  /* 0x000000020c187210 */ /* 0x001fc40007fde0ff */
[----:B------:R-:W-:Y:S01]  /*9e7b0*/  IADD3 R12, P5, R28, R2, RZ ;  /* 0x000000021c0c7210 */ /* 0x000fe20007fbe0ff */
[----:B-1----:R-:W-:-:S03]  /*9e7c0*/  IMAD R8, R16, 0xc5, RZ ;  /* 0x000000c510087824 */ /* 0x002fc600078e02ff */
[-C--:B------:R-:W-:Y:S01]  /*9e7d0*/  LEA.HI.X.SX32 R13, R27, R3.reuse, 0x1, P5 ;  /* 0x000000031b0d7211 */ /* 0x080fe200028f0eff */
[----:B------:R-:W-:Y:S01]  /*9e7e0*/  IMAD R9, R16, 0x18e, RZ ;  /* 0x0000018e10097824 */ /* 0x000fe200078e02ff */
[-C--:B------:R-:W-:Y:S01]  /*9e7f0*/  LEA.HI.X.SX32 R25, R8, R3.reuse, 0x1, P6 ;  /* 0x0000000308197211 */ /* 0x080fe200030f0eff */
[C---:B------:R-:W-:Y:S02]  /*9e800*/  IMAD R28, R16.reuse, 0x190, RZ ;  /* 0x00000190101c7824 */ /* 0x040fe400078e02ff */
[----:B------:R0:W-:Y:S01]  /*9e810*/  STL.64 [R1+0x378], R12 ;  /* 0x0003780c01007387 */ /* 0x0001e20000100a00 */
[----:B------:R-:W-:Y:S01]  /*9e820*/  IMAD R26, R16, 0xc7, RZ ;  /* 0x000000c7101a7824 */ /* 0x000fe200078e02ff */
[----:B------:R-:W-:Y:S02]  /*9e830*/  IADD3 R8, P6, R9, R2, RZ ;  /* 0x0000000209087210 */ /* 0x000fe40007fde0ff */
[----:B------:R1:W-:Y:S02]  /*9e840*/  STL.64 [R1+0x380], R24 ;  /* 0x0003801801007387 */ /* 0x0003e40000100a00 */
[----:B------:R-:W-:-:S02]  /*9e850*/  LEA.HI.X.SX32 R9, R26, R3, 0x1, P6 ;  /* 0x000000031a097211 */ /* 0x000fc400030f0eff */
[----:B0-----:R-:W-:Y:S01]  /*9e860*/  IADD3 R12, P5, R28, R2, RZ ;  /* 0x000000021c0c7210 */ /* 0x001fe20007fbe0ff */
[C---:B-1----:R-:W-:Y:S02]  /*9e870*/  IMAD R25, R16.reuse, 0xc8, RZ ;  /* 0x000000c810197824 */ /* 0x042fe400078e02ff */
[----:B------:R0:W-:Y:S01]  /*9e880*/  STL.64 [R1+0x370], R8 ;  /* 0x0003700801007387 */ /* 0x0001e20000100a00 */
[----:B------:R-:W-:Y:S02]  /*9e890*/  IMAD R27, R16, 0x192, RZ ;  /* 0x00000192101b7824 */ /* 0x000fe400078e02ff */
[----:B------:R-:W-:-:S03]  /*9e8a0*/  LEA.HI.X.SX32 R13, R25, R3, 0x1, P5 ;  /* 0x00000003190d7211 */ /* 0x000fc600028f0eff */
[----:B------:R-:W-:Y:S01]  /*9e8b0*/  IADD3 R26, P6, R27, R2, RZ ;  /* 0x000000021b1a7210 */ /* 0x000fe20007fde0ff */
[----:B0-----:R-:W2:Y:S04]  /*9e8c0*/  LDL.LU.64 R8, [R1+0x2338] ;  /* 0x0023380001087983 */ /* 0x001ea80000300a00 */
[----:B------:R0:W-:Y:S01]  /*9e8d0*/  STL.64 [R1+0x368], R12 ;  /* 0x0003680c01007387 */ /* 0x0001e20000100a00 */
[C---:B------:R-:W-:Y:S02]  /*9e8e0*/  IMAD R28, R16.reuse, 0x194, RZ ;  /* 0x00000194101c7824 */ /* 0x040fe400078e02ff */
[C---:B0-----:R-:W-:Y:S02]  /*9e8f0*/  IMAD R12, R16.reuse, 0xc9, RZ ;  /* 0x000000c9100c7824 */ /* 0x041fe400078e02ff */
[----:B------:R-:W-:-:S03]  /*9e900*/  IMAD R13, R16, 0x196, RZ ;  /* 0x00000196100d7824 */ /* 0x000fc600078e02ff */
[----:B------:R-:W-:Y:S02]  /*9e910*/  LEA.HI.X.SX32 R27, R12, R3, 0x1, P6 ;  /* 0x000000030c1b7211 */ /* 0x000fe400030f0eff */
[----:B------:R-:W-:-:S03]  /*9e920*/  IADD3 R24, P5, R28, R2, RZ ;  /* 0x000000021c187210 */ /* 0x000fc60007fbe0ff */
[----:B------:R0:W-:Y:S01]  /*9e930*/  STL.64 [R1+0x360], R26 ;  /* 0x0003601a01007387 */ /* 0x0001e20000100a00 */
[----:B------:R-:W-:Y:S02]  /*9e940*/  IADD3 R12, P6, R13, R2, RZ ;  /* 0x000000020d0c7210 */ /* 0x000fe40007fde0ff */
[----:B------:R-:W-:Y:S01]  /*9e950*/  LEA.HI.X.SX32 R25, R29, R3, 0x1, P5 ;  /* 0x000000031d197211 */ /* 0x000fe200028f0eff */
[----:B0-----:R-:W-:-:S04]  /*9e960*/  IMAD R26, R16, 0xcb, RZ ;  /* 0x000000cb101a7824 */ /* 0x001fc800078e02ff */
[----:B------:R-:W-:Y:S01]  /*9e970*/  STL.64 [R1+0x358], R24 ;  /* 0x0003581801007387 */ /* 0x000fe20000100a00 */
[----:B------:R-:W-:-:S05]  /*9e980*/  LEA.HI.X.SX32 R13, R26, R3, 0x1, P6 ;  /* 0x000000031a0d7211 */ /* 0x000fca00030f0eff */
[----:B------:R0:W-:Y:S04]  /*9e990*/  STL.64 [R1+0x350], R12 ;  /* 0x0003500c01007387 */ /* 0x0001e80000100a00 */
[----:B0-----:R-:W3:Y:S01]  /*9e9a0*/  LDL.LU.64 R12, [R1+0x2330] ;  /* 0x00233000010c7983 */ /* 0x001ee20000300a00 */
[C---:B------:R-:W-:Y:S02]  /*9e9b0*/  IMAD R28, R16.reuse, 0x198, RZ ;  /* 0x00000198101c7824 */ /* 0x040fe400078e02ff */
[----:B------:R-:W-:-:S03]  /*9e9c0*/  IMAD R24, R16, 0xcc, RZ ;  /* 0x000000cc10187824 */ /* 0x000fc600078e02ff */
[----:B------:R-:W-:Y:S01]  /*9e9d0*/  IADD3 R28, P5, R28, R2, RZ ;  /* 0x000000021c1c7210 */ /* 0x000fe20007fbe0ff */
[----:B------:R-:W-:-:S03]  /*9e9e0*/  IMAD R27, R16, 0x19a, RZ ;  /* 0x0000019a101b7824 */ /* 0x000fc600078e02ff */
[----:B------:R-:W-:Y:S02]  /*9e9f0*/  LEA.HI.X.SX32 R29, R24, R3, 0x1, P5 ;  /* 0x00000003181d7211 */ /* 0x000fe400028f0eff */
[----:B------:R-:W-:-:S03]  /*9ea00*/  IADD3 R26, P6, R27, R2, RZ ;  /* 0x000000021b1a7210 */ /* 0x000fc60007fde0ff */
[----:B------:R0:W-:Y:S01]  /*9ea10*/  STL.64 [R1+0x348], R28 ;  /* 0x0003481c01007387 */ /* 0x0001e20000100a00 */
[C---:B------:R-:W-:Y:S02]  /*9ea20*/  IMAD R25, R16.reuse, 0x19c, RZ ;  /* 0x0000019c10197824 */ /* 0x040fe400078e02ff */
[C---:B0-----:R-:W-:Y:S02]  /*9ea30*/  IMAD R29, R16.reuse, 0xcd, RZ ;  /* 0x000000cd101d7824 */ /* 0x041fe400078e02ff */
[----:B------:R-:W-:-:S03]  /*9ea40*/  IMAD R28, R16, 0x19e, RZ ;  /* 0x0000019e101c7824 */ /* 0x000fc600078e02ff */
[----:B------:R-:W-:Y:S02]  /*9ea50*/  LEA.HI.X.SX32 R27, R29, R3, 0x1, P6 ;  /* 0x000000031d1b7211 */ /* 0x000fe400030f0eff */
[----:B------:R-:W-:-:S03]  /*9ea60*/  IADD3 R24, P5, R25, R2, RZ ;  /* 0x0000000219187210 */ /* 0x000fc60007fbe0ff */
[----:B------:R0:W-:Y:S01]  /*9ea70*/  STL.64 [R1+0x340], R26 ;  /* 0x0003401a01007387 */ /* 0x0001e20000100a00 */
[----:B------:R-:W-:Y:S01]  /*9ea80*/  IMAD R29, R16, 0x1a0, RZ ;  /* 0x000001a0101d7824 */ /* 0x000fe200078e02ff */
[----:B0-----:R-:W-:Y:S01]  /*9ea90*/  IADD3 R26, P6, R28, R2, RZ ;  /* 0x000000021c1a7210 */ /* 0x001fe20007fde0ff */
[----:B------:R-:W-:-:S05]  /*9eaa0*/  IMAD R28, R16, 0xcf, RZ ;  /* 0x000000cf101c7824 */ /* 0x000fca00078e02ff */
[-C--:B------:R-:W-:Y:S01]  /*9eab0*/  LEA.HI.X.SX32 R27, R28, R3.reuse, 0x1, P6 ;  /* 0x000000031c1b7211 */ /* 0x080fe200030f0eff */
[C---:B------:R-:W-:Y:S01]  /*9eac0*/  IMAD R28, R16.reuse, 0xd1, RZ ;  /* 0x000000d1101c7824 */ /* 0x040fe200078e02ff */
[----:B---3--:R-:W-:Y:S01]  /*9ead0*/  LEA.HI.X.SX32 R25, R13, R3, 0x1, P5 ;  /* 0x000000030d197211 */ /* 0x008fe200028f0eff */
[----:B------:R-:W-:-:S04]  /*9eae0*/  IMAD R13, R16, 0x1a2, RZ ;  /* 0x000001a2100d7824 */ /* 0x000fc800078e02ff */
[----:B------:R0:W-:Y:S04]  /*9eaf0*/  STL.64 [R1+0x338], R24 ;  /* 0x0003381801007387 */ /* 0x0001e80000100a00 */
[----:B------:R1:W-:Y:S01]  /*9eb00*/  STL.64 [R1+0x330], R26 ;  /* 0x0003301a01007387 */ /* 0x0003e20000100a00 */
[-C--:B0-----:R-:W-:Y:S02]  /*9eb10*/  IADD3 R24, P5, R29, R2.reuse, RZ ;  /* 0x000000021d187210 */ /* 0x081fe40007fbe0ff */
[----:B-1----:R-:W-:Y:S01]  /*9eb20*/  IADD3 R26, P6, R13, R2, RZ ;  /* 0x000000020d1a7210 */ /* 0x002fe20007fde0ff */
[----:B------:R-:W-:Y:S01]  /*9eb30*/  IMAD R13, R16, 0x1a4, RZ ;  /* 0x000001a4100d7824 */ /* 0x000fe200078e02ff */
[-C--:B--2---:R-:W-:Y:S01]  /*9eb40*/  LEA.HI.X.SX32 R25, R8, R3.reuse, 0x1, P5 ;  /* 0x0000000308197211 */ /* 0x084fe200028f0eff */
[----:B------:R-:W-:Y:S01]  /*9eb50*/  IMAD R8, R16, 0x1a6, RZ ;  /* 0x000001a610087824 */ /* 0x000fe200078e02ff */
[----:B------:R-:W-:Y:S01]  /*9eb60*/  LEA.HI.X.SX32 R27, R28, R3, 0x1, P6 ;  /* 0x000000031c1b7211 */ /* 0x000fe200030f0eff */
[----:B------:R-:W-:-:S02]  /*9eb70*/  IMAD R29, R16, 0xd3, RZ ;  /* 0x000000d3101d7824 */ /* 0x000fc400078e02ff */
[----:B------:R0:W-:Y:S04]  /*9eb80*/  STL.64 [R1+0x328], R24 ;  /* 0x0003281801007387 */ /* 0x0001e80000100a00 */
[----:B------:R1:W-:Y:S01]  /*9eb90*/  STL.64 [R1+0x320], R26 ;  /* 0x0003201a01007387 */ /* 0x0003e20000100a00 */
[-C--:B0-----:R-:W-:Y:S02]  /*9eba0*/  IADD3 R24, P5, R13, R2.reuse, RZ ;  /* 0x000000020d187210 */ /* 0x081fe40007fbe0ff */
[----:B-1----:R-:W-:Y:S02]  /*9ebb0*/  IADD3 R26, P6, R8, R2, RZ ;  /* 0x00000002081a7210 */ /* 0x002fe40007fde0ff */
[-C--:B------:R-:W-:Y:S02]  /*9ebc0*/  LEA.HI.X.SX32 R25, R12, R3.reuse, 0x1, P5 ;  /* 0x000000030c197211 */ /* 0x080fe400028f0eff */
[----:B------:R-:W-:-:S03]  /*9ebd0*/  LEA.HI.X.SX32 R27, R29, R3, 0x1, P6 ;  /* 0x000000031d1b7211 */ /* 0x000fc600030f0eff */
[----:B------:R-:W-:Y:S04]  /*9ebe0*/  STL.64 [R1+0x318], R24 ;  /* 0x0003181801007387 */ /* 0x000fe80000100a00 */
[----:B------:R0:W-:Y:S04]  /*9ebf0*/  STL.64 [R1+0x310], R26 ;  /* 0x0003101a01007387 */ /* 0x0001e80000100a00 */
[----:B0-----:R-:W2:Y:S01]  /*9ec00*/  LDL.LU.64 R26, [R1+0x2328] ;  /* 0x00232800011a7983 */ /* 0x001ea20000300a00 */
[C---:B------:R-:W-:Y:S02]  /*9ec10*/  IMAD R13, R16.reuse, 0x1a8, RZ ;  /* 0x000001a8100d7824 */ /* 0x040fe400078e02ff */
[----:B------:R-:W-:-:S03]  /*9ec20*/  IMAD R24, R16, 0xd4, RZ ;  /* 0x000000d410187824 */ /* 0x000fc600078e02ff */
[----:B------:R-:W-:Y:S01]  /*9ec30*/  IADD3 R12, P5, R13, R2, RZ ;  /* 0x000000020d0c7210 */ /* 0x000fe20007fbe0ff */
[----:B------:R-:W-:-:S03]  /*9ec40*/  IMAD R28, R16, 0x1aa, RZ ;  /* 0x000001aa101c7824 */ /* 0x000fc600078e02ff */
[----:B------:R-:W-:Y:S01]  /*9ec50*/  LEA.HI.X.SX32 R13, R24, R3, 0x1, P5 ;  /* 0x00000003180d7211 */ /* 0x000fe200028f0eff */
[----:B------:R-:W-:Y:S01]  /*9ec60*/  IMAD R25, R16, 0x1ac, RZ ;  /* 0x000001ac10197824 */ /* 0x000fe200078e02ff */
[----:B------:R-:W-:-:S03]  /*9ec70*/  IADD3 R28, P6, R28, R2, RZ ;  /* 0x000000021c1c7210 */ /* 0x000fc60007fde0ff */
[----:B------:R0:W-:Y:S01]  /*9ec80*/  STL.64 [R1+0x308], R12 ;  /* 0x0003080c01007387 */ /* 0x0001e20000100a00 */
[----:B------:R-:W-:Y:S01]  /*9ec90*/  IADD3 R24, P5, R25, R2, RZ ;  /* 0x0000000219187210 */ /* 0x000fe20007fbe0ff */
[----:B0-----:R-:W-:-:S05]  /*9eca0*/  IMAD R12, R16, 0xd5, RZ ;  /* 0x000000d5100c7824 */ /* 0x001fca00078e02ff */
[-C--:B------:R-:W-:Y:S01]  /*9ecb0*/  LEA.HI.X.SX32 R29, R12, R3.reuse, 0x1, P6 ;  /* 0x000000030c1d7211 */ /* 0x080fe200030f0eff */
[----:B------:R-:W-:Y:S01]  /*9ecc0*/  IMAD R13, R16, 0x1ae, RZ ;  /* 0x000001ae100d7824 */ /* 0x000fe200078e02ff */
[----:B------:R-:W-:-:S03]  /*9ecd0*/  LEA.HI.X.SX32 R25, R9, R3, 0x1, P5 ;  /* 0x0000000309197211 */ /* 0x000fc600028f0eff */
[----:B------:R0:W-:Y:S01]  /*9ece0*/  STL.64 [R1+0x300], R28 ;  /* 0x0003001c01007387 */ /* 0x0001e20000100a00 */
[----:B------:R-:W-:-:S03]  /*9ecf0*/  IADD3 R12, P6, R13, R2, RZ ;  /* 0x000000020d0c7210 */ /* 0x000fc60007fde0ff */
[----:B------:R1:W-:Y:S01]  /*9ed00*/  STL.64 [R1+0x2f8], R24 ;  /* 0x0002f81801007387 */ /* 0x0003e20000100a00 */
[C---:B0-----:R-:W-:Y:S02]  /*9ed10*/  IMAD R29, R16.reuse, 0x1b0, RZ ;  /* 0x000001b0101d7824 */ /* 0x041fe400078e02ff */
[----:B------:R-:W-:-:S03]  /*9ed20*/  IMAD R28, R16, 0xd7, RZ ;  /* 0x000000d7101c7824 */ /* 0x000fc600078e02ff */
[----:B-1----:R-:W-:Y:S01]  /*9ed30*/  IADD3 R24, P5, R29, R2, RZ ;  /* 0x000000021d187210 */ /* 0x002fe20007fbe0ff */
[----:B------:R-:W-:Y:S01]  /*9ed40*/  IMAD R9, R16, 0x1b2, RZ ;  /* 0x000001b210097824 */ /* 0x000fe200078e02ff */
[----:B------:R-:W-:-:S05]  /*9ed50*/  LEA.HI.X.SX32 R13, R28, R3, 0x1, P6 ;  /* 0x000000031c0d7211 */ /* 0x000fca00030f0eff */
[----:B------:R0:W-:Y:S04]  /*9ed60*/  STL.64 [R1+0x2f0], R12 ;  /* 0x0002f00c01007387 */ /* 0x0001e80000100a00 */
[----:B------:R-:W-:Y:S01]  /*9ed70*/  STL.64 [R1+0x22d8], R8 ;  /* 0x0022d80801007387 */ /* 0x000fe20000100a00 */
[----:B0-----:R-:W-:Y:S02]  /*9ed80*/  IADD3 R12, P6, R9, R2, RZ ;  /* 0x00000002090c7210 */ /* 0x001fe40007fde0ff */
[----:B--2---:R-:W-:-:S05]  /*9ed90*/  LEA.HI.X.SX32 R25, R27, R3, 0x1, P5 ;  /* 0x000000031b197211 */ /* 0x004fca00028f0eff */
[----:B------:R0:W-:Y:S04]  /*9eda0*/  STL.64 [R1+0x2e8], R24 ;  /* 0x0002e81801007387 */ /* 0x0001e80000100a00 */
[----:B0-----:R-:W2:Y:S01]  /*9edb0*/  LDL.LU.64 R24, [R1+0x2320] ;  /* 0x0023200001187983 */ /* 0x001ea20000300a00 */
[----:B------:R-:W-:-:S05]  /*9edc0*/  IMAD R27, R16, 0xd9, RZ ;  /* 0x000000d9101b7824 */ /* 0x000fca00078e02ff */
[----:B------:R-:W-:-:S05]  /*9edd0*/  LEA.HI.X.SX32 R13, R27, R3, 0x1, P6 ;  /* 0x000000031b0d7211 */ /* 0x000fca00030f0eff */
[----:B------:R0:W-:Y:S04]  /*9ede0*/  STL.64 [R1+0x2e0], R12 ;  /* 0x0002e00c01007387 */ /* 0x0001e80000100a00 */
[----:B0-----:R-:W3:Y:S01]  /*9edf0*/  LDL.LU.64 R12, [R1+0x2318] ;  /* 0x00231800010c7983 */ /* 0x001ee20000300a00 */
[----:B------:R-:W-:-:S05]  /*9ee00*/  IMAD R28, R16, 0x1b4, RZ ;  /* 0x000001b4101c7824 */ /* 0x000fca00078e02ff */
[-C--:B------:R-:W-:Y:S01]  /*9ee10*/  IADD3 R8, P5, R28, R2.reuse, RZ ;  /* 0x000000021c087210 */ /* 0x080fe20007fbe0ff */
[C---:B------:R-:W-:Y:S02]  /*9ee20*/  IMAD R28, R16.reuse, 0x1b6, RZ ;  /* 0x000001b6101c7824 */ /* 0x040fe400078e02ff */
[----:B------:R-:W-:Y:S01]  /*9ee30*/  IMAD R27, R16, 0x1b8, RZ ;  /* 0x000001b8101b7824 */ /* 0x000fe200078e02ff */
[----:B------:R-:W-:Y:S01]  /*9ee40*/  LEA.HI.X.SX32 R9, R26, R3, 0x1, P5 ;  /* 0x000000031a097211 */ /* 0x000fe200028f0eff */
[----:B------:R-:W-:Y:S01]  /*9ee50*/  IMAD R26, R16, 0xdb, RZ ;  /* 0x000000db101a7824 */ /* 0x000fe200078e02ff */
[----:B------:R-:W-:-:S03]  /*9ee60*/  IADD3 R28, P6, R28, R2, RZ ;  /* 0x000000021c1c7210 */ /* 0x000fc60007fde0ff */
[----:B------:R0:W-:Y:S01]  /*9ee70*/  STL.64 [R1+0x2d8], R8 ;  /* 0x0002d80801007387 */ /* 0x0001e20000100a00 */
[----:B------:R-:W-:Y:S01]  /*9ee80*/  LEA.HI.X.SX32 R29, R26, R3, 0x1, P6 ;  /* 0x000000031a1d7211 */ /* 0x000fe200030f0eff */
[C---:B------:R-:W-:Y:S01]  /*9ee90*/  IMAD R26, R16.reuse, 0x1bc, RZ ;  /* 0x000001bc101a7824 */ /* 0x040fe200078e02ff */
[-C--:B0-----:R-:W-:Y:S01]  /*9eea0*/  IADD3 R8, P5, R27, R2.reuse, RZ ;  /* 0x000000021b087210 */ /* 0x081fe20007fbe0ff */
[C---:B------:R-:W-:Y:S02]  /*9eeb0*/  IMAD R27, R16.reuse, 0x1ba, RZ ;  /* 0x000001ba101b7824 */ /* 0x040fe400078e02ff */
[----:B------:R0:W-:Y:S03]  /*9eec0*/  STL.64 [R1+0x2d0], R28 ;  /* 0x0002d01c01007387 */ /* 0x0001e60000100a00 */
[----:B0-----:R-:W-:Y:S01]  /*9eed0*/  IADD3 R28, P6, R27, R2, RZ ;  /* 0x000000021b1c7210 */ /* 0x001fe20007fde0ff */
[----:B------:R-:W-:-:S02]  /*9eee0*/  IMAD R15, R16, 0x1dc, RZ ;  /* 0x000001dc100f7824 */ /* 0x000fc400078e02ff */
[C---:B------:R-:W-:Y:S01]  /*9eef0*/  IMAD R10, R16.reuse, 0x1e2, RZ ;  /* 0x000001e2100a7824 */ /* 0x040fe200078e02ff */
[----:B--2---:R-:W-:Y:S01]  /*9ef00*/  LEA.HI.X.SX32 R9, R25, R3, 0x1, P5 ;  /* 0x0000000319097211 */ /* 0x004fe200028f0eff */
[----:B------:R-:W-:-:S04]  /*9ef10*/  IMAD R25, R16, 0xdd, RZ ;  /* 0x000000dd10197824 */ /* 0x000fc800078e02ff */
[----:B------:R0:W-:Y:S01]  /*9ef20*/  STL.64 [R1+0x2c8], R8 ;  /* 0x0002c80801007387 */ /* 0x0001e20000100a00 */
[----:B------:R-:W-:Y:S01]  /*9ef30*/  LEA.HI.X.SX32 R29, R25, R3, 0x1, P6 ;  /* 0x00000003191d7211 */ /* 0x000fe200030f0eff */
[----:B------:R-:W-:Y:S01]  /*9ef40*/  IMAD R25, R16, 0x1c0, RZ ;  /* 0x000001c010197824 */ /* 0x000fe200078e02ff */
[----:B0-----:R-:W-:Y:S01]  /*9ef50*/  IADD3 R8, P5, R26, R2, RZ ;  /* 0x000000021a087210 */ /* 0x001fe20007fbe0ff */
[----:B------:R-:W-:-:S03]  /*9ef60*/  IMAD R26, R16, 0x1be, RZ ;  /* 0x000001be101a7824 */ /* 0x000fc600078e02ff */
[-C--:B------:R-:W-:Y:S01]  /*9ef70*/  LEA.HI.X.SX32 R9, R24, R3.reuse, 0x1, P5 ;  /* 0x0000000318097211 */ /* 0x080fe200028f0eff */
[----:B------:R-:W-:Y:S01]  /*9ef80*/  STL.64 [R1+0x2c0], R28 ;  /* 0x0002c01c01007387 */ /* 0x000fe20000100a00 */
[----:B------:R-:W-:Y:S01]  /*9ef90*/  IMAD R24, R16, 0xdf, RZ ;  /* 0x000000df10187824 */ /* 0x000fe200078e02ff */
[-C--:B------:R-:W-:Y:S02]  /*9efa0*/  IADD3 R26, P6, R26, R2.reuse, RZ ;  /* 0x000000021a1a7210 */ /* 0x080fe40007fde0ff */
[----:B------:R0:W-:Y:S02]  /*9efb0*/  STL.64 [R1+0x2b8], R8 ;  /* 0x0002b80801007387 */ /* 0x0001e40000100a00 */
[----:B------:R-:W-:Y:S01]  /*9efc0*/  LEA.HI.X.SX32 R27, R24, R3, 0x1, P6 ;  /* 0x00000003181b7211 */ /* 0x000fe200030f0eff */
[C---:B------:R-:W-:Y:S01]  /*9efd0*/  IMAD R24, R16.reuse, 0x1c4, RZ ;  /* 0x000001c410187824 */ /* 0x040fe200078e02ff */
[----:B0-----:R-:W-:Y:S01]  /*9efe0*/  IADD3 R8, P5, R25, R2, RZ ;  /* 0x0000000219087210 */ /* 0x001fe20007fbe0ff */
[----:B------:R-:W-:-:S03]  /*9eff0*/  IMAD R25, R16, 0x1c2, RZ ;  /* 0x000001c210197824 */ /* 0x000fc600078e02ff */
[----:B------:R-:W-:Y:S01]  /*9f000*/  LEA.HI.X.SX32 R9, R23, R3, 0x1, P5 ;  /* 0x0000000317097211 */ /* 0x000fe200028f0eff */
[----:B------:R0:W-:Y:S01]  /*9f010*/  STL.64 [R1+0x2b0], R26 ;  /* 0x0002b01a01007387 */ /* 0x0001e20000100a00 */
[----:B------:R-:W-:-:S03]  /*9f020*/  IMAD R23, R16, 0xe1, RZ ;  /* 0x000000e110177824 */ /* 0x000fc600078e02ff */
[----:B------:R1:W-:Y:S01]  /*9f030*/  STL.64 [R1+0x2a8], R8 ;  /* 0x0002a80801007387 */ /* 0x0003e20000100a00 */
[-C--:B0-----:R-:W-:Y:S02]  /*9f040*/  IADD3 R26, P6, R25, R2.reuse, RZ ;  /* 0x00000002191a7210 */ /* 0x081fe40007fde0ff */
[-C--:B-1----:R-:W-:Y:S01]  /*9f050*/  IADD3 R8, P5, R24, R2.reuse, RZ ;  /* 0x0000000218087210 */ /* 0x082fe20007fbe0ff */
[C---:B------:R-:W-:Y:S01]  /*9f060*/  IMAD R24, R16.reuse, 0x1c6, RZ ;  /* 0x000001c610187824 */ /* 0x040fe200078e02ff */
[-C--:B------:R-:W-:Y:S01]  /*9f070*/  LEA.HI.X.SX32 R27, R23, R3.reuse, 0x1, P6 ;  /* 0x00000003171b7211 */ /* 0x080fe200030f0eff */
[----:B------:R-:W-:Y:S01]  /*9f080*/  IMAD R23, R16, 0x1c8, RZ ;  /* 0x000001c810177824 */ /* 0x000fe200078e02ff */
[-C--:B------:R-:W-:Y:S01]  /*9f090*/  LEA.HI.X.SX32 R9, R22, R3.reuse, 0x1, P5 ;  /* 0x0000000316097211 */ /* 0x080fe200028f0eff */
[----:B------:R-:W-:Y:S01]  /*9f0a0*/  IMAD R22, R16, 0xe3, RZ ;  /* 0x000000e310167824 */ /* 0x000fe200078e02ff */
[-C--:B------:R-:W-:Y:S01]  /*9f0b0*/  IADD3 R24, P6, R24, R2.reuse, RZ ;  /* 0x0000000218187210 */ /* 0x080fe20007fde0ff */
[----:B------:R-:W-:Y:S04]  /*9f0c0*/  STL.64 [R1+0x2a0], R26 ;  /* 0x0002a01a01007387 */ /* 0x000fe80000100a00 */
[----:B------:R0:W-:Y:S01]  /*9f0d0*/  STL.64 [R1+0x298], R8 ;  /* 0x0002980801007387 */ /* 0x0001e20000100a00 */
        /* <DEDUP_REMOVED lines=11> */
[-C--:B------:R-:W-:Y:S02]  /*9f190*/  LEA.HI.X.SX32 R25, R21, R3.reuse, 0x1, P6 ;  /* 0x0000000315197211 */ /* 0x080fe400030f0eff */
[-C--:B------:R-:W-:Y:S01]  /*9f1a0*/  LEA.HI.X.SX32 R9, R19, R3.reuse, 0x1, P5 ;  /* 0x0000000313097211 */ /* 0x080fe200028f0eff */
[----:B------:R-:W-:Y:S01]  /*9f1b0*/  IMAD R19, R16, 0xe7, RZ ;  /* 0x000000e710137824 */ /* 0x000fe200078e02ff */
[-C--:B------:R-:W-:Y:S01]  /*9f1c0*/  IADD3 R22, P6, R22, R2.reuse, RZ ;  /* 0x0000000216167210 */ /* 0x080fe20007fde0ff */
[C---:B------:R-:W-:Y:S01]  /*9f1d0*/  IMAD R21, R16.reuse, 0x1d0, RZ ;  /* 0x000001d010157824 */ /* 0x040fe200078e02ff */
[----:B------:R-:W-:Y:S02]  /*9f1e0*/  STL.64 [R1+0x280], R24 ;  /* 0x0002801801007387 */ /* 0x000fe40000100a00 */
[----:B------:R-:W-:Y:S01]  /*9f1f0*/  LEA.HI.X.SX32 R23, R19, R3, 0x1, P6 ;  /* 0x0000000313177211 */ /* 0x000fe200030f0eff */
[C---:B------:R-:W-:Y:S01]  /*9f200*/  IMAD R19, R16.reuse, 0x1d4, RZ ;  /* 0x000001d410137824 */ /* 0x040fe200078e02ff */
[----:B------:R0:W-:Y:S02]  /*9f210*/  STL.64 [R1+0x218], R8 ;  /* 0x0002180801007387 */ /* 0x0001e40000100a00 */
[----:B0-----:R-:W-:Y:S01]  /*9f220*/  IADD3 R8, P5, R21, R2, RZ ;  /* 0x0000000215087210 */ /* 0x001fe20007fbe0ff */
[----:B------:R-:W-:-:S03]  /*9f230*/  IMAD R21, R16, 0x1d2, RZ ;  /* 0x000001d210157824 */ /* 0x000fc600078e02ff */
[-C--:B------:R-:W-:Y:S01]  /*9f240*/  LEA.HI.X.SX32 R9, R20, R3.reuse, 0x1, P5 ;  /* 0x0000000314097211 */ /* 0x080fe200028f0eff */
[C---:B------:R-:W-:Y:S01]  /*9f250*/  IMAD R20, R16.reuse, 0xe9, RZ ;  /* 0x000000e910147824 */ /* 0x040fe200078e02ff */
[-C--:B------:R-:W-:Y:S01]  /*9f260*/  IADD3 R26, P5, R19, R2.reuse, RZ ;  /* 0x00000002131a7210 */ /* 0x080fe20007fbe0ff */
[----:B------:R-:W-:Y:S01]  /*9f270*/  IMAD R19, R16, 0x1d6, RZ ;  /* 0x000001d610137824 */ /* 0x000fe200078e02ff */
[-C--:B------:R-:W-:Y:S02]  /*9f280*/  IADD3 R28, P6, R21, R2.reuse, RZ ;  /* 0x00000002151c7210 */ /* 0x080fe40007fde0ff */
[-C--:B------:R-:W-:Y:S02]  /*9f290*/  LEA.HI.X.SX32 R27, R18, R3.reuse, 0x1, P5 ;  /* 0x00000003121b7211 */ /* 0x080fe400028f0eff */
[----:B------:R-:W-:Y:S02]  /*9f2a0*/  LEA.HI.X.SX32 R29, R20, R3, 0x1, P6 ;  /* 0x00000003141d7211 */ /* 0x000fe400030f0eff */
[----:B------:R-:W-:Y:S01]  /*9f2b0*/  IADD3 R24, P6, R19, R2, RZ ;  /* 0x0000000213187210 */ /* 0x000fe20007fde0ff */
[C---:B------:R-:W-:Y:S01]  /*9f2c0*/  IMAD R19, R16.reuse, 0x1d8, RZ ;  /* 0x000001d810137824 */ /* 0x040fe200078e02ff */
[----:B------:R0:W-:Y:S01]  /*9f2d0*/  STL.64 [R1+0x198], R22 ;  /* 0x0001981601007387 */ /* 0x0001e20000100a00 */
[----:B------:R-:W-:-:S03]  /*9f2e0*/  IMAD R18, R16, 0xeb, RZ ;  /* 0x000000eb10127824 */ /* 0x000fc600078e02ff */
[----:B------:R-:W-:Y:S04]  /*9f2f0*/  STL.64 [R1+0x190], R8 ;  /* 0x0001900801007387 */ /* 0x000fe80000100a00 */
[----:B------:R-:W-:Y:S04]  /*9f300*/  STL.64 [R1+0x1d40], R28 ;  /* 0x001d401c01007387 */ /* 0x000fe80000100a00 */
[----:B------:R1:W-:Y:S01]  /*9f310*/  STL.64 [R1+0x1d48], R26 ;  /* 0x001d481a01007387 */ /* 0x0003e20000100a00 */
[----:B0-----:R-:W-:Y:S02]  /*9f320*/  IADD3 R22, P5, R19, R2, RZ ;  /* 0x0000000213167210 */ /* 0x001fe40007fbe0ff */
[----:B------:R-:W-:-:S02]  /*9f330*/  LEA.HI.X.SX32 R25, R18, R3, 0x1, P6 ;  /* 0x0000000312197211 */ /* 0x000fc400030f0eff */
[----:B------:R-:W-:Y:S01]  /*9f340*/  LEA.HI.X.SX32 R23, R14, R3, 0x1, P5 ;  /* 0x000000030e177211 */ /* 0x000fe200028f0eff */
[C---:B------:R-:W-:Y:S01]  /*9f350*/  IMAD R14, R16.reuse, 0xed, RZ ;  /* 0x000000ed100e7824 */ /* 0x040fe200078e02ff */
[----:B------:R-:W-:Y:S01]  /*9f360*/  IADD3 R18, P5, R15, R2, RZ ;  /* 0x000000020f127210 */ /* 0x000fe20007fbe0ff */
[----:B-1----:R-:W-:-:S03]  /*9f370*/  IMAD R27, R16, 0x1da, RZ ;  /* 0x000001da101b7824 */ /* 0x002fc600078e02ff */
[-C--:B------:R-:W-:Y:S02]  /*9f380*/  LEA.HI.X.SX32 R19, R11, R3.reuse, 0x1, P5 ;  /* 0x000000030b137211 */ /* 0x080fe400028f0eff */
[-C--:B------:R-:W-:Y:S01]  /*9f390*/  IADD3 R20, P6, R27, R2.reuse, RZ ;  /* 0x000000021b147210 */ /* 0x080fe20007fde0ff */
[----:B------:R-:W-:Y:S01]  /*9f3a0*/  IMAD R11, R16, 0xef, RZ ;  /* 0x000000ef100b7824 */ /* 0x000fe200078e02ff */
[-C--:B---3--:R-:W-:Y:S01]  /*9f3b0*/  IADD3 R12, P5, R12, R2.reuse, RZ ;  /* 0x000000020c0c7210 */ /* 0x088fe20007fbe0ff */
[----:B------:R-:W-:Y:S01]  /*9f3c0*/  IMAD R9, R16, 0xf0, RZ ;  /* 0x000000f010097824 */ /* 0x000fe200078e02ff */
[-C--:B------:R-:W-:Y:S02]  /*9f3d0*/  LEA.HI.X.SX32 R21, R14, R3.reuse, 0x1, P6 ;  /* 0x000000030e157211 */ /* 0x080fe400030f0eff */
[-C--:B------:R-:W-:Y:S01]  /*9f3e0*/  IADD3 R14, P6, R13, R2.reuse, RZ ;  /* 0x000000020d0e7210 */ /* 0x080fe20007fde0ff */
[----:B------:R-:W-:Y:S01]  /*9f3f0*/  STL.64 [R1+0x1d50], R24 ;  /* 0x001d501801007387 */ /* 0x000fe20000100a00 */
[-C--:B------:R-:W-:Y:S01]  /*9f400*/  LEA.HI.X.SX32 R13, R9, R3.reuse, 0x1, P5 ;  /* 0x00000003090d7211 */ /* 0x080fe200028f0eff */
[C---:B------:R-:W-:Y:S01]  /*9f410*/  IMAD R8, R16.reuse, 0x1e4, RZ ;  /* 0x000001e410087824 */ /* 0x040fe200078e02ff */
[----:B------:R-:W-:Y:S01]  /*9f420*/  LEA.HI.X.SX32 R15, R11, R3, 0x1, P6 ;  /* 0x000000030b0f7211 */ /* 0x000fe200030f0eff */
[----:B------:R-:W-:Y:S01]  /*9f430*/  STL [R1+0x2298], R27 ;  /* 0x0022981b01007387 */ /* 0x000fe20000100800 */
[----:B------:R-:W-:Y:S01]  /*9f440*/  IMAD R9, R16, 0xf1, RZ ;  /* 0x000000f110097824 */ /* 0x000fe200078e02ff */
[----:B------:R-:W-:-:S02]  /*9f450*/  IADD3 R10, P6, R10, R2, RZ ;  /* 0x000000020a0a7210 */ /* 0x000fc40007fde0ff */
[----:B------:R-:W-:Y:S01]  /*9f460*/  STL.64 [R1+0x1d58], R22 ;  /* 0x001d581601007387 */ /* 0x000fe20000100a00 */
[----:B------:R-:W-:-:S03]  /*9f470*/  IMAD R28, R16, 0xf2, RZ ;  /* 0x000000f2101c7824 */ /* 0x000fc600078e02ff */
[----:B------:R-:W-:Y:S01]  /*9f480*/  STL.64 [R1+0x1d60], R20 ;  /* 0x001d601401007387 */ /* 0x000fe20000100a00 */
[----:B------:R-:W-:-:S03]  /*9f490*/  LEA.HI.X.SX32 R11, R9, R3, 0x1, P6 ;  /* 0x00000003090b7211 */ /* 0x000fc600030f0eff */
[----:B------:R-:W-:Y:S01]  /*9f4a0*/  STL.64 [R1+0x1d68], R18 ;  /* 0x001d681201007387 */ /* 0x000fe20000100a00 */
[----:B------:R-:W-:-:S03]  /*9f4b0*/  IMAD R9, R16, 0x1e6, RZ ;  /* 0x000001e610097824 */ /* 0x000fc600078e02ff */
[----:B------:R0:W-:Y:S01]  /*9f4c0*/  STL.64 [R1+0x1d70], R14 ;  /* 0x001d700e01007387 */ /* 0x0001e20000100a00 */
[----:B------:R-:W-:Y:S01]  /*9f4d0*/  IMAD R29, R16, 0x1e8, RZ ;  /* 0x000001e8101d7824 */ /* 0x000fe200078e02ff */
[-C--:B0-----:R-:W-:Y:S02]  /*9f4e0*/  IADD3 R14, P5, R8, R2.reuse, RZ ;  /* 0x00000002080e7210 */ /* 0x081fe40007fbe0ff */
[----:B------:R-:W-:Y:S02]  /*9f4f0*/  IADD3 R8, P6, R9, R2, RZ ;  /* 0x0000000209087210 */ /* 0x000fe40007fde0ff */
[----:B------:R-:W-:Y:S01]  /*9f500*/  LEA.HI.X.SX32 R15, R28, R3, 0x1, P5 ;  /* 0x000000031c0f7211 */ /* 0x000fe200028f0eff */
[C---:B------:R-:W-:Y:S01]  /*9f510*/  IMAD R28, R16.reuse, 0xf3, RZ ;  /* 0x000000f3101c7824 */ /* 0x040fe200078e02ff */
[----:B------:R-:W-:Y:S01]  /*9f520*/  STL.64 [R1+0x1d78], R12 ;  /* 0x001d780c01007387 */ /* 0x000fe20000100a00 */
[----:B------:R-:W-:-:S03]  /*9f530*/  IMAD R18, R16, 0x1ea, RZ ;  /* 0x000001ea10127824 */ /* 0x000fc600078e02ff */
[----:B------:R-:W-:Y:S01]  /*9f540*/  LEA.HI.X.SX32 R9, R28, R3, 0x1, P6 ;  /* 0x000000031c097211 */ /* 0x000fe200030f0eff */
[----:B------:R0:W-:Y:S01]  /*9f550*/  STL [R1+0x1d98], R10 ;  /* 0x001d980a01007387 */ /* 0x0001e20000100800 */
[----:B------:R-:W-:-:S03]  /*9f560*/  IMAD R26, R16, 0xf5, RZ ;  /* 0x000000f5101a7824 */ /* 0x000fc600078e02ff */
[----:B------:R1:W-:Y:S04]  /*9f570*/  STL [R1+0x1d80], R11 ;  /* 0x001d800b01007387 */ /* 0x0003e80000100800 */
[----:B------:R-:W-:Y:S01]  /*9f580*/  STL.64 [R1+0x9a8], R14 ;  /* 0x0009a80e01007387 */ /* 0x000fe20000100a00 */
[-C--:B0-----:R-:W-:Y:S01]  /*9f590*/  IADD3 R10, P5, R29, R2.reuse, RZ ;  /* 0x000000021d0a7210 */ /* 0x081fe20007fbe0ff */
[C---:B------:R-:W-:Y:S02]  /*9f5a0*/  IMAD R29, R16.reuse, 0xf4, RZ ;  /* 0x000000f4101d7824 */ /* 0x040fe400078e02ff */
[----:B------:R0:W-:Y:S01]  /*9f5b0*/  STL.64 [R1+0x9a0], R8 ;  /* 0x0009a00801007387 */ /* 0x0001e20000100a00 */
[C---:B------:R-:W-:Y:S02]  /*9f5c0*/  IMAD R23, R16.reuse, 0x1ec, RZ ;  /* 0x000001ec10177824 */ /* 0x040fe400078e02ff */
[----:B-1----:R-:W-:Y:S01]  /*9f5d0*/  LEA.HI.X.SX32 R11, R29, R3, 0x1, P5 ;  /* 0x000000031d0b7211 */ /* 0x002fe200028f0eff */
[----:B------:R-:W-:Y:S01]  /*9f5e0*/  IMAD R28, R16, 0x1ee, RZ ;  /* 0x000001ee101c7824 */ /* 0x000fe200078e02ff */
[----:B0-----:R-:W-:-:S03]  /*9f5f0*/  IADD3 R8, P6, R18, R2, RZ ;  /* 0x0000000212087210 */ /* 0x001fc60007fde0ff */
[----:B------:R0:W-:Y:S01]  /*9f600*/  STL.64 [R1+0x9b8], R10 ;  /* 0x0009b80a01007387 */ /* 0x0001e20000100a00 */
[----:B------:R-:W-:-:S03]  /*9f610*/  LEA.HI.X.SX32 R9, R26, R3, 0x1, P6 ;  /* 0x000000031a097211 */ /* 0x000fc600030f0eff */
[----:B------:R-:W-:Y:S01]  /*9f620*/  STL [R1+0x2250], R23 ;  /* 0x0022501701007387 */ /* 0x000fe20000100800 */
[C---:B------:R-:W-:Y:S02]  /*9f630*/  IMAD R29, R16.reuse, 0xf6, RZ ;  /* 0x000000f6101d7824 */ /* 0x040fe400078e02ff */
[C---:B------:R-:W-:Y:S01]  /*9f640*/  IMAD R20, R16.reuse, 0x1f0, RZ ;  /* 0x000001f010147824 */ /* 0x040fe200078e02ff */
[----:B------:R1:W-:Y:S01]  /*9f650*/  STL.64 [R1+0x9b0], R8 ;  /* 0x0009b00801007387 */ /* 0x0003e20000100a00 */
[C---:B------:R-:W-:Y:S01]  /*9f660*/  IMAD R25, R16.reuse, 0xf7, RZ ;  /* 0x000000f710197824 */ /* 0x040fe200078e02ff */
[----:B0-----:R-:W-:Y:S01]  /*9f670*/  IADD3 R10, P5, R23, R2, RZ ;  /* 0x00000002170a7210 */ /* 0x001fe20007fbe0ff */
[----:B------:R-:W-:-:S03]  /*9f680*/  IMAD R26, R16, 0xf8, RZ ;  /* 0x000000f8101a7824 */ /* 0x000fc600078e02ff */
[-C--:B------:R-:W-:Y:S02]  /*9f690*/  LEA.HI.X.SX32 R11, R29, R3.reuse, 0x1, P5 ;  /* 0x000000031d0b7211 */ /* 0x080fe400028f0eff */
[-C--:B-1----:R-:W-:Y:S01]  /*9f6a0*/  IADD3 R8, P6, R28, R2.reuse, RZ ;  /* 0x000000021c087210 */ /* 0x082fe20007fde0ff */
[----:B------:R-:W-:Y:S01]  /*9f6b0*/  IMAD R24, R16, 0x1f2, RZ ;  /* 0x000001f210187824 */ /* 0x000fe200078e02ff */
[----:B------:R-:W-:Y:S02]  /*9f6c0*/  IADD3 R12, P5, R20, R2, RZ ;  /* 0x00000002140c7210 */ /* 0x000fe40007fbe0ff */
[-C--:B------:R-:W-:Y:S01]  /*9f6d0*/  LEA.HI.X.SX32 R9, R25, R3.reuse, 0x1, P6 ;  /* 0x0000000319097211 */ /* 0x080fe200030f0eff */
[----:B------:R-:W-:Y:S01]  /*9f6e0*/  STL [R1+0x223c], R28 ;  /* 0x00223c1c01007387 */ /* 0x000fe20000100800 */
[----:B------:R-:W-:Y:S01]  /*9f6f0*/  LEA.HI.X.SX32 R13, R26, R3, 0x1, P5 ;  /* 0x000000031a0d7211 */ /* 0x000fe200028f0eff */
[C---:B------:R-:W-:Y:S02]  /*9f700*/  IMAD R26, R16.reuse, 0xf9, RZ ;  /* 0x000000f9101a7824 */ /* 0x040fe400078e02ff */
[----:B------:R-:W-:Y:S01]  /*9f710*/  STL [R1+0x2238], R20 ;  /* 0x0022381401007387 */ /* 0x000fe20000100800 */
[----:B------:R-:W-:-:S03]  /*9f720*/  IMAD R29, R16, 0x1f4, RZ ;  /* 0x000001f4101d7824 */ /* 0x000fc600078e02ff */
[----:B------:R-:W-:Y:S04]  /*9f730*/  STL.64 [R1+0x9c8], R10 ;  /* 0x0009c80a01007387 */ /* 0x000fe80000100a00 */
[----:B------:R0:W-:Y:S01]  /*9f740*/  STL.64 [R1+0x9c0], R8 ;  /* 0x0009c00801007387 */ /* 0x0001e20000100a00 */
[----:B------:R-:W-:-:S03]  /*9f750*/  IMAD R19, R16, 0x1f6, RZ ;  /* 0x000001f610137824 */ /* 0x000fc600078e02ff */
[----:B------:R-:W-:Y:S01]  /*9f760*/  STL [R1+0x2240], R24 ;  /* 0x0022401801007387 */ /* 0x000fe20000100800 */
[----:B0-----:R-:W-:-:S03]  /*9f770*/  IADD3 R8, P6, R24, R2, RZ ;  /* 0x0000000218087210 */ /* 0x001fc60007fde0ff */
[----:B------:R0:W-:Y:S01]  /*9f780*/  STL.64 [R1+0x9d8], R12 ;  /* 0x0009d80c01007387 */ /* 0x0001e20000100a00 */
[----:B------:R-:W-:Y:S01]  /*9f790*/  LEA.HI.X.SX32 R9, R26, R3, 0x1, P6 ;  /* 0x000000031a097211 */ /* 0x000fe200030f0eff */
[----:B------:R-:W-:Y:S02]  /*9f7a0*/  IMAD R26, R16, 0xfa, RZ ;  /* 0x000000fa101a7824 */ /* 0x000fe400078e02ff */
[----:B------:R-:W-:Y:S01]  /*9f7b0*/  STL [R1+0x2254], R29 ;  /* 0x0022541d01007387 */ /* 0x000fe20000100800 */
[----:B0-----:R-:W-:-:S03]  /*9f7c0*/  IADD3 R12, P5, R29, R2, RZ ;  /* 0x000000021d0c7210 */ /* 0x001fc60007fbe0ff */
[----:B------:R0:W-:Y:S01]  /*9f7d0*/  STL.64 [R1+0x9d0], R8 ;  /* 0x0009d00801007387 */ /* 0x0001e20000100a00 */
[-C--:B------:R-:W-:Y:S01]  /*9f7e0*/  LEA.HI.X.SX32 R13, R26, R3.reuse, 0x1, P5 ;  /* 0x000000031a0d7211 */ /* 0x080fe200028f0eff */
[C---:B------:R-:W-:Y:S02]  /*9f7f0*/  IMAD R26, R16.reuse, 0xfb, RZ ;  /* 0x000000fb101a7824 */ /* 0x040fe400078e02ff */
[----:B------:R-:W-:Y:S01]  /*9f800*/  IMAD R21, R16, 0x1f8, RZ ;  /* 0x000001f810157824 */ /* 0x000fe200078e02ff */
[----:B0-----:R-:W-:Y:S01]  /*9f810*/  IADD3 R8, P6, R19, R2, RZ ;  /* 0x0000000213087210 */ /* 0x001fe20007fde0ff */
[----:B------:R-:W-:Y:S03]  /*9f820*/  STL.64 [R1+0x2248], R18 ;  /* 0x0022481201007387 */ /* 0x000fe60000100a00 */
[----:B------:R-:W-:Y:S01]  /*9f830*/  LEA.HI.X.SX32 R9, R26, R3, 0x1, P6 ;  /* 0x000000031a097211 */ /* 0x000fe200030f0eff */
[----:B------:R0:W-:Y:S01]  /*9f840*/  STL.64 [R1+0x9e8], R12 ;  /* 0x0009e80c01007387 */ /* 0x0001e20000100a00 */
[----:B------:R-:W-:-:S03]  /*9f850*/  IMAD R25, R16, 0x1fa, RZ ;  /* 0x000001fa10197824 */ /* 0x000fc600078e02ff */
[----:B------:R-:W-:Y:S01]  /*9f860*/  STL [R1+0x2258], R21 ;  /* 0x0022581501007387 */ /* 0x000fe20000100800 */
[----:B------:R-:W-:-:S03]  /*9f870*/  IADD3 R14, P5, R21, R2, RZ ;  /* 0x00000002150e7210 */ /* 0x000fc60007fbe0ff */
[----:B------:R1:W-:Y:S01]  /*9f880*/  STL.64 [R1+0x9e0], R8 ;  /* 0x0009e00801007387 */ /* 0x0003e20000100a00 */
[C---:B------:R-:W-:Y:S02]  /*9f890*/  IMAD R22, R16.reuse, 0xfd, RZ ;  /* 0x000000fd10167824 */ /* 0x040fe400078e02ff */
[C---:B------:R-:W-:Y:S01]  /*9f8a0*/  IMAD R26, R16.reuse, 0xfe, RZ ;  /* 0x000000fe101a7824 */ /* 0x040fe200078e02ff */
[----:B0-----:R-:W-:Y:S01]  /*9f8b0*/  IADD3 R12, P6, R25, R2, RZ ;  /* 0x00000002190c7210 */ /* 0x001fe20007fde0ff */
[C---:B------:R-:W-:Y:S02]  /*9f8c0*/  IMAD R27, R16.reuse, 0x1fe, RZ ;  /* 0x000001fe101b7824 */ /* 0x040fe400078e02ff */
[C---:B-1----:R-:W-:Y:S02]  /*9f8d0*/  IMAD R8, R16.reuse, 0xfc, RZ ;  /* 0x000000fc10087824 */ /* 0x042fe400078e02ff */
[----:B------:R-:W-:-:S03]  /*9f8e0*/  IMAD R9, R16, 0x1fc, RZ ;  /* 0x000001fc10097824 */ /* 0x000fc600078e02ff */
[-C--:B------:R-:W-:Y:S02]  /*9f8f0*/  LEA.HI.X.SX32 R15, R8, R3.reuse, 0x1, P5 ;  /* 0x00000003080f7211 */ /* 0x080fe400028f0eff */
[-C--:B------:R-:W-:Y:S01]  /*9f900*/  IADD3 R8, P5, R9, R2.reuse, RZ ;  /* 0x0000000209087210 */ /* 0x080fe20007fbe0ff */
[----:B------:R-:W-:Y:S01]  /*9f910*/  STL [R1+0x225c], R25 ;  /* 0x00225c1901007387 */ /* 0x000fe20000100800 */
[-C--:B------:R-:W-:Y:S02]  /*9f920*/  LEA.HI.X.SX32 R13, R22, R3.reuse, 0x1, P6 ;  /* 0x00000003160d7211 */ /* 0x080fe400030f0eff */
[----:B------:R-:W-:Y:S01]  /*9f930*/  LEA.HI.X.SX32 R9, R26, R3, 0x1, P5 ;  /* 0x000000031a097211 */ /* 0x000fe200028f0eff */
[----:B------:R0:W-:Y:S04]  /*9f940*/  STL.64 [R1+0x9f8], R14 ;  /* 0x0009f80e01007387 */ /* 0x0001e80000100a00 */
[----:B------:R1:W-:Y:S04]  /*9f950*/  STL.64 [R1+0x9f0], R12 ;  /* 0x0009f00c01007387 */ /* 0x0003e80000100a00 */
[----:B------:R2:W-:Y:S01]  /*9f960*/  STL.64 [R1+0xa08], R8 ;  /* 0x000a080801007387 */ /* 0x0005e20000100a00 */
[-C--:B0-----:R-:W-:Y:S01]  /*9f970*/  IADD3 R14, P6, R27, R2.reuse, RZ ;  /* 0x000000021b0e7210 */ /* 0x081fe20007fde0ff */
[C---:B------:R-:W-:Y:S01]  /*9f980*/  IMAD R27, R16.reuse, 0xff, RZ ;  /* 0x000000ff101b7824 */ /* 0x040fe200078e02ff */
[C---:B-1----:R-:W-:Y:S01]  /*9f990*/  LEA R12, P5, R16.reuse, R2, 0x9 ;  /* 0x00000002100c7211 */ /* 0x042fe200078a48ff */
[----:B------:R-:W-:-:S03]  /*9f9a0*/  IMAD R26, R16, 0x202, RZ ;  /* 0x00000202101a7824 */ /* 0x000fc600078e02ff */
[----:B------:R-:W-:Y:S02]  /*9f9b0*/  LEA.HI.X.SX32 R15, R27, R3, 0x1, P6 ;  /* 0x000000031b0f7211 */ /* 0x000fe400030f0eff */
[C---:B--2---:R-:W-:Y:S01]  /*9f9c0*/  SHF.L.U32 R8, R16.reuse, 0x8, RZ ;  /* 0x0000000810087819 */ /* 0x044fe200000006ff */
[----:B------:R-:W-:-:S03]  /*9f9d0*/  IMAD R9, R16, 0x204, RZ ;  /* 0x0000020410097824 */ /* 0x000fc600078e02ff */
[-C--:B------:R-:W-:Y:S01]  /*9f9e0*/  LEA.HI.X.SX32 R13, R8, R3.reuse, 0x1, P5 ;  /* 0x00000003080d7211 */ /* 0x080fe200028f0eff */
[----:B------:R0:W-:Y:S01]  /*9f9f0*/  STL.64 [R1+0xa00], R14 ;  /* 0x000a000e01007387 */ /* 0x0001e20000100a00 */
[C---:B------:R-:W-:Y:S02]  /*9fa00*/  IMAD R27, R16.reuse, 0x101, RZ ;  /* 0x00000101101b7824 */ /* 0x040fe400078e02ff */
[----:B------:R-:W-:Y:S01]  /*9fa10*/  IMAD R8, R16, 0x102, RZ ;  /* 0x0000010210087824 */ /* 0x000fe200078e02ff */
[----:B------:R1:W-:Y:S01]  /*9fa20*/  STL.64 [R1+0xa18], R12 ;  /* 0x000a180c01007387 */ /* 0x0003e20000100a00 */
[-C--:B0-----:R-:W-:Y:S01]  /*9fa30*/  IADD3 R14, P6, R26, R2.reuse, RZ ;  /* 0x000000021a0e7210 */ /* 0x081fe20007fde0ff */
[C---:B------:R-:W-:Y:S01]  /*9fa40*/  IMAD R26, R16.reuse, 0x206, RZ ;  /* 0x00000206101a7824 */ /* 0x040fe200078e02ff */
        /* <DEDUP_REMOVED lines=9> */
[C---:B------:R-:W-:Y:S01]  /*9fae0*/  IMAD R26, R16.reuse, 0x20a, RZ ;  /* 0x0000020a101a7824 */ /* 0x040fe200078e02ff */
        /* <DEDUP_REMOVED lines=78> */
[C---:B------:R-:W-:Y:S02]  /*9ffd0*/  IMAD R29, R16.reuse, 0x2cc, RZ ;  /* 0x000002cc101d7824 */ /* 0x040fe400078e02ff */
[C---:B------:R-:W-:Y:S01]  /*9ffe0*/  IMAD R28, R16.reuse, 0x2d4, RZ ;  /* 0x000002d4101c7824 */ /* 0x040fe200078e02ff */
[-C--:B0-----:R-:W-:Y:S01]  /*9fff0*/  IADD3 R14, P6, R27, R2.reuse, RZ ;  /* 0x000000021b0e7210 */ /* 0x081fe20007fde0ff */
[----:B------:R-:W-:Y:S01]  /*a0000*/  IMAD R27, R16, 0x22a, RZ ;  /* 0x0000022a101b7824 */ /* 0x000fe200078e02ff */
[----:B-1----:R-:W-:Y:S02]  /*a0010*/  IADD3 R12, P5, R9, R2, RZ ;  /* 0x00000002090c7210 */ /* 0x002fe40007fbe0ff */
[-C--:B------:R-:W-:Y:S01]  /*a0020*/  LEA.HI.X.SX32 R15, R22, R3.reuse, 0x1, P6 ;  /* 0x00000003160f7211 */ /* 0x080fe200030f0eff */
[----:B------:R-:W-:Y:S01]  /*a0030*/  IMAD R9, R16, 0x22c, RZ ;  /* 0x0000022c10097824 */ /* 0x000fe200078e02ff */
[----:B------:R-:W-:Y:S01]  /*a0040*/  LEA.HI.X.SX32 R13, R8, R3, 0x1, P5 ;  /* 0x00000003080d7211 */ /* 0x000fe200028f0eff */
[----:B------:R-:W-:Y:S01]  /*a0050*/  STL.64 [R1+0x2310], R28 ;  /* 0x0023101c01007387 */ /* 0x000fe20000100a00 */
[----:B------:R-:W-:-:S03]  /*a0060*/  IMAD R22, R16, 0x115, RZ ;  /* 0x0000011510167824 */ /* 0x000fc600078e02ff */
        /* <DEDUP_REMOVED lines=25> */
[-C--:B-1----:R-:W-:Y:S02]  /*a0200*/  IADD3 R12, P5, R9, R2.reuse, RZ ;  /* 0x00000002090c7210 */ /* 0x082fe40007fbe0ff */
        /* <DEDUP_REMOVED lines=10> */
[-C--:B------:R-:W-:Y:S02]  /*a02b0*/  LEA.HI.X.SX32 R15, R11, R3.reuse, 0x1, P6 ;  /* 0x000000030b0f7211 */ /* 0x080fe400030f0eff */
[----:B------:R-:W-:Y:S01]  /*a02c0*/  LEA.HI.X.SX32 R13, R27, R3, 0x1, P5 ;  /* 0x000000031b0d7211 */ /* 0x000fe200028f0eff */
[C---:B------:R-:W-:Y:S02]  /*a02d0*/  IMAD R22, R16.reuse, 0x23a, RZ ;  /* 0x0000023a10167824 */ /* 0x040fe400078e02ff */
[----:B------:R0:W-:Y:S01]  /*a02e0*/  STL.64 [R1+0xaf0], R14 ;  /* 0x000af00e01007387 */ /* 0x0001e20000100a00 */
[C---:B------:R-:W-:Y:S02]  /*a02f0*/  IMAD R27, R16.reuse, 0x11e, RZ ;  /* 0x0000011e101b7824 */ /* 0x040fe400078e02ff */
[----:B------:R-:W-:Y:S01]  /*a0300*/  IMAD R11, R16, 0x11d, RZ ;  /* 0x0000011d100b7824 */ /* 0x000fe200078e02ff */
[----:B------:R1:W-:Y:S01]  /*a0310*/  STL.64 [R1+0xae8], R12 ;  /* 0x000ae80c01007387 */ /* 0x0003e20000100a00 */
[----:B0-----:R-:W-:-:S02]  /*a0320*/  IADD3 R14, P6, R22, R2, RZ ;  /* 0x00000002160e7210 */ /* 0x001fc40007fde0ff */
[-C--:B-1----:R-:W-:Y:S02]  /*a0330*/  IADD3 R12, P5, R8, R2.reuse, RZ ;  /* 0x00000002080c7210 */ /* 0x082fe40007fbe0ff */
[-C--:B------:R-:W-:Y:S02]  /*a0340*/  LEA.HI.X.SX32 R15, R11, R3.reuse, 0x1, P6 ;  /* 0x000000030b0f7211 */ /* 0x080fe400030f0eff */
[----:B------:R-:W-:Y:S01]  /*a0350*/  LEA.HI.X.SX32 R13, R27, R3, 0x1, P5 ;  /* 0x000000031b0d7211 */ /* 0x000fe200028f0eff */
[C---:B------:R-:W-:Y:S02]  /*a0360*/  IMAD R22, R16.reuse, 0x23e, RZ ;  /* 0x0000023e10167824 */ /* 0x040fe400078e02ff */
[----:B------:R-:W-:Y:S02]  /*a0370*/  IMAD R8, R16, 0x240, RZ ;  /* 0x0000024010087824 */ /* 0x000fe400078e02ff */
[----:B------:R0:W-:Y:S01]  /*a0380*/  STL.64 [R1+0xaf8], R12 ;  /* 0x000af80c01007387 */ /* 0x0001e20000100a00 */
[----:B------:R-:W-:-:S03]  /*a0390*/  IADD3 R18, P6, R22, R2, RZ ;  /* 0x0000000216127210 */ /* 0x000fc60007fde0ff */
[----:B------:R1:W-:Y:S01]  /*a03a0*/  STL.64 [R1+0xb00], R14 ;  /* 0x000b000e01007387 */ /* 0x0003e20000100a00 */
[----:B------:R-:W-:Y:S01]  /*a03b0*/  IMAD R27, R16, 0x120, RZ ;  /* 0x00000120101b7824 */ /* 0x000fe200078e02ff */
[----:B0-----:R-:W-:Y:S01]  /*a03c0*/  IADD3 R12, P5, R8, R2, RZ ;  /* 0x00000002080c7210 */ /* 0x001fe20007fbe0ff */
[----:B-1----:R-:W-:-:S03]  /*a03d0*/  IMAD R14, R16, 0x11f, RZ ;  /* 0x0000011f100e7824 */ /* 0x002fc600078e02ff */
[-C--:B------:R-:W-:Y:S01]  /*a03e0*/  LEA.HI.X.SX32 R13, R27, R3.reuse, 0x1, P5 ;  /* 0x000000031b0d7211 */ /* 0x080fe200028f0eff */
[----:B------:R-:W-:Y:S01]  /*a03f0*/  IMAD R15, R16, 0x242, RZ ;  /* 0x00000242100f7824 */ /* 0x000fe200078e02ff */
[----:B------:R-:W-:Y:S01]  /*a0400*/  LEA.HI.X.SX32 R19, R14, R3, 0x1, P6 ;  /* 0x000000030e137211 */ /* 0x000fe200030f0eff */
[C---:B------:R-:W-:Y:S02]  /*a0410*/  IMAD R8, R16.reuse, 0x244, RZ ;  /* 0x0000024410087824 */ /* 0x040fe400078e02ff */
        /* <DEDUP_REMOVED lines=8> */
[C---:B------:R-:W-:Y:S01]  /*a04a0*/  IMAD R8, R16.reuse, 0x248, RZ ;  /* 0x0000024810087824 */ /* 0x040fe200078e02ff */
        /* <DEDUP_REMOVED lines=12> */
[----:B------:R-:W-:-:S03]  /*a0570*/  IMAD R15, R16, 0x126, RZ ;  /* 0x00000126100f7824 */ /* 0x000fc600078e02ff */
[----:B------:R1:W-:Y:S01]  /*a0580*/  STL.64 [R1+0xb30], R12 ;  /* 0x000b300c01007387 */ /* 0x0003e20000100a00 */
[----:B------:R-:W-:Y:S01]  /*a0590*/  IMAD R11, R16, 0x125, RZ ;  /* 0x00000125100b7824 */ /* 0x000fe200078e02ff */
[-C--:B0-----:R-:W-:Y:S01]  /*a05a0*/  IADD3 R18, P6, R14, R2.reuse, RZ ;  /* 0x000000020e127210 */ /* 0x081fe20007fde0ff */
[C---:B------:R-:W-:Y:S01]  /*a05b0*/  IMAD R14, R16.reuse, 0x24e, RZ ;  /* 0x0000024e100e7824 */ /* 0x040fe200078e02ff */
[-C--:B-1----:R-:W-:Y:S01]  /*a05c0*/  IADD3 R12, P5, R27, R2.reuse, RZ ;  /* 0x000000021b0c7210 */ /* 0x082fe20007fbe0ff */
[C---:B------:R-:W-:Y:S01]  /*a05d0*/  IMAD R27, R16.reuse, 0x250, RZ ;  /* 0x00000250101b7824 */ /* 0x040fe200078e02ff */
[-C--:B------:R-:W-:Y:S02]  /*a05e0*/  LEA.HI.X.SX32 R19, R11, R3.reuse, 0x1, P6 ;  /* 0x000000030b137211 */ /* 0x080fe400030f0eff */
[----:B------:R-:W-:Y:S01]  /*a05f0*/  LEA.HI.X.SX32 R13, R15, R3, 0x1, P5 ;  /* 0x000000030f0d7211 */ /* 0x000fe200028f0eff */
[----:B------:R-:W-:Y:S01]  /*a0600*/  IMAD R11, R16, 0x127, RZ ;  /* 0x00000127100b7824 */ /* 0x000fe200078e02ff */
[----:B------:R-:W-:Y:S01]  /*a0610*/  IADD3 R20, P6, R14, R2, RZ ;  /* 0x000000020e147210 */ /* 0x000fe20007fde0ff */
[----:B------:R-:W-:-:S02]  /*a0620*/  IMAD R15, R16, 0x128, RZ ;  /* 0x00000128100f7824 */ /* 0x000fc400078e02ff */
[----:B------:R0:W-:Y:S01]  /*a0630*/  STL.64 [R1+0xb40], R12 ;  /* 0x000b400c01007387 */ /* 0x0001e20000100a00 */
[----:B------:R-:W-:Y:S01]  /*a0640*/  LEA.HI.X.SX32 R21, R11, R3, 0x1, P6 ;  /* 0x000000030b157211 */ /* 0x000fe200030f0eff */
[C---:B------:R-:W-:Y:S02]  /*a0650*/  IMAD R14, R16.reuse, 0x252, RZ ;  /* 0x00000252100e7824 */ /* 0x040fe400078e02ff */
[----:B------:R-:W-:Y:S01]  /*a0660*/  STL.64 [R1+0xb48], R18 ;  /* 0x000b481201007387 */ /* 0x000fe20000100a00 */
[C---:B------:R-:W-:Y:S01]  /*a0670*/  IMAD R11, R16.reuse, 0x129, RZ ;  /* 0x00000129100b7824 */ /* 0x040fe200078e02ff */
[----:B0-----:R-:W-:Y:S01]  /*a0680*/  IADD3 R12, P5, R27, R2, RZ ;  /* 0x000000021b0c7210 */ /* 0x001fe20007fbe0ff */
[----:B------:R-:W-:-:S03]  /*a0690*/  IMAD R27, R16, 0x254, RZ ;  /* 0x00000254101b7824 */ /* 0x000fc600078e02ff */
[----:B------:R-:W-:Y:S01]  /*a06a0*/  LEA.HI.X.SX32 R13, R15, R3, 0x1, P5 ;  /* 0x000000030f0d7211 */ /* 0x000fe200028f0eff */
[----:B------:R0:W-:Y:S01]  /*a06b0*/  STL.64 [R1+0xb38], R20 ;  /* 0x000b381401007387 */ /* 0x0001e20000100a00 */
[----:B------:R-:W-:-:S03]  /*a06c0*/  IMAD R15, R16, 0x12a, RZ ;  /* 0x0000012a100f7824 */ /* 0x000fc600078e02ff */
[----:B------:R1:W-:Y:S01]  /*a06d0*/  STL.64 [R1+0xb50], R12 ;  /* 0x000b500c01007387 */ /* 0x0003e20000100a00 */
[-C--:B0-----:R-:W-:Y:S01]  /*a06e0*/  IADD3 R20, P6, R14, R2.reuse, RZ ;  /* 0x000000020e147210 */ /* 0x081fe20007fde0ff */
[C---:B------:R-:W-:Y:S01]  /*a06f0*/  IMAD R14, R16.reuse, 0x256, RZ ;  /* 0x00000256100e7824 */ /* 0x040fe200078e02ff */
[-C--:B-1----:R-:W-:Y:S02]  /*a0700*/  IADD3 R12, P5, R27, R2.reuse, RZ ;  /* 0x000000021b0c7210 */ /* 0x082fe40007fbe0ff */
[-C--:B------:R-:W-:Y:S01]  /*a0710*/  LEA.HI.X.SX32 R21, R11, R3.reuse, 0x1, P6 ;  /* 0x000000030b157211 */ /* 0x080fe200030f0eff */
[C---:B------:R-:W-:Y:S01]  /*a0720*/  IMAD R27, R16.reuse, 0x258, RZ ;  /* 0x00000258101b7824 */ /* 0x040fe200078e02ff */
        /* <DEDUP_REMOVED lines=8> */
[-C--:B------:R-:W-:Y:S01]  /*a07b0*/  LEA.HI.X.SX32 R21, R24, R3.reuse, 0x1, P6 ;  /* 0x0000000318157211 */ /* 0x080fe200030f0eff */
[----:B------:R-:W-:Y:S01]  /*a07c0*/  IMAD R15, R16, 0x25c, RZ ;  /* 0x0000025c100f7824 */ /* 0x000fe200078e02ff */
        /* <DEDUP_REMOVED lines=8> */
[----:B------:R-:W-:Y:S01]  /*a0850*/  LEA.HI.X.SX32 R13, R14, R3, 0x1, P5 ;  /* 0x000000030e0d7211 */ /* 0x000fe200028f0eff */
[C---:B------:R-:W-:Y:S02]  /*a0860*/  IMAD R11, R16.reuse, 0x25e, RZ ;  /* 0x0000025e100b7824 */ /* 0x040fe400078e02ff */
[C---:B------:R-:W-:Y:S01]  /*a0870*/  IMAD R15, R16.reuse, 0x260, RZ ;  /* 0x00000260100f7824 */ /* 0x040fe200078e02ff */
[----:B------:R0:W-:Y:S04]  /*a0880*/  STL.64 [R1+0xb70], R20 ;  /* 0x000b701401007387 */ /* 0x0001e80000100a00 */
[----:B------:R1:W-:Y:S01]  /*a0890*/  STL.64 [R1+0xe60], R12 ;  /* 0x000e600c01007387 */ /* 0x0003e20000100a00 */
[----:B------:R-:W-:Y:S01]  /*a08a0*/  IADD3 R14, P5, R15, R2, RZ ;  /* 0x000000020f0e7210 */ /* 0x000fe20007fbe0ff */
[----:B------:R-:W-:-:S02]  /*a08b0*/  IMAD R19, R16, 0x2e8, RZ ;  /* 0x000002e810137824 */ /* 0x000fc400078e02ff */
[C---:B------:R-:W-:Y:S01]  /*a08c0*/  IMAD R18, R16.reuse, 0x2f0, RZ ;  /* 0x000002f010127824 */ /* 0x040fe200078e02ff */
[-C--:B0-----:R-:W-:Y:S01]  /*a08d0*/  IADD3 R20, P6, R11, R2.reuse, RZ ;  /* 0x000000020b147210 */ /* 0x081fe20007fde0ff */
[C---:B------:R-:W-:Y:S02]  /*a08e0*/  IMAD R11, R16.reuse, 0x130, RZ ;  /* 0x00000130100b7824 */ /* 0x040fe400078e02ff */
[C---:B-1----:R-:W-:Y:S02]  /*a08f0*/  IMAD R12, R16.reuse, 0x12f, RZ ;  /* 0x0000012f100c7824 */ /* 0x042fe400078e02ff */
[----:B------:R-:W-:Y:S01]  /*a0900*/  IMAD R13, R16, 0x262, RZ ;  /* 0x00000262100d7824 */ /* 0x000fe200078e02ff */
[-C--:B------:R-:W-:Y:S02]  /*a0910*/  LEA.HI.X.SX32 R15, R11, R3.reuse, 0x1, P5 ;  /* 0x000000030b0f7211 */ /* 0x080fe400028f0eff */
[----:B------:R-:W-:Y:S01]  /*a0920*/  LEA.HI.X.SX32 R21, R12, R3, 0x1, P6 ;  /* 0x000000030c157211 */ /* 0x000fe200030f0eff */
[C---:B------:R-:W-:Y:S01]  /*a0930*/  IMAD R17, R16.reuse, 0x264, RZ ;  /* 0x0000026410117824 */ /* 0x040fe200078e02ff */
[----:B------:R-:W-:Y:S01]  /*a0940*/  STL.64 [R1+0x2308], R18 ;  /* 0x0023081201007387 */ /* 0x000fe20000100a00 */
[----:B------:R-:W-:Y:S01]  /*a0950*/  IADD3 R12, P6, R13, R2, RZ ;  /* 0x000000020d0c7210 */ /* 0x000fe20007fde0ff */
[----:B------:R-:W-:-:S02]  /*a0960*/  IMAD R11, R16, 0x132, RZ ;  /* 0x00000132100b7824 */ /* 0x000fc400078e02ff */
[----:B------:R0:W-:Y:S04]  /*a0970*/  STL.64 [R1+0xe58], R20 ;  /* 0x000e581401007387 */ /* 0x0001e80000100a00 */
[----:B------:R1:W-:Y:S01]  /*a0980*/  STL.64 [R1+0xe50], R14 ;  /* 0x000e500e01007387 */ /* 0x0003e20000100a00 */
[----:B0-----:R-:W-:Y:S01]  /*a0990*/  IMAD R20, R16, 0x131, RZ ;  /* 0x0000013110147824 */ /* 0x001fe200078e02ff */
[----:B-1----:R-:W-:-:S04]  /*a09a0*/  IADD3 R14, P5, R17, R2, RZ ;  /* 0x00000002110e7210 */ /* 0x002fc80007fbe0ff */
[-C--:B------:R-:W-:Y:S02]  /*a09b0*/  LEA.HI.X.SX32 R13, R20, R3.reuse, 0x1, P6 ;  /* 0x00000003140d7211 */ /* 0x080fe400030f0eff */
[----:B------:R-:W-:Y:S01]  /*a09c0*/  LEA.HI.X.SX32 R15, R11, R3, 0x1, P5 ;  /* 0x000000030b0f7211 */ /* 0x000fe200028f0eff */
[C---:B------:R-:W-:Y:S02]  /*a09d0*/  IMAD R6, R16.reuse, 0x268, RZ ;  /* 0x0000026810067824 */ /* 0x040fe400078e02ff */
[C---:B------:R-:W-:Y:S01]  /*a09e0*/  IMAD R7, R16.reuse, 0x266, RZ ;  /* 0x0000026610077824 */ /* 0x040fe200078e02ff */
[----:B------:R0:W-:Y:S01]  /*a09f0*/  STL.64 [R1+0xe48], R12 ;  /* 0x000e480c01007387 */ /* 0x0001e20000100a00 */
[----:B------:R-:W-:Y:S01]  /*a0a00*/  IMAD R11, R16, 0x133, RZ ;  /* 0x00000133100b7824 */ /* 0x000fe200078e02ff */
[-C--:B------:R-:W-:Y:S02]  /*a0a10*/  IADD3 R6, P5, R6, R2.reuse, RZ ;  /* 0x0000000206067210 */ /* 0x080fe40007fbe0ff */
[----:B------:R1:W-:Y:S01]  /*a0a20*/  STL.64 [R1+0xe40], R14 ;  /* 0x000e400e01007387 */ /* 0x0003e20000100a00 */
[C---:B------:R-:W-:Y:S01]  /*a0a30*/  IMAD R5, R16.reuse, 0x26a, RZ ;  /* 0x0000026a10057824 */ /* 0x040fe200078e02ff */
[----:B0-----:R-:W-:Y:S01]  /*a0a40*/  IADD3 R12, P6, R7, R2, RZ ;  /* 0x00000002070c7210 */ /* 0x001fe20007fde0ff */
[----:B-1----:R-:W-:-:S03]  /*a0a50*/  IMAD R14, R16, 0x134, RZ ;  /* 0x00000134100e7824 */ /* 0x002fc600078e02ff */
[-C--:B------:R-:W-:Y:S01]  /*a0a60*/  LEA.HI.X.SX32 R13, R11, R3.reuse, 0x1, P6 ;  /* 0x000000030b0d7211 */ /* 0x080fe200030f0eff */
[----:B------:R-:W-:Y:S01]  /*a0a70*/  IMAD R11, R16, 0x135, RZ ;  /* 0x00000135100b7824 */ /* 0x000fe200078e02ff */
[----:B------:R-:W-:Y:S01]  /*a0a80*/  LEA.HI.X.SX32 R7, R14, R3, 0x1, P5 ;  /* 0x000000030e077211 */ /* 0x000fe200028f0eff */
[----:B------:R-:W-:Y:S01]  /*a0a90*/  IMAD R4, R16, 0x26c, RZ ;  /* 0x0000026c10047824 */ /* 0x000fe200078e02ff */
[----:B------:R-:W-:-:S03]  /*a0aa0*/  IADD3 R18, P6, R5, R2, RZ ;  /* 0x0000000205127210 */ /* 0x000fc60007fde0ff */
[----:B------:R0:W-:Y:S01]  /*a0ab0*/  STL.64 [R1+0xda8], R6 ;  /* 0x000da80601007387 */ /* 0x0001e20000100a00 */
[----:B------:R-:W-:-:S03]  /*a0ac0*/  LEA.HI.X.SX32 R19, R11, R3, 0x1, P6 ;  /* 0x000000030b137211 */ /* 0x000fc600030f0eff */
[----:B------:R1:W-:Y:S01]  /*a0ad0*/  STL.64 [R1+0xdb0], R12 ;  /* 0x000db00c01007387 */ /* 0x0003e20000100a00 */
[C---:B------:R-:W-:Y:S02]  /*a0ae0*/  IMAD R11, R16.reuse, 0x137, RZ ;  /* 0x00000137100b7824 */ /* 0x040fe400078e02ff */
[----:B------:R-:W-:Y:S01]  /*a0af0*/  IMAD R14, R16, 0x270, RZ ;  /* 0x00000270100e7824 */ /* 0x000fe200078e02ff */
[----:B------:R2:W-:Y:S01]  /*a0b00*/  STL.64 [R1+0xda0], R18 ;  /* 0x000da01201007387 */ /* 0x0005e20000100a00 */
[----:B0-----:R-:W-:Y:S01]  /*a0b10*/  IADD3 R6, P5, R4, R2, RZ ;  /* 0x0000000204067210 */ /* 0x001fe20007fbe0ff */
[C---:B-1----:R-:W-:Y:S02]  /*a0b20*/  IMAD R13, R16.reuse, 0x136, RZ ;  /* 0x00000136100d7824 */ /* 0x042fe400078e02ff */
[----:B------:R-:W-:-:S03]  /*a0b30*/  IMAD R12, R16, 0x26e, RZ ;  /* 0x0000026e100c7824 */ /* 0x000fc600078e02ff */
[-C--:B------:R-:W-:Y:S02]  /*a0b40*/  LEA.HI.X.SX32 R7, R13, R3.reuse, 0x1, P5 ;  /* 0x000000030d077211 */ /* 0x080fe400028f0eff */
[----:B--2---:R-:W-:Y:S01]  /*a0b50*/  IADD3 R18, P6, R12, R2, RZ ;  /* 0x000000020c127210 */ /* 0x004fe20007fde0ff */
[C---:B------:R-:W-:Y:S02]  /*a0b60*/  IMAD R4, R16.reuse, 0x2f6, RZ ;  /* 0x000002f610047824 */ /* 0x040fe400078e02ff */
[C---:B------:R-:W-:Y:S01]  /*a0b70*/  IMAD R5, R16.reuse, 0x2f8, RZ ;  /* 0x000002f810057824 */ /* 0x040fe200078e02ff */
[----:B------:R0:W-:Y:S01]  /*a0b80*/  STL.64 [R1+0xd98], R6 ;  /* 0x000d980601007387 */ /* 0x0001e20000100a00 */
[C---:B------:R-:W-:Y:S01]  /*a0b90*/  IMAD R13, R16.reuse, 0x138, RZ ;  /* 0x00000138100d7824 */ /* 0x040fe200078e02ff */
[----:B------:R-:W-:Y:S01]  /*a0ba0*/  LEA.HI.X.SX32 R19, R11, R3, 0x1, P6 ;  /* 0x000000030b137211 */ /* 0x000fe200030f0eff */
[C---:B------:R-:W-:Y:S01]  /*a0bb0*/  IMAD R12, R16.reuse, 0x272, RZ ;  /* 0x00000272100c7824 */ /* 0x040fe200078e02ff */
[----:B------:R1:W-:Y:S01]  /*a0bc0*/  STL.64 [R1+0x22f8], R4 ;  /* 0x0022f80401007387 */ /* 0x0003e20000100a00 */
[----:B------:R-:W-:-:S03]  /*a0bd0*/  IMAD R11, R16, 0x139, RZ ;  /* 0x00000139100b7824 */ /* 0x000fc600078e02ff */
[----:B------:R2:W-:Y:S01]  /*a0be0*/  STL.64 [R1+0xd90], R18 ;  /* 0x000d901201007387 */ /* 0x0005e20000100a00 */
[----:B0-----:R-:W-:Y:S01]  /*a0bf0*/  IADD3 R6, P5, R14, R2, RZ ;  /* 0x000000020e067210 */ /* 0x001fe20007fbe0ff */
[----:B------:R-:W-:-:S03]  /*a0c00*/  IMAD R14, R16, 0x274, RZ ;  /* 0x00000274100e7824 */ /* 0x000fc600078e02ff */
[-C--:B------:R-:W-:Y:S01]  /*a0c10*/  LEA.HI.X.SX32 R7, R13, R3.reuse, 0x1, P5 ;  /* 0x000000030d077211 */ /* 0x080fe200028f0eff */
[----:B------:R-:W-:Y:S01]  /*a0c20*/  IMAD R13, R16, 0x13a, RZ ;  /* 0x0000013a100d7824 */ /* 0x000fe200078e02ff */
[-C--:B-1----:R-:W-:Y:S02]  /*a0c30*/  IADD3 R4, P5, R14, R2.reuse, RZ ;  /* 0x000000020e047210 */ /* 0x082fe40007fbe0ff */
[----:B--2---:R-:W-:Y:S01]  /*a0c40*/  IADD3 R18, P6, R12, R2, RZ ;  /* 0x000000020c127210 */ /* 0x004fe20007fde0ff */
[C---:B------:R-:W-:Y:S01]  /*a0c50*/  IMAD R14, R16.reuse, 0x278, RZ ;  /* 0x00000278100e7824 */ /* 0x040fe200078e02ff */
[-C--:B------:R-:W-:Y:S02]  /*a0c60*/  LEA.HI.X.SX32 R5, R13, R3.reuse, 0x1, P5 ;  /* 0x000000030d057211 */ /* 0x080fe400028f0eff */
[----:B------:R-:W-:Y:S01]  /*a0c70*/  LEA.HI.X.SX32 R19, R11, R3, 0x1, P6 ;  /* 0x000000030b137211 */ /* 0x000fe200030f0eff */
[----:B------:R0:W-:Y:S01]  /*a0c80*/  STL.64 [R1+0xd88], R6 ;  /* 0x000d880601007387 */ /* 0x0001e20000100a00 */
[----:B------:R-:W-:-:S02]  /*a0c90*/  IMAD R12, R16, 0x276, RZ ;  /* 0x00000276100c7824 */ /* 0x000fc400078e02ff */
[C---:B------:R-:W-:Y:S01]  /*a0ca0*/  IMAD R13, R16.reuse, 0x13c, RZ ;  /* 0x0000013c100d7824 */ /* 0x040fe200078e02ff */
[----:B------:R1:W-:Y:S01]  /*a0cb0*/  STL.64 [R1+0xd80], R18 ;  /* 0x000d801201007387 */ /* 0x0003e20000100a00 */
[----:B------:R-:W-:-:S03]  /*a0cc0*/  IMAD R11, R16, 0x13b, RZ ;  /* 0x0000013b100b7824 */ /* 0x000fc600078e02ff */
[----:B------:R2:W-:Y:S01]  /*a0cd0*/  STL.64 [R1+0xd78], R4 ;  /* 0x000d780401007387 */ /* 0x0005e20000100a00 */
[C---:B0-----:R-:W-:Y:S02]  /*a0ce0*/  IMAD R6, R16.reuse, 0x2fa, RZ ;  /* 0x000002fa10067824 */ /* 0x041fe400078e02ff */
[----:B------:R-:W-:Y:S01]  /*a0cf0*/  IMAD R7, R16, 0x2fc, RZ ;  /* 0x000002fc10077824 */ /* 0x000fe200078e02ff */
[-C--:B-1----:R-:W-:Y:S01]  /*a0d00*/  IADD3 R18, P6, R12, R2.reuse, RZ ;  /* 0x000000020c127210 */ /* 0x082fe20007fde0ff */
[----:B------:R-:W-:Y:S01]  /*a0d10*/  IMAD R12, R16, 0x27a, RZ ;  /* 0x0000027a100c7824 */ /* 0x000fe200078e02ff */
[----:B--2---:R-:W-:Y:S01]  /*a0d20*/  IADD3 R4, P5, R14, R2, RZ ;  /* 0x000000020e047210 */ /* 0x004fe20007fbe0ff */
[C---:B------:R-:W-:Y:S01]  /*a0d30*/  IMAD R14, R16.reuse, 0x27c, RZ ;  /* 0x0000027c100e7824 */ /* 0x040fe200078e02ff */
[-C--:B------:R-:W-:Y:S02]  /*a0d40*/  LEA.HI.X.SX32 R19, R11, R3.reuse, 0x1, P6 ;  /* 0x000000030b137211 */ /* 0x080fe400030f0eff */
[----:B------:R-:W-:Y:S01]  /*a0d50*/  LEA.HI.X.SX32 R5, R13, R3, 0x1, P5 ;  /* 0x000000030d057211 */ /* 0x000fe200028f0eff */
[----:B------:R0:W-:Y:S01]  /*a0d60*/  STL.64 [R1+0x2300], R6 ;  /* 0x0023000601007387 */ /* 0x0001e20000100a00 */
[----:B------:R-:W-:-:S02]  /*a0d70*/  IMAD R11, R16, 0x13d, RZ ;  /* 0x0000013d100b7824 */ /* 0x000fc400078e02ff */
[----:B------:R-:W-:Y:S01]  /*a0d80*/  IMAD R13, R16, 0x13e, RZ ;  /* 0x0000013e100d7824 */ /* 0x000fe200078e02ff */
[----:B------:R1:W-:Y:S01]  /*a0d90*/  STL.64 [R1+0xd68], R4 ;  /* 0x000d680401007387 */ /* 0x0003e20000100a00 */
[-C--:B0-----:R-:W-:Y:S01]  /*a0da0*/  IADD3 R6, P6, R12, R2.reuse, RZ ;  /* 0x000000020c067210 */ /* 0x081fe20007fde0ff */
[----:B------:R-:W-:Y:S01]  /*a0db0*/  IMAD R12, R16, 0x27e, RZ ;  /* 0x0000027e100c7824 */ /* 0x000fe200078e02ff */
[----:B-1----:R-:W-:Y:S02]  /*a0dc0*/  IADD3 R4, P5, R14, R2, RZ ;  /* 0x000000020e047210 */ /* 0x002fe40007fbe0ff */
[-C--:B------:R-:W-:Y:S01]  /*a0dd0*/  LEA.HI.X.SX32 R7, R11, R3.reuse, 0x1, P6 ;  /* 0x000000030b077211 */ /* 0x080fe200030f0eff */
[C---:B------:R-:W-:Y:S01]  /*a0de0*/  IMAD R14, R16.reuse, 0x280, RZ ;  /* 0x00000280100e7824 */ /* 0x040fe200078e02ff */
[----:B------:R-:W-:Y:S01]  /*a0df0*/  LEA.HI.X.SX32 R5, R13, R3, 0x1, P5 ;  /* 0x000000030d057211 */ /* 0x000fe200028f0eff */
[----:B------:R-:W-:Y:S01]  /*a0e00*/  STL.64 [R1+0xd70], R18 ;  /* 0x000d701201007387 */ /* 0x000fe20000100a00 */
[----:B------:R-:W-:-:S03]  /*a0e10*/  IMAD R20, R16, 0x13f, RZ ;  /* 0x0000013f10147824 */ /* 0x000fc600078e02ff */
[----:B------:R0:W-:Y:S04]  /*a0e20*/  STL.64 [R1+0xd60], R6 ;  /* 0x000d600601007387 */ /* 0x0001e80000100a00 */
[----:B------:R1:W-:Y:S01]  /*a0e30*/  STL.64 [R1+0xd58], R4 ;  /* 0x000d580401007387 */ /* 0x0003e20000100a00 */
[----:B------:R-:W-:Y:S01]  /*a0e40*/  IMAD R11, R16, 0x282, RZ ;  /* 0x00000282100b7824 */ /* 0x000fe200078e02ff */
[-C--:B0-----:R-:W-:Y:S01]  /*a0e50*/  IADD3 R6, P6, R12, R2.reuse, RZ ;  /* 0x000000020c067210 */ /* 0x081fe20007fde0ff */
[----:B------:R-:W-:Y:S01]  /*a0e60*/  IMAD R12, R16, 0x140, RZ ;  /* 0x00000140100c7824 */ /* 0x000fe200078e02ff */
        /* <DEDUP_REMOVED lines=123> */
[----:B------:R-:W-:-:S03]  /*a1620*/  LEA.HI.X.SX32 R5, R28, R3, 0x1, P5 ;  /* 0x000000031c057211 */ /* 0x000fc600028f0eff */
[----:B------:R0:W-:Y:S04]  /*a1630*/  STL.64 [R1+0xc90], R6 ;  /* 0x000c900601007387 */ /* 0x0001e80000100a00 */
[----:B------:R1:W-:Y:S01]  /*a1640*/  STL.64 [R1+0xc88], R4 ;  /* 0x000c880401007387 */ /* 0x0003e20000100a00 */
[C---:B------:R-:W-:Y:S01]  /*a1650*/  IMAD R28, R16.reuse, 0x2b6, RZ ;  /* 0x000002b6101c7824 */ /* 0x040fe200078e02ff */
[-C--:B0-----:R-:W-:Y:S01]  /*a1660*/  IADD3 R6, P6, R19, R2.reuse, RZ ;  /* 0x0000000213067210 */ /* 0x081fe20007fde0ff */
[C---:B------:R-:W-:Y:S01]  /*a1670*/  IMAD R19, R16.reuse, 0x159, RZ ;  /* 0x0000015910137824 */ /* 0x040fe200078e02ff */
[----:B-1----:R-:W-:Y:S01]  /*a1680*/  IADD3 R4, P5, R29, R2, RZ ;  /* 0x000000021d047210 */ /* 0x002fe20007fbe0ff */
[----:B------:R-:W-:-:S03]  /*a1690*/  IMAD R29, R16, 0x15a, RZ ;  /* 0x0000015a101d7824 */ /* 0x000fc600078e02ff */
[-C--:B------:R-:W-:Y:S01]  /*a16a0*/  LEA.HI.X.SX32 R7, R19, R3.reuse, 0x1, P6 ;  /* 0x0000000313077211 */ /* 0x080fe200030f0eff */
[----:B------:R-:W-:Y:S01]  /*a16b0*/  IMAD R10, R16, 0x2b8, RZ ;  /* 0x000002b8100a7824 */ /* 0x000fe200078e02ff */
[----:B------:R-:W-:-:S03]  /*a16c0*/  LEA.HI.X.SX32 R5, R29, R3, 0x1, P5 ;  /* 0x000000031d057211 */ /* 0x000fc600028f0eff */
[----:B------:R0:W-:Y:S01]  /*a16d0*/  STL.64 [R1+0xc80], R6 ;  /* 0x000c800601007387 */ /* 0x0001e20000100a00 */
[----:B------:R-:W-:-:S03]  /*a16e0*/  IMAD R18, R16, 0x15b, RZ ;  /* 0x0000015b10127824 */ /* 0x000fc600078e02ff */
        /* <DEDUP_REMOVED lines=13> */
[----:B-1----:R-:W-:Y:S02]  /*a17c0*/  IADD3 R4, P5, R29, R2, RZ ;  /* 0x000000021d047210 */ /* 0x002fe40007fbe0ff */
[-C--:B------:R-:W-:Y:S01]  /*a17d0*/  LEA.HI.X.SX32 R7, R18, R3.reuse, 0x1, P6 ;  /* 0x0000000312077211 */ /* 0x080fe200030f0eff */
[----:B------:R-:W-:Y:S01]  /*a17e0*/  IMAD R29, R16, 0x2c0, RZ ;  /* 0x000002c0101d7824 */ /* 0x000fe200078e02ff */
[----:B------:R-:W-:Y:S01]  /*a17f0*/  LEA.HI.X.SX32 R5, R28, R3, 0x1, P5 ;  /* 0x000000031c057211 */ /* 0x000fe200028f0eff */
[C---:B------:R-:W-:Y:S02]  /*a1800*/  IMAD R19, R16.reuse, 0x2be, RZ ;  /* 0x000002be10137824 */ /* 0x040fe400078e02ff */
[----:B------:R0:W-:Y:S01]  /*a1810*/  STL.64 [R1+0xc60], R6 ;  /* 0x000c600601007387 */ /* 0x0001e20000100a00 */
[----:B------:R-:W-:-:S02]  /*a1820*/  IMAD R18, R16, 0x160, RZ ;  /* 0x0000016010127824 */ /* 0x000fc400078e02ff */
[----:B------:R-:W-:Y:S01]  /*a1830*/  IMAD R28, R16, 0x15f, RZ ;  /* 0x0000015f101c7824 */ /* 0x000fe200078e02ff */
[----:B------:R1:W-:Y:S01]  /*a1840*/  STL.64 [R1+0xc58], R4 ;  /* 0x000c580401007387 */ /* 0x0003e20000100a00 */
[-C--:B0-----:R-:W-:Y:S02]  /*a1850*/  IADD3 R6, P6, R19, R2.reuse, RZ ;  /* 0x0000000213067210 */ /* 0x081fe40007fde0ff */
[----:B-1----:R-:W-:Y:S02]  /*a1860*/  IADD3 R4, P5, R29, R2, RZ ;  /* 0x000000021d047210 */ /* 0x002fe40007fbe0ff */
[-C--:B------:R-:W-:Y:S02]  /*a1870*/  LEA.HI.X.SX32 R7, R28, R3.reuse, 0x1, P6 ;  /* 0x000000031c077211 */ /* 0x080fe400030f0eff */
[----:B------:R-:W-:Y:S01]  /*a1880*/  LEA.HI.X.SX32 R5, R18, R3, 0x1, P5 ;  /* 0x0000000312057211 */ /* 0x000fe200028f0eff */
[----:B------:R-:W-:-:S04]  /*a1890*/  IMAD R29, R16, 0x2c2, RZ ;  /* 0x000002c2101d7824 */ /* 0x000fc800078e02ff */
[----:B------:R-:W-:Y:S01]  /*a18a0*/  STL.64 [R1+0xc48], R4 ;  /* 0x000c480401007387 */ /* 0x000fe20000100a00 */
[----:B------:R-:W-:-:S03]  /*a18b0*/  IADD3 R28, P6, R29, R2, RZ ;  /* 0x000000021d1c7210 */ /* 0x000fc60007fde0ff */
[----:B------:R0:W-:Y:S02]  /*a18c0*/  STL.64 [R1+0xc50], R6 ;  /* 0x000c500601007387 */ /* 0x0001e40000100a00 */
[----:B0-----:R-:W-:-:S05]  /*a18d0*/  IMAD R6, R16, 0x161, RZ ;  /* 0x0000016110067824 */ /* 0x001fca00078e02ff */
[----:B------:R-:W-:-:S05]  /*a18e0*/  LEA.HI.X.SX32 R29, R6, R3, 0x1, P6 ;  /* 0x00000003061d7211 */ /* 0x000fca00030f0eff */
[----:B------:R0:W-:Y:S04]  /*a18f0*/  STL.64 [R1+0xc40], R28 ;  /* 0x000c401c01007387 */ /* 0x0001e80000100a00 */
[----:B0-----:R-:W2:Y:S01]  /*a1900*/  LDL.LU.64 R28, [R1+0x2310] ;  /* 0x00231000011c7983 */ /* 0x001ea20000300a00 */
[C---:B------:R-:W-:Y:S02]  /*a1910*/  IMAD R19, R16.reuse, 0x2c4, RZ ;  /* 0x000002c410137824 */ /* 0x040fe400078e02ff */
[----:B------:R-:W-:-:S03]  /*a1920*/  IMAD R18, R16, 0x162, RZ ;  /* 0x0000016210127824 */ /* 0x000fc600078e02ff */
[-C--:B------:R-:W-:Y:S01]  /*a1930*/  IADD3 R4, P5, R19, R2.reuse, RZ ;  /* 0x0000000213047210 */ /* 0x080fe20007fbe0ff */
[C---:B------:R-:W-:Y:S02]  /*a1940*/  IMAD R7, R16.reuse, 0x2c6, RZ ;  /* 0x000002c610077824 */ /* 0x040fe400078e02ff */
[----:B------:R-:W-:Y:S01]  /*a1950*/  IMAD R19, R16, 0x2c8, RZ ;  /* 0x000002c810137824 */ /* 0x000fe200078e02ff */
[----:B------:R-:W-:Y:S02]  /*a1960*/  LEA.HI.X.SX32 R5, R18, R3, 0x1, P5 ;  /* 0x0000000312057211 */ /* 0x000fe400028f0eff */
[----:B------:R-:W-:Y:S01]  /*a1970*/  IADD3 R6, P6, R7, R2, RZ ;  /* 0x0000000207067210 */ /* 0x000fe20007fde0ff */
[C---:B------:R-:W-:Y:S02]  /*a1980*/  IMAD R7, R16.reuse, 0x163, RZ ;  /* 0x0000016310077824 */ /* 0x040fe400078e02ff */
[----:B------:R0:W-:Y:S01]  /*a1990*/  STL.64 [R1+0xc38], R4 ;  /* 0x000c380401007387 */ /* 0x0001e20000100a00 */
[----:B------:R-:W-:-:S02]  /*a19a0*/  IMAD R18, R16, 0x2ca, RZ ;  /* 0x000002ca10127824 */ /* 0x000fc400078e02ff */
[-C--:B------:R-:W-:Y:S02]  /*a19b0*/  LEA.HI.X.SX32 R7, R7, R3.reuse, 0x1, P6 ;  /* 0x0000000307077211 */ /* 0x080fe400030f0eff */
[----:B0-----:R-:W-:Y:S01]  /*a19c0*/  IADD3 R4, P5, R19, R2, RZ ;  /* 0x0000000213047210 */ /* 0x001fe20007fbe0ff */
[----:B------:R-:W-:Y:S02]  /*a19d0*/  IMAD R19, R16, 0x164, RZ ;  /* 0x0000016410137824 */ /* 0x000fe400078e02ff */
[----:B------:R0:W-:Y:S03]  /*a19e0*/  STL.64 [R1+0xc30], R6 ;  /* 0x000c300601007387 */ /* 0x0001e60000100a00 */
[----:B------:R-:W-:-:S05]  /*a19f0*/  LEA.HI.X.SX32 R5, R19, R3, 0x1, P5 ;  /* 0x0000000313057211 */ /* 0x000fca00028f0eff */
[----:B------:R-:W-:Y:S01]  /*a1a00*/  STL.64 [R1+0xc28], R4 ;  /* 0x000c280401007387 */ /* 0x000fe20000100a00 */
[----:B0-----:R-:W-:Y:S01]  /*a1a10*/  IADD3 R6, P6, R18, R2, RZ ;  /* 0x0000000212067210 */ /* 0x001fe20007fde0ff */
[C---:B------:R-:W-:Y:S02]  /*a1a20*/  IMAD R18, R16.reuse, 0x165, RZ ;  /* 0x0000016510127824 */ /* 0x040fe400078e02ff */
[----:B------:R-:W-:-:S03]  /*a1a30*/  IMAD R19, R16, 0x2ce, RZ ;  /* 0x000002ce10137824 */ /* 0x000fc600078e02ff */
[----:B------:R-:W-:Y:S01]  /*a1a40*/  LEA.HI.X.SX32 R7, R18, R3, 0x1, P6 ;  /* 0x0000000312077211 */ /* 0x000fe200030f0eff */
[C---:B------:R-:W-:Y:S02]  /*a1a50*/  IMAD R26, R16.reuse, 0x2d0, RZ ;  /* 0x000002d0101a7824 */ /* 0x040fe400078e02ff */
[C---:B------:R-:W-:Y:S02]  /*a1a60*/  IMAD R18, R16.reuse, 0x167, RZ ;  /* 0x0000016710127824 */ /* 0x040fe400078e02ff */
[----:B------:R0:W-:Y:S02]  /*a1a70*/  STL.64 [R1+0xc20], R6 ;  /* 0x000c200601007387 */ /* 0x0001e40000100a00 */
[----:B0-----:R-:W-:Y:S01]  /*a1a80*/  IADD3 R6, P6, R19, R2, RZ ;  /* 0x0000000213067210 */ /* 0x001fe20007fde0ff */
[----:B------:R-:W-:-:S03]  /*a1a90*/  IMAD R19, R16, 0x2d2, RZ ;  /* 0x000002d210137824 */ /* 0x000fc600078e02ff */
[----:B------:R-:W-:Y:S01]  /*a1aa0*/  LEA.HI.X.SX32 R7, R18, R3, 0x1, P6 ;  /* 0x0000000312077211 */ /* 0x000fe200030f0eff */
[C---:B------:R-:W-:Y:S02]  /*a1ab0*/  IMAD R18, R16.reuse, 0x169, RZ ;  /* 0x0000016910127824 */ /* 0x040fe400078e02ff */
[C---:B------:R-:W-:Y:S02]  /*a1ac0*/  IMAD R23, R16.reuse, 0x2d8, RZ ;  /* 0x000002d810177824 */ /* 0x040fe400078e02ff */
[C---:B------:R-:W-:Y:S02]  /*a1ad0*/  IMAD R9, R16.reuse, 0x2dc, RZ ;  /* 0x000002dc10097824 */ /* 0x040fe400078e02ff */
[C---:B------:R-:W-:Y:S01]  /*a1ae0*/  IMAD R22, R16.reuse, 0x2e0, RZ ;  /* 0x000002e010167824 */ /* 0x040fe200078e02ff */
[----:B--2---:R-:W-:Y:S01]  /*a1af0*/  IADD3 R4, P5, R29, R2, RZ ;  /* 0x000000021d047210 */ /* 0x004fe20007fbe0ff */
[----:B------:R-:W-:-:S05]  /*a1b00*/  IMAD R29, R16, 0x166, RZ ;  /* 0x00000166101d7824 */ /* 0x000fca00078e02ff */
[----:B------:R-:W-:Y:S01]  /*a1b10*/  LEA.HI.X.SX32 R5, R29, R3, 0x1, P5 ;  /* 0x000000031d057211 */ /* 0x000fe200028f0eff */
[----:B------:R-:W-:-:S04]  /*a1b20*/  IMAD R29, R16, 0x168, RZ ;  /* 0x00000168101d7824 */ /* 0x000fc800078e02ff */
[----:B------:R0:W-:Y:S04]  /*a1b30*/  STL.64 [R1+0xc18], R4 ;  /* 0x000c180401007387 */ /* 0x0001e80000100a00 */
[----:B------:R1:W-:Y:S01]  /*a1b40*/  STL.64 [R1+0xc10], R6 ;  /* 0x000c100601007387 */ /* 0x0003e20000100a00 */
[----:B0-----:R-:W-:-:S04]  /*a1b50*/  IADD3 R4, P5, R26, R2, RZ ;  /* 0x000000021a047210 */ /* 0x001fc80007fbe0ff */
[----:B------:R-:W-:Y:S02]  /*a1b60*/  LEA.HI.X.SX32 R5, R29, R3, 0x1, P5 ;  /* 0x000000031d057211 */ /* 0x000fe400028f0eff */
[----:B-1----:R-:W-:-:S03]  /*a1b70*/  IADD3 R6, P6, R19, R2, RZ ;  /* 0x0000000213067210 */ /* 0x002fc60007fde0ff */
[----:B------:R0:W-:Y:S01]  /*a1b80*/  STL.64 [R1+0xc08], R4 ;  /* 0x000c080401007387 */ /* 0x0001e20000100a00 */
[-C--:B------:R-:W-:Y:S01]  /*a1b90*/  LEA.HI.X.SX32 R7, R18, R3.reuse, 0x1, P6 ;  /* 0x0000000312077211 */ /* 0x080fe200030f0eff */
[----:B------:R-:W-:Y:S01]  /*a1ba0*/  IMAD R19, R16, 0x2d6, RZ ;  /* 0x000002d610137824 */ /* 0x000fe200078e02ff */
[----:B0-----:R-:W-:Y:S01]  /*a1bb0*/  IADD3 R4, P5, R28, R2, RZ ;  /* 0x000000021c047210 */ /* 0x001fe20007fbe0ff */
[----:B------:R-:W-:Y:S02]  /*a1bc0*/  IMAD R28, R16, 0x16a, RZ ;  /* 0x0000016a101c7824 */ /* 0x000fe400078e02ff */
[----:B------:R0:W-:Y:S03]  /*a1bd0*/  STL.64 [R1+0xc00], R6 ;  /* 0x000c000601007387 */ /* 0x0001e60000100a00 */
[----:B------:R-:W-:Y:S01]  /*a1be0*/  LEA.HI.X.SX32 R5, R28, R3, 0x1, P5 ;  /* 0x000000031c057211 */ /* 0x000fe200028f0eff */
[----:B------:R-:W-:-:S02]  /*a1bf0*/  IMAD R18, R16, 0x16b, RZ ;  /* 0x0000016b10127824 */ /* 0x000fc400078e02ff */
[C---:B------:R-:W-:Y:S02]  /*a1c00*/  IMAD R28, R16.reuse, 0x16c, RZ ;  /* 0x0000016c101c7824 */ /* 0x040fe400078e02ff */
[----:B------:R1:W-:Y:S01]  /*a1c10*/  STL.64 [R1+0xbf8], R4 ;  /* 0x000bf80401007387 */ /* 0x0003e20000100a00 */
[----:B0-----:R-:W-:Y:S01]  /*a1c20*/  IADD3 R6, P6, R19, R2, RZ ;  /* 0x0000000213067210 */ /* 0x001fe20007fde0ff */
[----:B------:R-:W-:-:S03]  /*a1c30*/  IMAD R19, R16, 0x2da, RZ ;  /* 0x000002da10137824 */ /* 0x000fc600078e02ff */
[----:B------:R-:W-:Y:S02]  /*a1c40*/  LEA.HI.X.SX32 R7, R18, R3, 0x1, P6 ;  /* 0x0000000312077211 */ /* 0x000fe400030f0eff */
[----:B-1----:R-:W-:-:S04]  /*a1c50*/  IADD3 R4, P5, R23, R2, RZ ;  /* 0x0000000217047210 */ /* 0x002fc80007fbe0ff */
[-C--:B------:R-:W-:Y:S01]  /*a1c60*/  LEA.HI.X.SX32 R5, R28, R3.reuse, 0x1, P5 ;  /* 0x000000031c057211 */ /* 0x080fe200028f0eff */
[----:B------:R0:W-:Y:S01]  /*a1c70*/  STL.64 [R1+0xbf0], R6 ;  /* 0x000bf00601007387 */ /* 0x0001e20000100a00 */
[C---:B------:R-:W-:Y:S02]  /*a1c80*/  IMAD R28, R16.reuse, 0x16e, RZ ;  /* 0x0000016e101c7824 */ /* 0x040fe400078e02ff */
[----:B------:R-:W-:Y:S01]  /*a1c90*/  IMAD R18, R16, 0x16d, RZ ;  /* 0x0000016d10127824 */ /* 0x000fe200078e02ff */
[----:B------:R1:W-:Y:S01]  /*a1ca0*/  STL.64 [R1+0xbe8], R4 ;  /* 0x000be80401007387 */ /* 0x0003e20000100a00 */
[-C--:B0-----:R-:W-:Y:S02]  /*a1cb0*/  IADD3 R6, P6, R19, R2.reuse, RZ ;  /* 0x0000000213067210 */ /* 0x081fe40007fde0ff */
[----:B-1----:R-:W-:Y:S02]  /*a1cc0*/  IADD3 R4, P5, R9, R2, RZ ;  /* 0x0000000209047210 */ /* 0x002fe40007fbe0ff */
[----:B------:R-:W-:-:S02]  /*a1cd0*/  LEA.HI.X.SX32 R7, R18, R3, 0x1, P6 ;  /* 0x0000000312077211 */ /* 0x000fc400030f0eff */
[----:B------:R-:W-:Y:S01]  /*a1ce0*/  LEA.HI.X.SX32 R5, R28, R3, 0x1, P5 ;  /* 0x000000031c057211 */ /* 0x000fe200028f0eff */
[----:B------:R-:W-:-:S04]  /*a1cf0*/  IMAD R19, R16, 0x2de, RZ ;  /* 0x000002de10137824 */ /* 0x000fc800078e02ff */
[----:B------:R0:W-:Y:S01]  /*a1d00*/  STL.64 [R1+0xbd8], R4 ;  /* 0x000bd80401007387 */ /* 0x0001e20000100a00 */
[----:B------:R-:W-:-:S03]  /*a1d10*/  IADD3 R18, P6, R19, R2, RZ ;  /* 0x0000000213127210 */ /* 0x000fc60007fde0ff */
[----:B------:R1:W-:Y:S01]  /*a1d20*/  STL.64 [R1+0xbe0], R6 ;  /* 0x000be00601007387 */ /* 0x0003e20000100a00 */
[----:B------:R-:W-:Y:S01]  /*a1d30*/  IMAD R23, R16, 0x32c, RZ ;  /* 0x0000032c10177824 */ /* 0x000fe200078e02ff */
[----:B0-----:R-:W-:Y:S01]  /*a1d40*/  IADD3 R4, P5, R22, R2, RZ ;  /* 0x0000000216047210 */ /* 0x001fe20007fbe0ff */
[C---:B------:R-:W-:Y:S02]  /*a1d50*/  IMAD R22, R16.reuse, 0x330, RZ ;  /* 0x0000033010167824 */ /* 0x040fe400078e02ff */
[----:B-1----:R-:W-:-:S03]  /*a1d60*/  IMAD R6, R16, 0x16f, RZ ;  /* 0x0000016f10067824 */ /* 0x002fc600078e02ff */
[----:B------:R-:W-:Y:S02]  /*a1d70*/  STL [R1+0x22e4], R22 ;  /* 0x0022e41601007387 */ /* 0x000fe40000100800 */
[----:B------:R-:W-:Y:S02]  /*a1d80*/  LEA.HI.X.SX32 R19, R6, R3, 0x1, P6 ;  /* 0x0000000306137211 */ /* 0x000fe400030f0eff */
[----:B------:R-:W-:Y:S04]  /*a1d90*/  STL [R1+0x22ec], R23 ;  /* 0x0022ec1701007387 */ /* 0x000fe80000100800 */
[----:B------:R0:W-:Y:S04]  /*a1da0*/  STL.64 [R1+0xbd0], R18 ;  /* 0x000bd01201007387 */ /* 0x0001e80000100a00 */
[----:B0-----:R-:W2:Y:S01]  /*a1db0*/  LDL.LU.64 R18, [R1+0x2308] ;  /* 0x0023080001127983 */ /* 0x001ea20000300a00 */
[----:B------:R-:W-:-:S02]  /*a1dc0*/  IMAD R28, R16, 0x170, RZ ;  /* 0x00000170101c7824 */ /* 0x000fc400078e02ff */
[C---:B------:R-:W-:Y:S02]  /*a1dd0*/  IMAD R7, R16.reuse, 0x2e2, RZ ;  /* 0x000002e210077824 */ /* 0x040fe400078e02ff */
[----:B------:R-:W-:Y:S01]  /*a1de0*/  IMAD R8, R16, 0x2e4, RZ ;  /* 0x000002e410087824 */ /* 0x000fe200078e02ff */
[-C--:B------:R-:W-:Y:S01]  /*a1df0*/  LEA.HI.X.SX32 R5, R28, R3.reuse, 0x1, P5 ;  /* 0x000000031c057211 */ /* 0x080fe200028f0eff */
[C---:B------:R-:W-:Y:S01]  /*a1e00*/  IMAD R23, R16.reuse, 0x171, RZ ;  /* 0x0000017110177824 */ /* 0x040fe200078e02ff */
[-C--:B------:R-:W-:Y:S01]  /*a1e10*/  IADD3 R6, P6, R7, R2.reuse, RZ ;  /* 0x0000000207067210 */ /* 0x080fe20007fde0ff */
[C---:B------:R-:W-:Y:S02]  /*a1e20*/  IMAD R28, R16.reuse, 0x172, RZ ;  /* 0x00000172101c7824 */ /* 0x040fe400078e02ff */
[----:B------:R0:W-:Y:S01]  /*a1e30*/  STL.64 [R1+0xbc8], R4 ;  /* 0x000bc80401007387 */ /* 0x0001e20000100a00 */
[C---:B------:R-:W-:Y:S01]  /*a1e40*/  IMAD R9, R16.reuse, 0x32e, RZ ;  /* 0x0000032e10097824 */ /* 0x040fe200078e02ff */
[----:B------:R-:W-:Y:S01]  /*a1e50*/  LEA.HI.X.SX32 R7, R23, R3, 0x1, P6 ;  /* 0x0000000317077211 */ /* 0x000fe200030f0eff */
[----:B------:R-:W-:Y:S01]  /*a1e60*/  IMAD R22, R16, 0x2e6, RZ ;  /* 0x000002e610167824 */ /* 0x000fe200078e02ff */
[----:B0-----:R-:W-:Y:S01]  /*a1e70*/  IADD3 R4, P5, R8, R2, RZ ;  /* 0x0000000208047210 */ /* 0x001fe20007fbe0ff */
[----:B------:R-:W-:-:S03]  /*a1e80*/  IMAD R8, R16, 0x332, RZ ;  /* 0x0000033210087824 */ /* 0x000fc600078e02ff */
[----:B------:R-:W-:Y:S02]  /*a1e90*/  LEA.HI.X.SX32 R5, R28, R3, 0x1, P5 ;  /* 0x000000031c057211 */ /* 0x000fe400028f0eff */
[----:B------:R-:W-:Y:S04]  /*a1ea0*/  STL [R1+0x22e0], R8 ;  /* 0x0022e00801007387 */ /* 0x000fe80000100800 */
[----:B------:R-:W-:Y:S04]  /*a1eb0*/  STL [R1+0x22e8], R9 ;  /* 0x0022e80901007387 */ /* 0x000fe80000100800 */
[----:B------:R0:W-:Y:S01]  /*a1ec0*/  STL.64 [R1+0xbc0], R6 ;  /* 0x000bc00601007387 */ /* 0x0001e20000100a00 */
[----:B------:R-:W-:Y:S01]  /*a1ed0*/  IADD3 R22, P6, R22, R2, RZ ;  /* 0x0000000216167210 */ /* 0x000fe20007fde0ff */
[----:B------:R-:W-:-:S02]  /*a1ee0*/  IMAD R28, R16, 0x174, RZ ;  /* 0x00000174101c7824 */ /* 0x000fc400078e02ff */
[----:B0-----:R-:W3:Y:S04]  /*a1ef0*/  LDL.LU.64 R6, [R1+0x2300] ;  /* 0x0023000001067983 */ /* 0x001ee80000300a00 */
[----:B------:R0:W-:Y:S02]  /*a1f00*/  STL.64 [R1+0xbb8], R4 ;  /* 0x000bb80401007387 */ /* 0x0001e40000100a00 */
[C---:B0-----:R-:W-:Y:S02]  /*a1f10*/  IMAD R4, R16.reuse, 0x173, RZ ;  /* 0x0000017310047824 */ /* 0x041fe400078e02ff */
[----:B------:R-:W-:-:S03]  /*a1f20*/  IMAD R5, R16, 0x2ea, RZ ;  /* 0x000002ea10057824 */ /* 0x000fc600078e02ff */
[----:B------:R-:W-:Y:S02]  /*a1f30*/  LEA.HI.X.SX32 R23, R4, R3, 0x1, P6 ;  /* 0x0000000304177211 */ /* 0x000fe400030f0eff */
[----:B------:R-:W-:-:S03]  /*a1f40*/  IADD3 R4, P6, R5, R2, RZ ;  /* 0x0000000205047210 */ /* 0x000fc60007fde0ff */
[----:B------:R-:W-:Y:S01]  /*a1f50*/  STL.64 [R1+0xbb0], R22 ;  /* 0x000bb01601007387 */ /* 0x000fe20000100a00 */
[----:B------:R-:W-:Y:S01]  /*a1f60*/  IMAD R29, R16, 0x32a, RZ ;  /* 0x0000032a101d7824 */ /* 0x000fe200078e02ff */
[----:B--2---:R-:W-:-:S04]  /*a1f70*/  IADD3 R8, P5, R19, R2, RZ ;  /* 0x0000000213087210 */ /* 0x004fc80007fbe0ff */
[----:B------:R-:W-:-:S05]  /*a1f80*/  LEA.HI.X.SX32 R9, R28, R3, 0x1, P5 ;  /* 0x000000031c097211 */ /* 0x000fca00028f0eff */
[----:B------:R0:W-:Y:S01]  /*a1f90*/  STL.64 [R1+0xba8], R8 ;  /* 0x000ba80801007387 */ /* 0x0001e20000100a00 */
[C---:B------:R-:W-:Y:S02]  /*a1fa0*/  IMAD R28, R16.reuse, 0x336, RZ ;  /* 0x00000336101c7824 */ /* 0x040fe400078e02ff */
[----:B0-----:R-:W-:-:S03]  /*a1fb0*/  IMAD R9, R16, 0x175, RZ ;  /* 0x0000017510097824 */ /* 0x001fc600078e02ff */
[----:B------:R-:W-:Y:S02]  /*a1fc0*/  STL.64 [R1+0x22f0], R28 ;  /* 0x0022f01c01007387 */ /* 0x000fe40000100a00 */
[----:B------:R-:W-:-:S05]  /*a1fd0*/  LEA.HI.X.SX32 R5, R9, R3, 0x1, P6 ;  /* 0x0000000309057211 */ /* 0x000fca00030f0eff */
[----:B------:R0:W-:Y:S04]  /*a1fe0*/  STL.64 [R1+0xba0], R4 ;  /* 0x000ba00401007387 */ /* 0x0001e80000100a00 */
[----:B0-----:R-:W2:Y:S01]  /*a1ff0*/  LDL.LU.64 R4, [R1+0x22f8] ;  /* 0x0022f80001047983 */ /* 0x001ea20000300a00 */
[----:B------:R-:W-:-:S05]  /*a2000*/  IMAD R27, R16, 0x2ec, RZ ;  /* 0x000002ec101b7824 */ /* 0x000fca00078e02ff */
[----:B------:R-:W-:Y:S01]  /*a2010*/  IADD3 R22, P5, R27, R2, RZ ;  /* 0x000000021b167210 */ /* 0x000fe20007fbe0ff */
[C---:B------:R-:W-:Y:S02]  /*a2020*/  IMAD R27, R16.reuse, 0x176, RZ ;  /* 0x00000176101b7824 */ /* 0x040fe400078e02ff */
[----:B------:R-:W-:-:S03]  /*a2030*/  IMAD R8, R16, 0x2ee, RZ ;  /* 0x000002ee10087824 */ /* 0x000fc600078e02ff */
[-C--:B------:R-:W-:Y:S01]  /*a2040*/  LEA.HI.X.SX32 R23, R27, R3.reuse, 0x1, P5 ;  /* 0x000000031b177211 */ /* 0x080fe200028f0eff */
[----:B------:R-:W-:Y:S01]  /*a2050*/  IMAD R29, R16, 0x177, RZ ;  /* 0x00000177101d7824 */ /* 0x000fe200078e02ff */
[-C--:B------:R-:W-:Y:S01]  /*a2060*/  IADD3 R8, P6, R8, R2.reuse, RZ ;  /* 0x0000000208087210 */ /* 0x080fe20007fde0ff */
[C---:B------:R-:W-:Y:S02]  /*a2070*/  IMAD R27, R16.reuse, 0x178, RZ ;  /* 0x00000178101b7824 */ /* 0x040fe400078e02ff */
[----:B------:R0:W-:Y:S01]  /*a2080*/  STL.64 [R1+0xb98], R22 ;  /* 0x000b981601007387 */ /* 0x0001e20000100a00 */
[----:B------:R-:W-:Y:S01]  /*a2090*/  LEA.HI.X.SX32 R9, R29, R3, 0x1, P6 ;  /* 0x000000031d097211 */ /* 0x000fe200030f0eff */
[C---:B------:R-:W-:Y:S02]  /*a20a0*/  IMAD R25, R16.reuse, 0x2f2, RZ ;  /* 0x000002f210197824 */ /* 0x040fe400078e02ff */
[----:B------:R-:W-:Y:S01]  /*a20b0*/  IMAD R15, R16, 0x2f4, RZ ;  /* 0x000002f4100f7824 */ /* 0x000fe200078e02ff */
[----:B0-----:R-:W-:-:S04]  /*a20c0*/  IADD3 R22, P5, R18, R2, RZ ;  /* 0x0000000212167210 */ /* 0x001fc80007fbe0ff */
[----:B------:R-:W-:Y:S01]  /*a20d0*/  LEA.HI.X.SX32 R23, R27, R3, 0x1, P5 ;  /* 0x000000031b177211 */ /* 0x000fe200028f0eff */
[----:B------:R0:W-:Y:S04]  /*a20e0*/  STL.64 [R1+0xb90], R8 ;  /* 0x000b900801007387 */ /* 0x0001e80000100a00 */
[----:B------:R1:W-:Y:S01]  /*a20f0*/  STL.64 [R1+0xb88], R22 ;  /* 0x000b881601007387 */ /* 0x0003e20000100a00 */
[-C--:B0-----:R-:W-:Y:S01]  /*a2100*/  IADD3 R8, P6, R25, R2.reuse, RZ ;  /* 0x0000000219087210 */ /* 0x081fe20007fde0ff */
[C---:B------:R-:W-:Y:S01]  /*a2110*/  IMAD R25, R16.reuse, 0x179, RZ ;  /* 0x0000017910197824 */ /* 0x040fe200078e02ff */
[----:B-1----:R-:W-:Y:S01]  /*a2120*/  IADD3 R22, P5, R15, R2, RZ ;  /* 0x000000020f167210 */ /* 0x002fe20007fbe0ff */
[----:B------:R-:W-:-:S03]  /*a2130*/  IMAD R15, R16, 0x17a, RZ ;  /* 0x0000017a100f7824 */ /* 0x000fc600078e02ff */
[-C--:B------:R-:W-:Y:S02]  /*a2140*/  LEA.HI.X.SX32 R9, R25, R3.reuse, 0x1, P6 ;  /* 0x0000000319097211 */ /* 0x080fe400030f0eff */
[----:B------:R-:W-:-:S03]  /*a2150*/  LEA.HI.X.SX32 R23, R15, R3, 0x1, P5 ;  /* 0x000000030f177211 */ /* 0x000fc600028f0eff */
[----:B------:R-:W-:Y:S01]  /*a2160*/  STL.64 [R1+0xb80], R8 ;  /* 0x000b800801007387 */ /* 0x000fe20000100a00 */
[----:B------:R-:W-:-:S03]  /*a2170*/  IMAD R25, R16, 0x17c, RZ ;  /* 0x0000017c10197824 */ /* 0x000fc600078e02ff */
[----:B------:R0:W-:Y:S02]  /*a2180*/  STL.64 [R1+0xe68], R22 ;  /* 0x000e681601007387 */ /* 0x0001e40000100a00 */
[C---:B0-----:R-:W-:Y:S02]  /*a2190*/  IMAD R22, R16.reuse, 0x17b, RZ ;  /* 0x0000017b10167824 */ /* 0x041fe400078e02ff */
        /* <DEDUP_REMOVED lines=12> */
[-C--:B------:R-:W-:Y:S02]  /*a2260*/  LEA.HI.X.SX32 R9, R22, R3.reuse, 0x1, P6 ;  /* 0x0000000316097211 */ /* 0x080fe400030f0eff */
[----:B------:R-:W-:Y:S01]  /*a2270*/  LEA.HI.X.SX32 R5, R25, R3, 0x1, P5 ;  /* 0x0000000319057211 */ /* 0x000fe200028f0eff */
[----:B------:R-:W-:Y:S02]  /*a2280*/  IMAD R22, R16, 0x17e, RZ ;  /* 0x0000017e10167824 */ /* 0x000fe400078e02ff */
[----:B------:R3:W-:Y:S04]  /*a2290*/  STL.64 [R1+0xe80], R8 ;  /* 0x000e800801007387 */ /* 0x0007e80000100a00 */
[----:B------:R0:W-:Y:S01]  /*a22a0*/  STL.64 [R1+0xe78], R4 ;  /* 0x000e780401007387 */ /* 0x0001e20000100a00 */
[----:B---3--:R-:W-:-:S02]  /*a22b0*/  IADD3 R8, P6, R6, R2, RZ ;  /* 0x0000000206087210 */ /* 0x008fc40007fde0ff */
[-C--:B0-----:R-:W-:Y:S02]  /*a22c0*/  IADD3 R4, P5, R7, R2.reuse, RZ ;  /* 0x0000000207047210 */ /* 0x081fe40007fbe0ff */
[-C--:B------:R-:W-:Y:S02]  /*a22d0*/  LEA.HI.X.SX32 R9, R23, R3.reuse, 0x1, P6 ;  /* 0x0000000317097211 */ /* 0x080fe400030f0eff */
[----:B------:R-:W-:Y:S02]  /*a22e0*/  LEA.HI.X.SX32 R5, R22, R3, 0x1, P5 ;  /* 0x0000000316057211 */ /* 0x000fe400028f0eff */
[----:B------:R-:W-:-:S03]  /*a22f0*/  IADD3 R6, P6, R17, R2, RZ ;  /* 0x0000000211067210 */ /* 0x000fc60007fde0ff */
[----:B------:R-:W-:Y:S04]  /*a2300*/  STL.64 [R1+0xe88], R4 ;  /* 0x000e880401007387 */ /* 0x000fe80000100a00 */
[----:B------:R0:W-:Y:S01]  /*a2310*/  STL.64 [R1+0xe70], R8 ;  /* 0x000e700801007387 */ /* 0x0001e20000100a00 */
[C---:B------:R-:W-:Y:S02]  /*a2320*/  IMAD R22, R16.reuse, 0x180, RZ ;  /* 0x0000018010167824 */ /* 0x040fe400078e02ff */
[C---:B------:R-:W-:Y:S02]  /*a2330*/  IMAD R23, R16.reuse, 0x302, RZ ;  /* 0x0000030210177824 */ /* 0x040fe400078e02ff */
[----:B0-----:R-:W-:Y:S01]  /*a2340*/  IMAD R8, R16, 0x17f, RZ ;  /* 0x0000017f10087824 */ /* 0x001fe200078e02ff */
[----:B------:R-:W-:-:S04]  /*a2350*/  IADD3 R4, P5, R13, R2, RZ ;  /* 0x000000020d047210 */ /* 0x000fc80007fbe0ff */
[-C--:B------:R-:W-:Y:S01]  /*a2360*/  LEA.HI.X.SX32 R7, R8, R3.reuse, 0x1, P6 ;  /* 0x0000000308077211 */ /* 0x080fe200030f0eff */
[----:B------:R-:W-:Y:S01]  /*a2370*/  IMAD R8, R16, 0x181, RZ ;  /* 0x0000018110087824 */ /* 0x000fe200078e02ff */
[----:B------:R-:W-:-:S03]  /*a2380*/  LEA.HI.X.SX32 R5, R22, R3, 0x1, P5 ;  /* 0x0000000316057211 */ /* 0x000fc600028f0eff */
        /* <DEDUP_REMOVED lines=62> */
[----:B------:R-:W-:Y:S02]  /*a2770*/  IADD3 R28, P6, R8, R2, RZ ;  /* 0x00000002081c7210 */ /* 0x000fe40007fde0ff */
[-C--:B------:R-:W-:Y:S01]  /*a2780*/  LEA.HI.X.SX32 R5, R23, R3.reuse, 0x1, P5 ;  /* 0x0000000317057211 */ /* 0x080fe200028f0eff */
[C---:B------:R-:W-:Y:S01]  /*a2790*/  IMAD R22, R16.reuse, 0x320, RZ ;  /* 0x0000032010167824 */ /* 0x040fe200078e02ff */
[----:B------:R-:W-:Y:S01]  /*a27a0*/  LEA.HI.X.SX32 R29, R9, R3, 0x1, P6 ;  /* 0x00000003091d7211 */ /* 0x000fe200030f0eff */
[C---:B------:R-:W-:Y:S02]  /*a27b0*/  IMAD R8, R16.reuse, 0x322, RZ ;  /* 0x0000032210087824 */ /* 0x040fe400078e02ff */
[----:B------:R0:W-:Y:S01]  /*a27c0*/  STL.64 [R1+0xf08], R4 ;  /* 0x000f080401007387 */ /* 0x0001e20000100a00 */
[----:B------:R-:W-:-:S02]  /*a27d0*/  IMAD R23, R16, 0x190, RZ ;  /* 0x0000019010177824 */ /* 0x000fc400078e02ff */
[----:B------:R-:W-:Y:S01]  /*a27e0*/  IMAD R9, R16, 0x191, RZ ;  /* 0x0000019110097824 */ /* 0x000fe200078e02ff */
[----:B------:R-:W-:Y:S04]  /*a27f0*/  STL.64 [R1+0xef0], R6 ;  /* 0x000ef00601007387 */ /* 0x000fe80000100a00 */
[----:B------:R1:W-:Y:S01]  /*a2800*/  STL.64 [R1+0xf20], R28 ;  /* 0x000f201c01007387 */ /* 0x0003e20000100a00 */
[----:B0-----:R-:W-:-:S04]  /*a2810*/  IADD3 R4, P5, R22, R2, RZ ;  /* 0x0000000216047210 */ /* 0x001fc80007fbe0ff */
[----:B------:R-:W-:Y:S02]  /*a2820*/  LEA.HI.X.SX32 R5, R23, R3, 0x1, P5 ;  /* 0x0000000317057211 */ /* 0x000fe400028f0eff */
[----:B-1----:R-:W-:-:S04]  /*a2830*/  IADD3 R28, P6, R8, R2, RZ ;  /* 0x00000002081c7210 */ /* 0x002fc80007fde0ff */
[----:B------:R-:W-:Y:S01]  /*a2840*/  LEA.HI.X.SX32 R29, R9, R3, 0x1, P6 ;  /* 0x00000003091d7211 */ /* 0x000fe200030f0eff */
[----:B------:R-:W-:Y:S04]  /*a2850*/  STL.64 [R1+0xf18], R4 ;  /* 0x000f180401007387 */ /* 0x000fe80000100a00 */
[----:B------:R0:W-:Y:S04]  /*a2860*/  STL.64 [R1+0xf10], R28 ;  /* 0x000f101c01007387 */ /* 0x0001e80000100a00 */
[----:B0-----:R-:W2:Y:S01]  /*a2870*/  LDL.LU.64 R28, [R1+0x22f0] ;  /* 0x0022f000011c7983 */ /* 0x001ea20000300a00 */
[----:B------:R-:W-:-:S02]  /*a2880*/  IMAD R22, R16, 0x324, RZ ;  /* 0x0000032410167824 */ /* 0x000fc400078e02ff */
[C---:B------:R-:W-:Y:S02]  /*a2890*/  IMAD R8, R16.reuse, 0x326, RZ ;  /* 0x0000032610087824 */ /* 0x040fe400078e02ff */
[----:B------:R-:W-:Y:S01]  /*a28a0*/  IMAD R5, R16, 0x192, RZ ;  /* 0x0000019210057824 */ /* 0x000fe200078e02ff */
[-C--:B------:R-:W-:Y:S01]  /*a28b0*/  IADD3 R22, P5, R22, R2.reuse, RZ ;  /* 0x0000000216167210 */ /* 0x080fe20007fbe0ff */
[----:B------:R-:W-:Y:S01]  /*a28c0*/  IMAD R7, R16, 0x193, RZ ;  /* 0x0000019310077824 */ /* 0x000fe200078e02ff */
[----:B------:R-:W-:Y:S01]  /*a28d0*/  IADD3 R8, P6, R8, R2, RZ ;  /* 0x0000000208087210 */ /* 0x000fe20007fde0ff */
[----:B------:R-:W-:Y:S01]  /*a28e0*/  IMAD R26, R16, 0x328, RZ ;  /* 0x00000328101a7824 */ /* 0x000fe200078e02ff */
[-C--:B------:R-:W-:Y:S02]  /*a28f0*/  LEA.HI.X.SX32 R23, R5, R3.reuse, 0x1, P5 ;  /* 0x0000000305177211 */ /* 0x080fe400028f0eff */
[----:B------:R-:W-:-:S03]  /*a2900*/  LEA.HI.X.SX32 R9, R7, R3, 0x1, P6 ;  /* 0x0000000307097211 */ /* 0x000fc600030f0eff */
[----:B------:R0:W-:Y:S04]  /*a2910*/  STL.64 [R1+0xf28], R22 ;  /* 0x000f281601007387 */ /* 0x0001e80000100a00 */
[----:B------:R-:W-:Y:S01]  /*a2920*/  STL.64 [R1+0xf40], R8 ;  /* 0x000f400801007387 */ /* 0x000fe20000100a00 */
[----:B0-----:R-:W-:Y:S01]  /*a2930*/  IADD3 R22, P5, R26, R2, RZ ;  /* 0x000000021a167210 */ /* 0x001fe20007fbe0ff */
[----:B------:R-:W-:-:S05]  /*a2940*/  IMAD R26, R16, 0x194, RZ ;  /* 0x00000194101a7824 */ /* 0x000fca00078e02ff */
[----:B------:R-:W-:-:S05]  /*a2950*/  LEA.HI.X.SX32 R23, R26, R3, 0x1, P5 ;  /* 0x000000031a177211 */ /* 0x000fca00028f0eff */
[----:B------:R0:W-:Y:S04]  /*a2960*/  STL.64 [R1+0xf38], R22 ;  /* 0x000f381601007387 */ /* 0x0001e80000100a00 */
[----:B0-----:R-:W3:Y:S01]  /*a2970*/  LDL.LU R23, [R1+0x22ec] ;  /* 0x0022ec0001177983 */ /* 0x001ee20000300800 */
[----:B--2---:R-:W-:Y:S01]  /*a2980*/  IADD3 R8, P6, R29, R2, RZ ;  /* 0x000000021d087210 */ /* 0x004fe20007fde0ff */
[----:B------:R-:W-:-:S05]  /*a2990*/  IMAD R29, R16, 0x195, RZ ;  /* 0x00000195101d7824 */ /* 0x000fca00078e02ff */
[----:B------:R-:W-:-:S05]  /*a29a0*/  LEA.HI.X.SX32 R9, R29, R3, 0x1, P6 ;  /* 0x000000031d097211 */ /* 0x000fca00030f0eff */
[----:B------:R0:W-:Y:S04]  /*a29b0*/  STL.64 [R1+0xf30], R8 ;  /* 0x000f300801007387 */ /* 0x0001e80000100a00 */
[----:B0-----:R-:W2:Y:S01]  /*a29c0*/  LDL.LU R9, [R1+0x22e8] ;  /* 0x0022e80001097983 */ /* 0x001ea20000300800 */
[C---:B------:R-:W-:Y:S02]  /*a29d0*/  IMAD R26, R16.reuse, 0x196, RZ ;  /* 0x00000196101a7824 */ /* 0x040fe400078e02ff */
[----:B------:R-:W-:Y:S01]  /*a29e0*/  IMAD R29, R16, 0x197, RZ ;  /* 0x00000197101d7824 */ /* 0x000fe200078e02ff */
[----:B---3--:R-:W-:-:S04]  /*a29f0*/  IADD3 R22, P5, R23, R2, RZ ;  /* 0x0000000217167210 */ /* 0x008fc80007fbe0ff */
[----:B------:R-:W-:-:S05]  /*a2a00*/  LEA.HI.X.SX32 R23, R26, R3, 0x1, P5 ;  /* 0x000000031a177211 */ /* 0x000fca00028f0eff */
[----:B------:R0:W-:Y:S04]  /*a2a10*/  STL.64 [R1+0xf48], R22 ;  /* 0x000f481601007387 */ /* 0x0001e80000100a00 */
[----:B0-----:R-:W3:Y:S01]  /*a2a20*/  LDL.LU R22, [R1+0x22e4] ;  /* 0x0022e40001167983 */ /* 0x001ee20000300800 */
[----:B--2---:R-:W-:-:S04]  /*a2a30*/  IADD3 R8, P6, R9, R2, RZ ;  /* 0x0000000209087210 */ /* 0x004fc80007fde0ff */
[----:B------:R-:W-:-:S05]  /*a2a40*/  LEA.HI.X.SX32 R9, R29, R3, 0x1, P6 ;  /* 0x000000031d097211 */ /* 0x000fca00030f0eff */
[----:B------:R0:W-:Y:S04]  /*a2a50*/  STL.64 [R1+0xf60], R8 ;  /* 0x000f600801007387 */ /* 0x0001e80000100a00 */
[----:B0-----:R-:W2:Y:S01]  /*a2a60*/  LDL.LU R8, [R1+0x22e0] ;  /* 0x0022e00001087983 */ /* 0x001ea20000300800 */
[C---:B------:R-:W-:Y:S02]  /*a2a70*/  IMAD R26, R16.reuse, 0x198, RZ ;  /* 0x00000198101a7824 */ /* 0x040fe400078e02ff */
[----:B------:R-:W-:Y:S01]  /*a2a80*/  IMAD R29, R16, 0x199, RZ ;  /* 0x00000199101d7824 */ /* 0x000fe200078e02ff */
[----:B---3--:R-:W-:-:S04]  /*a2a90*/  IADD3 R22, P5, R22, R2, RZ ;  /* 0x0000000216167210 */ /* 0x008fc80007fbe0ff */
[----:B------:R-:W-:-:S05]  /*a2aa0*/  LEA.HI.X.SX32 R23, R26, R3, 0x1, P5 ;  /* 0x000000031a177211 */ /* 0x000fca00028f0eff */
[----:B------:R0:W-:Y:S01]  /*a2ab0*/  STL.64 [R1+0xf58], R22 ;  /* 0x000f581601007387 */ /* 0x0001e20000100a00 */
[C---:B------:R-:W-:Y:S02]  /*a2ac0*/  IMAD R19, R16.reuse, 0x334, RZ ;  /* 0x0000033410137824 */ /* 0x040fe400078e02ff */
[C---:B------:R-:W-:Y:S02]  /*a2ad0*/  IMAD R26, R16.reuse, 0x19a, RZ ;  /* 0x0000019a101a7824 */ /* 0x040fe400078e02ff */
[----:B------:R-:W-:Y:S01]  /*a2ae0*/  IMAD R18, R16, 0x338, RZ ;  /* 0x0000033810127824 */ /* 0x000fe200078e02ff */
[-C--:B0-----:R-:W-:Y:S02]  /*a2af0*/  IADD3 R22, P5, R19, R2.reuse, RZ ;  /* 0x0000000213167210 */ /* 0x081fe40007fbe0ff */
[----:B--2---:R-:W-:-:S04]  /*a2b00*/  IADD3 R8, P6, R8, R2, RZ ;  /* 0x0000000208087210 */ /* 0x004fc80007fde0ff */
[----:B------:R-:W-:-:S05]  /*a2b10*/  LEA.HI.X.SX32 R9, R29, R3, 0x1, P6 ;  /* 0x000000031d097211 */ /* 0x000fca00030f0eff */
[----:B------:R0:W-:Y:S04]  /*a2b20*/  STL.64 [R1+0xf50], R8 ;  /* 0x000f500801007387 */ /* 0x0001e80000100a00 */
[----:B0-----:R-:W2:Y:S01]  /*a2b30*/  LDL.LU.64 R8, [R1+0x22d8] ;  /* 0x0022d80001087983 */ /* 0x001ea20000300a00 */
[-C--:B------:R-:W-:Y:S01]  /*a2b40*/  LEA.HI.X.SX32 R23, R26, R3.reuse, 0x1, P5 ;  /* 0x000000031a177211 */ /* 0x080fe200028f0eff */
[----:B------:R-:W-:Y:S01]  /*a2b50*/  IMAD R29, R16, 0x19b, RZ ;  /* 0x0000019b101d7824 */ /* 0x000fe200078e02ff */
[----:B------:R-:W-:Y:S01]  /*a2b60*/  IADD3 R28, P6, R28, R2, RZ ;  /* 0x000000021c1c7210 */ /* 0x000fe20007fde0ff */
[C---:B------:R-:W-:Y:S02]  /*a2b70*/  IMAD R26, R16.reuse, 0x19c, RZ ;  /* 0x0000019c101a7824 */ /* 0x040fe400078e02ff */
[----:B------:R0:W-:Y:S01]  /*a2b80*/  STL.64 [R1+0xf68], R22 ;  /* 0x000f681601007387 */ /* 0x0001e20000100a00 */
[----:B------:R-:W-:Y:S01]  /*a2b90*/  LEA.HI.X.SX32 R29, R29, R3, 0x1, P6 ;  /* 0x000000031d1d7211 */ /* 0x000fe200030f0eff */
[----:B------:R-:W-:-:S02]  /*a2ba0*/  IMAD R27, R16, 0x33a, RZ ;  /* 0x0000033a101b7824 */ /* 0x000fc400078e02ff */
[----:B------:R-:W-:Y:S02]  /*a2bb0*/  IMAD R15, R16, 0x33c, RZ ;  /* 0x0000033c100f7824 */ /* 0x000fe400078e02ff */
[----:B------:R1:W-:Y:S01]  /*a2bc0*/  STL.64 [R1+0xf80], R28 ;  /* 0x000f801c01007387 */ /* 0x0003e20000100a00 */
[----:B0-----:R-:W-:-:S04]  /*a2bd0*/  IADD3 R22, P5, R18, R2, RZ ;  /* 0x0000000212167210 */ /* 0x001fc80007fbe0ff */
[-C--:B------:R-:W-:Y:S02]  /*a2be0*/  LEA.HI.X.SX32 R23, R26, R3.reuse, 0x1, P5 ;  /* 0x000000031a177211 */ /* 0x080fe400028f0eff */
[-C--:B-1----:R-:W-:Y:S01]  /*a2bf0*/  IADD3 R28, P6, R27, R2.reuse, RZ ;  /* 0x000000021b1c7210 */ /* 0x082fe20007fde0ff */
[C---:B------:R-:W-:Y:S02]  /*a2c00*/  IMAD R27, R16.reuse, 0x19d, RZ ;  /* 0x0000019d101b7824 */ /* 0x040fe400078e02ff */
[----:B------:R0:W-:Y:S01]  /*a2c10*/  STL.64 [R1+0xf78], R22 ;  /* 0x000f781601007387 */ /* 0x0001e20000100a00 */
[C---:B------:R-:W-:Y:S02]  /*a2c20*/  IMAD R26, R16.reuse, 0x19e, RZ ;  /* 0x0000019e101a7824 */ /* 0x040fe400078e02ff */
[----:B------:R-:W-:Y:S01]  /*a2c30*/  LEA.HI.X.SX32 R29, R27, R3, 0x1, P6 ;  /* 0x000000031b1d7211 */ /* 0x000fe200030f0eff */
[C---:B------:R-:W-:Y:S02]  /*a2c40*/  IMAD R25, R16.reuse, 0x33e, RZ ;  /* 0x0000033e10197824 */ /* 0x040fe400078e02ff */
[----:B------:R-:W-:Y:S01]  /*a2c50*/  IMAD R13, R16, 0x340, RZ ;  /* 0x00000340100d7824 */ /* 0x000fe200078e02ff */
[----:B0-----:R-:W-:-:S04]  /*a2c60*/  IADD3 R22, P5, R15, R2, RZ ;  /* 0x000000020f167210 */ /* 0x001fc80007fbe0ff */
[-C--:B------:R-:W-:Y:S01]  /*a2c70*/  LEA.HI.X.SX32 R23, R26, R3.reuse, 0x1, P5 ;  /* 0x000000031a177211 */ /* 0x080fe200028f0eff */
[----:B------:R0:W-:Y:S01]  /*a2c80*/  STL.64 [R1+0xf70], R28 ;  /* 0x000f701c01007387 */ /* 0x0001e20000100a00 */
[C---:B------:R-:W-:Y:S02]  /*a2c90*/  IMAD R27, R16.reuse, 0x19f, RZ ;  /* 0x0000019f101b7824 */ /* 0x040fe400078e02ff */
[C---:B------:R-:W-:Y:S01]  /*a2ca0*/  IMAD R26, R16.reuse, 0x1a0, RZ ;  /* 0x000001a0101a7824 */ /* 0x040fe200078e02ff */
[----:B------:R1:W-:Y:S01]  /*a2cb0*/  STL.64 [R1+0xf88], R22 ;  /* 0x000f881601007387 */ /* 0x0003e20000100a00 */
[C---:B------:R-:W-:Y:S01]  /*a2cc0*/  IMAD R24, R16.reuse, 0x342, RZ ;  /* 0x0000034210187824 */ /* 0x040fe200078e02ff */
[-C--:B0-----:R-:W-:Y:S02]  /*a2cd0*/  IADD3 R28, P6, R25, R2.reuse, RZ ;  /* 0x00000002191c7210 */ /* 0x081fe40007fde0ff */
[-C--:B-1----:R-:W-:Y:S02]  /*a2ce0*/  IADD3 R22, P5, R13, R2.reuse, RZ ;  /* 0x000000020d167210 */ /* 0x082fe40007fbe0ff */
[-C--:B------:R-:W-:Y:S01]  /*a2cf0*/  LEA.HI.X.SX32 R29, R27, R3.reuse, 0x1, P6 ;  /* 0x000000031b1d7211 */ /* 0x080fe200030f0eff */
[----:B------:R-:W-:Y:S01]  /*a2d00*/  IMAD R12, R16, 0x344, RZ ;  /* 0x00000344100c7824 */ /* 0x000fe200078e02ff */
[----:B------:R-:W-:Y:S01]  /*a2d10*/  LEA.HI.X.SX32 R23, R26, R3, 0x1, P5 ;  /* 0x000000031a177211 */ /* 0x000fe200028f0eff */
[----:B------:R-:W-:Y:S01]  /*a2d20*/  IMAD R27, R16, 0x1a1, RZ ;  /* 0x000001a1101b7824 */ /* 0x000fe200078e02ff */
[----:B------:R-:W-:Y:S01]  /*a2d30*/  IADD3 R24, P6, R24, R2, RZ ;  /* 0x0000000218187210 */ /* 0x000fe20007fde0ff */
[----:B------:R-:W-:Y:S01]  /*a2d40*/  STL.64 [R1+0xfa0], R28 ;  /* 0x000fa01c01007387 */ /* 0x000fe20000100a00 */
[----:B------:R-:W-:-:S02]  /*a2d50*/  IMAD R26, R16, 0x1a2, RZ ;  /* 0x000001a2101a7824 */ /* 0x000fc400078e02ff */
[----:B------:R-:W-:Y:S01]  /*a2d60*/  LEA.HI.X.SX32 R25, R27, R3, 0x1, P6 ;  /* 0x000000031b197211 */ /* 0x000fe200030f0eff */
[----:B------:R0:W-:Y:S01]  /*a2d70*/  STL.64 [R1+0xf98], R22 ;  /* 0x000f981601007387 */ /* 0x0001e20000100a00 */
[C---:B------:R-:W-:Y:S02]  /*a2d80*/  IMAD R21, R16.reuse, 0x346, RZ ;  /* 0x0000034610157824 */ /* 0x040fe400078e02ff */
[C---:B------:R-:W-:Y:S01]  /*a2d90*/  IMAD R14, R16.reuse, 0x348, RZ ;  /* 0x00000348100e7824 */ /* 0x040fe200078e02ff */
[----:B------:R1:W-:Y:S01]  /*a2da0*/  STL.64 [R1+0xf90], R24 ;  /* 0x000f901801007387 */ /* 0x0003e20000100a00 */
[----:B------:R-:W-:Y:S01]  /*a2db0*/  IMAD R20, R16, 0x34a, RZ ;  /* 0x0000034a10147824 */ /* 0x000fe200078e02ff */
[----:B0-----:R-:W-:-:S04]  /*a2dc0*/  IADD3 R22, P5, R12, R2, RZ ;  /* 0x000000020c167210 */ /* 0x001fc80007fbe0ff */
[-C--:B------:R-:W-:Y:S01]  /*a2dd0*/  LEA.HI.X.SX32 R23, R26, R3.reuse, 0x1, P5 ;  /* 0x000000031a177211 */ /* 0x080fe200028f0eff */
[C---:B------:R-:W-:Y:S01]  /*a2de0*/  IMAD R26, R16.reuse, 0x1a3, RZ ;  /* 0x000001a3101a7824 */ /* 0x040fe200078e02ff */
[-C--:B-1----:R-:W-:Y:S01]  /*a2df0*/  IADD3 R24, P6, R21, R2.reuse, RZ ;  /* 0x0000000215187210 */ /* 0x082fe20007fde0ff */
[----:B------:R-:W-:Y:S02]  /*a2e00*/  IMAD R27, R16, 0x1a4, RZ ;  /* 0x000001a4101b7824 */ /* 0x000fe400078e02ff */
[----:B------:R0:W-:Y:S01]  /*a2e10*/  STL.64 [R1+0xfa8], R22 ;  /* 0x000fa81601007387 */ /* 0x0001e20000100a00 */
[-C--:B------:R-:W-:Y:S01]  /*a2e20*/  LEA.HI.X.SX32 R25, R26, R3.reuse, 0x1, P6 ;  /* 0x000000031a197211 */ /* 0x080fe200030f0eff */
[----:B------:R-:W-:Y:S01]  /*a2e30*/  IMAD R26, R16, 0x1a5, RZ ;  /* 0x000001a5101a7824 */ /* 0x000fe200078e02ff */
[----:B------:R-:W-:Y:S01]  /*a2e40*/  IADD3 R20, P6, R20, R2, RZ ;  /* 0x0000000214147210 */ /* 0x000fe20007fde0ff */
[C---:B------:R-:W-:Y:S02]  /*a2e50*/  IMAD R11, R16.reuse, 0x34c, RZ ;  /* 0x0000034c100b7824 */ /* 0x040fe400078e02ff */
[----:B------:R-:W-:Y:S01]  /*a2e60*/  IMAD R10, R16, 0x34e, RZ ;  /* 0x0000034e100a7824 */ /* 0x000fe200078e02ff */
[----:B------:R-:W-:-:S02]  /*a2e70*/  LEA.HI.X.SX32 R21, R26, R3, 0x1, P6 ;  /* 0x000000031a157211 */ /* 0x000fc400030f0eff */
[----:B0-----:R-:W-:-:S04]  /*a2e80*/  IADD3 R22, P5, R14, R2, RZ ;  /* 0x000000020e167210 */ /* 0x001fc80007fbe0ff */
[----:B------:R-:W-:Y:S01]  /*a2e90*/  LEA.HI.X.SX32 R23, R27, R3, 0x1, P5 ;  /* 0x000000031b177211 */ /* 0x000fe200028f0eff */
[----:B------:R-:W-:Y:S01]  /*a2ea0*/  STL.64 [R1+0xfc0], R24 ;  /* 0x000fc01801007387 */ /* 0x000fe20000100a00 */
[----:B------:R-:W-:-:S03]  /*a2eb0*/  IMAD R27, R16, 0x1a7, RZ ;  /* 0x000001a7101b7824 */ /* 0x000fc600078e02ff */
[----:B------:R0:W-:Y:S04]  /*a2ec0*/  STL.64 [R1+0xfb8], R22 ;  /* 0x000fb81601007387 */ /* 0x0001e80000100a00 */
[----:B------:R1:W-:Y:S01]  /*a2ed0*/  STL.64 [R1+0xfb0], R20 ;  /* 0x000fb01401007387 */ /* 0x0003e20000100a00 */
[----:B------:R-:W-:Y:S01]  /*a2ee0*/  IMAD R6, R16, 0x350, RZ ;  /* 0x0000035010067824 */ /* 0x000fe200078e02ff */
[-C--:B0-----:R-:W-:Y:S02]  /*a2ef0*/  IADD3 R22, P5, R11, R2.reuse, RZ ;  /* 0x000000020b167210 */ /* 0x081fe40007fbe0ff */
[----:B-1----:R-:W-:Y:S01]  /*a2f00*/  IADD3 R20, P6, R10, R2, RZ ;  /* 0x000000020a147210 */ /* 0x002fe20007fde0ff */
[----:B------:R-:W-:-:S03]  /*a2f10*/  IMAD R4, R16, 0x352, RZ ;  /* 0x0000035210047824 */ /* 0x000fc600078e02ff */
[----:B------:R-:W-:Y:S01]  /*a2f20*/  LEA.HI.X.SX32 R21, R27, R3, 0x1, P6 ;  /* 0x000000031b157211 */ /* 0x000fe200030f0eff */
        /* <DEDUP_REMOVED lines=12> */
[----:B--2---:R-:W-:-:S05]  /*a2ff0*/  LEA.HI.X.SX32 R23, R8, R3, 0x1, P5 ;  /* 0x0000000308177211 */ /* 0x004fca00028f0eff */
[----:B------:R0:W-:Y:S04]  /*a3000*/  STL.64 [R1+0xfc8], R22 ;  /* 0x000fc81601007387 */ /* 0x0001e80000100a00 */
[----:B------:R1:W-:Y:S01]  /*a3010*/  STL.64 [R1+0xfe0], R20 ;  /* 0x000fe01401007387 */ /* 0x0003e20000100a00 */
[-C--:B0-----:R-:W-:Y:S02]  /*a3020*/  IADD3 R22, P5, R6, R2.reuse, RZ ;  /* 0x0000000206167210 */ /* 0x081fe40007fbe0ff */
[-C--:B-1----:R-:W-:Y:S02]  /*a3030*/  IADD3 R20, P6, R4, R2.reuse, RZ ;  /* 0x0000000204147210 */ /* 0x082fe40007fde0ff */
[-C--:B------:R-:W-:Y:S02]  /*a3040*/  LEA.HI.X.SX32 R23, R26, R3.reuse, 0x1, P5 ;  /* 0x000000031a177211 */ /* 0x080fe400028f0eff */
[----:B------:R-:W-:Y:S01]  /*a3050*/  LEA.HI.X.SX32 R21, R27, R3, 0x1, P6 ;  /* 0x000000031b157211 */ /* 0x000fe200030f0eff */
[C---:B------:R-:W-:Y:S01]  /*a3060*/  IMAD R26, R16.reuse, 0x1aa, RZ ;  /* 0x000001aa101a7824 */ /* 0x040fe200078e02ff */
[----:B------:R-:W-:Y:S01]  /*a3070*/  IADD3 R4, P5, R5, R2, RZ ;  /* 0x0000000205047210 */ /* 0x000fe20007fbe0ff */
[----:B------:R-:W-:Y:S01]  /*a3080*/  STL.64 [R1+0xfd8], R22 ;  /* 0x000fd81601007387 */ /* 0x000fe20000100a00 */
[----:B------:R-:W-:-:S03]  /*a3090*/  IMAD R27, R16, 0x1ab, RZ ;  /* 0x000001ab101b7824 */ /* 0x000fc600078e02ff */
[----:B------:R0:W-:Y:S01]  /*a30a0*/  STL.64 [R1+0xfd0], R20 ;  /* 0x000fd01401007387 */ /* 0x0001e20000100a00 */
[----:B------:R-:W-:Y:S01]  /*a30b0*/  LEA.HI.X.SX32 R5, R26, R3, 0x1, P5 ;  /* 0x000000031a057211 */ /* 0x000fe200028f0eff */
[----:B------:R-:W-:Y:S01]  /*a30c0*/  IMAD R26, R16, 0x1ac, RZ ;  /* 0x000001ac101a7824 */ /* 0x000fe200078e02ff */
[----:B0-----:R-:W-:-:S03]  /*a30d0*/  IADD3 R20, P6, R7, R2, RZ ;  /* 0x0000000207147210 */ /* 0x001fc60007fde0ff */
[----:B------:R0:W-:Y:S01]  /*a30e0*/  STL.64 [R1+0xfe8], R4 ;  /* 0x000fe80401007387 */ /* 0x0001e20000100a00 */
[----:B------:R-:W-:Y:S01]  /*a30f0*/  LEA.HI.X.SX32 R21, R27, R3, 0x1, P6 ;  /* 0x000000031b157211 */ /* 0x000fe200030f0eff */
[----:B------:R-:W-:-:S04]  /*a3100*/  IMAD R27, R16, 0x1ad, RZ ;  /* 0x000001ad101b7824 */ /* 0x000fc800078e02ff */
[----:B------:R1:W-:Y:S01]  /*a3110*/  STL.64 [R1+0x1000], R20 ;  /* 0x0010001401007387 */ /* 0x0003e20000100a00 */
[----:B0-----:R-:W-:-:S04]  /*a3120*/  IADD3 R4, P5, R17, R2, RZ ;  /* 0x0000000211047210 */ /* 0x001fc80007fbe0ff */
[-C--:B------:R-:W-:Y:S01]  /*a3130*/  LEA.HI.X.SX32 R5, R26, R3.reuse, 0x1, P5 ;  /* 0x000000031a057211 */ /* 0x080fe200028f0eff */
[----:B------:R-:W-:Y:S01]  /*a3140*/  IMAD R26, R16, 0x1ae, RZ ;  /* 0x000001ae101a7824 */ /* 0x000fe200078e02ff */
[-C--:B-1----:R-:W-:Y:S02]  /*a3150*/  IADD3 R20, P6, R19, R2.reuse, RZ ;  /* 0x0000000213147210 */ /* 0x082fe40007fde0ff */
[----:B------:R-:W-:Y:S02]  /*a3160*/  IADD3 R18, P5, R18, R2, RZ ;  /* 0x0000000212127210 */ /* 0x000fe40007fbe0ff */
[-C--:B------:R-:W-:Y:S01]  /*a3170*/  LEA.HI.X.SX32 R21, R27, R3.reuse, 0x1, P6 ;  /* 0x000000031b157211 */ /* 0x080fe200030f0eff */
[----:B------:R-:W-:Y:S01]  /*a3180*/  STL.64 [R1+0xff8], R4 ;  /* 0x000ff80401007387 */ /* 0x000fe20000100a00 */
[----:B------:R-:W-:Y:S01]  /*a3190*/  LEA.HI.X.SX32 R19, R26, R3, 0x1, P5 ;  /* 0x000000031a137211 */ /* 0x000fe200028f0eff */
[C---:B------:R-:W-:Y:S02]  /*a31a0*/  IMAD R26, R16.reuse, 0x1af, RZ ;  /* 0x000001af101a7824 */ /* 0x040fe400078e02ff */
[----:B------:R0:W-:Y:S01]  /*a31b0*/  STL.64 [R1+0xff0], R20 ;  /* 0x000ff01401007387 */ /* 0x0001e20000100a00 */
[----:B------:R-:W-:-:S03]  /*a31c0*/  IMAD R27, R16, 0x1b0, RZ ;  /* 0x000001b0101b7824 */ /* 0x000fc600078e02ff */
[----:B------:R1:W-:Y:S01]  /*a31d0*/  STL.64 [R1+0x1008], R18 ;  /* 0x0010081201007387 */ /* 0x0003e20000100a00 */
[----:B0-----:R-:W-:-:S04]  /*a31e0*/  IADD3 R20, P6, R15, R2, RZ ;  /* 0x000000020f147210 */ /* 0x001fc80007fde0ff */
[-C--:B------:R-:W-:Y:S01]  /*a31f0*/  LEA.HI.X.SX32 R21, R26, R3.reuse, 0x1, P6 ;  /* 0x000000031a157211 */ /* 0x080fe200030f0eff */
[----:B------:R-:W-:Y:S01]  /*a3200*/  IMAD R26, R16, 0x1b1, RZ ;  /* 0x000001b1101a7824 */ /* 0x000fe200078e02ff */
[-C--:B-1----:R-:W-:Y:S02]  /*a3210*/  IADD3 R18, P5, R13, R2.reuse, RZ ;  /* 0x000000020d127210 */ /* 0x082fe40007fbe0ff */
[-C--:B------:R-:W-:Y:S02]  /*a3220*/  IADD3 R12, P6, R12, R2.reuse, RZ ;  /* 0x000000020c0c7210 */ /* 0x080fe40007fde0ff */
[-C--:B------:R-:W-:Y:S02]  /*a3230*/  LEA.HI.X.SX32 R19, R27, R3.reuse, 0x1, P5 ;  /* 0x000000031b137211 */ /* 0x080fe400028f0eff */
[----:B------:R-:W-:Y:S02]  /*a3240*/  LEA.HI.X.SX32 R13, R26, R3, 0x1, P6 ;  /* 0x000000031a0d7211 */ /* 0x000fe400030f0eff */
[----:B------:R-:W-:Y:S01]  /*a3250*/  IADD3 R14, P5, R14, R2, RZ ;  /* 0x000000020e0e7210 */ /* 0x000fe20007fbe0ff */
[----:B------:R-:W-:Y:S01]  /*a3260*/  STL.64 [R1+0x1030], R20 ;  /* 0x0010301401007387 */ /* 0x000fe20000100a00 */
[----:B------:R-:W-:-:S02]  /*a3270*/  IMAD R27, R16, 0x1b3, RZ ;  /* 0x000001b3101b7824 */ /* 0x000fc400078e02ff */
[----:B------:R-:W-:Y:S01]  /*a3280*/  LEA.HI.X.SX32 R15, R9, R3, 0x1, P5 ;  /* 0x00000003090f7211 */ /* 0x000fe200028f0eff */
[----:B------:R-:W-:Y:S04]  /*a3290*/  STL.64 [R1+0x1028], R18 ;  /* 0x0010281201007387 */ /* 0x000fe80000100a00 */
[----:B------:R0:W-:Y:S04]  /*a32a0*/  STL.64 [R1+0x1020], R12 ;  /* 0x0010200c01007387 */ /* 0x0001e80000100a00 */
[----:B------:R-:W-:Y:S01]  /*a32b0*/  STL.64 [R1+0x1038], R14 ;  /* 0x0010380e01007387 */ /* 0x000fe20000100a00 */
[----:B0-----:R-:W-:-:S04]  /*a32c0*/  IADD3 R12, P6, R11, R2, RZ ;  /* 0x000000020b0c7210 */ /* 0x001fc80007fde0ff */
[----:B------:R-:W-:Y:S02]  /*a32d0*/  LEA.HI.X.SX32 R13, R27, R3, 0x1, P6 ;  /* 0x000000031b0d7211 */ /* 0x000fe400030f0eff */
[----:B------:R-:W2:Y:S01]  /*a32e0*/  LDL.LU R27, [R1+0xdb8] ;  /* 0x000db800011b7983 */ /* 0x000ea20000300800 */
[C---:B------:R-:W-:Y:S02]  /*a32f0*/  IMAD R8, R16.reuse, 0x368, RZ ;  /* 0x0000036810087824 */ /* 0x040fe400078e02ff */
[----:B------:R-:W-:-:S03]  /*a3300*/  IMAD R26, R16, 0x1b4, RZ ;  /* 0x000001b4101a7824 */ /* 0x000fc600078e02ff */
[-C--:B------:R-:W-:Y:S01]  /*a3310*/  IADD3 R8, P5, R8, R2.reuse, RZ ;  /* 0x0000000208087210 */ /* 0x080fe20007fbe0ff */
[C---:B------:R-:W-:Y:S02]  /*a3320*/  IMAD R10, R16.reuse, 0x36a, RZ ;  /* 0x0000036a100a7824 */ /* 0x040fe400078e02ff */
[----:B------:R-:W-:Y:S01]  /*a3330*/  IMAD R6, R16, 0x36c, RZ ;  /* 0x0000036c10067824 */ /* 0x000fe200078e02ff */
[-C--:B------:R-:W-:Y:S01]  /*a3340*/  LEA.HI.X.SX32 R9, R26, R3.reuse, 0x1, P5 ;  /* 0x000000031a097211 */ /* 0x080fe200028f0eff */
[----:B------:R-:W-:Y:S01]  /*a3350*/  STL.64 [R1+0x1060], R12 ;  /* 0x0010600c01007387 */ /* 0x000fe20000100a00 */
[----:B------:R-:W-:Y:S01]  /*a3360*/  IMAD R22, R16, 0x1b5, RZ ;  /* 0x000001b510167824 */ /* 0x000fe200078e02ff */
[-C--:B------:R-:W-:Y:S01]  /*a3370*/  IADD3 R10, P6, R10, R2.reuse, RZ ;  /* 0x000000020a0a7210 */ /* 0x080fe20007fde0ff */
[----:B------:R-:W-:Y:S01]  /*a3380*/  IMAD R26, R16, 0x1b6, RZ ;  /* 0x000001b6101a7824 */ /* 0x000fe200078e02ff */
[----:B------:R0:W-:Y:S02]  /*a3390*/  STL.64 [R1+0x1058], R8 ;  /* 0x0010580801007387 */ /* 0x0001e40000100a00 */
[----:B------:R-:W-:Y:S01]  /*a33a0*/  LEA.HI.X.SX32 R11, R22, R3, 0x1, P6 ;  /* 0x00000003160b7211 */ /* 0x000fe200030f0eff */
[----:B------:R-:W-:Y:S01]  /*a33b0*/  IMAD R5, R16, 0x370, RZ ;  /* 0x0000037010057824 */ /* 0x000fe200078e02ff */
[----:B------:R-:W3:Y:S01]  /*a33c0*/  LDL.LU R28, [R1+0x25c] ;  /* 0x00025c00011c7983 */ /* 0x000ee20000300800 */
[----:B0-----:R-:W-:-:S04]  /*a33d0*/  IADD3 R8, P5, R6, R2, RZ ;  /* 0x0000000206087210 */ /* 0x001fc80007fbe0ff */
[----:B------:R-:W-:Y:S01]  /*a33e0*/  LEA.HI.X.SX32 R9, R26, R3, 0x1, P5 ;  /* 0x000000031a097211 */ /* 0x000fe200028f0eff */
[----:B------:R-:W-:Y:S01]  /*a33f0*/  STL.64 [R1+0x1050], R10 ;  /* 0x0010500a01007387 */ /* 0x000fe20000100a00 */
[----:B------:R-:W-:-:S03]  /*a3400*/  IMAD R26, R16, 0x1b8, RZ ;  /* 0x000001b8101a7824 */ /* 0x000fc600078e02ff */
[----:B------:R0:W-:Y:S01]  /*a3410*/  STL.64 [R1+0x1088], R8 ;  /* 0x0010880801007387 */ /* 0x0001e20000100a00 */
[C---:B------:R-:W-:Y:S02]  /*a3420*/  IMAD R4, R16.reuse, 0x36e, RZ ;  /* 0x0000036e10047824 */ /* 0x040fe400078e02ff */
[C---:B------:R-:W-:Y:S02]  /*a3430*/  IMAD R22, R16.reuse, 0x1b7, RZ ;  /* 0x000001b710167824 */ /* 0x040fe400078e02ff */
[----:B------:R-:W-:Y:S01]  /*a3440*/  IMAD R17, R16, 0x372, RZ ;  /* 0x0000037210117824 */ /* 0x000fe200078e02ff */
[-C--:B0-----:R-:W-:Y:S02]  /*a3450*/  IADD3 R8, P5, R5, R2.reuse, RZ ;  /* 0x0000000205087210 */ /* 0x081fe40007fbe0ff */
[----:B------:R-:W-:Y:S02]  /*a3460*/  IADD3 R10, P6, R4, R2, RZ ;  /* 0x00000002040a7210 */ /* 0x000fe40007fde0ff */
[----:B------:R-:W-:-:S02]  /*a3470*/  LEA.HI.X.SX32 R9, R26, R3, 0x1, P5 ;  /* 0x000000031a097211 */ /* 0x000fc400028f0eff */
[----:B------:R-:W-:-:S03]  /*a3480*/  LEA.HI.X.SX32 R11, R22, R3, 0x1, P6 ;  /* 0x00000003160b7211 */ /* 0x000fc600030f0eff */
[----:B------:R0:W-:Y:S01]  /*a3490*/  STL.64 [R1+0x10a8], R8 ;  /* 0x0010a80801007387 */ /* 0x0001e20000100a00 */
[-C--:B------:R-:W-:Y:S01]  /*a34a0*/  IADD3 R12, P6, R17, R2.reuse, RZ ;  /* 0x00000002110c7210 */ /* 0x080fe20007fde0ff */
[C---:B------:R-:W-:Y:S02]  /*a34b0*/  IMAD R7, R16.reuse, 0x374, RZ ;  /* 0x0000037410077824 */ /* 0x040fe400078e02ff */
[----:B------:R1:W-:Y:S01]  /*a34c0*/  STL.64 [R1+0x10b0], R10 ;  /* 0x0010b00a01007387 */ /* 0x0003e20000100a00 */
[C---:B------:R-:W-:Y:S02]  /*a34d0*/  IMAD R22, R16.reuse, 0x1ba, RZ ;  /* 0x000001ba10167824 */ /* 0x040fe400078e02ff */
[----:B0-----:R-:W-:Y:S01]  /*a34e0*/  IMAD R8, R16, 0x1b9, RZ ;  /* 0x000001b910087824 */ /* 0x001fe200078e02ff */
[----:B------:R-:W3:Y:S04]  /*a34f0*/  LDL.LU R9, [R1+0x1014] ;  /* 0x0010140001097983 */ /* 0x000ee80000300800 */
[----:B------:R-:W-:Y:S01]  /*a3500*/  LEA.HI.X.SX32 R13, R8, R3, 0x1, P6 ;  /* 0x00000003080d7211 */ /* 0x000fe200030f0eff */
[----:B------:R-:W4:Y:S01]  /*a3510*/  LDL.LU R14, [R1+0x1018] ;  /* 0x00101800010e7983 */ /* 0x000f220000300800 */
[----:B-1----:R-:W-:Y:S01]  /*a3520*/  IADD3 R10, P5, R7, R2, RZ ;  /* 0x00000002070a7210 */ /* 0x002fe20007fbe0ff */
[----:B------:R-:W-:-:S02]  /*a3530*/  IMAD R6, R16, 0x376, RZ ;  /* 0x0000037610067824 */ /* 0x000fc400078e02ff */
[----:B------:R-:W4:Y:S01]  /*a3540*/  LDL.LU R20, [R1+0x101c] ;  /* 0x00101c0001147983 */ /* 0x000f220000300800 */
[----:B------:R-:W-:-:S03]  /*a3550*/  LEA.HI.X.SX32 R11, R22, R3, 0x1, P5 ;  /* 0x00000003160b7211 */ /* 0x000fc600028f0eff */
[----:B------:R-:W4:Y:S01]  /*a3560*/  LDL.LU R8, [R1+0x1040] ;  /* 0x0010400001087983 */ /* 0x000f220000300800 */
[----:B------:R-:W-:-:S03]  /*a3570*/  IMAD R4, R16, 0x378, RZ ;  /* 0x0000037810047824 */ /* 0x000fc600078e02ff */
[----:B------:R0:W-:Y:S01]  /*a3580*/  STL.64 [R1+0x10a0], R12 ;  /* 0x0010a00c01007387 */ /* 0x0001e20000100a00 */
[----:B------:R-:W-:Y:S01]  /*a3590*/  IMAD R15, R16, 0x1bb, RZ ;  /* 0x000001bb100f7824 */ /* 0x000fe200078e02ff */
[----:B------:R-:W-:Y:S01]  /*a35a0*/  IADD3 R6, P6, R6, R2, RZ ;  /* 0x0000000206067210 */ /* 0x000fe20007fde0ff */
[----:B------:R-:W-:Y:S01]  /*a35b0*/  IMAD R22, R16, 0x1bc, RZ ;  /* 0x000001bc10167824 */ /* 0x000fe200078e02ff */
[----:B0-----:R-:W4:Y:S04]  /*a35c0*/  LDL.LU R13, [R1+0x1044] ;  /* 0x00104400010d7983 */ /* 0x001f280000300800 */
[----:B------:R-:W4:Y:S04]  /*a35d0*/  LDL.LU R12, [R1+0x1048] ;  /* 0x00104800010c7983 */ /* 0x000f280000300800 */
[----:B------:R-:W4:Y:S04]  /*a35e0*/  LDL.LU R26, [R1+0x1010] ;  /* 0x00101000011a7983 */ /* 0x000f280000300800 */
[----:B------:R-:W4:Y:S01]  /*a35f0*/  LDL.LU R24, [R1+0x104c] ;  /* 0x00104c0001187983 */ /* 0x000f220000300800 */
[----:B------:R-:W-:-:S03]  /*a3600*/  LEA.HI.X.SX32 R7, R15, R3, 0x1, P6 ;  /* 0x000000030f077211 */ /* 0x000fc600030f0eff */
[----:B------:R-:W4:Y:S04]  /*a3610*/  LDL.LU R19, [R1+0x1070] ;  /* 0x0010700001137983 */ /* 0x000f280000300800 */
[----:B------:R0:W-:Y:S04]  /*a3620*/  STL.64 [R1+0x10e8], R10 ;  /* 0x0010e80a01007387 */ /* 0x0001e80000100a00 */
[----:B------:R-:W-:Y:S01]  /*a3630*/  STL.64 [R1+0x1110], R6 ;  /* 0x0011100601007387 */ /* 0x000fe20000100a00 */
[----:B0-----:R-:W-:-:S04]  /*a3640*/  IADD3 R10, P5, R4, R2, RZ ;  /* 0x00000002040a7210 */ /* 0x001fc80007fbe0ff */
[----:B------:R-:W-:Y:S02]  /*a3650*/  LEA.HI.X.SX32 R11, R22, R3, 0x1, P5 ;  /* 0x00000003160b7211 */ /* 0x000fe400028f0eff */
[----:B--2---:R-:W-:Y:S02]  /*a3660*/  FSETP.NEU.AND P5, PT, R27, RZ, PT ;  /* 0x000000ff1b00720b */ /* 0x004fe40003fad000 */
[----:B------:R-:W2:Y:S04]  /*a3670*/  LDL.LU R27, [R1+0x113c] ;  /* 0x00113c00011b7983 */ /* 0x000ea80000300800 */
[----:B------:R-:W2:Y:S04]  /*a3680*/  LDL.LU R21, [R1+0x1140] ;  /* 0x0011400001157983 */ /* 0x000ea80000300800 */
[----:B------:R0:W-:Y:S04]  /*a3690*/  STL.64 [R1+0x1108], R10 ;  /* 0x0011080a01007387 */ /* 0x0001e80000100a00 */
[----:B------:R-:W2:Y:S04]  /*a36a0*/  LDL.LU R29, [R1+0x1170] ;  /* 0x00117000011d7983 */ /* 0x000ea80000300800 */
[----:B------:R-:W2:Y:S04]  /*a36b0*/  LDL.LU R23, [R1+0x1174] ;  /* 0x0011740001177983 */ /* 0x000ea80000300800 */
[----:B0-----:R-:W2:Y:S04]  /*a36c0*/  LDL.LU R11, [R1+0x1160] ;  /* 0x00116000010b7983 */ /* 0x001ea80000300800 */
[----:B------:R-:W2:Y:S04]  /*a36d0*/  LDL.LU R10, [R1+0x1164] ;  /* 0x00116400010a7983 */ /* 0x000ea80000300800 */
[----:B------:R-:W2:Y:S04]  /*a36e0*/  LDL.LU R15, [R1+0x1168] ;  /* 0x00116800010f7983 */ /* 0x000ea80000300800 */
[----:B------:R-:W2:Y:S01]  /*a36f0*/  LDL.LU R22, [R1+0x116c] ;  /* 0x00116c0001167983 */ /* 0x000ea20000300800 */
[----:B------:R-:W-:-:S02]  /*a3700*/  IMAD R5, R16, 0x37a, RZ ;  /* 0x0000037a10057824 */ /* 0x000fc400078e02ff */
[----:B------:R-:W-:-:S03]  /*a3710*/  IMAD R18, R16, 0x1bd, RZ ;  /* 0x000001bd10127824 */ /* 0x000fc600078e02ff */
[----:B------:R-:W-:Y:S01]  /*a3720*/  IADD3 R6, P6, R5, R2, RZ ;  /* 0x0000000205067210 */ /* 0x000fe20007fde0ff */
[----:B------:R-:W-:-:S03]  /*a3730*/  IMAD R4, R16, 0x37c, RZ ;  /* 0x0000037c10047824 */ /* 0x000fc600078e02ff */
[----:B------:R-:W-:-:S05]  /*a3740*/  LEA.HI.X.SX32 R7, R18, R3, 0x1, P6 ;  /* 0x0000000312077211 */ /* 0x000fca00030f0eff */
[----:B------:R0:W-:Y:S01]  /*a3750*/  STL.64 [R1+0x1100], R6 ;  /* 0x0011000601007387 */ /* 0x0001e20000100a00 */
[----:B------:R-:W-:Y:S01]  /*a3760*/  IMAD R5, R16, 0x37e, RZ ;  /* 0x0000037e10057824 */ /* 0x000fe200078e02ff */
[----:B0-----:R-:W-:Y:S01]  /*a3770*/  IADD3 R6, P6, R4, R2, RZ ;  /* 0x0000000204067210 */ /* 0x001fe20007fde0ff */
[C---:B---3--:R-:W-:Y:S02]  /*a3780*/  FMUL R9, R28.reuse, R9 ;  /* 0x000000091c097220 */ /* 0x048fe40000400000 */
[----:B----4-:R-:W-:-:S03]  /*a3790*/  FMUL R14, R28, R14 ;  /* 0x0000000e1c0e7220 */ /* 0x010fc60000400000 */
[----:B------:R0:W-:Y:S01]  /*a37a0*/  STL [R1+0x2260], R9 ;  /* 0x0022600901007387 */ /* 0x0001e20000100800 */
[C---:B------:R-:W-:Y:S02]  /*a37b0*/  FMUL R20, R28.reuse, R20 ;  /* 0x000000141c147220 */ /* 0x040fe40000400000 */
[C---:B------:R-:W-:Y:S01]  /*a37c0*/  FMUL R8, R28.reuse, R8 ;  /* 0x000000081c087220 */ /* 0x040fe20000400000 */
[----:B------:R-:W-:Y:S04]  /*a37d0*/  STL [R1+0x2264], R14 ;  /* 0x0022640e01007387 */ /* 0x000fe80000100800 */
[----:B------:R-:W-:Y:S04]  /*a37e0*/  STL [R1+0x2268], R20 ;  /* 0x0022681401007387 */ /* 0x000fe80000100800 */
[----:B------:R1:W-:Y:S01]  /*a37f0*/  STL [R1+0x226c], R8 ;  /* 0x00226c0801007387 */ /* 0x0003e20000100800 */
[----:B------:R-:W-:-:S02]  /*a3800*/  FMUL R13, R28, R13 ;  /* 0x0000000d1c0d7220 */ /* 0x000fc40000400000 */
[----:B------:R-:W-:-:S03]  /*a3810*/  FMUL R12, R28, R12 ;  /* 0x0000000c1c0c7220 */ /* 0x000fc60000400000 */
[----:B------:R2:W-:Y:S01]  /*a3820*/  STL [R1+0x2270], R13 ;  /* 0x0022700d01007387 */ /* 0x0005e20000100800 */
[C---:B------:R-:W-:Y:S02]  /*a3830*/  FMUL R24, R28.reuse, R24 ;  /* 0x000000181c187220 */ /* 0x040fe40000400000 */
[----:B------:R-:W-:Y:S02]  /*a3840*/  FMUL R28, R28, R19 ;  /* 0x000000131c1c7220 */ /* 0x000fe40000400000 */
[C---:B------:R-:W-:Y:S01]  /*a3850*/  IMAD R19, R16.reuse, 0x1be, RZ ;  /* 0x000001be10137824 */ /* 0x040fe200078e02ff */
[----:B------:R3:W-:Y:S04]  /*a3860*/  STL [R1+0x2274], R12 ;  /* 0x0022740c01007387 */ /* 0x0007e80000100800 */
[----:B------:R-:W-:Y:S01]  /*a3870*/  LEA.HI.X.SX32 R7, R19, R3, 0x1, P6 ;  /* 0x0000000313077211 */ /* 0x000fe200030f0eff */
[----:B------:R-:W-:Y:S04]  /*a3880*/  STL [R1+0x2278], R24 ;  /* 0x0022781801007387 */ /* 0x000fe80000100800 */
[----:B------:R-:W-:Y:S01]  /*a3890*/  STL [R1+0x227c], R28 ;  /* 0x00227c1c01007387 */ /* 0x000fe20000100800 */
[----:B0-----:R-:W-:Y:S01]  /*a38a0*/  IMAD R9, R16, 0x1bf, RZ ;  /* 0x000001bf10097824 */ /* 0x001fe200078e02ff */
[----:B------:R-:W-:-:S04]  /*a38b0*/  IADD3 R18, P6, R5, R2, RZ ;  /* 0x0000000205127210 */ /* 0x000fc80007fde0ff */
[----:B------:R-:W-:Y:S01]  /*a38c0*/  LEA.HI.X.SX32 R19, R9, R3, 0x1, P6 ;  /* 0x0000000309137211 */ /* 0x000fe200030f0eff */
[----:B-1----:R-:W-:-:S05]  /*a38d0*/  IMAD R8, R16, 0x380, RZ ;  /* 0x0000038010087824 */ /* 0x002fca00078e02ff */
[----:B------:R-:W-:Y:S01]  /*a38e0*/  IADD3 R20, P6, R8, R2, RZ ;  /* 0x0000000208147210 */ /* 0x000fe20007fde0ff */
[C---:B--2---:R-:W-:Y:S02]  /*a38f0*/  FMUL R13, R26.reuse, R27 ;  /* 0x0000001b1a0d7220 */ /* 0x044fe40000400000 */
[----:B------:R-:W2:Y:S04]  /*a3900*/  LDL.LU R27, [R1+0x260] ;  /* 0x00026000011b7983 */ /* 0x000ea80000300800 */
[----:B------:R0:W-:Y:S01]  /*a3910*/  STL.64 [R1+0x1148], R6 ;  /* 0x0011480601007387 */ /* 0x0001e20000100a00 */
[----:B------:R-:W-:-:S03]  /*a3920*/  FMUL R4, R26, R23 ;  /* 0x000000171a047220 */ /* 0x000fc60000400000 */
[----:B------:R-:W2:Y:S01]  /*a3930*/  LDL.LU R23, [R1+0x1074] ;  /* 0x0010740001177983 */ /* 0x000ea20000300800 */
[----:B------:R-:W-:-:S03]  /*a3940*/  FMUL R14, R26, R11 ;  /* 0x0000000b1a0e7220 */ /* 0x000fc60000400000 */
[----:B------:R-:W4:Y:S01]  /*a3950*/  LDL.LU R11, [R1+0x1078] ;  /* 0x00107800010b7983 */ /* 0x000f220000300800 */
[----:B------:R-:W-:-:S03]  /*a3960*/  FMUL R17, R26, R10 ;  /* 0x0000000a1a117220 */ /* 0x000fc60000400000 */
[----:B------:R1:W-:Y:S01]  /*a3970*/  STL.64 [R1+0x1180], R18 ;  /* 0x0011801201007387 */ /* 0x0003e20000100a00 */
[C---:B---3--:R-:W-:Y:S02]  /*a3980*/  FMUL R12, R26.reuse, R21 ;  /* 0x000000151a0c7220 */ /* 0x048fe40000400000 */
[C---:B0-----:R-:W-:Y:S02]  /*a3990*/  FMUL R7, R26.reuse, R29 ;  /* 0x0000001d1a077220 */ /* 0x041fe40000400000 */
[C---:B------:R-:W-:Y:S02]  /*a39a0*/  FMUL R6, R26.reuse, R15 ;  /* 0x0000000f1a067220 */ /* 0x040fe40000400000 */
[----:B------:R-:W-:Y:S01]  /*a39b0*/  FMUL R5, R26, R22 ;  /* 0x000000161a057220 */ /* 0x000fe20000400000 */
[----:B-1----:R-:W3:Y:S04]  /*a39c0*/  LDL.LU R19, [R1+0x107c] ;  /* 0x00107c0001137983 */ /* 0x002ee80000300800 */
[----:B------:R-:W3:Y:S01]  /*a39d0*/  LDL.LU R10, [R1+0x1080] ;  /* 0x00108000010a7983 */ /* 0x000ee20000300800 */
[----:B------:R-:W-:-:S03]  /*a39e0*/  IMAD R26, R16, 0x1c0, RZ ;  /* 0x000001c0101a7824 */ /* 0x000fc600078e02ff */
[----:B------:R-:W3:Y:S04]  /*a39f0*/  LDL.LU R22, [R1+0x1084] ;  /* 0x0010840001167983 */ /* 0x000ee80000300800 */
[----:B------:R-:W3:Y:S01]  /*a3a00*/  LDL.LU R25, [R1+0x1090] ;  /* 0x0010900001197983 */ /* 0x000ee20000300800 */
[----:B------:R-:W-:-:S03]  /*a3a10*/  LEA.HI.X.SX32 R21, R26, R3, 0x1, P6 ;  /* 0x000000031a157211 */ /* 0x000fc600030f0eff */
[----:B------:R-:W3:Y:S04]  /*a3a20*/  LDL.LU R15, [R1+0x1094] ;  /* 0x00109400010f7983 */ /* 0x000ee80000300800 */
[----:B------:R0:W-:Y:S04]  /*a3a30*/  STL.64 [R1+0x1178], R20 ;  /* 0x0011781401007387 */ /* 0x0001e80000100a00 */
[----:B------:R-:W3:Y:S01]  /*a3a40*/  LDL.LU R18, [R1+0x1098] ;  /* 0x0010980001127983 */ /* 0x000ee20000300800 */
[----:B------:R-:W-:Y:S01]  /*a3a50*/  F2FP.BF16.PACK_AB R4, R7, R4 ;  /* 0x000000040704723e */ /* 0x000fe200000010ff */
[----:B------:R-:W-:-:S02]  /*a3a60*/  IMAD R7, R16, 0x382, RZ ;  /* 0x0000038210077824 */ /* 0x000fc400078e02ff */
[C---:B------:R-:W-:Y:S02]  /*a3a70*/  IMAD R9, R16.reuse, 0x1c1, RZ ;  /* 0x000001c110097824 */ /* 0x040fe400078e02ff */
[C---:B------:R-:W-:Y:S01]  /*a3a80*/  IMAD R8, R16.reuse, 0x384, RZ ;  /* 0x0000038410087824 */ /* 0x040fe200078e02ff */
[----:B0-----:R-:W-:Y:S01]  /*a3a90*/  IADD3 R20, P6, R7, R2, RZ ;  /* 0x0000000207147210 */ /* 0x001fe20007fde0ff */
[----:B------:R-:W-:-:S03]  /*a3aa0*/  IMAD R26, R16, 0x1c2, RZ ;  /* 0x000001c2101a7824 */ /* 0x000fc600078e02ff */
[----:B------:R-:W-:Y:S02]  /*a3ab0*/  LEA.HI.X.SX32 R21, R9, R3, 0x1, P6 ;  /* 0x0000000309157211 */ /* 0x000fe400030f0eff */
[----:B------:R-:W-:Y:S02]  /*a3ac0*/  IADD3 R8, P6, R8, R2, RZ ;  /* 0x0000000208087210 */ /* 0x000fe40007fde0ff */
[----:B------:R-:W-:Y:S02]  /*a3ad0*/  F2FP.BF16.PACK_AB R5, R6, R5 ;  /* 0x000000050605723e */ /* 0x000fe400000010ff */
[----:B------:R-:W-:Y:S01]  /*a3ae0*/  F2FP.BF16.PACK_AB R6, R14, R17 ;  /* 0x000000110e06723e */ /* 0x000fe200000010ff */
[----:B------:R-:W-:Y:S01]  /*a3af0*/  IMAD R17, R16, 0x386, RZ ;  /* 0x0000038610117824 */ /* 0x000fe200078e02ff */
[----:B------:R-:W-:Y:S01]  /*a3b00*/  LEA.HI.X.SX32 R9, R26, R3, 0x1, P6 ;  /* 0x000000031a097211 */ /* 0x000fe200030f0eff */
[----:B------:R-:W-:Y:S01]  /*a3b10*/  STL.64 [R1+0x1170], R20 ;  /* 0x0011701401007387 */ /* 0x000fe20000100a00 */
[----:B------:R-:W-:Y:S01]  /*a3b20*/  F2FP.BF16.PACK_AB R7, R13, R12 ;  /* 0x0000000c0d07723e */ /* 0x000fe200000010ff */
[----:B------:R-:W-:-:S02]  /*a3b30*/  IMAD R12, R16, 0x1c3, RZ ;  /* 0x000001c3100c7824 */ /* 0x000fc400078e02ff */
[----:B------:R-:W3:Y:S04]  /*a3b40*/  LDL.LU R26, [R1+0x109c] ;  /* 0x00109c00011a7983 */ /* 0x000ee80000300800 */
[----:B------:R0:W-:Y:S02]  /*a3b50*/  STL.64 [R1+0x11c0], R8 ;  /* 0x0011c00801007387 */ /* 0x0001e40000100a00 */
[----:B0-----:R-:W-:-:S04]  /*a3b60*/  IADD3 R8, P6, R17, R2, RZ ;  /* 0x0000000211087210 */ /* 0x001fc80007fde0ff */
[----:B------:R-:W-:Y:S01]  /*a3b70*/  LEA.HI.X.SX32 R9, R12, R3, 0x1, P6 ;  /* 0x000000030c097211 */ /* 0x000fe200030f0eff */
[C---:B------:R-:W-:Y:S01]  /*a3b80*/  IMAD R17, R16.reuse, 0x388, RZ ;  /* 0x0000038810117824 */ /* 0x040fe200078e02ff */
[----:B------:R0:W-:Y:S04]  /*a3b90*/  STS.128 [R0+0xc80], R4 ;  /* 0x000c800400007388 */ /* 0x0001e80000000c00 */
[----:B------:R-:W-:Y:S01]  /*a3ba0*/  IADD3 R12, P6, R17, R2, RZ ;  /* 0x00000002110c7210 */ /* 0x000fe20007fde0ff */
[----:B0-----:R-:W-:Y:S02]  /*a3bb0*/  IMAD R4, R16, 0x38a, RZ ;  /* 0x0000038a10047824 */ /* 0x001fe400078e02ff */
[----:B--2---:R-:W-:-:S05]  /*a3bc0*/  FMUL R29, R27, R23 ;  /* 0x000000171b1d7220 */ /* 0x004fca0000400000 */
[----:B------:R0:W-:Y:S04]  /*a3bd0*/  STL [R1+0x2280], R29 ;  /* 0x0022801d01007387 */ /* 0x0001e80000100800 */
[----:B------:R1:W-:Y:S01]  /*a3be0*/  STL.64 [R1+0x11f8], R8 ;  /* 0x0011f80801007387 */ /* 0x0003e20000100a00 */
[----:B----4-:R-:W-:-:S03]  /*a3bf0*/  FMUL R23, R27, R11 ;  /* 0x0000000b1b177220 */ /* 0x010fc60000400000 */
[----:B0-----:R-:W2:Y:S04]  /*a3c00*/  LDL.LU R29, [R1+0x26c] ;  /* 0x00026c00011d7983 */ /* 0x001ea80000300800 */
[----:B------:R-:W4:Y:S01]  /*a3c10*/  LDL.LU R11, [R1+0x10c0] ;  /* 0x0010c000010b7983 */ /* 0x000f220000300800 */
[C---:B---3--:R-:W-:Y:S02]  /*a3c20*/  FMUL R21, R27.reuse, R19 ;  /* 0x000000131b157220 */ /* 0x048fe40000400000 */
[C---:B------:R-:W-:Y:S01]  /*a3c30*/  FMUL R19, R27.reuse, R10 ;  /* 0x0000000a1b137220 */ /* 0x040fe20000400000 */
[----:B------:R0:W-:Y:S01]  /*a3c40*/  STL [R1+0x2284], R23 ;  /* 0x0022841701007387 */ /* 0x0001e20000100800 */
[----:B-1----:R-:W-:-:S03]  /*a3c50*/  FMUL R9, R27, R22 ;  /* 0x000000161b097220 */ /* 0x002fc60000400000 */
[----:B------:R-:W3:Y:S01]  /*a3c60*/  LDL.LU R10, [R1+0x10c4] ;  /* 0x0010c400010a7983 */ /* 0x000ee20000300800 */
[----:B------:R-:W-:-:S03]  /*a3c70*/  FMUL R25, R27, R25 ;  /* 0x000000191b197220 */ /* 0x000fc60000400000 */
[----:B------:R-:W-:Y:S01]  /*a3c80*/  STL [R1+0x2290], R19 ;  /* 0x0022901301007387 */ /* 0x000fe20000100800 */
[----:B------:R-:W-:-:S03]  /*a3c90*/  FMUL R20, R27, R15 ;  /* 0x0000000f1b147220 */ /* 0x000fc60000400000 */
[----:B------:R-:W3:Y:S04]  /*a3ca0*/  LDL.LU R22, [R1+0x10cc] ;  /* 0x0010cc0001167983 */ /* 0x000ee80000300800 */
[----:B------:R-:W-:Y:S04]  /*a3cb0*/  STL [R1+0x2294], R9 ;  /* 0x0022940901007387 */ /* 0x000fe80000100800 */
[----:B------:R-:W-:Y:S04]  /*a3cc0*/  STL [R1+0x229c], R25 ;  /* 0x00229c1901007387 */ /* 0x000fe80000100800 */
[----:B------:R-:W3:Y:S04]  /*a3cd0*/  LDL.LU R15, [R1+0x10d4] ;  /* 0x0010d400010f7983 */ /* 0x000ee80000300800 */
[----:B------:R1:W-:Y:S01]  /*a3ce0*/  STL.64 [R1+0x2288], R20 ;  /* 0x0022881401007387 */ /* 0x0003e20000100a00 */
[----:B------:R-:W-:-:S03]  /*a3cf0*/  FMUL R14, R27, R18 ;  /* 0x000000121b0e7220 */ /* 0x000fc60000400000 */
[----:B------:R-:W3:Y:S01]  /*a3d00*/  LDL.LU R24, [R1+0x10dc] ;  /* 0x0010dc0001187983 */ /* 0x000ee20000300800 */
[----:B------:R-:W-:-:S03]  /*a3d10*/  IMAD R27, R16, 0x1c4, RZ ;  /* 0x000001c4101b7824 */ /* 0x000fc600078e02ff */
[----:B------:R-:W-:Y:S02]  /*a3d20*/  STL [R1+0x22a0], R14 ;  /* 0x0022a00e01007387 */ /* 0x000fe40000100800 */
[----:B------:R-:W-:Y:S02]  /*a3d30*/  LEA.HI.X.SX32 R13, R27, R3, 0x1, P6 ;  /* 0x000000031b0d7211 */ /* 0x000fe400030f0eff */
[----:B0-----:R-:W3:Y:S01]  /*a3d40*/  LDL.LU R23, [R1+0x10e4] ;  /* 0x0010e40001177983 */ /* 0x001ee20000300800 */
[----:B-1----:R-:W-:-:S03]  /*a3d50*/  IADD3 R20, P6, R4, R2, RZ ;  /* 0x0000000204147210 */ /* 0x002fc60007fde0ff */
[----:B------:R-:W3:Y:S04]  /*a3d60*/  LDL.LU R4, [R1+0x10fc] ;  /* 0x0010fc0001047983 */ /* 0x000ee80000300800 */
[----:B------:R2:W-:Y:S04]  /*a3d70*/  STL.64 [R1+0x1168], R12 ;  /* 0x0011680c01007387 */ /* 0x0005e80000100a00 */
[----:B------:R-:W3:Y:S04]  /*a3d80*/  LDL.LU R9, [R1+0x10c8] ;  /* 0x0010c80001097983 */ /* 0x000ee80000300800 */
[----:B------:R-:W3:Y:S04]  /*a3d90*/  LDL.LU R19, [R1+0x10d0] ;  /* 0x0010d00001137983 */ /* 0x000ee80000300800 */
[----:B------:R-:W3:Y:S04]  /*a3da0*/  LDL.LU R27, [R1+0x10d8] ;  /* 0x0010d800011b7983 */ /* 0x000ee80000300800 */
[----:B------:R-:W3:Y:S01]  /*a3db0*/  LDL.LU R18, [R1+0x10e0] ;  /* 0x0010e00001127983 */ /* 0x000ee20000300800 */
[----:B--2---:R-:W-:-:S03]  /*a3dc0*/  FMUL R13, R29, R26 ;  /* 0x0000001a1d0d7220 */ /* 0x004fc60000400000 */
[----:B------:R-:W2:Y:S01]  /*a3dd0*/  LDL.LU R26, [R1+0x27c] ;  /* 0x00027c00011a7983 */ /* 0x000ea20000300800 */
[----:B----4-:R-:W-:-:S03]  /*a3de0*/  FMUL R8, R29, R11 ;  /* 0x0000000b1d087220 */ /* 0x010fc60000400000 */
[----:B------:R0:W-:Y:S04]  /*a3df0*/  STL [R1+0x22a4], R13 ;  /* 0x0022a40d01007387 */ /* 0x0001e80000100800 */
[----:B0-----:R-:W4:Y:S01]  /*a3e00*/  LDL.LU R13, [R1+0x270] ;  /* 0x00027000010d7983 */ /* 0x001f220000300800 */
[----:B---3--:R-:W-:-:S03]  /*a3e10*/  FMUL R12, R29, R10 ;  /* 0x0000000a1d0c7220 */ /* 0x008fc60000400000 */
[----:B------:R-:W3:Y:S04]  /*a3e20*/  LDL.LU R14, [R1+0x10f8] ;  /* 0x0010f800010e7983 */ /* 0x000ee80000300800 */
[----:B------:R-:W2:Y:S01]  /*a3e30*/  LDL.LU R25, [R1+0x1118] ;  /* 0x0011180001197983 */ /* 0x000ea20000300800 */
[----:B------:R-:W-:-:S03]  /*a3e40*/  FMUL R22, R29, R22 ;  /* 0x000000161d167220 */ /* 0x000fc60000400000 */
[----:B------:R0:W-:Y:S04]  /*a3e50*/  STL [R1+0x22a8], R8 ;  /* 0x0022a80801007387 */ /* 0x0001e80000100800 */
[----:B0-----:R-:W2:Y:S04]  /*a3e60*/  LDL.LU R8, [R1+0x111c] ;  /* 0x00111c0001087983 */ /* 0x001ea80000300800 */
[----:B------:R-:W-:Y:S01]  /*a3e70*/  STL [R1+0x22ac], R12 ;  /* 0x0022ac0c01007387 */ /* 0x000fe20000100800 */
[----:B------:R-:W-:-:S03]  /*a3e80*/  FMUL R28, R29, R15 ;  /* 0x0000000f1d1c7220 */ /* 0x000fc60000400000 */
[----:B------:R-:W3:Y:S01]  /*a3e90*/  LDL.LU R11, [R1+0x1128] ;  /* 0x00112800010b7983 */ /* 0x000ee20000300800 */
[----:B------:R-:W-:-:S03]  /*a3ea0*/  FMUL R24, R29, R24 ;  /* 0x000000181d187220 */ /* 0x000fc60000400000 */
[----:B------:R-:W3:Y:S04]  /*a3eb0*/  LDL.LU R7, [R1+0x1144] ;  /* 0x0011440001077983 */ /* 0x000ee80000300800 */
[----:B------:R0:W-:Y:S04]  /*a3ec0*/  STL [R1+0x22b0], R22 ;  /* 0x0022b01601007387 */ /* 0x0001e80000100800 */
[----:B0-----:R-:W3:Y:S04]  /*a3ed0*/  LDL.LU R22, [R1+0x1154] ;  /* 0x0011540001167983 */ /* 0x001ee80000300800 */
[----:B------:R-:W3:Y:S04]  /*a3ee0*/  LDL.LU R15, [R1+0x112c] ;  /* 0x00112c00010f7983 */ /* 0x000ee80000300800 */
[----:B------:R-:W3:Y:S04]  /*a3ef0*/  LDL.LU R17, [R1+0x1130] ;  /* 0x0011300001117983 */ /* 0x000ee80000300800 */
[----:B------:R-:W3:Y:S04]  /*a3f00*/  LDL.LU R12, [R1+0x1134] ;  /* 0x00113400010c7983 */ /* 0x000ee80000300800 */
[----:B------:R-:W3:Y:S04]  /*a3f10*/  LDL.LU R10, [R1+0x1138] ;  /* 0x00113800010a7983 */ /* 0x000ee80000300800 */
[----:B------:R0:W-:Y:S01]  /*a3f20*/  STL [R1+0x22c0], R24 ;  /* 0x0022c01801007387 */ /* 0x0001e20000100800 */
[----:B------:R-:W-:-:S02]  /*a3f30*/  FMUL R23, R29, R23 ;  /* 0x000000171d177220 */ /* 0x000fc40000400000 */
[----:B------:R-:W-:Y:S01]  /*a3f40*/  FMUL R29, R29, R4 ;  /* 0x000000041d1d7220 */ /* 0x000fe20000400000 */
[----:B0-----:R-:W3:Y:S04]  /*a3f50*/  LDL.LU R24, [R1+0x1124] ;  /* 0x0011240001187983 */ /* 0x001ee80000300800 */
[----:B------:R0:W-:Y:S04]  /*a3f60*/  STL.64 [R1+0x22b8], R28 ;  /* 0x0022b81c01007387 */ /* 0x0001e80000100a00 */
[----:B0-----:R-:W3:Y:S01]  /*a3f70*/  LDL.LU R28, [R1+0x1120] ;  /* 0x00112000011c7983 */ /* 0x001ee20000300800 */
[----:B------:R-:W-:-:S02]  /*a3f80*/  IMAD R6, R16, 0x1c5, RZ ;  /* 0x000001c510067824 */ /* 0x000fc400078e02ff */
[----:B------:R-:W-:-:S03]  /*a3f90*/  IMAD R5, R16, 0x38c, RZ ;  /* 0x0000038c10057824 */ /* 0x000fc600078e02ff */
[----:B------:R-:W-:Y:S01]  /*a3fa0*/  LEA.HI.X.SX32 R21, R6, R3, 0x1, P6 ;  /* 0x0000000306157211 */ /* 0x000fe200030f0eff */
[----:B------:R-:W-:-:S04]  /*a3fb0*/  IMAD R29, R16, 0x1c6, RZ ;  /* 0x000001c6101d7824 */ /* 0x000fc800078e02ff */
[----:B------:R0:W-:Y:S01]  /*a3fc0*/  STL.64 [R1+0x1160], R20 ;  /* 0x0011601401007387 */ /* 0x0001e20000100a00 */
[----:B------:R-:W-:Y:S01]  /*a3fd0*/  IMAD R4, R16, 0x38e, RZ ;  /* 0x0000038e10047824 */ /* 0x000fe200078e02ff */
[----:B0-----:R-:W-:-:S04]  /*a3fe0*/  IADD3 R20, P6, R5, R2, RZ ;  /* 0x0000000205147210 */ /* 0x001fc80007fde0ff */
[----:B------:R-:W-:Y:S01]  /*a3ff0*/  LEA.HI.X.SX32 R21, R29, R3, 0x1, P6 ;  /* 0x000000031d157211 */ /* 0x000fe200030f0eff */
[C---:B----4-:R-:W-:Y:S02]  /*a4000*/  FMUL R19, R13.reuse, R19 ;  /* 0x000000130d137220 */ /* 0x050fe40000400000 */
[C---:B------:R-:W-:Y:S02]  /*a4010*/  FMUL R18, R13.reuse, R18 ;  /* 0x000000120d127220 */ /* 0x040fe40000400000 */
[----:B------:R-:W-:-:S03]  /*a4020*/  FMUL R9, R13, R9 ;  /* 0x000000090d097220 */ /* 0x000fc60000400000 */
[----:B------:R-:W-:Y:S01]  /*a4030*/  STL.64 [R1+0x22c8], R18 ;  /* 0x0022c81201007387 */ /* 0x000fe20000100a00 */
[----:B--2---:R-:W-:-:S05]  /*a4040*/  FMUL R8, R13, R8 ;  /* 0x000000080d087220 */ /* 0x004fca0000400000 */
[----:B------:R0:W-:Y:S04]  /*a4050*/  STL.64 [R1+0x22d0], R8 ;  /* 0x0022d00801007387 */ /* 0x0001e80000100a00 */
[----:B------:R1:W-:Y:S04]  /*a4060*/  STL.64 [R1+0x11b8], R20 ;  /* 0x0011b81401007387 */ /* 0x0003e80000100a00 */
[----:B------:R-:W2:Y:S01]  /*a4070*/  LDL.LU R29, [R1+0xe3c] ;  /* 0x000e3c00011d7983 */ /* 0x000ea20000300800 */
[----:B0-----:R-:W-:Y:S01]  /*a4080*/  IMAD R9, R16, 0x1c7, RZ ;  /* 0x000001c710097824 */ /* 0x001fe200078e02ff */
[----:B-1----:R-:W-:Y:S01]  /*a4090*/  IADD3 R20, P6, R4, R2, RZ ;  /* 0x0000000204147210 */ /* 0x002fe20007fde0ff */
[----:B------:R-:W-:-:S03]  /*a40a0*/  IMAD R8, R16, 0x390, RZ ;  /* 0x0000039010087824 */ /* 0x000fc600078e02ff */
[----:B------:R-:W-:Y:S01]  /*a40b0*/  LEA.HI.X.SX32 R21, R9, R3, 0x1, P6 ;  /* 0x0000000309157211 */ /* 0x000fe200030f0eff */
[C---:B---3--:R-:W-:Y:S02]  /*a40c0*/  FMUL R4, R26.reuse, R22 ;  /* 0x000000161a047220 */ /* 0x048fe40000400000 */
[----:B------:R-:W3:Y:S01]  /*a40d0*/  LDL.LU R22, [R1+0x1150] ;  /* 0x0011500001167983 */ /* 0x000ee20000300800 */
[C---:B------:R-:W-:Y:S02]  /*a40e0*/  FMUL R7, R26.reuse, R7 ;  /* 0x000000071a077220 */ /* 0x040fe40000400000 */
[C---:B------:R-:W-:Y:S02]  /*a40f0*/  FMUL R6, R26.reuse, R12 ;  /* 0x0000000c1a067220 */ /* 0x040fe40000400000 */
[----:B------:R-:W4:Y:S01]  /*a4100*/  LDL.LU R12, [R1+0x1188] ;  /* 0x00118800010c7983 */ /* 0x000f220000300800 */
[----:B------:R-:W-:Y:S01]  /*a4110*/  F2FP.BF16.PACK_AB R4, R7, R4 ;  /* 0x000000040704723e */ /* 0x000fe200000010ff */
[----:B------:R-:W-:-:S02]  /*a4120*/  FMUL R5, R26, R10 ;  /* 0x0000000a1a057220 */ /* 0x000fc40000400000 */
[C---:B------:R-:W-:Y:S02]  /*a4130*/  FMUL R11, R26.reuse, R11 ;  /* 0x0000000b1a0b7220 */ /* 0x040fe40000400000 */
[C---:B------:R-:W-:Y:S02]  /*a4140*/  FMUL R15, R26.reuse, R15 ;  /* 0x0000000f1a0f7220 */ /* 0x040fe40000400000 */
[C---:B------:R-:W-:Y:S02]  /*a4150*/  FMUL R18, R26.reuse, R24 ;  /* 0x000000181a127220 */ /* 0x040fe40000400000 */
[----:B------:R-:W2:Y:S04]  /*a4160*/  LDL.LU R24, [R1+0x118c] ;  /* 0x00118c0001187983 */ /* 0x000ea80000300800 */
[----:B------:R0:W-:Y:S01]  /*a4170*/  STL.64 [R1+0x11f0], R20 ;  /* 0x0011f01401007387 */ /* 0x0001e20000100a00 */
[----:B------:R-:W-:-:S02]  /*a4180*/  FMUL R17, R26, R17 ;  /* 0x000000111a117220 */ /* 0x000fc40000400000 */
[C---:B------:R-:W-:Y:S01]  /*a4190*/  IMAD R7, R16.reuse, 0x392, RZ ;  /* 0x0000039210077824 */ /* 0x040fe200078e02ff */
[----:B------:R-:W2:Y:S01]  /*a41a0*/  LDL.LU R10, [R1+0x1194] ;  /* 0x00119400010a7983 */ /* 0x000ea20000300800 */
[C---:B------:R-:W-:Y:S02]  /*a41b0*/  FMUL R27, R13.reuse, R27 ;  /* 0x0000001b0d1b7220 */ /* 0x040fe40000400000 */
[C---:B------:R-:W-:Y:S01]  /*a41c0*/  FMUL R14, R13.reuse, R14 ;  /* 0x0000000e0d0e7220 */ /* 0x040fe20000400000 */
[----:B------:R-:W2:Y:S01]  /*a41d0*/  LDL.LU R26, [R1+0x1198] ;  /* 0x00119800011a7983 */ /* 0x000ea20000300800 */
[----:B0-----:R-:W-:Y:S01]  /*a41e0*/  IMAD R21, R16, 0x1c8, RZ ;  /* 0x000001c810157824 */ /* 0x001fe200078e02ff */
[----:B------:R-:W-:Y:S01]  /*a41f0*/  IADD3 R20, P6, R8, R2, RZ ;  /* 0x0000000208147210 */ /* 0x000fe20007fde0ff */
[----:B------:R-:W-:Y:S01]  /*a4200*/  FMUL R25, R13, R25 ;  /* 0x000000190d197220 */ /* 0x000fe20000400000 */
[----:B------:R-:W3:Y:S02]  /*a4210*/  LDL.LU R19, [R1+0x119c] ;  /* 0x00119c0001137983 */ /* 0x000ee40000300800 */
[----:B------:R-:W-:Y:S01]  /*a4220*/  LEA.HI.X.SX32 R21, R21, R3, 0x1, P6 ;  /* 0x0000000315157211 */ /* 0x000fe200030f0eff */
[----:B------:R-:W-:-:S02]  /*a4230*/  FMUL R13, R13, R28 ;  /* 0x0000001c0d0d7220 */ /* 0x000fc40000400000 */
[----:B------:R-:W3:Y:S01]  /*a4240*/  LDL.LU R28, [R1+0x11a0] ;  /* 0x0011a000011c7983 */ /* 0x000ee20000300800 */
[C---:B------:R-:W-:Y:S02]  /*a4250*/  IMAD R9, R16.reuse, 0x1c9, RZ ;  /* 0x000001c910097824 */ /* 0x040fe400078e02ff */
[----:B------:R-:W-:Y:S01]  /*a4260*/  IMAD R8, R16, 0x394, RZ ;  /* 0x0000039410087824 */ /* 0x000fe200078e02ff */
[----:B------:R0:W-:Y:S01]  /*a4270*/  STL.64 [R1+0x11e8], R20 ;  /* 0x0011e81401007387 */ /* 0x0001e20000100a00 */
[----:B------:R-:W-:Y:S02]  /*a4280*/  F2FP.BF16.PACK_AB R5, R6, R5 ;  /* 0x000000050605723e */ /* 0x000fe400000010ff */
[----:B------:R-:W-:Y:S01]  /*a4290*/  F2FP.BF16.PACK_AB R6, R15, R17 ;  /* 0x000000110f06723e */ /* 0x000fe200000010ff */
[----:B------:R-:W-:Y:S01]  /*a42a0*/  IMAD R15, R16, 0x1ca, RZ ;  /* 0x000001ca100f7824 */ /* 0x000fe200078e02ff */
[----:B0-----:R-:W-:-:S04]  /*a42b0*/  IADD3 R20, P6, R7, R2, RZ ;  /* 0x0000000207147210 */ /* 0x001fc80007fde0ff */
[----:B------:R-:W-:Y:S02]  /*a42c0*/  LEA.HI.X.SX32 R21, R9, R3, 0x1, P6 ;  /* 0x0000000309157211 */ /* 0x000fe400030f0eff */
[----:B------:R-:W-:Y:S02]  /*a42d0*/  IADD3 R8, P6, R8, R2, RZ ;  /* 0x0000000208087210 */ /* 0x000fe40007fde0ff */
[----:B------:R-:W-:Y:S01]  /*a42e0*/  F2FP.BF16.PACK_AB R7, R18, R11 ;  /* 0x0000000b1207723e */ /* 0x000fe200000010ff */
[----:B------:R0:W-:Y:S01]  /*a42f0*/  STL.64 [R1+0x11e0], R20 ;  /* 0x0011e01401007387 */ /* 0x0001e20000100a00 */
[----:B------:R-:W-:-:S03]  /*a4300*/  LEA.HI.X.SX32 R9, R15, R3, 0x1, P6 ;  /* 0x000000030f097211 */ /* 0x000fc600030f0eff */
[----:B------:R1:W-:Y:S04]  /*a4310*/  STS.128 [R0+0xd00], R4 ;  /* 0x000d000400007388 */ /* 0x0003e80000000c00 */
[----:B0-----:R-:W3:Y:S04]  /*a4320*/  LDL.LU R20, [R1+0xe20] ;  /* 0x000e200001147983 */ /* 0x001ee80000300800 */
[----:B------:R-:W3:Y:S04]  /*a4330*/  LDL.LU R21, [R1+0x10b8] ;  /* 0x0010b80001157983 */ /* 0x000ee80000300800 */
[----:B------:R-:W3:Y:S04]  /*a4340*/  LDL.LU R11, [R1+0xe1c] ;  /* 0x000e1c00010b7983 */ /* 0x000ee80000300800 */
[----:B------:R-:W3:Y:S04]  /*a4350*/  LDL.LU R15, [R1+0x10bc] ;  /* 0x0010bc00010f7983 */ /* 0x000ee80000300800 */
[----:B------:R0:W-:Y:S04]  /*a4360*/  STL.64 [R1+0x1228], R8 ;  /* 0x0012280801007387 */ /* 0x0001e80000100a00 */
[----:B-1----:R-:W3:Y:S01]  /*a4370*/  LDL.LU R7, [R1+0x1190] ;  /* 0x0011900001077983 */ /* 0x002ee20000300800 */
[----:B------:R-:W-:-:S02]  /*a4380*/  IMAD R17, R16, 0x396, RZ ;  /* 0x0000039610117824 */ /* 0x000fc400078e02ff */
[----:B0-----:R-:W-:-:S03]  /*a4390*/  IMAD R9, R16, 0x1cb, RZ ;  /* 0x000001cb10097824 */ /* 0x001fc600078e02ff */
[----:B------:R-:W-:Y:S01]  /*a43a0*/  IADD3 R8, P6, R17, R2, RZ ;  /* 0x0000000211087210 */ /* 0x000fe20007fde0ff */
[----:B------:R-:W-:-:S03]  /*a43b0*/  IMAD R17, R16, 0x398, RZ ;  /* 0x0000039810117824 */ /* 0x000fc600078e02ff */
[----:B------:R-:W-:-:S05]  /*a43c0*/  LEA.HI.X.SX32 R9, R9, R3, 0x1, P6 ;  /* 0x0000000309097211 */ /* 0x000fca00030f0eff */
[----:B------:R0:W-:Y:S02]  /*a43d0*/  STL.64 [R1+0x1230], R8 ;  /* 0x0012300801007387 */ /* 0x0001e40000100a00 */
[----:B0-----:R-:W-:Y:S01]  /*a43e0*/  IADD3 R8, P6, R17, R2, RZ ;  /* 0x0000000211087210 */ /* 0x001fe20007fde0ff */
[C---:B--2---:R-:W-:Y:S02]  /*a43f0*/  FMUL R6, R29.reuse, R26 ;  /* 0x0000001a1d067220 */ /* 0x044fe40000400000 */
[C---:B---3--:R-:W-:Y:S02]  /*a4400*/  FMUL R17, R29.reuse, R7 ;  /* 0x000000071d117220 */ /* 0x048fe40000400000 */
[C---:B------:R-:W-:Y:S02]  /*a4410*/  FMUL R7, R29.reuse, R10 ;  /* 0x0000000a1d077220 */ /* 0x040fe40000400000 */
[----:B------:R-:W2:Y:S04]  /*a4420*/  LDL.LU R10, [R1+0xe18] ;  /* 0x000e1800010a7983 */ /* 0x000ea80000300800 */
[----:B------:R-:W2:Y:S01]  /*a4430*/  LDL.LU R26, [R1+0x10f4] ;  /* 0x0010f400011a7983 */ /* 0x000ea20000300800 */
[----:B------:R-:W-:-:S02]  /*a4440*/  FMUL R5, R29, R19 ;  /* 0x000000131d057220 */ /* 0x000fc40000400000 */
[C---:B------:R-:W-:Y:S02]  /*a4450*/  IMAD R19, R16.reuse, 0x1cc, RZ ;  /* 0x000001cc10137824 */ /* 0x040fe400078e02ff */
[----:B------:R-:W-:Y:S02]  /*a4460*/  IMAD R18, R16, 0x39a, RZ ;  /* 0x0000039a10127824 */ /* 0x000fe400078e02ff */
[----:B------:R-:W-:Y:S01]  /*a4470*/  FMUL R22, R29, R22 ;  /* 0x000000161d167220 */ /* 0x000fe20000400000 */
[----:B------:R-:W-:Y:S01]  /*a4480*/  LEA.HI.X.SX32 R9, R19, R3, 0x1, P6 ;  /* 0x0000000313097211 */ /* 0x000fe200030f0eff */
[C---:B----4-:R-:W-:Y:S02]  /*a4490*/  FMUL R12, R29.reuse, R12 ;  /* 0x0000000c1d0c7220 */ /* 0x050fe40000400000 */
[C---:B------:R-:W-:Y:S02]  /*a44a0*/  FMUL R24, R29.reuse, R24 ;  /* 0x000000181d187220 */ /* 0x040fe40000400000 */
[----:B------:R-:W-:Y:S01]  /*a44b0*/  FMUL R4, R29, R28 ;  /* 0x0000001c1d047220 */ /* 0x000fe20000400000 */
[----:B------:R-:W-:Y:S01]  /*a44c0*/  IADD3 R18, P6, R18, R2, RZ ;  /* 0x0000000212127210 */ /* 0x000fe20007fde0ff */
[----:B------:R-:W-:-:S02]  /*a44d0*/  IMAD R29, R16, 0x1cd, RZ ;  /* 0x000001cd101d7824 */ /* 0x000fc400078e02ff */
[----:B------:R-:W-:-:S03]  /*a44e0*/  IMAD R28, R16, 0x39c, RZ ;  /* 0x0000039c101c7824 */ /* 0x000fc600078e02ff */
[-C--:B------:R-:W-:Y:S01]  /*a44f0*/  LEA.HI.X.SX32 R19, R29, R3.reuse, 0x1, P6 ;  /* 0x000000031d137211 */ /* 0x080fe200030f0eff */
[----:B------:R-:W-:Y:S01]  /*a4500*/  IMAD R29, R16, 0x1ce, RZ ;  /* 0x000001ce101d7824 */ /* 0x000fe200078e02ff */
[----:B------:R-:W-:Y:S01]  /*a4510*/  IADD3 R28, P6, R28, R2, RZ ;  /* 0x000000021c1c7210 */ /* 0x000fe20007fde0ff */
[----:B------:R-:W-:Y:S01]  /*a4520*/  FFMA R20, R21, 0.69314718246459960938, R20 ;  /* 0x3f31721815147823 */ /* 0x000fe20000000014 */
[----:B------:R0:W-:Y:S01]  /*a4530*/  STL.64 [R1+0x11d8], R8 ;  /* 0x0011d80801007387 */ /* 0x0001e20000100a00 */
[----:B------:R-:W-:Y:S01]  /*a4540*/  F2FP.BF16.PACK_AB R4, R5, R4 ;  /* 0x000000040504723e */ /* 0x000fe200000010ff */
[C---:B------:R-:W-:Y:S01]  /*a4550*/  IMAD R5, R16.reuse, 0x39e, RZ ;  /* 0x0000039e10057824 */ /* 0x040fe200078e02ff */
[----:B------:R-:W-:Y:S01]  /*a4560*/  LEA.HI.X.SX32 R29, R29, R3, 0x1, P6 ;  /* 0x000000031d1d7211 */ /* 0x000fe200030f0eff */
[----:B------:R-:W-:Y:S01]  /*a4570*/  IMAD R21, R16, 0x1cf, RZ ;  /* 0x000001cf10157824 */ /* 0x000fe200078e02ff */
[----:B0-----:R-:W3:Y:S04]  /*a4580*/  LDL.LU.64 R8, [R1+0x22d0] ;  /* 0x0022d00001087983 */ /* 0x001ee80000300a00 */
[----:B------:R0:W-:Y:S01]  /*a4590*/  STL.64 [R1+0x11d0], R18 ;  /* 0x0011d01201007387 */ /* 0x0001e20000100a00 */
[----:B------:R-:W-:-:S03]  /*a45a0*/  FFMA R11, R15, 0.69314718246459960938, R11 ;  /* 0x3f3172180f0b7823 */ /* 0x000fc6000000000b */
[----:B0-----:R-:W4:Y:S04]  /*a45b0*/  LDL.LU.64 R18, [R1+0x22c8] ;  /* 0x0022c80001127983 */ /* 0x001f280000300a00 */
[----:B------:R0:W-:Y:S04]  /*a45c0*/  STL [R1+0x270], R20 ;  /* 0x0002701401007387 */ /* 0x0001e80000100800 */
[----:B------:R1:W-:Y:S01]  /*a45d0*/  STL.64 [R1+0x1220], R28 ;  /* 0x0012201c01007387 */ /* 0x0003e20000100a00 */
[----:B0-----:R-:W-:Y:S01]  /*a45e0*/  IMAD R20, R16, 0x3a0, RZ ;  /* 0x000003a010147824 */ /* 0x001fe200078e02ff */
[----:B-1----:R-:W-:-:S02]  /*a45f0*/  IADD3 R28, P6, R5, R2, RZ ;  /* 0x00000002051c7210 */ /* 0x002fc40007fde0ff */
[----:B------:R-:W-:Y:S02]  /*a4600*/  F2FP.BF16.PACK_AB R5, R7, R6 ;  /* 0x000000060705723e */ /* 0x000fe400000010ff */
[----:B------:R-:W-:Y:S01]  /*a4610*/  F2FP.BF16.PACK_AB R6, R24, R17 ;  /* 0x000000111806723e */ /* 0x000fe200000010ff */
[----:B------:R-:W-:Y:S01]  /*a4620*/  IMAD R17, R16, 0x1d0, RZ ;  /* 0x000001d010117824 */ /* 0x000fe200078e02ff */
[-C--:B------:R-:W-:Y:S01]  /*a4630*/  LEA.HI.X.SX32 R29, R21, R3.reuse, 0x1, P6 ;  /* 0x00000003151d7211 */ /* 0x080fe200030f0eff */
[----:B------:R-:W3:Y:S01]  /*a4640*/  LDL.LU R24, [R1+0x22c0] ;  /* 0x0022c00001187983 */ /* 0x000ee20000300800 */
[----:B------:R-:W-:Y:S01]  /*a4650*/  IADD3 R20, P6, R20, R2, RZ ;  /* 0x0000000214147210 */ /* 0x000fe20007fde0ff */
[----:B------:R-:W-:Y:S02]  /*a4660*/  IMAD R7, R16, 0x3a2, RZ ;  /* 0x000003a210077824 */ /* 0x000fe400078e02ff */
[----:B------:R0:W-:Y:S01]  /*a4670*/  STL.64 [R1+0x1218], R28 ;  /* 0x0012181c01007387 */ /* 0x0001e20000100a00 */
[----:B------:R-:W-:-:S03]  /*a4680*/  LEA.HI.X.SX32 R21, R17, R3, 0x1, P6 ;  /* 0x0000000311157211 */ /* 0x000fc600030f0eff */
[----:B0-----:R-:W3:Y:S04]  /*a4690*/  LDL.LU.64 R28, [R1+0x22b8] ;  /* 0x0022b800011c7983 */ /* 0x001ee80000300a00 */
[----:B------:R-:W3:Y:S04]  /*a46a0*/  LDL.LU R15, [R1+0x11a4] ;  /* 0x0011a400010f7983 */ /* 0x000ee80000300800 */
[----:B------:R-:W-:Y:S04]  /*a46b0*/  STL [R1+0x274], R11 ;  /* 0x0002740b01007387 */ /* 0x000fe80000100800 */
[----:B------:R0:W-:Y:S02]  /*a46c0*/  STL.64 [R1+0x1210], R20 ;  /* 0x0012101401007387 */ /* 0x0001e40000100a00 */
[C---:B0-----:R-:W-:Y:S01]  /*a46d0*/  IMAD R21, R16.reuse, 0x1d1, RZ ;  /* 0x000001d110157824 */ /* 0x041fe200078e02ff */
[----:B------:R-:W-:Y:S01]  /*a46e0*/  IADD3 R20, P6, R7, R2, RZ ;  /* 0x0000000207147210 */ /* 0x000fe20007fde0ff */
[----:B------:R-:W-:Y:S01]  /*a46f0*/  IMAD R11, R16, 0x3a4, RZ ;  /* 0x000003a4100b7824 */ /* 0x000fe200078e02ff */
[----:B------:R-:W-:-:S02]  /*a4700*/  F2FP.BF16.PACK_AB R7, R22, R12 ;  /* 0x0000000c1607723e */ /* 0x000fc400000010ff */
[----:B------:R-:W-:Y:S01]  /*a4710*/  LEA.HI.X.SX32 R21, R21, R3, 0x1, P6 ;  /* 0x0000000315157211 */ /* 0x000fe200030f0eff */
[----:B------:R-:W3:Y:S04]  /*a4720*/  LDL.LU R22, [R1+0x22b0] ;  /* 0x0022b00001167983 */ /* 0x000ee80000300800 */
[----:B------:R-:W3:Y:S04]  /*a4730*/  LDL.LU R12, [R1+0x22ac] ;  /* 0x0022ac00010c7983 */ /* 0x000ee80000300800 */
[----:B------:R0:W-:Y:S02]  /*a4740*/  STL.64 [R1+0x11c8], R20 ;  /* 0x0011c81401007387 */ /* 0x0001e40000100a00 */
[----:B0-----:R-:W-:Y:S01]  /*a4750*/  IMAD R21, R16, 0x1d2, RZ ;  /* 0x000001d210157824 */ /* 0x001fe200078e02ff */
[----:B------:R-:W-:-:S02]  /*a4760*/  IADD3 R20, P6, R11, R2, RZ ;  /* 0x000000020b147210 */ /* 0x000fc40007fde0ff */
[----:B------:R-:W3:Y:S02]  /*a4770*/  LDL.LU R11, [R1+0xe08] ;  /* 0x000e0800010b7983 */ /* 0x000ee40000300800 */
[----:B------:R-:W-:Y:S02]  /*a4780*/  LEA.HI.X.SX32 R21, R21, R3, 0x1, P6 ;  /* 0x0000000315157211 */ /* 0x000fe400030f0eff */
[----:B------:R-:W-:Y:S01]  /*a4790*/  STS.128 [R0+0xd80], R4 ;  /* 0x000d800400007388 */ /* 0x000fe20000000c00 */
[----:B------:R-:W-:Y:S02]  /*a47a0*/  IMAD R17, R16, 0x3a6, RZ ;  /* 0x000003a610117824 */ /* 0x000fe400078e02ff */
[----:B--2---:R-:W-:-:S05]  /*a47b0*/  FFMA R10, R26, 0.69314718246459960938, R10 ;  /* 0x3f3172181a0a7823 */ /* 0x004fca000000000a */
[----:B------:R0:W-:Y:S04]  /*a47c0*/  STL [R1+0x278], R10 ;  /* 0x0002780a01007387 */ /* 0x0001e80000100800 */
[----:B0-----:R-:W2:Y:S04]  /*a47d0*/  LDL.LU R10, [R1+0x1280] ;  /* 0x00128000010a7983 */ /* 0x001ea80000300800 */
[----:B------:R0:W-:Y:S04]  /*a47e0*/  STL.64 [R1+0x1208], R20 ;  /* 0x0012081401007387 */ /* 0x0001e80000100a00 */
[----:B------:R-:W2:Y:S04]  /*a47f0*/  LDL.LU R6, [R1+0xe14] ;  /* 0x000e140001067983 */ /* 0x000ea80000300800 */
[----:B------:R-:W2:Y:S01]  /*a4800*/  LDL.LU R7, [R1+0x10f0] ;  /* 0x0010f00001077983 */ /* 0x000ea20000300800 */
[C---:B------:R-:W-:Y:S01]  /*a4810*/  IMAD R26, R16.reuse, 0x1d3, RZ ;  /* 0x000001d3101a7824 */ /* 0x040fe200078e02ff */
[----:B0-----:R-:W-:Y:S01]  /*a4820*/  IADD3 R20, P6, R17, R2, RZ ;  /* 0x0000000211147210 */ /* 0x001fe20007fde0ff */
[----:B------:R-:W-:-:S03]  /*a4830*/  IMAD R17, R16, 0x3a8, RZ ;  /* 0x000003a810117824 */ /* 0x000fc600078e02ff */
[----:B------:R-:W-:Y:S02]  /*a4840*/  LEA.HI.X.SX32 R21, R26, R3, 0x1, P6 ;  /* 0x000000031a157211 */ /* 0x000fe400030f0eff */
[----:B------:R-:W3:Y:S04]  /*a4850*/  LDL.LU R26, [R1+0x1288] ;  /* 0x00128800011a7983 */ /* 0x000ee80000300800 */
[----:B------:R0:W-:Y:S02]  /*a4860*/  STL.64 [R1+0x1200], R20 ;  /* 0x0012001401007387 */ /* 0x0001e40000100a00 */
[----:B0-----:R-:W-:Y:S02]  /*a4870*/  IADD3 R20, P6, R17, R2, RZ ;  /* 0x0000000211147210 */ /* 0x001fe40007fde0ff */
[----:B------:R-:W3:Y:S01]  /*a4880*/  LDL.LU R17, [R1+0xe0c] ;  /* 0x000e0c0001117983 */ /* 0x000ee20000300800 */
[----:B------:R-:W-:-:S02]  /*a4890*/  IMAD R5, R16, 0x1d4, RZ ;  /* 0x000001d410057824 */ /* 0x000fc400078e02ff */
[----:B------:R-:W-:Y:S02]  /*a48a0*/  IMAD R4, R16, 0x3aa, RZ ;  /* 0x000003aa10047824 */ /* 0x000fe400078e02ff */
[----:B--2---:R-:W-:-:S05]  /*a48b0*/  FFMA R21, R7, 0.69314718246459960938, R6 ;  /* 0x3f31721807157823 */ /* 0x004fca0000000006 */
[----:B------:R0:W-:Y:S01]  /*a48c0*/  STL [R1+0x27c], R21 ;  /* 0x00027c1501007387 */ /* 0x0001e20000100800 */
[----:B------:R-:W-:Y:S01]  /*a48d0*/  IMAD R7, R16, 0x1d5, RZ ;  /* 0x000001d510077824 */ /* 0x000fe200078e02ff */
[----:B0-----:R-:W-:-:S05]  /*a48e0*/  LEA.HI.X.SX32 R21, R5, R3, 0x1, P6 ;  /* 0x0000000305157211 */ /* 0x001fca00030f0eff */
[----:B------:R0:W-:Y:S01]  /*a48f0*/  STL.64 [R1+0x11b0], R20 ;  /* 0x0011b01401007387 */ /* 0x0001e20000100a00 */
[----:B------:R-:W-:Y:S01]  /*a4900*/  IMAD R6, R16, 0x3ac, RZ ;  /* 0x000003ac10067824 */ /* 0x000fe200078e02ff */
[----:B0-----:R-:W-:Y:S02]  /*a4910*/  IADD3 R20, P6, R4, R2, RZ ;  /* 0x0000000204147210 */ /* 0x001fe40007fde0ff */
[----:B---3--:R-:W-:Y:S02]  /*a4920*/  F2FP.BF16.PACK_AB R4, R8, R13 ;  /* 0x0000000d0804723e */ /* 0x008fe400000010ff */
[----:B------:R-:W-:Y:S01]  /*a4930*/  LEA.HI.X.SX32 R21, R7, R3, 0x1, P6 ;  /* 0x0000000307157211 */ /* 0x000fe200030f0eff */
[----:B------:R-:W2:Y:S01]  /*a4940*/  LDL.LU R8, [R1+0x22a8] ;  /* 0x0022a80001087983 */ /* 0x000ea20000300800 */
[----:B------:R-:W-:-:S03]  /*a4950*/  IMAD R7, R16, 0x1d6, RZ ;  /* 0x000001d610077824 */ /* 0x000fc600078e02ff */
[----:B------:R-:W2:Y:S04]  /*a4960*/  LDL.LU R13, [R1+0x22a4] ;  /* 0x0022a400010d7983 */ /* 0x000ea80000300800 */
[----:B------:R0:W-:Y:S01]  /*a4970*/  STL.64 [R1+0x1158], R20 ;  /* 0x0011581401007387 */ /* 0x0001e20000100a00 */
[----:B------:R-:W-:Y:S01]  /*a4980*/  IMAD R5, R16, 0x3ae, RZ ;  /* 0x000003ae10057824 */ /* 0x000fe200078e02ff */
[----:B0-----:R-:W-:Y:S01]  /*a4990*/  IADD3 R20, P6, R6, R2, RZ ;  /* 0x0000000206147210 */ /* 0x001fe20007fde0ff */
[----:B------:R-:W-:-:S03]  /*a49a0*/  FFMA R6, R15, 0.69314718246459960938, R17 ;  /* 0x3f3172180f067823 */ /* 0x000fc60000000011 */
[----:B------:R-:W-:Y:S01]  /*a49b0*/  LEA.HI.X.SX32 R21, R7, R3, 0x1, P6 ;  /* 0x0000000307157211 */ /* 0x000fe200030f0eff */
[C---:B------:R-:W-:Y:S01]  /*a49c0*/  IMAD R15, R16.reuse, 0x1d7, RZ ;  /* 0x000001d7100f7824 */ /* 0x040fe200078e02ff */
[----:B------:R4:W-:Y:S04]  /*a49d0*/  STL [R1+0x260], R6 ;  /* 0x0002600601007387 */ /* 0x0009e80000100800 */
[----:B------:R0:W-:Y:S01]  /*a49e0*/  STL.64 [R1+0x11a8], R20 ;  /* 0x0011a81401007387 */ /* 0x0001e20000100a00 */
[----:B------:R-:W-:Y:S01]  /*a49f0*/  IMAD R17, R16, 0x3b0, RZ ;  /* 0x000003b010117824 */ /* 0x000fe200078e02ff */
[----:B----4-:R-:W-:Y:S02]  /*a4a00*/  F2FP.BF16.PACK_AB R6, R27, R18 ;  /* 0x000000121b06723e */ /* 0x010fe400000010ff */
[----:B0-----:R-:W-:-:S02]  /*a4a10*/  IADD3 R20, P6, R5, R2, RZ ;  /* 0x0000000205147210 */ /* 0x001fc40007fde0ff */
[----:B------:R-:W-:Y:S02]  /*a4a20*/  F2FP.BF16.PACK_AB R5, R14, R25 ;  /* 0x000000190e05723e */ /* 0x000fe400000010ff */
[----:B------:R-:W3:Y:S01]  /*a4a30*/  LDL.LU R14, [R1+0x22a0] ;  /* 0x0022a000010e7983 */ /* 0x000ee20000300800 */
[----:B------:R-:W-:-:S03]  /*a4a40*/  LEA.HI.X.SX32 R21, R15, R3, 0x1, P6 ;  /* 0x000000030f157211 */ /* 0x000fc600030f0eff */
[----:B------:R-:W4:Y:S04]  /*a4a50*/  LDL.LU R25, [R1+0x229c] ;  /* 0x00229c0001197983 */ /* 0x000f280000300800 */
[----:B------:R-:W2:Y:S04]  /*a4a60*/  LDL.LU R27, [R1+0x2298] ;  /* 0x00229800011b7983 */ /* 0x000ea80000300800 */
[----:B------:R-:W2:Y:S04]  /*a4a70*/  LDL.LU R18, [R1+0xdfc] ;  /* 0x000dfc0001127983 */ /* 0x000ea80000300800 */
[----:B------:R-:W2:Y:S04]  /*a4a80*/  LDL.LU R15, [R1+0x1290] ;  /* 0x00129000010f7983 */ /* 0x000ea80000300800 */
[----:B------:R0:W-:Y:S01]  /*a4a90*/  STL.64 [R1+0x11a0], R20 ;  /* 0x0011a01401007387 */ /* 0x0001e20000100a00 */
[----:B------:R-:W-:Y:S01]  /*a4aa0*/  IMAD R7, R16, 0x3b2, RZ ;  /* 0x000003b210077824 */ /* 0x000fe200078e02ff */
[----:B0-----:R-:W-:Y:S01]  /*a4ab0*/  IADD3 R20, P6, R17, R2, RZ ;  /* 0x0000000211147210 */ /* 0x001fe20007fde0ff */
[----:B------:R-:W-:-:S02]  /*a4ac0*/  FFMA R21, R10, 0.69314718246459960938, R11 ;  /* 0x3f3172180a157823 */ /* 0x000fc4000000000b */
[----:B------:R-:W-:-:S03]  /*a4ad0*/  IMAD R17, R16, 0x1d8, RZ ;  /* 0x000001d810117824 */ /* 0x000fc600078e02ff */
[----:B------:R0:W-:Y:S01]  /*a4ae0*/  STL [R1+0x264], R21 ;  /* 0x0002641501007387 */ /* 0x0001e20000100800 */
[----:B------:R-:W-:Y:S01]  /*a4af0*/  IMAD R11, R16, 0x1d9, RZ ;  /* 0x000001d9100b7824 */ /* 0x000fe200078e02ff */
[----:B0-----:R-:W-:-:S05]  /*a4b00*/  LEA.HI.X.SX32 R21, R17, R3, 0x1, P6 ;  /* 0x0000000311157211 */ /* 0x001fca00030f0eff */
[----:B------:R0:W-:Y:S02]  /*a4b10*/  STL.64 [R1+0x1198], R20 ;  /* 0x0011981401007387 */ /* 0x0001e40000100a00 */
[----:B0-----:R-:W-:Y:S02]  /*a4b20*/  IADD3 R20, P6, R7, R2, RZ ;  /* 0x0000000207147210 */ /* 0x001fe40007fde0ff */
[----:B------:R-:W-:Y:S02]  /*a4b30*/  F2FP.BF16.PACK_AB R7, R9, R19 ;  /* 0x000000130907723e */ /* 0x000fe400000010ff */
[----:B------:R-:W-:Y:S01]  /*a4b40*/  LEA.HI.X.SX32 R21, R11, R3, 0x1, P6 ;  /* 0x000000030b157211 */ /* 0x000fe200030f0eff */
[----:B------:R-:W4:Y:S04]  /*a4b50*/  LDL.LU R9, [R1+0x2294] ;  /* 0x0022940001097983 */ /* 0x000f280000300800 */
[----:B------:R-:W2:Y:S04]  /*a4b60*/  LDL.LU R19, [R1+0x2290] ;  /* 0x0022900001137983 */ /* 0x000ea80000300800 */
[----:B------:R0:W-:Y:S04]  /*a4b70*/  STL.64 [R1+0x1150], R20 ;  /* 0x0011501401007387 */ /* 0x0001e80000100a00 */
[----:B0-----:R-:W3:Y:S04]  /*a4b80*/  LDL.LU.64 R20, [R1+0x2288] ;  /* 0x0022880001147983 */ /* 0x001ee80000300a00 */
[----:B------:R-:W2:Y:S01]  /*a4b90*/  LDL.LU R11, [R1+0xe04] ;  /* 0x000e0400010b7983 */ /* 0x000ea20000300800 */
[----:B------:R-:W-:-:S05]  /*a4ba0*/  IMAD R10, R16, 0x3b4, RZ ;  /* 0x000003b4100a7824 */ /* 0x000fca00078e02ff */
[----:B------:R-:W-:Y:S01]  /*a4bb0*/  IADD3 R10, P6, R10, R2, RZ ;  /* 0x000000020a0a7210 */ /* 0x000fe20007fde0ff */
[----:B------:R-:W-:Y:S01]  /*a4bc0*/  STS.128 [R0+0xe00], R4 ;  /* 0x000e000400007388 */ /* 0x000fe20000000c00 */
[----:B--2---:R-:W-:Y:S02]  /*a4bd0*/  FFMA R26, R26, 0.69314718246459960938, R11 ;  /* 0x3f3172181a1a7823 */ /* 0x004fe4000000000b */
[----:B------:R-:W-:-:S05]  /*a4be0*/  LEA.HI.X.SX32 R11, R27, R3, 0x1, P6 ;  /* 0x000000031b0b7211 */ /* 0x000fca00030f0eff */
[----:B------:R0:W-:Y:S04]  /*a4bf0*/  STL.64 [R1+0x1190], R10 ;  /* 0x0011900a01007387 */ /* 0x0001e80000100a00 */
[----:B------:R1:W-:Y:S04]  /*a4c00*/  STL [R1+0x268], R26 ;  /* 0x0002681a01007387 */ /* 0x0003e80000100800 */
[----:B0-----:R-:W2:Y:S04]  /*a4c10*/  LDL.LU R11, [R1+0xdf8] ;  /* 0x000df800010b7983 */ /* 0x001ea80000300800 */
[----:B------:R-:W2:Y:S04]  /*a4c20*/  LDL.LU R10, [R1+0x1294] ;  /* 0x00129400010a7983 */ /* 0x000ea80000300800 */
[----:B------:R-:W2:Y:S04]  /*a4c30*/  LDL.LU R6, [R1+0xe00] ;  /* 0x000e000001067983 */ /* 0x000ea80000300800 */
[----:B------:R-:W2:Y:S01]  /*a4c40*/  LDL.LU R7, [R1+0x128c] ;  /* 0x00128c0001077983 */ /* 0x000ea20000300800 */
[----:B------:R-:W-:-:S02]  /*a4c50*/  IMAD R17, R16, 0x3b6, RZ ;  /* 0x000003b610117824 */ /* 0x000fc400078e02ff */
[----:B------:R-:W-:-:S03]  /*a4c60*/  IMAD R27, R16, 0x1db, RZ ;  /* 0x000001db101b7824 */ /* 0x000fc600078e02ff */
[----:B-1----:R-:W-:Y:S01]  /*a4c70*/  IADD3 R26, P6, R17, R2, RZ ;  /* 0x00000002111a7210 */ /* 0x002fe20007fde0ff */
[----:B------:R-:W-:-:S03]  /*a4c80*/  IMAD R17, R16, 0x3b8, RZ ;  /* 0x000003b810117824 */ /* 0x000fc600078e02ff */
[----:B------:R-:W-:Y:S01]  /*a4c90*/  LEA.HI.X.SX32 R27, R27, R3, 0x1, P6 ;  /* 0x000000031b1b7211 */ /* 0x000fe200030f0eff */
[----:B------:R-:W-:-:S04]  /*a4ca0*/  IMAD R5, R16, 0x1dc, RZ ;  /* 0x000001dc10057824 */ /* 0x000fc800078e02ff */
[----:B------:R0:W-:Y:S01]  /*a4cb0*/  STL.64 [R1+0x1188], R26 ;  /* 0x0011881a01007387 */ /* 0x0001e20000100a00 */
[----:B------:R-:W-:Y:S01]  /*a4cc0*/  IMAD R4, R16, 0x3ba, RZ ;  /* 0x000003ba10047824 */ /* 0x000fe200078e02ff */
[----:B0-----:R-:W-:-:S04]  /*a4cd0*/  IADD3 R26, P6, R17, R2, RZ ;  /* 0x00000002111a7210 */ /* 0x001fc80007fde0ff */
[----:B------:R-:W-:Y:S01]  /*a4ce0*/  LEA.HI.X.SX32 R27, R5, R3, 0x1, P6 ;  /* 0x00000003051b7211 */ /* 0x000fe200030f0eff */
[C---:B------:R-:W-:Y:S02]  /*a4cf0*/  IMAD R5, R16.reuse, 0x3be, RZ ;  /* 0x000003be10057824 */ /* 0x040fe400078e02ff */
[----:B--2---:R-:W-:Y:S02]  /*a4d00*/  FFMA R17, R7, 0.69314718246459960938, R6 ;  /* 0x3f31721807117823 */ /* 0x004fe40000000006 */
[----:B------:R-:W-:-:S03]  /*a4d10*/  IMAD R7, R16, 0x1dd, RZ ;  /* 0x000001dd10077824 */ /* 0x000fc600078e02ff */
[----:B------:R-:W-:Y:S04]  /*a4d20*/  STL [R1+0x26c], R17 ;  /* 0x00026c1101007387 */ /* 0x000fe80000100800 */
[----:B------:R0:W-:Y:S01]  /*a4d30*/  STL.64 [R1+0x1140], R26 ;  /* 0x0011401a01007387 */ /* 0x0001e20000100a00 */
[----:B------:R-:W-:Y:S01]  /*a4d40*/  IMAD R6, R16, 0x3bc, RZ ;  /* 0x000003bc10067824 */ /* 0x000fe200078e02ff */
[----:B0-----:R-:W-:Y:S02]  /*a4d50*/  IADD3 R26, P6, R4, R2, RZ ;  /* 0x00000002041a7210 */ /* 0x001fe40007fde0ff */
[----:B------:R-:W-:Y:S02]  /*a4d60*/  F2FP.BF16.PACK_AB R4, R23, R29 ;  /* 0x0000001d1704723e */ /* 0x000fe400000010ff */
[----:B------:R-:W-:Y:S01]  /*a4d70*/  LEA.HI.X.SX32 R27, R7, R3, 0x1, P6 ;  /* 0x00000003071b7211 */ /* 0x000fe200030f0eff */
[----:B------:R-:W2:Y:S01]  /*a4d80*/  LDL.LU R23, [R1+0x2284] ;  /* 0x0022840001177983 */ /* 0x000ea20000300800 */
[----:B------:R-:W-:-:S03]  /*a4d90*/  IMAD R7, R16, 0x1de, RZ ;  /* 0x000001de10077824 */ /* 0x000fc600078e02ff */
[----:B------:R-:W2:Y:S04]  /*a4da0*/  LDL.LU R29, [R1+0x2280] ;  /* 0x00228000011d7983 */ /* 0x000ea80000300800 */
[----:B------:R0:W-:Y:S02]  /*a4db0*/  STL.64 [R1+0x10f8], R26 ;  /* 0x0010f81a01007387 */ /* 0x0001e40000100a00 */
[----:B0-----:R-:W-:Y:S01]  /*a4dc0*/  IADD3 R26, P6, R6, R2, RZ ;  /* 0x00000002061a7210 */ /* 0x001fe20007fde0ff */
[----:B------:R-:W-:Y:S02]  /*a4dd0*/  FFMA R6, R15, 0.69314718246459960938, R18 ;  /* 0x3f3172180f067823 */ /* 0x000fe40000000012 */
[----:B------:R-:W2:Y:S01]  /*a4de0*/  LDL.LU R15, [R1+0x1298] ;  /* 0x00129800010f7983 */ /* 0x000ea20000300800 */
[----:B------:R-:W-:Y:S01]  /*a4df0*/  LEA.HI.X.SX32 R27, R7, R3, 0x1, P6 ;  /* 0x00000003071b7211 */ /* 0x000fe200030f0eff */
[----:B------:R-:W-:-:S02]  /*a4e00*/  IMAD R18, R16, 0x1df, RZ ;  /* 0x000001df10127824 */ /* 0x000fc400078e02ff */
[----:B------:R0:W-:Y:S04]  /*a4e10*/  STL [R1+0x250], R6 ;  /* 0x0002500601007387 */ /* 0x0001e80000100800 */
[----:B------:R1:W-:Y:S01]  /*a4e20*/  STL.64 [R1+0x1138], R26 ;  /* 0x0011381a01007387 */ /* 0x0003e20000100a00 */
[----:B------:R-:W-:Y:S01]  /*a4e30*/  IMAD R17, R16, 0x3c0, RZ ;  /* 0x000003c010117824 */ /* 0x000fe200078e02ff */
[----:B0-----:R-:W-:Y:S02]  /*a4e40*/  F2FP.BF16.PACK_AB R6, R12, R22 ;  /* 0x000000160c06723e */ /* 0x001fe400000010ff */
[----:B-1----:R-:W-:Y:S02]  /*a4e50*/  IADD3 R26, P6, R5, R2, RZ ;  /* 0x00000002051a7210 */ /* 0x002fe40007fde0ff */
[----:B------:R-:W-:-:S02]  /*a4e60*/  F2FP.BF16.PACK_AB R5, R28, R24 ;  /* 0x000000181c05723e */ /* 0x000fc400000010ff */
[----:B------:R-:W2:Y:S01]  /*a4e70*/  LDL.LU R28, [R1+0x227c] ;  /* 0x00227c00011c7983 */ /* 0x000ea20000300800 */
[----:B------:R-:W-:-:S03]  /*a4e80*/  LEA.HI.X.SX32 R27, R18, R3, 0x1, P6 ;  /* 0x00000003121b7211 */ /* 0x000fc600030f0eff */
[----:B------:R-:W2:Y:S04]  /*a4e90*/  LDL.LU R24, [R1+0x2278] ;  /* 0x0022780001187983 */ /* 0x000ea80000300800 */
[----:B------:R-:W2:Y:S04]  /*a4ea0*/  LDL.LU R12, [R1+0x2274] ;  /* 0x00227400010c7983 */ /* 0x000ea80000300800 */
[----:B------:R-:W2:Y:S04]  /*a4eb0*/  LDL.LU R18, [R1+0xdec] ;  /* 0x000dec0001127983 */ /* 0x000ea80000300800 */
[----:B------:R-:W2:Y:S04]  /*a4ec0*/  LDL.LU R22, [R1+0x12a4] ;  /* 0x0012a40001167983 */ /* 0x000ea80000300800 */
[----:B------:R0:W-:Y:S01]  /*a4ed0*/  STL.64 [R1+0x1130], R26 ;  /* 0x0011301a01007387 */ /* 0x0001e20000100a00 */
[----:B------:R-:W-:-:S02]  /*a4ee0*/  FFMA R10, R10, 0.69314718246459960938, R11 ;  /* 0x3f3172180a0a7823 */ /* 0x000fc4000000000b */
[C---:B------:R-:W-:Y:S02]  /*a4ef0*/  IMAD R7, R16.reuse, 0x3c2, RZ ;  /* 0x000003c210077824 */ /* 0x040fe400078e02ff */
[C---:B0-----:R-:W-:Y:S01]  /*a4f00*/  IMAD R27, R16.reuse, 0x1e0, RZ ;  /* 0x000001e0101b7824 */ /* 0x041fe200078e02ff */
[-C--:B------:R-:W-:Y:S02]  /*a4f10*/  IADD3 R26, P6, R17, R2.reuse, RZ ;  /* 0x00000002111a7210 */ /* 0x080fe40007fde0ff */
[----:B------:R-:W2:Y:S02]  /*a4f20*/  LDL.LU R17, [R1+0x129c] ;  /* 0x00129c0001117983 */ /* 0x000ea40000300800 */
[----:B------:R-:W-:Y:S01]  /*a4f30*/  LEA.HI.X.SX32 R27, R27, R3, 0x1, P6 ;  /* 0x000000031b1b7211 */ /* 0x000fe200030f0eff */
[----:B------:R-:W-:Y:S01]  /*a4f40*/  IMAD R11, R16, 0x1e1, RZ ;  /* 0x000001e1100b7824 */ /* 0x000fe200078e02ff */
[----:B------:R-:W-:Y:S04]  /*a4f50*/  STL [R1+0x254], R10 ;  /* 0x0002540a01007387 */ /* 0x000fe80000100800 */
[----:B------:R0:W-:Y:S02]  /*a4f60*/  STL.64 [R1+0x1128], R26 ;  /* 0x0011281a01007387 */ /* 0x0001e40000100a00 */
[----:B0-----:R-:W-:-:S02]  /*a4f70*/  IADD3 R26, P6, R7, R2, RZ ;  /* 0x00000002071a7210 */ /* 0x001fc40007fde0ff */
[----:B------:R-:W-:Y:S02]  /*a4f80*/  F2FP.BF16.PACK_AB R7, R13, R8 ;  /* 0x000000080d07723e */ /* 0x000fe400000010ff */
[----:B------:R-:W-:Y:S01]  /*a4f90*/  LEA.HI.X.SX32 R27, R11, R3, 0x1, P6 ;  /* 0x000000030b1b7211 */ /* 0x000fe200030f0eff */
[----:B------:R-:W2:Y:S01]  /*a4fa0*/  LDL.LU R13, [R1+0x2270] ;  /* 0x00227000010d7983 */ /* 0x000ea20000300800 */
[----:B------:R-:W-:-:S03]  /*a4fb0*/  IMAD R10, R16, 0x3c4, RZ ;  /* 0x000003c4100a7824 */ /* 0x000fc600078e02ff */
[----:B------:R-:W2:Y:S01]  /*a4fc0*/  LDL.LU R8, [R1+0x226c] ;  /* 0x00226c0001087983 */ /* 0x000ea20000300800 */
[----:B------:R-:W-:-:S03]  /*a4fd0*/  IMAD R11, R16, 0x1e2, RZ ;  /* 0x000001e2100b7824 */ /* 0x000fc600078e02ff */
[----:B------:R0:W-:Y:S04]  /*a4fe0*/  STL.64 [R1+0x10f0], R26 ;  /* 0x0010f01a01007387 */ /* 0x0001e80000100a00 */
[----:B0-----:R-:W2:Y:S04]  /*a4ff0*/  LDL.LU R26, [R1+0xde8] ;  /* 0x000de800011a7983 */ /* 0x001ea80000300800 */
[----:B------:R-:W2:Y:S01]  /*a5000*/  LDL.LU R16, [R1+0xdf4] ;  /* 0x000df40001107983 */ /* 0x000ea20000300800 */
[----:B------:R-:W-:-:S03]  /*a5010*/  IADD3 R10, P6, R10, R2, RZ ;  /* 0x000000020a0a7210 */ /* 0x000fc60007fde0ff */
[----:B------:R-:W3:Y:S01]  /*a5020*/  LDL.LU R27, [R1+0x12a8] ;  /* 0x0012a800011b7983 */ /* 0x000ee20000300800 */
[----:B------:R-:W-:-:S03]  /*a5030*/  LEA.HI.X.SX32 R11, R11, R3, 0x1, P6 ;  /* 0x000000030b0b7211 */ /* 0x000fc600030f0eff */
[----:B------:R0:W-:Y:S01]  /*a5040*/  STS.128 [R0+0xe80], R4 ;  /* 0x000e800400007388 */ /* 0x0001e20000000c00 */
[----:B--2---:R-:W-:-:S05]  /*a5050*/  FFMA R17, R17, 0.69314718246459960938, R16 ;  /* 0x3f31721811117823 */ /* 0x004fca0000000010 */
[----:B------:R1:W-:Y:S04]  /*a5060*/  STL [R1+0x258], R17 ;  /* 0x0002581101007387 */ /* 0x0003e80000100800 */
[----:B------:R2:W-:Y:S04]  /*a5070*/  STL.64 [R1+0x1120], R10 ;  /* 0x0011200a01007387 */ /* 0x0005e80000100a00 */
[----:B0-----:R-:W3:Y:S01]  /*a5080*/  LDL.LU R7, [R1+0xdf0] ;  /* 0x000df00001077983 */ /* 0x001ee20000300800 */
[----:B------:R-:W-:-:S05]  /*a5090*/  MOV R16, c[0x0][0x1c8] ;  /* 0x0000720000107a02 */ /* 0x000fca0000000f00 */
[C---:B-1----:R-:W-:Y:S02]  /*a50a0*/  IMAD R17, R16.reuse, 0x3c6, RZ ;  /* 0x000003c610117824 */ /* 0x042fe400078e02ff */
[----:B--2---:R-:W-:-:S03]  /*a50b0*/  IMAD R11, R16, 0x1e3, RZ ;  /* 0x000001e3100b7824 */ /* 0x004fc600078e02ff */
[----:B------:R-:W-:Y:S01]  /*a50c0*/  IADD3 R10, P6, R17, R2, RZ ;  /* 0x00000002110a7210 */ /* 0x000fe20007fde0ff */
        /* <DEDUP_REMOVED lines=8> */
[C---:B------:R-:W-:Y:S02]  /*a5150*/  IMAD R17, R16.reuse, 0x3d0, RZ ;  /* 0x000003d010117824 */ /* 0x040fe400078e02ff */
[----:B---3--:R-:W-:Y:S02]  /*a5160*/  FFMA R6, R15, 0.69314718246459960938, R7 ;  /* 0x3f3172180f067823 */ /* 0x008fe40000000007 */
[----:B------:R-:W2:Y:S01]  /*a5170*/  LDL.LU R15, [R1+0x12b4] ;  /* 0x0012b400010f7983 */ /* 0x000ea20000300800 */
[----:B------:R-:W-:-:S03]  /*a5180*/  IMAD R7, R16, 0x1e5, RZ ;  /* 0x000001e510077824 */ /* 0x000fc600078e02ff */
[----:B------:R0:W-:Y:S04]  /*a5190*/  STL [R1+0x25c], R6 ;  /* 0x00025c0601007387 */ /* 0x0001e80000100800 */
[----:B------:R1:W-:Y:S01]  /*a51a0*/  STL.64 [R1+0x10e0], R10 ;  /* 0x0010e00a01007387 */ /* 0x0003e20000100a00 */
[----:B0-----:R-:W-:Y:S01]  /*a51b0*/  IMAD R6, R16, 0x3cc, RZ ;  /* 0x000003cc10067824 */ /* 0x001fe200078e02ff */
[----:B-1----:R-:W-:Y:S02]  /*a51c0*/  IADD3 R10, P6, R4, R2, RZ ;  /* 0x00000002040a7210 */ /* 0x002fe40007fde0ff */
[----:B------:R-:W-:Y:S02]  /*a51d0*/  F2FP.BF16.PACK_AB R4, R20, R14 ;  /* 0x0000000e1404723e */ /* 0x000fe400000010ff */
[----:B------:R-:W-:Y:S01]  /*a51e0*/  LEA.HI.X.SX32 R11, R7, R3, 0x1, P6 ;  /* 0x00000003070b7211 */ /* 0x000fe200030f0eff */
[----:B------:R-:W3:Y:S01]  /*a51f0*/  LDL.LU R20, [R1+0x2268] ;  /* 0x0022680001147983 */ /* 0x000ee20000300800 */
        /* <DEDUP_REMOVED lines=8> */
[----:B------:R-:W-:Y:S04]  /*a5280*/  STL [R1+0x240], R6 ;  /* 0x0002400601007387 */ /* 0x000fe80000100800 */
[----:B------:R0:W-:Y:S02]  /*a5290*/  STL.64 [R1+0x10d8], R10 ;  /* 0x0010d80a01007387 */ /* 0x0001e40000100a00 */
[-C--:B0-----:R-:W-:Y:S02]  /*a52a0*/  IADD3 R10, P6, R5, R2.reuse, RZ ;  /* 0x00000002050a7210 */ /* 0x081fe40007fde0ff */
[----:B----4-:R-:W-:Y:S02]  /*a52b0*/  F2FP.BF16.PACK_AB R5, R9, R25 ;  /* 0x000000190905723e */ /* 0x010fe400000010ff */
[----:B------:R-:W-:Y:S01]  /*a52c0*/  LEA.HI.X.SX32 R11, R18, R3, 0x1, P6 ;  /* 0x00000003120b7211 */ /* 0x000fe200030f0eff */
[----:B------:R-:W4:Y:S01]  /*a52d0*/  LDL.LU R9, [R1+0x2260] ;  /* 0x0022600001097983 */ /* 0x000f220000300800 */
[----:B------:R-:W-:Y:S01]  /*a52e0*/  IADD3 R18, P6, R17, R2, RZ ;  /* 0x0000000211127210 */ /* 0x000fe20007fde0ff */
[----:B------:R-:W-:Y:S01]  /*a52f0*/  IMAD R17, R16, 0x1e8, RZ ;  /* 0x000001e810117824 */ /* 0x000fe200078e02ff */
[----:B------:R-:W-:Y:S01]  /*a5300*/  F2FP.BF16.PACK_AB R6, R21, R19 ;  /* 0x000000131506723e */ /* 0x000fe200000010ff */
[----:B------:R-:W2:Y:S04]  /*a5310*/  LDL.LU R25, [R1+0x225c] ;  /* 0x00225c0001197983 */ /* 0x000ea80000300800 */
[----:B------:R-:W2:Y:S01]  /*a5320*/  LDL.LU R21, [R1+0x2258] ;  /* 0x0022580001157983 */ /* 0x000ea20000300800 */
[----:B------:R-:W-:-:S03]  /*a5330*/  LEA.HI.X.SX32 R19, R17, R3, 0x1, P6 ;  /* 0x0000000311137211 */ /* 0x000fc600030f0eff */
[----:B------:R0:W-:Y:S01]  /*a5340*/  STL.64 [R1+0x10d0], R10 ;  /* 0x0010d00a01007387 */ /* 0x0001e20000100a00 */
[C---:B------:R-:W-:Y:S02]  /*a5350*/  IMAD R7, R16.reuse, 0x3d2, RZ ;  /* 0x000003d210077824 */ /* 0x040fe400078e02ff */
[----:B0-----:R-:W-:Y:S02]  /*a5360*/  FFMA R10, R27, 0.69314718246459960938, R26 ;  /* 0x3f3172181b0a7823 */ /* 0x001fe4000000001a */
[----:B------:R-:W2:Y:S01]  /*a5370*/  LDL.LU R26, [R1+0xddc] ;  /* 0x000ddc00011a7983 */ /* 0x000ea20000300800 */
[----:B------:R-:W-:-:S03]  /*a5380*/  IMAD R11, R16, 0x1e9, RZ ;  /* 0x000001e9100b7824 */ /* 0x000fc600078e02ff */
[----:B------:R-:W-:Y:S04]  /*a5390*/  STL [R1+0x244], R10 ;  /* 0x0002440a01007387 */ /* 0x000fe80000100800 */
[----:B------:R-:W2:Y:S04]  /*a53a0*/  LDL.LU R27, [R1+0x12bc] ;  /* 0x0012bc00011b7983 */ /* 0x000ea80000300800 */
[----:B------:R0:W-:Y:S02]  /*a53b0*/  STL.64 [R1+0x10c8], R18 ;  /* 0x0010c81201007387 */ /* 0x0001e40000100a00 */
[----:B0-----:R-:W-:-:S02]  /*a53c0*/  IADD3 R18, P6, R7, R2, RZ ;  /* 0x0000000207127210 */ /* 0x001fc40007fde0ff */
[----:B------:R-:W-:Y:S02]  /*a53d0*/  F2FP.BF16.PACK_AB R7, R29, R23 ;  /* 0x000000171d07723e */ /* 0x000fe400000010ff */
[----:B------:R-:W-:Y:S01]  /*a53e0*/  LEA.HI.X.SX32 R19, R11, R3, 0x1, P6 ;  /* 0x000000030b137211 */ /* 0x000fe200030f0eff */
[----:B------:R-:W2:Y:S04]  /*a53f0*/  LDL.LU R29, [R1+0x2254] ;  /* 0x00225400011d7983 */ /* 0x000ea80000300800 */
[----:B------:R-:W2:Y:S04]  /*a5400*/  LDL.LU R23, [R1+0x2250] ;  /* 0x0022500001177983 */ /* 0x000ea80000300800 */
[----:B------:R0:W-:Y:S04]  /*a5410*/  STL.64 [R1+0x1090], R18 ;  /* 0x0010901201007387 */ /* 0x0001e80000100a00 */
[----:B0-----:R-:W2:Y:S04]  /*a5420*/  LDL.LU.64 R18, [R1+0x2248] ;  /* 0x0022480001127983 */ /* 0x001ea80000300a00 */
[----:B------:R-:W2:Y:S01]  /*a5430*/  LDL.LU R11, [R1+0xde4] ;  /* 0x000de400010b7983 */ /* 0x000ea20000300800 */
[----:B------:R-:W-:-:S05]  /*a5440*/  IMAD R10, R16, 0x3d4, RZ ;  /* 0x000003d4100a7824 */ /* 0x000fca00078e02ff */
[----:B------:R-:W-:Y:S01]  /*a5450*/  IADD3 R10, P6, R10, R2, RZ ;  /* 0x000000020a0a7210 */ /* 0x000fe20007fde0ff */
[----:B------:R-:W-:Y:S01]  /*a5460*/  STS.128 [R0+0xf00], R4 ;  /* 0x000f000400007388 */ /* 0x000fe20000000c00 */
[----:B--2---:R-:W-:Y:S02]  /*a5470*/  FFMA R15, R15, 0.69314718246459960938, R11 ;  /* 0x3f3172180f0f7823 */ /* 0x004fe4000000000b */
[----:B------:R-:W-:-:S03]  /*a5480*/  LEA.HI.X.SX32 R11, R18, R3, 0x1, P6 ;  /* 0x00000003120b7211 */ /* 0x000fc600030f0eff */
[----:B------:R0:W-:Y:S04]  /*a5490*/  STL [R1+0x248], R15 ;  /* 0x0002480f01007387 */ /* 0x0001e80000100800 */
[----:B0-----:R-:W2:Y:S04]  /*a54a0*/  LDL.LU R15, [R1+0xdd8] ;  /* 0x000dd800010f7983 */ /* 0x001ea80000300800 */
[----:B------:R-:W2:Y:S04]  /*a54b0*/  LDL.LU R18, [R1+0x12c4] ;  /* 0x0012c40001127983 */ /* 0x000ea80000300800 */
[----:B------:R0:W-:Y:S04]  /*a54c0*/  STL.64 [R1+0x10c0], R10 ;  /* 0x0010c00a01007387 */ /* 0x0001e80000100a00 */
[----:B------:R-:W2:Y:S01]  /*a54d0*/  LDL.LU R7, [R1+0xde0] ;  /* 0x000de00001077983 */ /* 0x000ea20000300800 */
[----:B------:R-:W-:-:S02]  /*a54e0*/  IMAD R17, R16, 0x3d6, RZ ;  /* 0x000003d610117824 */ /* 0x000fc400078e02ff */
[----:B0-----:R-:W-:-:S03]  /*a54f0*/  IMAD R11, R16, 0x1eb, RZ ;  /* 0x000001eb100b7824 */ /* 0x001fc600078e02ff */
[----:B------:R-:W-:Y:S01]  /*a5500*/  IADD3 R10, P6, R17, R2, RZ ;  /* 0x00000002110a7210 */ /* 0x000fe20007fde0ff */
[----:B------:R-:W-:-:S03]  /*a5510*/  IMAD R17, R16, 0x3d8, RZ ;  /* 0x000003d810117824 */ /* 0x000fc600078e02ff */
[----:B------:R-:W-:-:S05]  /*a5520*/  LEA.HI.X.SX32 R11, R11, R3, 0x1, P6 ;  /* 0x000000030b0b7211 */ /* 0x000fca00030f0eff */
[----:B------:R0:W-:Y:S01]  /*a5530*/  STL.64 [R1+0x10b8], R10 ;  /* 0x0010b80a01007387 */ /* 0x0001e20000100a00 */
[----:B------:R-:W-:Y:S01]  /*a5540*/  IMAD R4, R16, 0x3da, RZ ;  /* 0x000003da10047824 */ /* 0x000fe200078e02ff */
[----:B0-----:R-:W-:-:S04]  /*a5550*/  IADD3 R10, P6, R17, R2, RZ ;  /* 0x00000002110a7210 */ /* 0x001fc80007fde0ff */
[----:B------:R-:W-:Y:S01]  /*a5560*/  LEA.HI.X.SX32 R11, R23, R3, 0x1, P6 ;  /* 0x00000003170b7211 */ /* 0x000fe200030f0eff */
[----:B--2---:R-:W-:-:S05]  /*a5570*/  FFMA R5, R22, 0.69314718246459960938, R7 ;  /* 0x3f31721816057823 */ /* 0x004fca0000000007 */
[----:B------:R-:W-:Y:S04]  /*a5580*/  STL [R1+0x24c], R5 ;  /* 0x00024c0501007387 */ /* 0x000fe80000100800 */
[----:B------:R-:W2:Y:S04]  /*a5590*/  LDL.LU R22, [R1+0xdd4] ;  /* 0x000dd40001167983 */ /* 0x000ea80000300800 */
[----:B------:R-:W2:Y:S04]  /*a55a0*/  LDL.LU R23, [R1+0x12cc] ;  /* 0x0012cc0001177983 */ /* 0x000ea80000300800 */
[----:B------:R0:W-:Y:S02]  /*a55b0*/  STL.64 [R1+0x1080], R10 ;  /* 0x0010800a01007387 */ /* 0x0001e40000100a00 */
[----:B0-----:R-:W-:-:S02]  /*a55c0*/  IADD3 R10, P6, R4, R2, RZ ;  /* 0x00000002040a7210 */ /* 0x001fc40007fde0ff */
[----:B------:R-:W-:Y:S02]  /*a55d0*/  F2FP.BF16.PACK_AB R4, R24, R28 ;  /* 0x0000001c1804723e */ /* 0x000fe400000010ff */
[----:B------:R-:W2:Y:S04]  /*a55e0*/  LDL.LU R24, [R1+0x2240] ;  /* 0x0022400001187983 */ /* 0x000ea80000300800 */
[----:B------:R-:W2:Y:S01]  /*a55f0*/  LDL.LU R28, [R1+0x223c] ;  /* 0x00223c00011c7983 */ /* 0x000ea20000300800 */
[C---:B------:R-:W-:Y:S02]  /*a5600*/  IMAD R17, R16.reuse, 0x1ed, RZ ;  /* 0x000001ed10117824 */ /* 0x040fe400078e02ff */
[----:B------:R-:W-:Y:S01]  /*a5610*/  IMAD R7, R16, 0x3dc, RZ ;  /* 0x000003dc10077824 */ /* 0x000fe200078e02ff */
[----:B------:R-:W-:-:S02]  /*a5620*/  F2FP.BF16.PACK_AB R5, R13, R12 ;  /* 0x0000000c0d05723e */ /* 0x000fc400000010ff */
[----:B------:R-:W-:Y:S02]  /*a5630*/  LEA.HI.X.SX32 R11, R17, R3, 0x1, P6 ;  /* 0x00000003110b7211 */ /* 0x000fe400030f0eff */
[----:B------:R-:W-:Y:S01]  /*a5640*/  IADD3 R12, P6, R7, R2, RZ ;  /* 0x00000002070c7210 */ /* 0x000fe20007fde0ff */
[----:B------:R-:W-:Y:S02]  /*a5650*/  FFMA R7, R27, 0.69314718246459960938, R26 ;  /* 0x3f3172181b077823 */ /* 0x000fe4000000001a */
[----:B------:R-:W3:Y:S01]  /*a5660*/  LDL.LU R26, [R1+0x180] ;  /* 0x00018000011a7983 */ /* 0x000ee20000300800 */
[----:B------:R-:W-:-:S03]  /*a5670*/  IMAD R6, R16, 0x3de, RZ ;  /* 0x000003de10067824 */ /* 0x000fc600078e02ff */
[----:B------:R-:W-:Y:S04]  /*a5680*/  STL.64 [R1+0x1048], R10 ;  /* 0x0010480a01007387 */ /* 0x000fe80000100a00 */
[----:B------:R-:W-:Y:S04]  /*a5690*/  STL [R1+0x230], R7 ;  /* 0x0002300701007387 */ /* 0x000fe80000100800 */
[----:B------:R-:W4:Y:S01]  /*a56a0*/  LDL.LU R27, [R1+0xdd0] ;  /* 0x000dd000011b7983 */ /* 0x000f220000300800 */
[----:B--2---:R-:W-:-:S03]  /*a56b0*/  LEA.HI.X.SX32 R13, R28, R3, 0x1, P6 ;  /* 0x000000031c0d7211 */ /* 0x004fc600030f0eff */
[----:B------:R-:W2:Y:S04]  /*a56c0*/  LDL.LU R28, [R1+0x12c8] ;  /* 0x0012c800011c7983 */ /* 0x000ea80000300800 */
[----:B------:R0:W-:Y:S02]  /*a56d0*/  STL.64 [R1+0x1078], R12 ;  /* 0x0010780c01007387 */ /* 0x0001e40000100a00 */
[----:B0-----:R-:W-:Y:S02]  /*a56e0*/  IADD3 R12, P6, R6, R2, RZ ;  /* 0x00000002060c7210 */ /* 0x001fe40007fde0ff */
[----:B---3--:R-:W-:Y:S02]  /*a56f0*/  F2FP.BF16.PACK_AB R6, R20, R8 ;  /* 0x000000081406723e */ /* 0x008fe400000010ff */
[----:B------:R-:W3:Y:S01]  /*a5700*/  LDL.LU R20, [R1+0x2238] ;  /* 0x0022380001147983 */ /* 0x000ee20000300800 */
[C---:B------:R-:W-:Y:S01]  /*a5710*/  IMAD R11, R16.reuse, 0x1ef, RZ ;  /* 0x000001ef100b7824 */ /* 0x040fe200078e02ff */
[----:B----4-:R-:W-:Y:S01]  /*a5720*/  F2FP.BF16.PACK_AB R7, R9, R14 ;  /* 0x0000000e0907723e */ /* 0x010fe200000010ff */
[----:B------:R-:W-:Y:S01]  /*a5730*/  IMAD R10, R16, 0x3e0, RZ ;  /* 0x000003e0100a7824 */ /* 0x000fe200078e02ff */
[----:B------:R-:W4:Y:S02]  /*a5740*/  LDL.LU R8, [R1+0x2234] ;  /* 0x0022340001087983 */ /* 0x000f240000300800 */
[----:B------:R-:W-:-:S02]  /*a5750*/  LEA.HI.X.SX32 R13, R11, R3, 0x1, P6 ;  /* 0x000000030b0d7211 */ /* 0x000fc400030f0eff */
[----:B------:R-:W4:Y:S04]  /*a5760*/  LDL.LU R9, [R1+0x2230] ;  /* 0x0022300001097983 */ /* 0x000f280000300800 */
[----:B------:R0:W-:Y:S01]  /*a5770*/  STL.64 [R1+0x1070], R12 ;  /* 0x0010700c01007387 */ /* 0x0001e20000100a00 */
[----:B------:R-:W-:Y:S02]  /*a5780*/  IMAD R17, R16, 0x3e2, RZ ;  /* 0x000003e210117824 */ /* 0x000fe400078e02ff */
[----:B0-----:R-:W-:Y:S01]  /*a5790*/  FFMA R13, R18, 0.69314718246459960938, R15 ;  /* 0x3f317218120d7823 */ /* 0x001fe2000000000f */
[----:B------:R-:W-:-:S04]  /*a57a0*/  IADD3 R12, P6, R10, R2, RZ ;  /* 0x000000020a0c7210 */ /* 0x000fc80007fde0ff */
[----:B------:R-:W-:Y:S01]  /*a57b0*/  STL [R1+0x234], R13 ;  /* 0x0002340d01007387 */ /* 0x000fe20000100800 */
[----:B------:R-:W-:-:S03]  /*a57c0*/  IMAD R11, R16, 0x1f1, RZ ;  /* 0x000001f1100b7824 */ /* 0x000fc600078e02ff */
[----:B------:R-:W2:Y:S04]  /*a57d0*/  LDL.LU R15, [R1+0xdcc] ;  /* 0x000dcc00010f7983 */ /* 0x000ea80000300800 */
[----:B------:R-:W2:Y:S04]  /*a57e0*/  LDL.LU R18, [R1+0x12c0] ;  /* 0x0012c00001127983 */ /* 0x000ea80000300800 */
[----:B------:R0:W-:Y:S01]  /*a57f0*/  STS.128 [R0+0xf80], R4 ;  /* 0x000f800400007388 */ /* 0x0001e20000000c00 */
[----:B------:R-:W-:-:S03]  /*a5800*/  IMAD R10, R16, 0x3e4, RZ ;  /* 0x000003e4100a7824 */ /* 0x000fc600078e02ff */
[----:B------:R-:W-:Y:S01]  /*a5810*/  BAR.SYNC.DEFER_BLOCKING 0x0 ;  /* 0x0000000000007b1d */ /* 0x000fe20000010000 */
[----:B0-----:R-:W-:Y:S02]  /*a5820*/  FFMA R4, R23, 0.69314718246459960938, R22 ;  /* 0x3f31721817047823 */ /* 0x001fe40000000016 */
[C---:B------:R-:W-:Y:S02]  /*a5830*/  IMAD R0, R16.reuse, 0x3e6, RZ ;  /* 0x000003e610007824 */ /* 0x040fe400078e02ff */
[----:B------:R-:W-:Y:S01]  /*a5840*/  IMAD R5, R16, 0x1f3, RZ ;  /* 0x000001f310057824 */ /* 0x000fe200078e02ff */
[----:B------:R-:W-:Y:S01]  /*a5850*/  STG.E.U16 [R2.64], R26 ;  /* 0x0000001a02007986 */ /* 0x000fe2000c101504 */
[----:B---3--:R-:W-:-:S05]  /*a5860*/  LEA.HI.X.SX32 R13, R20, R3, 0x1, P6 ;  /* 0x00000003140d7211 */ /* 0x008fca00030f0eff */
[----:B------:R0:W-:Y:S04]  /*a5870*/  STL.64 [R1+0x1068], R12 ;  /* 0x0010680c01007387 */ /* 0x0001e80000100a00 */
[----:B------:R-:W3:Y:S01]  /*a5880*/  LDL.LU R20, [R1+0xdc8] ;  /* 0x000dc80001147983 */ /* 0x000ee20000300800 */
[----:B0-----:R-:W-:-:S04]  /*a5890*/  IADD3 R12, P6, R17, R2, RZ ;  /* 0x00000002110c7210 */ /* 0x001fc80007fde0ff */
[----:B------:R-:W-:-:S05]  /*a58a0*/  LEA.HI.X.SX32 R13, R11, R3, 0x1, P6 ;  /* 0x000000030b0d7211 */ /* 0x000fca00030f0eff */
[----:B------:R-:W-:Y:S04]  /*a58b0*/  STL.64 [R1+0x1040], R12 ;  /* 0x0010400c01007387 */ /* 0x000fe80000100a00 */
[----:B------:R-:W3:Y:S01]  /*a58c0*/  LDL.LU R22, [R1+0x12a0] ;  /* 0x0012a00001167983 */ /* 0x000ee20000300800 */
[----:B------:R-:W-:-:S04]  /*a58d0*/  IADD3 R6, P6, R10, R2, RZ ;  /* 0x000000020a067210 */ /* 0x000fc80007fde0ff */
[-C--:B------:R-:W-:Y:S02]  /*a58e0*/  LEA.HI.X.SX32 R7, R24, R3.reuse, 0x1, P6 ;  /* 0x0000000318077211 */ /* 0x080fe400030f0eff */
[----:B------:R-:W-:Y:S01]  /*a58f0*/  IADD3 R10, P6, R0, R2, RZ ;  /* 0x00000002000a7210 */ /* 0x000fe20007fde0ff */
[----:B------:R0:W-:Y:S03]  /*a5900*/  STL [R1+0x238], R4 ;  /* 0x0002380401007387 */ /* 0x0001e60000100800 */
[----:B------:R-:W-:Y:S01]  /*a5910*/  LEA.HI.X.SX32 R11, R5, R3, 0x1, P6 ;  /* 0x00000003050b7211 */ /* 0x000fe200030f0eff */
[----:B------:R-:W-:Y:S04]  /*a5920*/  STL.64 [R1+0x1018], R6 ;  /* 0x0010180601007387 */ /* 0x000fe80000100a00 */
[----:B------:R1:W-:Y:S01]  /*a5930*/  STL.64 [R1+0x1010], R10 ;  /* 0x0010100a01007387 */ /* 0x0003e20000100a00 */
[----:B0-----:R-:W-:-:S03]  /*a5940*/  IMAD R4, R16, 0x3e8, RZ ;  /* 0x000003e810047824 */ /* 0x001fc600078e02ff */
[----:B------:R-:W3:Y:S04]  /*a5950*/  LDL.LU R23, [R1+0xdc4] ;  /* 0x000dc40001177983 */ /* 0x000ee80000300800 */
[----:B------:R-:W3:Y:S01]  /*a5960*/  LDL.LU R24, [R1+0x12b0] ;  /* 0x0012b00001187983 */ /* 0x000ee20000300800 */
[----:B-1----:R-:W-:Y:S01]  /*a5970*/  IADD3 R10, P6, R4, R2, RZ ;  /* 0x00000002040a7210 */ /* 0x002fe20007fde0ff */
[----:B--2---:R-:W-:Y:S01]  /*a5980*/  FFMA R4, R28, 0.69314718246459960938, R27 ;  /* 0x3f3172181c047823 */ /* 0x004fe2000000001b */
[----:B------:R-:W-:-:S04]  /*a5990*/  PRMT R0, R26, 0x7632, R0 ;  /* 0x000076321a007816 */ /* 0x000fc80000000000 */
[----:B------:R0:W-:Y:S04]  /*a59a0*/  STL [R1+0x23c], R4 ;  /* 0x00023c0401007387 */ /* 0x0001e80000100800 */
[----:B------:R-:W2:Y:S04]  /*a59b0*/  LDL.LU R26, [R1+0xdc0] ;  /* 0x000dc000011a7983 */ /* 0x000ea80000300800 */
[----:B------:R-:W2:Y:S01]  /*a59c0*/  LDL.LU R27, [R1+0x12ac] ;  /* 0x0012ac00011b7983 */ /* 0x000ea20000300800 */
[C---:B------:R-:W-:Y:S01]  /*a59d0*/  IMAD R6, R16.reuse, 0x3ea, RZ ;  /* 0x000003ea10067824 */ /* 0x040fe200078e02ff */
[----:B------:R-:W-:Y:S01]  /*a59e0*/  LEA.HI.X.SX32 R11, R29, R3, 0x1, P6 ;  /* 0x000000031d0b7211 */ /* 0x000fe200030f0eff */
[----:B------:R-:W-:-:S02]  /*a59f0*/  IMAD R5, R16, 0x1f5, RZ ;  /* 0x000001f510057824 */ /* 0x000fc400078e02ff */
[----:B0-----:R-:W-:Y:S01]  /*a5a00*/  IMAD R4, R16, 0x3ec, RZ ;  /* 0x000003ec10047824 */ /* 0x001fe200078e02ff */
[-C--:B------:R-:W-:Y:S01]  /*a5a10*/  IADD3 R6, P6, R6, R2.reuse, RZ ;  /* 0x0000000206067210 */ /* 0x080fe20007fde0ff */
[----:B----4-:R0:W-:Y:S03]  /*a5a20*/  STG.E.U16 [R8.64], R0 ;  /* 0x0000000008007986 */ /* 0x0101e6000c101504 */
[----:B------:R-:W-:Y:S01]  /*a5a30*/  LEA.HI.X.SX32 R7, R5, R3, 0x1, P6 ;  /* 0x0000000305077211 */ /* 0x000fe200030f0eff */
[----:B------:R-:W-:Y:S04]  /*a5a40*/  STL.64 [R1+0xe18], R10 ;  /* 0x000e180a01007387 */ /* 0x000fe80000100a00 */
[----:B------:R-:W4:Y:S01]  /*a5a50*/  LDL.LU R28, [R1+0xdbc] ;  /* 0x000dbc00011c7983 */ /* 0x000f220000300800 */
[----:B0-----:R-:W-:Y:S01]  /*a5a60*/  IADD3 R8, P6, R4, R2, RZ ;  /* 0x0000000204087210 */ /* 0x001fe20007fde0ff */
[----:B------:R-:W-:-:S02]  /*a5a70*/  FFMA R4, R18, 0.69314718246459960938, R15 ;  /* 0x3f31721812047823 */ /* 0x000fc4000000000f */
[----:B------:R-:W4:Y:S01]  /*a5a80*/  LDL.LU R29, [R1+0x127c] ;  /* 0x00127c00011d7983 */ /* 0x000f220000300800 */
[C---:B------:R-:W-:Y:S01]  /*a5a90*/  IMAD R0, R16.reuse, 0x3ee, RZ ;  /* 0x000003ee10007824 */ /* 0x040fe200078e02ff */
[----:B------:R-:W-:Y:S02]  /*a5aa0*/  LEA.HI.X.SX32 R9, R19, R3, 0x1, P6 ;  /* 0x0000000313097211 */ /* 0x000fe400030f0eff */
[----:B------:R0:W-:Y:S04]  /*a5ab0*/  STL.64 [R1+0xe08], R6 ;  /* 0x000e080601007387 */ /* 0x0001e80000100a00 */
[----:B------:R-:W-:Y:S04]  /*a5ac0*/  STL [R1+0x220], R4 ;  /* 0x0002200401007387 */ /* 0x000fe80000100800 */
[----:B------:R1:W-:Y:S01]  /*a5ad0*/  STL.64 [R1+0xe00], R8 ;  /* 0x000e000801007387 */ /* 0x0003e20000100a00 */
[----:B0-----:R-:W-:-:S02]  /*a5ae0*/  IMAD R6, R16, 0x1f7, RZ ;  /* 0x000001f710067824 */ /* 0x001fc400078e02ff */
[----:B------:R-:W-:Y:S01]  /*a5af0*/  IMAD R5, R16, 0x3f0, RZ ;  /* 0x000003f010057824 */ /* 0x000fe200078e02ff */
[----:B-1----:R-:W-:-:S04]  /*a5b00*/  IADD3 R8, P6, R0, R2, RZ ;  /* 0x0000000200087210 */ /* 0x002fc80007fde0ff */
[----:B------:R-:W-:Y:S01]  /*a5b10*/  LEA.HI.X.SX32 R9, R6, R3, 0x1, P6 ;  /* 0x0000000306097211 */ /* 0x000fe200030f0eff */
[C---:B------:R-:W-:Y:S02]  /*a5b20*/  IMAD R4, R16.reuse, 0x3f2, RZ ;  /* 0x000003f210047824 */ /* 0x040fe400078e02ff */
[----:B------:R-:W-:Y:S02]  /*a5b30*/  IMAD R6, R16, 0x1f9, RZ ;  /* 0x000001f910067824 */ /* 0x000fe400078e02ff */
[----:B---3--:R-:W-:-:S05]  /*a5b40*/  FFMA R7, R22, 0.69314718246459960938, R20 ;  /* 0x3f31721816077823 */ /* 0x008fca0000000014 */
[----:B------:R-:W-:Y:S04]  /*a5b50*/  STL [R1+0x224], R7 ;  /* 0x0002240701007387 */ /* 0x000fe80000100800 */
[----:B------:R0:W-:Y:S02]  /*a5b60*/  STL.64 [R1+0xdf8], R8 ;  /* 0x000df80801007387 */ /* 0x0001e40000100a00 */
[----:B0-----:R-:W-:-:S04]  /*a5b70*/  IADD3 R8, P6, R5, R2, RZ ;  /* 0x0000000205087210 */ /* 0x001fc80007fde0ff */
[----:B------:R-:W-:-:S05]  /*a5b80*/  LEA.HI.X.SX32 R9, R21, R3, 0x1, P6 ;  /* 0x0000000315097211 */ /* 0x000fca00030f0eff */
[----:B------:R0:W-:Y:S01]  /*a5b90*/  STL.64 [R1+0xde0], R8 ;  /* 0x000de00801007387 */ /* 0x0001e20000100a00 */
[----:B------:R-:W-:Y:S01]  /*a5ba0*/  IMAD R5, R16, 0x3f4, RZ ;  /* 0x000003f410057824 */ /* 0x000fe200078e02ff */
[----:B0-----:R-:W-:-:S04]  /*a5bb0*/  IADD3 R8, P6, R4, R2, RZ ;  /* 0x0000000204087210 */ /* 0x001fc80007fde0ff */
[----:B------:R-:W-:Y:S01]  /*a5bc0*/  LEA.HI.X.SX32 R9, R6, R3, 0x1, P6 ;  /* 0x0000000306097211 */ /* 0x000fe200030f0eff */
[----:B------:R-:W-:-:S04]  /*a5bd0*/  FFMA R7, R24, 0.69314718246459960938, R23 ;  /* 0x3f31721818077823 */ /* 0x000fc80000000017 */
[----:B------:R0:W-:Y:S01]  /*a5be0*/  STL.64 [R1+0xdd8], R8 ;  /* 0x000dd80801007387 */ /* 0x0001e20000100a00 */
[C---:B------:R-:W-:Y:S02]  /*a5bf0*/  IMAD R4, R16.reuse, 0x3f6, RZ ;  /* 0x000003f610047824 */ /* 0x040fe400078e02ff */
[----:B------:R-:W-:Y:S01]  /*a5c00*/  IMAD R6, R16, 0x1fb, RZ ;  /* 0x000001fb10067824 */ /* 0x000fe200078e02ff */
[----:B------:R2:W-:Y:S01]  /*a5c10*/  STL [R1+0x228], R7 ;  /* 0x0002280701007387 */ /* 0x0005e20000100800 */
[----:B0-----:R-:W-:-:S04]  /*a5c20*/  IADD3 R8, P6, R5, R2, RZ ;  /* 0x0000000205087210 */ /* 0x001fc80007fde0ff */
[----:B------:R-:W-:Y:S01]  /*a5c30*/  LEA.HI.X.SX32 R9, R25, R3, 0x1, P6 ;  /* 0x0000000319097211 */ /* 0x000fe200030f0eff */
[----:B--2---:R-:W-:-:S04]  /*a5c40*/  FFMA R7, R27, 0.69314718246459960938, R26 ;  /* 0x3f3172181b077823 */ /* 0x004fc8000000001a */
[----:B------:R0:W-:Y:S04]  /*a5c50*/  STL.64 [R1+0xdf0], R8 ;  /* 0x000df00801007387 */ /* 0x0001e80000100a00 */
[----:B------:R-:W-:Y:S01]  /*a5c60*/  STL [R1+0x22c], R7 ;  /* 0x00022c0701007387 */ /* 0x000fe20000100800 */
[----:B0-----:R-:W-:-:S04]  /*a5c70*/  IADD3 R8, P6, R4, R2, RZ ;  /* 0x0000000204087210 */ /* 0x001fc80007fde0ff */
[----:B------:R-:W-:Y:S02]  /*a5c80*/  LEA.HI.X.SX32 R9, R6, R3, 0x1, P6 ;  /* 0x0000000306097211 */ /* 0x000fe400030f0eff */
[----:B------:R-:W2:Y:S04]  /*a5c90*/  LDL.LU R6, [R1+0x50] ;  /* 0x0000500001067983 */ /* 0x000ea80000300800 */
[----:B------:R0:W-:Y:S04]  /*a5ca0*/  STL.64 [R1+0xde8], R8 ;  /* 0x000de80801007387 */ /* 0x0001e80000100a00 */
[----:B0-----:R-:W3:Y:S04]  /*a5cb0*/  LDL.LU.64 R8, [R1+0x970] ;  /* 0x0009700001087983 */ /* 0x001ee80000300a00 */
[----:B---3--:R0:W-:Y:S04]  /*a5cc0*/  STL.64 [R1+0x2210], R8 ;  /* 0x0022100801007387 */ /* 0x0081e80000100a00 */
[----:B0-----:R-:W3:Y:S04]  /*a5cd0*/  LDL.LU.64 R8, [R1+0x988] ;  /* 0x0009880001087983 */ /* 0x001ee80000300a00 */
[----:B---3--:R0:W-:Y:S04]  /*a5ce0*/  STL.64 [R1+0x2218], R8 ;  /* 0x0022180801007387 */ /* 0x0081e80000100a00 */
[----:B0-----:R-:W3:Y:S04]  /*a5cf0*/  LDL.LU.64 R8, [R1+0x990] ;  /* 0x0009900001087983 */ /* 0x001ee80000300a00 */
[----:B------:R-:W0:Y:S04]  /*a5d00*/  S2R R17, SR_TID.X ;  /* 0x0000000000117919 */ /* 0x000e280000002100 */
[----:B------:R-:W1:Y:S04]  /*a5d10*/  S2R R22, SR_TID.X ;  /* 0x0000000000167919 */ /* 0x000e680000002100 */
[----:B---3--:R3:W-:Y:S04]  /*a5d20*/  STL.64 [R1+0x2220], R8 ;  /* 0x0022200801007387 */ /* 0x0087e80000100a00 */
[----:B---3--:R-:W3:Y:S01]  /*a5d30*/  LDL.LU.64 R8, [R1+0x998] ;  /* 0x0009980001087983 */ /* 0x008ee20000300a00 */
[----:B------:R-:W-:-:S02]  /*a5d40*/  IMAD R5, R16, 0x3f8, RZ ;  /* 0x000003f810057824 */ /* 0x000fc400078e02ff */
[C---:B------:R-:W-:Y:S02]  /*a5d50*/  IMAD R27, R16.reuse, 0x1fc, RZ ;  /* 0x000001fc101b7824 */ /* 0x040fe400078e02ff */
[C---:B------:R-:W-:Y:S01]  /*a5d60*/  IMAD R4, R16.reuse, 0x3fa, RZ ;  /* 0x000003fa10047824 */ /* 0x040fe200078e02ff */
[----:B------:R-:W-:Y:S01]  /*a5d70*/  IADD3 R26, P6, R5, R2, RZ ;  /* 0x00000002051a7210 */ /* 0x000fe20007fde0ff */
[----:B0-----:R-:W-:Y:S02]  /*a5d80*/  IMAD.SHL.U32 R0, R17, 0x10, RZ ;  /* 0x0000001011007824 */ /* 0x001fe400078e00ff */
[----:B------:R-:W-:Y:S01]  /*a5d90*/  IMAD R5, R16, 0x1fd, RZ ;  /* 0x000001fd10057824 */ /* 0x000fe200078e02ff */
[----:B------:R-:W-:Y:S02]  /*a5da0*/  LEA.HI.X.SX32 R27, R27, R3, 0x1, P6 ;  /* 0x000000031b1b7211 */ /* 0x000fe400030f0eff */
[----:B-1----:R-:W-:Y:S02]  /*a5db0*/  LOP3.LUT R22, R22, 0xe0, RZ, 0xc0, !PT ;  /* 0x000000e016167812 */ /* 0x002fe400078ec0ff */
[----:B------:R-:W-:Y:S01]  /*a5dc0*/  LOP3.LUT R0, R0, 0x70, RZ, 0xc0, !PT ;  /* 0x0000007000007812 */ /* 0x000fe200078ec0ff */
[----:B----4-:R-:W-:-:S03]  /*a5dd0*/  FFMA R7, R29, 0.69314718246459960938, R28 ;  /* 0x3f3172181d077823 */ /* 0x010fc6000000001c */
[----:B------:R-:W-:Y:S01]  /*a5de0*/  LEA R0, R22, R0, 0x2 ;  /* 0x0000000016007211 */ /* 0x000fe200078e10ff */
[----:B---3--:R0:W-:Y:S04]  /*a5df0*/  STL.64 [R1+0x2228], R8 ;  /* 0x0022280801007387 */ /* 0x0081e80000100a00 */
[----:B------:R-:W3:Y:S04]  /*a5e00*/  LDL.LU.64 R10, [R1+0x968] ;  /* 0x00096800010a7983 */ /* 0x000ee80000300a00 */
[----:B------:R-:W4:Y:S01]  /*a5e10*/  LDL.LU R18, [R1+0x170] ;  /* 0x0001700001127983 */ /* 0x000f220000300800 */
[----:B0-----:R-:W-:-:S03]  /*a5e20*/  IADD3 R8, P6, R4, R2, RZ ;  /* 0x0000000204087210 */ /* 0x001fc60007fde0ff */
[----:B------:R-:W2:Y:S01]  /*a5e30*/  LDL.LU.64 R12, [R1+0x960] ;  /* 0x00096000010c7983 */ /* 0x000ea20000300a00 */
[----:B------:R-:W-:-:S03]  /*a5e40*/  LEA.HI.X.SX32 R9, R5, R3, 0x1, P6 ;  /* 0x0000000305097211 */ /* 0x000fc600030f0eff */
[----:B------:R-:W2:Y:S04]  /*a5e50*/  LDL.LU.64 R14, [R1+0x958] ;  /* 0x00095800010e7983 */ /* 0x000ea80000300a00 */
[----:B------:R-:W0:Y:S04]  /*a5e60*/  S2R R5, SR_TID.X ;  /* 0x0000000000057919 */ /* 0x000e280000002100 */
[----:B------:R-:W2:Y:S04]  /*a5e70*/  LDL.LU R19, [R1+0x100] ;  /* 0x0001000001137983 */ /* 0x000ea80000300800 */
[----:B------:R-:W2:Y:S04]  /*a5e80*/  LDL.LU.64 R20, [R1+0x950] ;  /* 0x0009500001147983 */ /* 0x000ea80000300a00 */
[----:B------:R-:W2:Y:S04]  /*a5e90*/  LDL.LU.64 R22, [R1+0x948] ;  /* 0x0009480001167983 */ /* 0x000ea80000300a00 */
[----:B------:R-:W2:Y:S01]  /*a5ea0*/  LDL.LU R28, [R1+0xa0] ;  /* 0x0000a000011c7983 */ /* 0x000ea20000300800 */
[----:B------:R-:W-:-:S03]  /*a5eb0*/  IMAD R4, R16, 0x3fc, RZ ;  /* 0x000003fc10047824 */ /* 0x000fc600078e02ff */
[----:B------:R-:W2:Y:S04]  /*a5ec0*/  LDL.LU.64 R24, [R1+0x940] ;  /* 0x0009400001187983 */ /* 0x000ea80000300a00 */
[----:B------:R-:W2:Y:S04]  /*a5ed0*/  LDL.LU R29, [R1+0x40] ;  /* 0x00004000011d7983 */ /* 0x000ea80000300800 */
[----:B------:R1:W-:Y:S04]  /*a5ee0*/  STL [R1+0x1dcc], R7 ;  /* 0x001dcc0701007387 */ /* 0x0003e80000100800 */
[----:B-1----:R-:W2:Y:S04]  /*a5ef0*/  LDL.LU R7, [R1+0xb0] ;  /* 0x0000b00001077983 */ /* 0x002ea80000300800 */
[----:B------:R1:W-:Y:S04]  /*a5f00*/  STL.64 [R1+0xdd0], R26 ;  /* 0x000dd01a01007387 */ /* 0x0003e80000100a00 */
[----:B-1----:R-:W2:Y:S04]  /*a5f10*/  LDL.LU.64 R26, [R1+0x938] ;  /* 0x00093800011a7983 */ /* 0x002ea80000300a00 */
[----:B------:R1:W-:Y:S02]  /*a5f20*/  STL.64 [R1+0xdb8], R8 ;  /* 0x000db80801007387 */ /* 0x0003e40000100a00 */
[----:B-1----:R-:W-:Y:S01]  /*a5f30*/  IMAD R9, R16, 0x1fe, RZ ;  /* 0x000001fe10097824 */ /* 0x002fe200078e02ff */
[----:B------:R-:W-:Y:S01]  /*a5f40*/  IADD3 R8, P6, R4, R2, RZ ;  /* 0x0000000204087210 */ /* 0x000fe20007fde0ff */
[----:B------:R-:W-:-:S03]  /*a5f50*/  IMAD R4, R16, 0x3fe, RZ ;  /* 0x000003fe10047824 */ /* 0x000fc600078e02ff */
[----:B------:R-:W-:Y:S01]  /*a5f60*/  LEA.HI.X.SX32 R9, R9, R3, 0x1, P6 ;  /* 0x0000000309097211 */ /* 0x000fe200030f0eff */
[----:B------:R-:W-:-:S04]  /*a5f70*/  IMAD R16, R16, 0x1ff, RZ ;  /* 0x000001ff10107824 */ /* 0x000fc800078e02ff */
[----:B------:R0:W-:Y:S02]  /*a5f80*/  STL.64 [R1+0xdc8], R8 ;  /* 0x000dc80801007387 */ /* 0x0001e40000100a00 */
[----:B0-----:R-:W-:Y:S02]  /*a5f90*/  LOP3.LUT R9, R5, 0x18, RZ, 0xc0, !PT ;  /* 0x0000001805097812 */ /* 0x001fe400078ec0ff */
[----:B------:R-:W-:Y:S02]  /*a5fa0*/  IADD3 R8, P6, R4, R2, RZ ;  /* 0x0000000204087210 */ /* 0x000fe40007fde0ff */
[----:B------:R-:W-:Y:S01]  /*a5fb0*/  LEA.HI R9, R9, R0, RZ, 0x1f ;  /* 0x0000000009097211 */ /* 0x000fe200078ff8ff */
[----:B------:R-:W2:Y:S01]  /*a5fc0*/  LDL.LU.64 R4, [R1+0x978] ;  /* 0x0009780001047983 */ /* 0x000ea20000300a00 */
[----:B------:R-:W-:-:S05]  /*a5fd0*/  LEA.HI.X.SX32 R9, R16, R3, 0x1, P6 ;  /* 0x0000000310097211 */ /* 0x000fca00030f0eff */
[----:B------:R0:W-:Y:S04]  /*a5fe0*/  STL.64 [R1+0xdc0], R8 ;  /* 0x000dc00801007387 */ /* 0x0001e80000100a00 */
[----:B0-----:R-:W2:Y:S04]  /*a5ff0*/  LDL.LU.64 R8, [R1+0x2228] ;  /* 0x0022280001087983 */ /* 0x001ea80000300a00 */
[----:B------:R-:W2:Y:S04]  /*a6000*/  LDL.LU R3, [R1+0x110] ;  /* 0x0001100001037983 */ /* 0x000ea80000300800 */
[----:B------:R0:W-:Y:S04]  /*a6010*/  STL [R1+0x1dc8], R17 ;  /* 0x001dc81101007387 */ /* 0x0001e80000100800 */
[----:B0-----:R-:W3:Y:S04]  /*a6020*/  LDL.LU.64 R16, [R1+0x980] ;  /* 0x0009800001107983 */ /* 0x001ee80000300a00 */
[----:B--2---:R0:W-:Y:S04]  /*a6030*/  STG.E.U16 [R8.64], R3 ;  /* 0x0000000308007986 */ /* 0x0041e8000c101504 */
[----:B0-----:R-:W2:Y:S01]  /*a6040*/  LDL.LU.64 R8, [R1+0x2220] ;  /* 0x0022200001087983 */ /* 0x001ea20000300a00 */
[----:B------:R-:W-:-:S05]  /*a6050*/  PRMT R2, R3, 0x7632, R2 ;  /* 0x0000763203027816 */ /* 0x000fca0000000002 */
[----:B--2---:R0:W-:Y:S04]  /*a6060*/  STG.E.U16 [R8.64], R2 ;  /* 0x0000000208007986 */ /* 0x0041e8000c101504 */
[----:B0-----:R-:W2:Y:S01]  /*a6070*/  LDL.LU.64 R8, [R1+0x2218] ;  /* 0x0022180001087983 */ /* 0x001ea20000300a00 */
[----:B------:R-:W-:Y:S02]  /*a6080*/  PRMT R0, R7, 0x7632, R0 ;  /* 0x0000763207007816 */ /* 0x000fe40000000000 */
[----:B------:R-:W-:Y:S01]  /*a6090*/  PRMT R2, R6, 0x7632, R2 ;  /* 0x0000763206027816 */ /* 0x000fe20000000002 */
[----:B--2---:R0:W-:Y:S04]  /*a60a0*/  STG.E.U16 [R8.64], R7 ;  /* 0x0000000708007986 */ /* 0x0041e8000c101504 */
[----:B0-----:R-:W2:Y:S04]  /*a60b0*/  LDL.LU.64 R8, [R1+0x2210] ;  /* 0x0022100001087983 */ /* 0x001ea80000300a00 */
[----:B---3--:R4:W-:Y:S04]  /*a60c0*/  STG.E.U16 [R16.64], R0 ;  /* 0x0000000010007986 */ /* 0x0089e8000c101504 */
[----:B------:R-:W-:Y:S01]  /*a60d0*/  STG.E.U16 [R4.64], R6 ;  /* 0x0000000604007986 */ /* 0x000fe2000c101504 */
[----:B----4-:R-:W-:-:S03]  /*a60e0*/  PRMT R0, R18, 0x7632, R0 ;  /* 0x0000763212007816 */ /* 0x010fc60000000000 */
[----:B--2---:R0:W-:Y:S04]  /*a60f0*/  STG.E.U16 [R8.64], R2 ;  /* 0x0000000208007986 */ /* 0x0041e8000c101504 */
[----:B------:R-:W-:Y:S04]  /*a6100*/  STG.E.U16 [R10.64], R18 ;  /* 0x000000120a007986 */ /* 0x000fe8000c101504 */
[----:B------:R1:W-:Y:S01]  /*a6110*/  STG.E.U16 [R12.64], R0 ;  /* 0x000000000c007986 */ /* 0x0003e2000c101504 */
[----:B0-----:R-:W-:-:S03]  /*a6120*/  PRMT R2, R19, 0x7632, R2 ;  /* 0x0000763213027816 */ /* 0x001fc60000000002 */
[----:B------:R-:W-:Y:S04]  /*a6130*/  STG.E.U16 [R14.64], R19 ;  /* 0x000000130e007986 */ /* 0x000fe8000c101504 */
[----:B------:R-:W-:Y:S01]  /*a6140*/  STG.E.U16 [R20.64], R2 ;  /* 0x0000000214007986 */ /* 0x000fe2000c101504 */
[----:B-1----:R-:W-:-:S03]  /*a6150*/  PRMT R0, R28, 0x7632, R0 ;  /* 0x000076321c007816 */ /* 0x002fc60000000000 */
[----:B------:R-:W-:Y:S04]  /*a6160*/  STG.E.U16 [R22.64], R28 ;  /* 0x0000001c16007986 */ /* 0x000fe8000c101504 */
[----:B------:R-:W-:Y:S04]  /*a6170*/  STG.E.U16 [R24.64], R0 ;  /* 0x0000000018007986 */ /* 0x000fe8000c101504 */
[----:B------:R0:W-:Y:S04]  /*a6180*/  STG.E.U16 [R26.64], R29 ;  /* 0x0000001d1a007986 */ /* 0x0001e8000c101504 */
[----:B0-----:R-:W2:Y:S04]  /*a6190*/  LDL.LU.64 R26, [R1+0x930] ;  /* 0x00093000011a7983 */ /* 0x001ea80000300a00 */
[----:B------:R-:W3:Y:S04]  /*a61a0*/  LDL.LU R3, [R1+0x150] ;  /* 0x0001500001037983 */ /* 0x000ee80000300800 */
[----:B---3--:R0:W-:Y:S04]  /*a61b0*/  STL [R1+0x21b8], R3 ;  /* 0x0021b80301007387 */ /* 0x0081e80000100800 */
[----:B0-----:R-:W3:Y:S04]  /*a61c0*/  LDL.LU R3, [R1+0x30] ;  /* 0x0000300001037983 */ /* 0x001ee80000300800 */
[----:B---3--:R0:W-:Y:S04]  /*a61d0*/  STL [R1+0x21d0], R3 ;  /* 0x0021d00301007387 */ /* 0x0081e80000100800 */
[----:B0-----:R-:W3:Y:S04]  /*a61e0*/  LDL.LU R3, [R1+0x90] ;  /* 0x0000900001037983 */ /* 0x001ee80000300800 */
[----:B---3--:R0:W-:Y:S04]  /*a61f0*/  STL [R1+0x21e8], R3 ;  /* 0x0021e80301007387 */ /* 0x0081e80000100800 */
[----:B0-----:R-:W3:Y:S04]  /*a6200*/  LDL.LU R3, [R1+0xf0] ;  /* 0x0000f00001037983 */ /* 0x001ee80000300800 */
[----:B---3--:R0:W-:Y:S04]  /*a6210*/  STL [R1+0x2200], R3 ;  /* 0x0022000301007387 */ /* 0x0081e80000100800 */
[----:B0-----:R-:W3:Y:S04]  /*a6220*/  LDL.LU R3, [R1+0x160] ;  /* 0x0001600001037983 */ /* 0x001ee80000300800 */
[----:B------:R-:W4:Y:S04]  /*a6230*/  LDL.LU R7, [R1+0xe0] ;  /* 0x0000e00001077983 */ /* 0x000f280000300800 */
        /* <DEDUP_REMOVED lines=20> */
[----:B0-----:R-:W2:Y:S01]  /*a6380*/  LDL.LU.64 R16, [R1+0x920] ;  /* 0x0009200001107983 */ /* 0x001ea20000300a00 */
[----:B------:R-:W-:-:S03]  /*a6390*/  PRMT R2, R29, 0x7632, R2 ;  /* 0x000076321d027816 */ /* 0x000fc60000000002 */
[----:B--2---:R0:W-:Y:S04]  /*a63a0*/  STL.64 [R1+0x2208], R16 ;  /* 0x0022081001007387 */ /* 0x0041e80000100a00 */
[----:B0-----:R-:W3:Y:S04]  /*a63b0*/  LDL.LU.64 R16, [R1+0x928] ;  /* 0x0009280001107983 */ /* 0x001ee80000300a00 */
[----:B------:R-:W2:Y:S04]  /*a63c0*/  LDL.LU.64 R4, [R1+0x8c8] ;  /* 0x0008c80001047983 */ /* 0x000ea80000300a00 */
[----:B------:R-:W2:Y:S04]  /*a63d0*/  LDL.LU R6, [R1+0x80] ;  /* 0x0000800001067983 */ /* 0x000ea80000300800 */
[----:B------:R-:W2:Y:S04]  /*a63e0*/  LDL.LU.64 R8, [R1+0x8c0] ;  /* 0x0008c00001087983 */ /* 0x000ea80000300a00 */
        /* <DEDUP_REMOVED lines=8> */
[----:B------:R-:W2:Y:S04]  /*a6470*/  LDL.LU R29, [R1+0x70] ;  /* 0x00007000011d7983 */ /* 0x000ea80000300800 */
[----:B------:R0:W-:Y:S04]  /*a6480*/  STG.E.U16 [R26.64], R2 ;  /* 0x000000021a007986 */ /* 0x0001e8000c101504 */
[----:B------:R-:W2:Y:S04]  /*a6490*/  LDL.LU.64 R24, [R1+0x890] ;  /* 0x0008900001187983 */ /* 0x000ea80000300a00 */
[----:B0-----:R-:W2:Y:S04]  /*a64a0*/  LDL.LU.64 R26, [R1+0x888] ;  /* 0x00088800011a7983 */ /* 0x001ea80000300a00 */
[----:B---3--:R0:W-:Y:S04]  /*a64b0*/  STG.E.U16 [R16.64], R3 ;  /* 0x0000000310007986 */ /* 0x0081e8000c101504 */
[----:B0-----:R-:W3:Y:S01]  /*a64c0*/  LDL.LU.64 R16, [R1+0x2208] ;  /* 0x0022080001107983 */ /* 0x001ee20000300a00 */
[----:B------:R-:W-:-:S03]  /*a64d0*/  PRMT R0, R3, 0x7632, R0 ;  /* 0x0000763203007816 */ /* 0x000fc60000000000 */
[----:B------:R-:W2:Y:S04]  /*a64e0*/  LDL.LU R3, [R1+0x2200] ;  /* 0x0022000001037983 */ /* 0x000ea80000300800 */
[----:B---3--:R0:W-:Y:S04]  /*a64f0*/  STG.E.U16 [R16.64], R0 ;  /* 0x0000000010007986 */ /* 0x0081e8000c101504 */
[----:B0-----:R-:W3:Y:S01]  /*a6500*/  LDL.LU.64 R16, [R1+0x21f8] ;  /* 0x0021f80001107983 */ /* 0x001ee20000300a00 */
[----:B--2---:R-:W-:-:S03]  /*a6510*/  PRMT R2, R3, 0x7632, R2 ;  /* 0x0000763203027816 */ /* 0x004fc60000000002 */
[----:B---3--:R0:W-:Y:S04]  /*a6520*/  STG.E.U16 [R16.64], R3 ;  /* 0x0000000310007986 */ /* 0x0081e8000c101504 */
[----:B0-----:R-:W2:Y:S04]  /*a6530*/  LDL.LU.64 R16, [R1+0x21f0] ;  /* 0x0021f00001107983 */ /* 0x001ea80000300a00 */
[----:B------:R-:W3:Y:S04]  /*a6540*/  LDL.LU R3, [R1+0x21e8] ;  /* 0x0021e80001037983 */ /* 0x000ee80000300800 */
[----:B--2---:R0:W-:Y:S04]  /*a6550*/  STG.E.U16 [R16.64], R2 ;  /* 0x0000000210007986 */ /* 0x0041e8000c101504 */
[----:B0-----:R-:W2:Y:S01]  /*a6560*/  LDL.LU.64 R16, [R1+0x21e0] ;  /* 0x0021e00001107983 */ /* 0x001ea20000300a00 */
[----:B---3--:R-:W-:-:S03]  /*a6570*/  PRMT R0, R3, 0x7632, R0 ;  /* 0x0000763203007816 */ /* 0x008fc60000000000 */
[----:B--2---:R0:W-:Y:S04]  /*a6580*/  STG.E.U16 [R16.64], R3 ;  /* 0x0000000310007986 */ /* 0x0041e8000c101504 */
        /* <DEDUP_REMOVED lines=13> */
[----:B--2---:R0:W-:Y:S04]  /*a6660*/  STG.E.U16 [R16.64], R0 ;  /* 0x0000000010007986 */ /* 0x0041e8000c101504 */
[----:B0-----:R-:W2:Y:S01]  /*a6670*/  LDL.LU.64 R16, [R1+0x21a0] ;  /* 0x0021a00001107983 */ /* 0x001ea20000300a00 */
[----:B----4-:R-:W-:-:S03]  /*a6680*/  PRMT R2, R7, 0x7632, R2 ;  /* 0x0000763207027816 */ /* 0x010fc60000000002 */
[----:B--2---:R0:W-:Y:S04]  /*a6690*/  STG.E.U16 [R16.64], R7 ;  /* 0x0000000710007986 */ /* 0x0041e8000c101504 */
[----:B0-----:R-:W2:Y:S01]  /*a66a0*/  LDL.LU.64 R16, [R1+0x2198] ;  /* 0x0021980001107983 */ /* 0x001ea20000300a00 */
[----:B------:R-:W-:-:S03]  /*a66b0*/  PRMT R0, R6, 0x7632, R0 ;  /* 0x0000763206007816 */ /* 0x000fc60000000000 */
[----:B--2---:R0:W-:Y:S04]  /*a66c0*/  STG.E.U16 [R16.64], R2 ;  /* 0x0000000210007986 */ /* 0x0041e8000c101504 */
[----:B------:R-:W-:Y:S04]  /*a66d0*/  STG.E.U16 [R4.64], R6 ;  /* 0x0000000604007986 */ /* 0x000fe8000c101504 */
[----:B------:R1:W-:Y:S01]  /*a66e0*/  STG.E.U16 [R8.64], R0 ;  /* 0x0000000008007986 */ /* 0x0003e2000c101504 */
[----:B0-----:R-:W-:-:S03]  /*a66f0*/  PRMT R2, R18, 0x7632, R2 ;  /* 0x0000763212027816 */ /* 0x001fc60000000002 */
[----:B------:R-:W-:Y:S04]  /*a6700*/  STG.E.U16 [R10.64], R18 ;  /* 0x000000120a007986 */ /* 0x000fe8000c101504 */
[----:B------:R0:W-:Y:S01]  /*a6710*/  STG.E.U16 [R12.64], R2 ;  /* 0x000000020c007986 */ /* 0x0001e2000c101504 */
[----:B-1----:R-:W-:-:S03]  /*a6720*/  PRMT R0, R19, 0x7632, R0 ;  /* 0x0000763213007816 */ /* 0x002fc60000000000 */
[----:B------:R-:W-:Y:S04]  /*a6730*/  STG.E.U16 [R14.64], R19 ;  /* 0x000000130e007986 */ /* 0x000fe8000c101504 */
[----:B------:R-:W-:Y:S01]  /*a6740*/  STG.E.U16 [R20.64], R0 ;  /* 0x0000000014007986 */ /* 0x000fe2000c101504 */
[----:B0-----:R-:W-:-:S03]  /*a6750*/  PRMT R2, R28, 0x7632, R2 ;  /* 0x000076321c027816 */ /* 0x001fc60000000002 */
[----:B------:R-:W-:Y:S04]  /*a6760*/  STG.E.U16 [R22.64], R28 ;  /* 0x0000001c16007986 */ /* 0x000fe8000c101504 */
[----:B------:R-:W-:Y:S04]  /*a6770*/  STG.E.U16 [R24.64], R2 ;  /* 0x0000000218007986 */ /* 0x000fe8000c101504 */
[----:B------:R0:W-:Y:S04]  /*a6780*/  STG.E.U16 [R26.64], R29 ;  /* 0x0000001d1a007986 */ /* 0x0001e8000c101504 */
[----:B0-----:R-:W2:Y:S04]  /*a6790*/  LDL.LU.64 R26, [R1+0x880] ;  /* 0x00088000011a7983 */ /* 0x001ea80000300a00 */
[----:B------:R-:W3:Y:S04]  /*a67a0*/  LDL.LU R3, [R1] ;  /* 0x0000000001037983 */ /* 0x000ee80000300800 */
        /* <DEDUP_REMOVED lines=39> */
[----:B------:R-:W2:Y:S04]  /*a6a20*/  LDL.LU R19, [R1+0x1c0] ;  /* 0x0001c00001137983 */ /* 0x000ea80000300800 */
[----:B------:R-:W2:Y:S04]  /*a6a30*/  LDL.LU R28, [R1+0x1d0] ;  /* 0x0001d000011c7983 */ /* 0x000ea80000300800 */
[----:B------:R-:W2:Y:S04]  /*a6a40*/  LDL.LU.64 R14, [R1+0x7f8] ;  /* 0x0007f800010e7983 */ /* 0x000ea80000300a00 */
[----:B------:R-:W2:Y:S04]  /*a6a50*/  LDL.LU.64 R20, [R1+0x7f0] ;  /* 0x0007f00001147983 */ /* 0x000ea80000300a00 */
[----:B------:R-:W2:Y:S04]  /*a6a60*/  LDL.LU.64 R22, [R1+0x7e8] ;  /* 0x0007e80001167983 */ /* 0x000ea80000300a00 */
[----:B------:R0:W-:Y:S04]  /*a6a70*/  STG.E.U16 [R26.64], R0 ;  /* 0x000000001a007986 */ /* 0x0001e8000c101504 */
[----:B------:R-:W2:Y:S04]  /*a6a80*/  LDL.LU.64 R24, [R1+0x7e0] ;  /* 0x0007e00001187983 */ /* 0x000ea80000300a00 */
[----:B0-----:R-:W2:Y:S04]  /*a6a90*/  LDL.LU.64 R26, [R1+0x7d8] ;  /* 0x0007d800011a7983 */ /* 0x001ea80000300a00 */
[----:B------:R-:W2:Y:S04]  /*a6aa0*/  LDL.LU R29, [R1+0x1e0] ;  /* 0x0001e000011d7983 */ /* 0x000ea80000300800 */
        /* <DEDUP_REMOVED lines=200> */
[----:B0-----:R-:W2:Y:S01]  /*a7730*/  LDL.LU.64 R16, [R1+0x2088] ;  /* 0x0020880001107983 */ /* 0x001ea20000300a00 */
[----:B------:R-:W3:Y:S03]  /*a7740*/  LDL.LU R3, [R1+0x2080] ;  /* 0x0020800001037983 */ /* 0x000ee60000300800 */
[----:B--2---:R0:W-:Y:S04]  /*a7750*/  STG.E.U16 [R16.64], R0 ;  /* 0x0000000010007986 */ /* 0x0041e8000c101504 */
[----:B0-----:R-:W2:Y:S01]  /*a7760*/  LDL.LU.64 R16, [R1+0x2078] ;  /* 0x0020780001107983 */ /* 0x001ea20000300a00 */
[----:B---3--:R-:W-:-:S03]  /*a7770*/  PRMT R2, R3, 0x7632, R2 ;  /* 0x0000763203027816 */ /* 0x008fc60000000002 */
[----:B--2---:R0:W-:Y:S04]  /*a7780*/  STG.E.U16 [R16.64], R3 ;  /* 0x0000000310007986 */ /* 0x0041e8000c101504 */
        /* <DEDUP_REMOVED lines=19> */
[----:B--2---:R0:W-:Y:S01]  /*a78c0*/  STG.E.U16 [R16.64], R0 ;  /* 0x0000000010007986 */ /* 0x0041e2000c101504 */
[----:B------:R-:W-:Y:S02]  /*a78d0*/  STG.E.U16 [R4.64], R6 ;  /* 0x0000000604007986 */ /* 0x000fe4000c101504 */
[----:B------:R1:W-:Y:S02]  /*a78e0*/  STG.E.U16 [R8.64], R2 ;  /* 0x0000000208007986 */ /* 0x0003e4000c101504 */
[----:B------:R-:W-:Y:S01]  /*a78f0*/  STG.E.U16 [R10.64], R18 ;  /* 0x000000120a007986 */ /* 0x000fe2000c101504 */
[----:B0-----:R-:W-:Y:S02]  /*a7900*/  PRMT R0, R18, 0x7632, R0 ;  /* 0x0000763212007816 */ /* 0x001fe40000000000 */
[----:B-1----:R-:W-:-:S03]  /*a7910*/  PRMT R2, R19, 0x7632, R2 ;  /* 0x0000763213027816 */ /* 0x002fc60000000002 */
[----:B------:R0:W-:Y:S01]  /*a7920*/  STG.E.U16 [R12.64], R0 ;  /* 0x000000000c007986 */ /* 0x0001e2000c101504 */
[----:B------:R-:W-:Y:S02]  /*a7930*/  STG.E.U16 [R14.64], R19 ;  /* 0x000000130e007986 */ /* 0x000fe4000c101504 */
[----:B------:R-:W-:Y:S02]  /*a7940*/  STG.E.U16 [R20.64], R2 ;  /* 0x0000000214007986 */ /* 0x000fe4000c101504 */
[----:B------:R-:W-:Y:S01]  /*a7950*/  STG.E.U16 [R22.64], R28 ;  /* 0x0000001c16007986 */ /* 0x000fe2000c101504 */
[----:B0-----:R-:W-:-:S05]  /*a7960*/  PRMT R0, R28, 0x7632, R0 ;  /* 0x000076321c007816 */ /* 0x001fca0000000000 */
[----:B------:R-:W-:Y:S01]  /*a7970*/  STG.E.U16 [R24.64], R0 ;  /* 0x0000000018007986 */ /* 0x000fe2000c101504 */
[----:B------:R0:W-:Y:S03]  /*a7980*/  STG.E.U16 [R26.64], R29 ;  /* 0x0000001d1a007986 */ /* 0x0001e6000c101504 */
[----:B0-----:R-:W2:Y:S01]  /*a7990*/  LDL.LU.64 R26, [R1+0x670] ;  /* 0x00067000011a7983 */ /* 0x001ea20000300a00 */
[----:B------:R-:W3:Y:S03]  /*a79a0*/  LDL.LU R3, [R1+0x124] ;  /* 0x0001240001037983 */ /* 0x000ee60000300800 */
[----:B---3--:R0:W-:Y:S04]  /*a79b0*/  STL [R1+0x1fd8], R3 ;  /* 0x001fd80301007387 */ /* 0x0081e80000100800 */
[----:B0-----:R-:W3:Y:S04]  /*a79c0*/  LDL.LU R3, [R1+0x4] ;  /* 0x0000040001037983 */ /* 0x001ee80000300800 */
[----:B---3--:R0:W-:Y:S04]  /*a79d0*/  STL [R1+0x1ff0], R3 ;  /* 0x001ff00301007387 */ /* 0x0081e80000100800 */
[----:B0-----:R-:W3:Y:S04]  /*a79e0*/  LDL.LU R3, [R1+0x64] ;  /* 0x0000640001037983 */ /* 0x001ee80000300800 */
[----:B---3--:R0:W-:Y:S04]  /*a79f0*/  STL [R1+0x2008], R3 ;  /* 0x0020080301007387 */ /* 0x0081e80000100800 */
[----:B0-----:R-:W3:Y:S04]  /*a7a00*/  LDL.LU R3, [R1+0xc4] ;  /* 0x0000c40001037983 */ /* 0x001ee80000300800 */
[----:B---3--:R0:W-:Y:S04]  /*a7a10*/  STL [R1+0x2020], R3 ;  /* 0x0020200301007387 */ /* 0x0081e80000100800 */
[----:B0-----:R-:W3:Y:S01]  /*a7a20*/  LDL.LU R3, [R1+0x134] ;  /* 0x0001340001037983 */ /* 0x001ee20000300800 */
[----:B------:R-:W4:Y:S02]  /*a7a30*/  LDL.LU R7, [R1+0x1a4] ;  /* 0x0001a40001077983 */ /* 0x000f240000300800 */
[----:B------:R-:W2:Y:S02]  /*a7a40*/  LDL.LU.64 R16, [R1+0x610] ;  /* 0x0006100001107983 */ /* 0x000ea40000300a00 */
        /* <DEDUP_REMOVED lines=22> */
[----:B0-----:R-:W3:Y:S01]  /*a7bb0*/  LDL.LU.64 R16, [R1+0x668] ;  /* 0x0006680001107983 */ /* 0x001ee20000300a00 */
[----:B------:R-:W2:Y:S02]  /*a7bc0*/  LDL.LU.64 R4, [R1+0x608] ;  /* 0x0006080001047983 */ /* 0x000ea40000300a00 */
[----:B------:R-:W2:Y:S02]  /*a7bd0*/  LDL.LU R6, [R1+0x1b4] ;  /* 0x0001b40001067983 */ /* 0x000ea40000300800 */
[----:B------:R-:W2:Y:S01]  /*a7be0*/  LDL.LU.64 R8, [R1+0x600] ;  /* 0x0006000001087983 */ /* 0x000ea20000300a00 */
[----:B------:R-:W2:Y:S01]  /*a7bf0*/  LDL.LU.64 R10, [R1+0x5f8] ;  /* 0x0005f800010a7983 */ /* 0x000ea20000300a00 */
[----:B------:R-:W2:Y:S02]  /*a7c00*/  LDL.LU R18, [R1+0x1c4] ;  /* 0x0001c40001127983 */ /* 0x000ea40000300800 */
[----:B------:R-:W2:Y:S02]  /*a7c10*/  LDL.LU.64 R12, [R1+0x5f0] ;  /* 0x0005f000010c7983 */ /* 0x000ea40000300a00 */
[----:B------:R-:W2:Y:S01]  /*a7c20*/  LDL.LU.64 R14, [R1+0x5e8] ;  /* 0x0005e800010e7983 */ /* 0x000ea20000300a00 */
[----:B------:R-:W2:Y:S01]  /*a7c30*/  LDL.LU R19, [R1+0x1d4] ;  /* 0x0001d40001137983 */ /* 0x000ea20000300800 */
[----:B------:R-:W2:Y:S02]  /*a7c40*/  LDL.LU.64 R20, [R1+0x5e0] ;  /* 0x0005e00001147983 */ /* 0x000ea40000300a00 */
[----:B------:R-:W2:Y:S02]  /*a7c50*/  LDL.LU.64 R22, [R1+0x5d8] ;  /* 0x0005d80001167983 */ /* 0x000ea40000300a00 */
[----:B------:R-:W2:Y:S01]  /*a7c60*/  LDL.LU R28, [R1+0x1e4] ;  /* 0x0001e400011c7983 */ /* 0x000ea20000300800 */
[----:B------:R-:W2:Y:S04]  /*a7c70*/  LDL.LU R29, [R1+0x1f4] ;  /* 0x0001f400011d7983 */ /* 0x000ea80000300800 */
[----:B------:R0:W-:Y:S01]  /*a7c80*/  STG.E.U16 [R26.64], R2 ;  /* 0x000000021a007986 */ /* 0x0001e2000c101504 */
[----:B------:R-:W2:Y:S03]  /*a7c90*/  LDL.LU.64 R24, [R1+0x5d0] ;  /* 0x0005d00001187983 */ /* 0x000ea60000300a00 */
[----:B0-----:R-:W2:Y:S04]  /*a7ca0*/  LDL.LU.64 R26, [R1+0x5c8] ;  /* 0x0005c800011a7983 */ /* 0x001ea80000300a00 */
[----:B---3--:R0:W-:Y:S04]  /*a7cb0*/  STG.E.U16 [R16.64], R3 ;  /* 0x0000000310007986 */ /* 0x0081e8000c101504 */
[----:B0-----:R-:W3:Y:S01]  /*a7cc0*/  LDL.LU.64 R16, [R1+0x2028] ;  /* 0x0020280001107983 */ /* 0x001ee20000300a00 */
[----:B------:R-:W-:-:S02]  /*a7cd0*/  PRMT R0, R3, 0x7632, R0 ;  /* 0x0000763203007816 */ /* 0x000fc40000000000 */
[----:B------:R-:W2:Y:S03]  /*a7ce0*/  LDL.LU R3, [R1+0x2020] ;  /* 0x0020200001037983 */ /* 0x000ea60000300800 */
        /* <DEDUP_REMOVED lines=83> */
[----:B------:R-:W2:Y:S01]  /*a8220*/  LDL.LU R19, [R1+0x48] ;  /* 0x0000480001137983 */ /* 0x000ea20000300800 */
[----:B------:R-:W2:Y:S01]  /*a8230*/  LDL.LU R28, [R1+0x168] ;  /* 0x00016800011c7983 */ /* 0x000ea20000300800 */
[----:B------:R-:W2:Y:S02]  /*a8240*/  LDL.LU.64 R14, [R1+0x538] ;  /* 0x00053800010e7983 */ /* 0x000ea40000300a00 */
[----:B------:R-:W2:Y:S02]  /*a8250*/  LDL.LU.64 R20, [R1+0x530] ;  /* 0x0005300001147983 */ /* 0x000ea40000300a00 */
[----:B------:R-:W2:Y:S01]  /*a8260*/  LDL.LU.64 R22, [R1+0x528] ;  /* 0x0005280001167983 */ /* 0x000ea20000300a00 */
[----:B------:R0:W-:Y:S04]  /*a8270*/  STG.E.U16 [R26.64], R0 ;  /* 0x000000001a007986 */ /* 0x0001e8000c101504 */
[----:B------:R-:W2:Y:S04]  /*a8280*/  LDL.LU.64 R24, [R1+0x520] ;  /* 0x0005200001187983 */ /* 0x000ea80000300a00 */
[----:B0-----:R-:W2:Y:S01]  /*a8290*/  LDL.LU.64 R26, [R1+0x518] ;  /* 0x00051800011a7983 */ /* 0x001ea20000300a00 */
[----:B------:R-:W2:Y:S03]  /*a82a0*/  LDL.LU R29, [R1+0xf8] ;  /* 0x0000f800011d7983 */ /* 0x000ea60000300800 */
        /* <DEDUP_REMOVED lines=236> */
[----:B------:R0:W-:Y:S01]  /*a9170*/  STG.E.U16 [R24.64], R0 ;  /* 0x0000000018007986 */ /* 0x0001e2000c101504 */
[----:B------:R1:W-:Y:S03]  /*a9180*/  STG.E.U16 [R26.64], R29 ;  /* 0x0000001d1a007986 */ /* 0x0003e6000c101504 */
[----:B0-----:R-:W2:Y:S01]  /*a9190*/  LDL.LU.64 R24, [R1+0x3b0] ;  /* 0x0003b00001187983 */ /* 0x001ea20000300a00 */
[----:B-1----:R-:W3:Y:S02]  /*a91a0*/  LDL.LU R27, [R1+0x18c] ;  /* 0x00018c00011b7983 */ /* 0x002ee40000300800 */
[----:B------:R-:W4:Y:S02]  /*a91b0*/  LDL.LU R3, [R1+0x17c] ;  /* 0x00017c0001037983 */ /* 0x000f240000300800 */
[----:B----4-:R0:W-:Y:S04]  /*a91c0*/  STL [R1+0x1e00], R3 ;  /* 0x001e000301007387 */ /* 0x0101e80000100800 */
[----:B0-----:R-:W4:Y:S04]  /*a91d0*/  LDL.LU R3, [R1+0x5c] ;  /* 0x00005c0001037983 */ /* 0x001f280000300800 */
[----:B----4-:R0:W-:Y:S04]  /*a91e0*/  STL [R1+0x1e18], R3 ;  /* 0x001e180301007387 */ /* 0x0101e80000100800 */
[----:B0-----:R-:W4:Y:S04]  /*a91f0*/  LDL.LU R3, [R1+0xbc] ;  /* 0x0000bc0001037983 */ /* 0x001f280000300800 */
[----:B----4-:R0:W-:Y:S04]  /*a9200*/  STL [R1+0x1e30], R3 ;  /* 0x001e300301007387 */ /* 0x0101e80000100800 */
[----:B0-----:R-:W4:Y:S01]  /*a9210*/  LDL.LU R3, [R1+0x11c] ;  /* 0x00011c0001037983 */ /* 0x001f220000300800 */
[----:B------:R-:W2:Y:S02]  /*a9220*/  LDL.LU R7, [R1+0x10c] ;  /* 0x00010c0001077983 */ /* 0x000ea40000300800 */
        /* <DEDUP_REMOVED lines=36> */
[----:B------:R0:W-:Y:S04]  /*a9470*/  STG.E.U16 [R24.64], R2 ;  /* 0x0000000218007986 */ /* 0x0001e8000c101504 */
[----:B0-----:R-:W2:Y:S04]  /*a9480*/  LDL.LU.64 R24, [R1+0x310] ;  /* 0x0003100001187983 */ /* 0x001ea80000300a00 */
[----:B---3--:R0:W-:Y:S04]  /*a9490*/  STG.E.U16 [R16.64], R27 ;  /* 0x0000001b10007986 */ /* 0x0081e8000c101504 */
[----:B0-----:R-:W3:Y:S01]  /*a94a0*/  LDL.LU.64 R16, [R1+0x1e48] ;  /* 0x001e480001107983 */ /* 0x001ee20000300a00 */
[----:B------:R-:W-:-:S02]  /*a94b0*/  PRMT R0, R27, 0x7632, R0 ;  /* 0x000076321b007816 */ /* 0x000fc40000000000 */
[----:B------:R-:W2:Y:S03]  /*a94c0*/  LDL.LU.64 R26, [R1+0x308] ;  /* 0x00030800011a7983 */ /* 0x000ea60000300a00 */
[----:B---3--:R0:W-:Y:S04]  /*a94d0*/  STG.E.U16 [R16.64], R0 ;  /* 0x0000000010007986 */ /* 0x0081e8000c101504 */
[----:B0-----:R-:W3:Y:S01]  /*a94e0*/  LDL.LU.64 R16, [R1+0x1e40] ;  /* 0x001e400001107983 */ /* 0x001ee20000300a00 */
[----:B----4-:R-:W-:-:S03]  /*a94f0*/  PRMT R2, R3, 0x7632, R2 ;  /* 0x0000763203027816 */ /* 0x010fc60000000002 */
[----:B---3--:R0:W-:Y:S04]  /*a9500*/  STG.E.U16 [R16.64], R3 ;  /* 0x0000000310007986 */ /* 0x0081e8000c101504 */
[----:B0-----:R-:W3:Y:S01]  /*a9510*/  LDL.LU.64 R16, [R1+0x1e38] ;  /* 0x001e380001107983 */ /* 0x001ee20000300a00 */
[----:B------:R-:W4:Y:S03]  /*a9520*/  LDL.LU R3, [R1+0x1e30] ;  /* 0x001e300001037983 */ /* 0x000f260000300800 */
        /* <DEDUP_REMOVED lines=16> */
[----:B0-----:R-:W3:Y:S04]  /*a9630*/  LDL.LU.64 R16, [R1+0x1df0] ;  /* 0x001df00001107983 */ /* 0x001ee80000300a00 */
[----:B---3--:R0:W-:Y:S04]  /*a9640*/  STG.E.U16 [R16.64], R0 ;  /* 0x0000000010007986 */ /* 0x0081e8000c101504 */
[----:B0-----:R-:W3:Y:S01]  /*a9650*/  LDL.LU.64 R16, [R1+0x1de8] ;  /* 0x001de80001107983 */ /* 0x001ee20000300a00 */
[----:B------:R-:W-:-:S03]  /*a9660*/  PRMT R2, R7, 0x7632, R2 ;  /* 0x0000763207027816 */ /* 0x000fc60000000002 */
[----:B---3--:R0:W-:Y:S04]  /*a9670*/  STG.E.U16 [R16.64], R7 ;  /* 0x0000000710007986 */ /* 0x0081e8000c101504 */
[----:B0-----:R-:W3:Y:S01]  /*a9680*/  LDL.LU.64 R16, [R1+0x1de0] ;  /* 0x001de00001107983 */ /* 0x001ee20000300a00 */
[----:B--2---:R-:W-:-:S03]  /*a9690*/  PRMT R0, R6, 0x7632, R0 ;  /* 0x0000763206007816 */ /* 0x004fc60000000000 */
[----:B---3--:R0:W-:Y:S01]  /*a96a0*/  STG.E.U16 [R16.64], R2 ;  /* 0x0000000210007986 */ /* 0x0081e2000c101504 */
[----:B------:R-:W-:Y:S02]  /*a96b0*/  STG.E.U16 [R4.64], R6 ;  /* 0x0000000604007986 */ /* 0x000fe4000c101504 */
[----:B------:R1:W-:Y:S02]  /*a96c0*/  STG.E.U16 [R8.64], R0 ;  /* 0x0000000008007986 */ /* 0x0003e4000c101504 */
[----:B------:R-:W-:Y:S01]  /*a96d0*/  STG.E.U16 [R10.64], R18 ;  /* 0x000000120a007986 */ /* 0x000fe2000c101504 */
[----:B0-----:R-:W-:Y:S02]  /*a96e0*/  PRMT R2, R18, 0x7632, R2 ;  /* 0x0000763212027816 */ /* 0x001fe40000000002 */
[----:B-1----:R-:W-:-:S03]  /*a96f0*/  PRMT R0, R19, 0x7632, R0 ;  /* 0x0000763213007816 */ /* 0x002fc60000000000 */
[----:B------:R0:W-:Y:S01]  /*a9700*/  STG.E.U16 [R12.64], R2 ;  /* 0x000000020c007986 */ /* 0x0001e2000c101504 */
[----:B------:R-:W-:Y:S02]  /*a9710*/  STG.E.U16 [R14.64], R19 ;  /* 0x000000130e007986 */ /* 0x000fe4000c101504 */
[----:B------:R1:W-:Y:S02]  /*a9720*/  STG.E.U16 [R20.64], R0 ;  /* 0x0000000014007986 */ /* 0x0003e4000c101504 */
[----:B------:R-:W-:Y:S01]  /*a9730*/  STG.E.U16 [R22.64], R28 ;  /* 0x0000001c16007986 */ /* 0x000fe2000c101504 */
[----:B0-----:R-:W-:Y:S02]  /*a9740*/  PRMT R2, R28, 0x7632, R2 ;  /* 0x000076321c027816 */ /* 0x001fe40000000002 */
[----:B-1----:R-:W-:-:S03]  /*a9750*/  PRMT R0, R29, 0x7632, R0 ;  /* 0x000076321d007816 */ /* 0x002fc60000000000 */
[----:B------:R0:W-:Y:S01]  /*a9760*/  STG.E.U16 [R24.64], R2 ;  /* 0x0000000218007986 */ /* 0x0001e2000c101504 */
[----:B------:R1:W-:Y:S03]  /*a9770*/  STG.E.U16 [R26.64], R29 ;  /* 0x0000001d1a007986 */ /* 0x0003e6000c101504 */
[----:B0-----:R-:W2:Y:S01]  /*a9780*/  LDL.LU.64 R24, [R1+0x300] ;  /* 0x0003000001187983 */ /* 0x001ea20000300a00 */
[----:B-1----:R-:W3:Y:S02]  /*a9790*/  LDL.LU.64 R26, [R1+0x2f8] ;  /* 0x0002f800011a7983 */ /* 0x002ee40000300a00 */
[----:B------:R-:W4:Y:S02]  /*a97a0*/  LDL.LU R29, [R1+0x3c] ;  /* 0x00003c00011d7983 */ /* 0x000f240000300800 */
[----:B------:R-:W2:Y:S01]  /*a97b0*/  LDL.LU R7, [R1+0x15c] ;  /* 0x00015c0001077983 */ /* 0x000ea20000300800 */
[----:B------:R-:W2:Y:S04]  /*a97c0*/  LDL.LU.64 R16, [R1+0x2e0] ;  /* 0x0002e00001107983 */ /* 0x000ea80000300a00 */
[----:B--2---:R0:W-:Y:S04]  /*a97d0*/  STL.64 [R1+0x1dd0], R16 ;  /* 0x001dd01001007387 */ /* 0x0041e80000100a00 */
[----:B0-----:R-:W2:Y:S04]  /*a97e0*/  LDL.LU.64 R16, [R1+0x2e8] ;  /* 0x0002e80001107983 */ /* 0x001ea80000300a00 */
[----:B--2---:R0:W-:Y:S04]  /*a97f0*/  STL.64 [R1+0x1dd8], R16 ;  /* 0x001dd81001007387 */ /* 0x0041e80000100a00 */
[----:B0-----:R-:W2:Y:S01]  /*a9800*/  LDL.LU.64 R16, [R1+0x2f0] ;  /* 0x0002f00001107983 */ /* 0x001ea20000300a00 */
[----:B------:R-:W2:Y:S02]  /*a9810*/  LDL.LU R3, [R1+0xec] ;  /* 0x0000ec0001037983 */ /* 0x000ea40000300800 */
[----:B------:R-:W2:Y:S02]  /*a9820*/  LDL.LU R4, [R1+0x8c] ;  /* 0x00008c0001047983 */ /* 0x000ea40000300800 */
[----:B------:R-:W2:Y:S01]  /*a9830*/  LDL.LU R10, [R1+0x2c] ;  /* 0x00002c00010a7983 */ /* 0x000ea20000300800 */
[----:B------:R-:W2:Y:S04]  /*a9840*/  LDL.LU R11, [R1+0x14c] ;  /* 0x00014c00010b7983 */ /* 0x000ea80000300800 */
        /* <DEDUP_REMOVED lines=8> */
[----:B------:R-:W2:Y:S03]  /*a98d0*/  LDL.LU.64 R12, [R1+0x2a0] ;  /* 0x0002a000010c7983 */ /* 0x000ea60000300a00 */
[----:B--2---:R0:W-:Y:S04]  /*a98e0*/  STL.64 [R1+0x1d88], R12 ;  /* 0x001d880c01007387 */ /* 0x0041e80000100a00 */
[----:B0-----:R-:W2:Y:S04]  /*a98f0*/  LDL.LU.64 R12, [R1+0x2a8] ;  /* 0x0002a800010c7983 */ /* 0x001ea80000300a00 */
[----:B--2---:R0:W-:Y:S04]  /*a9900*/  STL.64 [R1+0x1d90], R12 ;  /* 0x001d900c01007387 */ /* 0x0041e80000100a00 */
[----:B0-----:R-:W2:Y:S04]  /*a9910*/  LDL.LU.64 R12, [R1+0x2b0] ;  /* 0x0002b000010c7983 */ /* 0x001ea80000300a00 */
[----:B------:R-:W-:Y:S01]  /*a9920*/  STG.E.U16 [R24.64], R0 ;  /* 0x0000000018007986 */ /* 0x000fe2000c101504 */
[----:B----4-:R-:W-:Y:S01]  /*a9930*/  PRMT R2, R29, 0x7632, R2 ;  /* 0x000076321d027816 */ /* 0x010fe20000000002 */
[----:B---3--:R-:W-:Y:S04]  /*a9940*/  STG.E.U16 [R26.64], R29 ;  /* 0x0000001d1a007986 */ /* 0x008fe8000c101504 */
[----:B------:R-:W-:Y:S04]  /*a9950*/  STG.E.U16 [R16.64], R2 ;  /* 0x0000000210007986 */ /* 0x000fe8000c101504 */
[----:B--2---:R0:W-:Y:S04]  /*a9960*/  STL.64 [R1+0x1da0], R12 ;  /* 0x001da00c01007387 */ /* 0x0041e80000100a00 */
[----:B0-----:R-:W2:Y:S01]  /*a9970*/  LDL.LU.64 R12, [R1+0x2b8] ;  /* 0x0002b800010c7983 */ /* 0x001ea20000300a00 */
[----:B------:R-:W3:Y:S02]  /*a9980*/  LDL.LU R5, [R1+0xdc] ;  /* 0x0000dc0001057983 */ /* 0x000ee40000300800 */
[----:B------:R-:W4:Y:S02]  /*a9990*/  LDL.LU R6, [R1+0x7c] ;  /* 0x00007c0001067983 */ /* 0x000f240000300800 */
[----:B------:R-:W2:Y:S01]  /*a99a0*/  LDL.LU.64 R14, [R1+0x298] ;  /* 0x00029800010e7983 */ /* 0x000ea20000300a00 */
[----:B------:R-:W2:Y:S01]  /*a99b0*/  LDL.LU.64 R18, [R1+0x290] ;  /* 0x0002900001127983 */ /* 0x000ea20000300a00 */
[----:B------:R-:W4:Y:S02]  /*a99c0*/  LDL.LU.64 R20, [R1+0x288] ;  /* 0x0002880001147983 */ /* 0x000f240000300a00 */
[----:B------:R-:W2:Y:S02]  /*a99d0*/  LDL.LU.64 R22, [R1+0x280] ;  /* 0x0002800001167983 */ /* 0x000ea40000300a00 */
[----:B------:R-:W2:Y:S01]  /*a99e0*/  LDL.LU.64 R24, [R1+0x218] ;  /* 0x0002180001187983 */ /* 0x000ea20000300a00 */
[----:B------:R-:W2:Y:S01]  /*a99f0*/  LDL.LU R8, [R1+0x1c] ;  /* 0x00001c0001087983 */ /* 0x000ea20000300800 */
[----:B------:R-:W2:Y:S02]  /*a9a00*/  LDL.LU R9, [R1+0x13c] ;  /* 0x00013c0001097983 */ /* 0x000ea40000300800 */
[----:B------:R-:W2:Y:S02]  /*a9a10*/  LDL.LU.64 R26, [R1+0x198] ;  /* 0x00019800011a7983 */ /* 0x000ea40000300a00 */
[----:B------:R-:W2:Y:S01]  /*a9a20*/  LDL.LU.64 R28, [R1+0x190] ;  /* 0x00019000011c7983 */ /* 0x000ea20000300a00 */
[----:B------:R-:W2:Y:S01]  /*a9a30*/  LDL.LU.64 R16, [R1+0x1dd8] ;  /* 0x001dd80001107983 */ /* 0x000ea20000300a00 */
[----:B------:R-:W-:-:S03]  /*a9a40*/  PRMT R0, R7, 0x7632, R0 ;  /* 0x0000763207007816 */ /* 0x000fc60000000000 */
[----:B--2---:R0:W-:Y:S04]  /*a9a50*/  STG.E.U16 [R16.64], R7 ;  /* 0x0000000710007986 */ /* 0x0041e8000c101504 */
[----:B0-----:R-:W2:Y:S01]  /*a9a60*/  LDL.LU.64 R16, [R1+0x1dd0] ;  /* 0x001dd00001107983 */ /* 0x001ea20000300a00 */
[----:B------:R-:W3:Y:S01]  /*a9a70*/  LDL.LU R7, [R1+0x1dcc] ;  /* 0x001dcc0001077983 */ /* 0x000ee20000300800 */
[----:B------:R-:W-:Y:S02]  /*a9a80*/  PRMT R2, R3, 0x7632, R2 ;  /* 0x0000763203027816 */ /* 0x000fe40000000002 */
[----:B--2---:R0:W-:Y:S01]  /*a9a90*/  STG.E.U16 [R16.64], R0 ;  /* 0x0000000010007986 */ /* 0x0041e2000c101504 */
[----:B------:R1:W-:Y:S03]  /*a9aa0*/  STG.E.U16 [R10.64], R3 ;  /* 0x000000030a007986 */ /* 0x0003e6000c101504 */
[----:B0-----:R-:W2:Y:S01]  /*a9ab0*/  LDL.LU R17, [R1+0x1dc8] ;  /* 0x001dc80001117983 */ /* 0x001ea20000300800 */
[----:B------:R-:W2:Y:S02]  /*a9ac0*/  LDL.LU R16, [R1+0x6c] ;  /* 0x00006c0001107983 */ /* 0x000ea40000300800 */
[----:B-1----:R-:W2:Y:S02]  /*a9ad0*/  LDL.LU.64 R10, [R1+0x1dc0] ;  /* 0x001dc000010a7983 */ /* 0x002ea40000300a00 */
[----:B--2---:R0:W-:Y:S04]  /*a9ae0*/  STG.E.U16 [R10.64], R2 ;  /* 0x000000020a007986 */ /* 0x0041e8000c101504 */
[----:B0-----:R-:W2:Y:S01]  /*a9af0*/  LDL.LU.64 R10, [R1+0x1db8] ;  /* 0x001db800010a7983 */ /* 0x001ea20000300a00 */
[----:B------:R-:W-:-:S03]  /*a9b00*/  PRMT R0, R4, 0x7632, R0 ;  /* 0x0000763204007816 */ /* 0x000fc60000000000 */
[----:B--2---:R0:W-:Y:S04]  /*a9b10*/  STG.E.U16 [R10.64], R4 ;  /* 0x000000040a007986 */ /* 0x0041e8000c101504 */
[----:B0-----:R-:W2:Y:S01]  /*a9b20*/  LDL.LU.64 R10, [R1+0x1db0] ;  /* 0x001db000010a7983 */ /* 0x001ea20000300a00 */
[----:B------:R-:W3:Y:S03]  /*a9b30*/  LDL.LU R3, [R1+0xc] ;  /* 0x00000c0001037983 */ /* 0x000ee60000300800 */
[----:B--2---:R0:W-:Y:S04]  /*a9b40*/  STG.E.U16 [R10.64], R0 ;  /* 0x000000000a007986 */ /* 0x0041e8000c101504 */
[----:B0-----:R-:W2:Y:S01]  /*a9b50*/  LDL.LU.64 R10, [R1+0x1da8] ;  /* 0x001da800010a7983 */ /* 0x001ea20000300a00 */
[----:B------:R-:W3:Y:S03]  /*a9b60*/  LDL.LU R4, [R1+0x12c] ;  /* 0x00012c0001047983 */ /* 0x000ee60000300800 */
[----:B--2---:R0:W-:Y:S04]  /*a9b70*/  STG.E.U16 [R12.64], R10 ;  /* 0x0000000a0c007986 */ /* 0x0041e8000c101504 */
[----:B0-----:R-:W2:Y:S01]  /*a9b80*/  LDL.LU.64 R12, [R1+0x1da0] ;  /* 0x001da000010c7983 */ /* 0x001ea20000300a00 */
[----:B------:R-:W-:-:S02]  /*a9b90*/  PRMT R2, R10, 0x7632, R2 ;  /* 0x000076320a027816 */ /* 0x000fc40000000002 */
[----:B------:R-:W3:Y:S03]  /*a9ba0*/  LDL.LU R10, [R1+0x1d98] ;  /* 0x001d9800010a7983 */ /* 0x000ee60000300800 */
[----:B--2---:R0:W-:Y:S04]  /*a9bb0*/  STG.E.U16 [R12.64], R2 ;  /* 0x000000020c007986 */ /* 0x0041e8000c101504 */
[----:B0-----:R-:W2:Y:S01]  /*a9bc0*/  LDL.LU.64 R12, [R1+0x1d90] ;  /* 0x001d9000010c7983 */ /* 0x001ea20000300a00 */
[----:B------:R-:W-:Y:S02]  /*a9bd0*/  PRMT R0, R11, 0x7632, R0 ;  /* 0x000076320b007816 */ /* 0x000fe40000000000 */
[----:B---3--:R-:W-:Y:S01]  /*a9be0*/  PRMT R2, R5, 0x7632, R2 ;  /* 0x0000763205027816 */ /* 0x008fe20000000002 */
[----:B--2---:R0:W-:Y:S04]  /*a9bf0*/  STG.E.U16 [R12.64], R11 ;  /* 0x0000000b0c007986 */ /* 0x0041e8000c101504 */
[----:B0-----:R-:W2:Y:S01]  /*a9c00*/  LDL.LU.64 R12, [R1+0x1d88] ;  /* 0x001d8800010c7983 */ /* 0x001ea20000300a00 */
[----:B------:R-:W3:Y:S03]  /*a9c10*/  LDL.LU R11, [R1+0x1d80] ;  /* 0x001d8000010b7983 */ /* 0x000ee60000300800 */
[----:B--2---:R0:W-:Y:S01]  /*a9c20*/  STG.E.U16 [R12.64], R0 ;  /* 0x000000000c007986 */ /* 0x0041e2000c101504 */
[----:B------:R1:W-:Y:S02]  /*a9c30*/  STG.E.U16 [R14.64], R5 ;  /* 0x000000050e007986 */ /* 0x0003e4000c101504 */
[----:B------:R2:W-:Y:S02]  /*a9c40*/  STG.E.U16 [R18.64], R2 ;  /* 0x0000000212007986 */ /* 0x0005e4000c101504 */
[----:B----4-:R4:W-:Y:S01]  /*a9c50*/  STG.E.U16 [R20.64], R6 ;  /* 0x0000000614007986 */ /* 0x0109e2000c101504 */
[----:B0-----:R-:W-:Y:S01]  /*a9c60*/  PRMT R0, R6, 0x7632, R0 ;  /* 0x0000763206007816 */ /* 0x001fe20000000000 */
[----:B------:R-:W3:Y:S01]  /*a9c70*/  LDL.LU.64 R12, [R1+0x1d78] ;  /* 0x001d7800010c7983 */ /* 0x000ee20000300a00 */
[----:B-1----:R-:W3:Y:S01]  /*a9c80*/  LDL.LU.64 R14, [R1+0x1d70] ;  /* 0x001d7000010e7983 */ /* 0x002ee20000300a00 */
[----:B--2---:R-:W-:Y:S01]  /*a9c90*/  PRMT R2, R8, 0x7632, R2 ;  /* 0x0000763208027816 */ /* 0x004fe20000000002 */
[----:B------:R-:W2:Y:S01]  /*a9ca0*/  LDL.LU.64 R18, [R1+0x1d68] ;  /* 0x001d680001127983 */ /* 0x000ea20000300a00 */
[----:B------:R-:W2:Y:S01]  /*a9cb0*/  LDL.LU R5, [R1+0x1ac] ;  /* 0x0001ac0001057983 */ /* 0x000ea20000300800 */
[----:B----4-:R-:W4:Y:S03]  /*a9cc0*/  LDL.LU.64 R20, [R1+0x1d60] ;  /* 0x001d600001147983 */ /* 0x010f260000300a00 */
[----:B------:R0:W-:Y:S01]  /*a9cd0*/  STG.E.U16 [R22.64], R0 ;  /* 0x0000000016007986 */ /* 0x0001e2000c101504 */
[----:B------:R1:W-:Y:S02]  /*a9ce0*/  STG.E.U16 [R24.64], R8 ;  /* 0x0000000818007986 */ /* 0x0003e4000c101504 */
[----:B------:R1:W-:Y:S02]  /*a9cf0*/  STG.E.U16 [R26.64], R2 ;  /* 0x000000021a007986 */ /* 0x0003e4000c101504 */
[----:B------:R1:W-:Y:S01]  /*a9d00*/  STG.E.U16 [R28.64], R9 ;  /* 0x000000091c007986 */ /* 0x0003e2000c101504 */
[----:B0-----:R-:W2:Y:S01]  /*a9d10*/  LDL.LU.64 R22, [R1+0x1d58] ;  /* 0x001d580001167983 */ /* 0x001ea20000300a00 */
[----:B-1----:R-:W2:Y:S02]  /*a9d20*/  LDL.LU.64 R24, [R1+0x1d50] ;  /* 0x001d500001187983 */ /* 0x002ea40000300a00 */
[----:B------:R-:W2:Y:S02]  /*a9d30*/  LDL.LU.64 R26, [R1+0x1d48] ;  /* 0x001d4800011a7983 */ /* 0x000ea40000300a00 */
[----:B------:R-:W2:Y:S01]  /*a9d40*/  LDL.LU.64 R28, [R1+0x1d40] ;  /* 0x001d4000011c7983 */ /* 0x000ea20000300a00 */
[----:B------:R-:W-:-:S02]  /*a9d50*/  PRMT R0, R9, 0x7632, R0 ;  /* 0x0000763209007816 */ /* 0x000fc40000000000 */
[----:B------:R-:W3:Y:S01]  /*a9d60*/  LDL.LU.64 R8, [R1+0x9a0] ;  /* 0x0009a00001087983 */ /* 0x000ee20000300a00 */
[----:B------:R-:W3:Y:S03]  /*a9d70*/  LDL.LU R6, [R1+0x1bc] ;  /* 0x0001bc0001067983 */ /* 0x000ee60000300800 */
[----:B--2---:R0:W-:Y:S04]  /*a9d80*/  STG.E.U16 [R28.64], R0 ;  /* 0x000000001c007986 */ /* 0x0041e8000c101504 */
[----:B0-----:R-:W2:Y:S01]  /*a9d90*/  LDL.LU R29, [R1+0xcc] ;  /* 0x0000cc00011d7983 */ /* 0x001ea20000300800 */
[----:B------:R-:W-:Y:S02]  /*a9da0*/  PRMT R0, R16, 0x7632, R0 ;  /* 0x0000763210007816 */ /* 0x000fe40000000000 */
[----:B--2---:R-:W-:Y:S01]  /*a9db0*/  PRMT R2, R29, 0x7632, R2 ;  /* 0x000076321d027816 */ /* 0x004fe20000000002 */
[----:B------:R-:W-:Y:S04]  /*a9dc0*/  STG.E.U16 [R26.64], R29 ;  /* 0x0000001d1a007986 */ /* 0x000fe8000c101504 */
[----:B------:R0:W-:Y:S04]  /*a9dd0*/  STG.E.U16 [R24.64], R2 ;  /* 0x0000000218007986 */ /* 0x0001e8000c101504 */
[----:B0-----:R-:W2:Y:S01]  /*a9de0*/  LDL.LU.64 R24, [R1+0x9a8] ;  /* 0x0009a80001187983 */ /* 0x001ea20000300a00 */
[----:B------:R-:W-:Y:S02]  /*a9df0*/  STG.E.U16 [R22.64], R16 ;  /* 0x0000001016007986 */ /* 0x000fe4000c101504 */
[----:B----4-:R-:W-:Y:S01]  /*a9e00*/  STG.E.U16 [R20.64], R0 ;  /* 0x0000000014007986 */ /* 0x010fe2000c101504 */
[----:B------:R-:W-:Y:S01]  /*a9e10*/  PRMT R2, R3, 0x7632, R2 ;  /* 0x0000763203027816 */ /* 0x000fe20000000002 */
[----:B------:R0:W-:Y:S02]  /*a9e20*/  STG.E.U16 [R18.64], R3 ;  /* 0x0000000312007986 */ /* 0x0001e4000c101504 */
[----:B0-----:R-:W-:-:S02]  /*a9e30*/  SHF.L.U32 R3, R17, 0xe, RZ ;  /* 0x0000000e11037819 */ /* 0x001fc400000006ff */
[----:B------:R-:W-:Y:S02]  /*a9e40*/  LOP3.LUT R21, R17, 0xff, RZ, 0xc0, !PT ;  /* 0x000000ff11157812 */ /* 0x000fe400078ec0ff */
[----:B------:R-:W-:Y:S01]  /*a9e50*/  LOP3.LUT R3, R3, 0x18000, RZ, 0xc0, !PT ;  /* 0x0001800003037812 */ /* 0x000fe200078ec0ff */
[----:B---3--:R-:W-:Y:S03]  /*a9e60*/  STG.E.U16 [R14.64], R2 ;  /* 0x000000020e007986 */ /* 0x008fe6000c101504 */
[----:B------:R-:W-:Y:S01]  /*a9e70*/  LEA R3, R21, R3, 0x4 ;  /* 0x0000000315037211 */ /* 0x000fe200078e20ff */
[----:B------:R-:W-:Y:S04]  /*a9e80*/  STG.E.U16 [R12.64], R4 ;  /* 0x000000040c007986 */ /* 0x000fe8000c101504 */
[----:B------:R-:W0:Y:S01]  /*a9e90*/  LDS.128 R12, [R3] ;  /* 0x00000000030c7984 */ /* 0x000e220000000c00 */
[----:B------:R-:W-:-:S05]  /*a9ea0*/  IMAD.SHL.U32 R20, R17, 0x4000, RZ ;  /* 0x0000400011147824 */ /* 0x000fca00078e00ff */
[----:B------:R-:W-:Y:S01]  /*a9eb0*/  LOP3.LUT R20, R20, 0x18000, RZ, 0xc0, !PT ;  /* 0x0001800014147812 */ /* 0x000fe200078ec0ff */
[----:B------:R-:W-:Y:S01]  /*a9ec0*/  STL [R1+0x1c98], R2 ;  /* 0x001c980201007387 */ /* 0x000fe20000100800 */
[----:B------:R-:W3:Y:S02]  /*a9ed0*/  LDL.LU.64 R26, [R1+0x9b8] ;  /* 0x0009b800011a7983 */ /* 0x000ee40000300a00 */
[----:B------:R-:W4:Y:S01]  /*a9ee0*/  LDL.LU.64 R28, [R1+0x9b0] ;  /* 0x0009b000011c7983 */ /* 0x000f220000300a00 */
[----:B------:R-:W-:Y:S01]  /*a9ef0*/  LEA R20, R21, R20, 0x4 ;  /* 0x0000001415147211 */ /* 0x000fe200078e20ff */
[----:B------:R-:W3:Y:S03]  /*a9f00*/  LDL.LU R22, [R1+0x1cc] ;  /* 0x0001cc0001167983 */ /* 0x000ee60000300800 */
[----:B------:R-:W-:Y:S01]  /*a9f10*/  LOP3.LUT R20, R20, 0x20, RZ, 0x3c, !PT ;  /* 0x0000002014147812 */ /* 0x000fe200078e3cff */
[----:B0-----:R-:W-:Y:S01]  /*a9f20*/  STL [R1+0x194], R13 ;  /* 0x0001940d01007387 */ /* 0x001fe20000100800 */
[----:B------:R-:W-:Y:S02]  /*a9f30*/  STL.64 [R1+0x198], R14 ;  /* 0x0001980e01007387 */ /* 0x000fe40000100a00 */
[----:B------:R-:W-:Y:S02]  /*a9f40*/  STL [R1+0x1d38], R12 ;  /* 0x001d380c01007387 */ /* 0x000fe40000100800 */
[----:B------:R-:W0:Y:S01]  /*a9f50*/  LDS.128 R12, [R20] ;  /* 0x00000000140c7984 */ /* 0x000e220000000c00 */
[----:B------:R-:W-:-:S03]  /*a9f60*/  PRMT R0, R4, 0x7632, R0 ;  /* 0x0000763204007816 */ /* 0x000fc60000000000 */
[----:B------:R-:W3:Y:S04]  /*a9f70*/  LDL.LU.64 R18, [R1+0x9c8] ;  /* 0x0009c80001127983 */ /* 0x000ee80000300a00 */
[----:B------:R1:W-:Y:S02]  /*a9f80*/  STG.E.U16 [R10.64], R0 ;  /* 0x000000000a007986 */ /* 0x0003e4000c101504 */
[----:B-1----:R-:W-:Y:S02]  /*a9f90*/  PRMT R0, R5, 0x7632, R0 ;  /* 0x0000763205007816 */ /* 0x002fe40000000000 */
[----:B--2---:R-:W-:Y:S03]  /*a9fa0*/  STG.E.U16 [R24.64], R5 ;  /* 0x0000000518007986 */ /* 0x004fe6000c101504 */
[----:B------:R1:W-:Y:S02]  /*a9fb0*/  STG.E.U16 [R8.64], R0 ;  /* 0x0000000008007986 */ /* 0x0003e4000c101504 */
[----:B-1----:R-:W2:Y:S01]  /*a9fc0*/  LDL.LU.64 R8, [R1+0x9c0] ;  /* 0x0009c00001087983 */ /* 0x002ea20000300a00 */
[----:B------:R-:W2:Y:S02]  /*a9fd0*/  LDL.LU R24, [R1+0x1dc] ;  /* 0x0001dc0001187983 */ /* 0x000ea40000300800 */
[----:B0-----:R-:W-:Y:S02]  /*a9fe0*/  STL [R1+0x114], R13 ;  /* 0x0001140d01007387 */ /* 0x001fe40000100800 */
[----:B------:R0:W-:Y:S02]  /*a9ff0*/  STL.64 [R1+0x118], R14 ;  /* 0x0001180e01007387 */ /* 0x0001e40000100a00 */
[----:B0-----:R-:W-:-:S02]  /*aa000*/  MOV R14, R12 ;  /* 0x0000000c000e7202 */ /* 0x001fc40000000f00 */
[----:B------:R-:W2:Y:S01]  /*aa010*/  LDL.LU R12, [R1+0x1d38] ;  /* 0x001d3800010c7983 */ /* 0x000ea20000300800 */
[----:B------:R-:W3:Y:S02]  /*aa020*/  LDL.LU.64 R4, [R1+0x9d0] ;  /* 0x0009d00001047983 */ /* 0x000ee40000300a00 */
[----:B------:R-:W3:Y:S02]  /*aa030*/  LDL.LU R16, [R1+0x1ec] ;  /* 0x0001ec0001107983 */ /* 0x000ee40000300800 */
[----:B------:R-:W-:Y:S01]  /*aa040*/  STL [R1+0x1d18], R14 ;  /* 0x001d180e01007387 */ /* 0x000fe20000100800 */
[----:B--2---:R0:W-:Y:S04]  /*aa050*/  STL [R1+0x1d14], R12 ;  /* 0x001d140c01007387 */ /* 0x0041e80000100800 */
[----:B0-----:R-:W2:Y:S01]  /*aa060*/  LDL.LU.64 R12, [R1+0x9e8] ;  /* 0x0009e800010c7983 */ /* 0x001ea20000300a00 */
[----:B------:R-:W2:Y:S03]  /*aa070*/  LDL.LU.64 R14, [R1+0x9e0] ;  /* 0x0009e000010e7983 */ /* 0x000ea60000300a00 */
[----:B------:R-:W0:Y:S04]  /*aa080*/  S2R R25, SR_TID.X ;  /* 0x0000000000197919 */ /* 0x000e280000002100 */
[----:B--2---:R1:W-:Y:S04]  /*aa090*/  STL.64 [R1+0x1d28], R14 ;  /* 0x001d280e01007387 */ /* 0x0043e80000100a00 */
[----:B-1----:R-:W2:Y:S01]  /*aa0a0*/  LDL.LU.64 R14, [R1+0x9d8] ;  /* 0x0009d800010e7983 */ /* 0x002ea20000300a00 */
[----:B0-----:R-:W-:-:S02]  /*aa0b0*/  SHF.L.U32 R11, R25, 0xe, RZ ;  /* 0x0000000e190b7819 */ /* 0x001fc400000006ff */
[----:B------:R-:W-:Y:S02]  /*aa0c0*/  LOP3.LUT R23, R25, 0xff, RZ, 0xc0, !PT ;  /* 0x000000ff19177812 */ /* 0x000fe400078ec0ff */
[----:B------:R-:W-:-:S05]  /*aa0d0*/  LOP3.LUT R11, R11, 0x18000, RZ, 0xc0, !PT ;  /* 0x000180000b0b7812 */ /* 0x000fca00078ec0ff */
[----:B------:R-:W-:Y:S01]  /*aa0e0*/  IMAD R11, R23, 0x10, R11 ;  /* 0x00000010170b7824 */ /* 0x000fe200078e020b */
[----:B------:R-:W-:Y:S04]  /*aa0f0*/  STL.64 [R1+0x1d20], R12 ;  /* 0x001d200c01007387 */ /* 0x000fe80000100a00 */
[----:B------:R-:W-:Y:S02]  /*aa100*/  LOP3.LUT R11, R11, 0x40, RZ, 0x3c, !PT ;  /* 0x000000400b0b7812 */ /* 0x000fe400078e3cff */
[----:B------:R-:W-:-:S04]  /*aa110*/  SHF.L.U32 R23, R17, 0xe, RZ ;  /* 0x0000000e11177819 */ /* 0x000fc800000006ff */
[----:B------:R-:W-:-:S04]  /*aa120*/  LOP3.LUT R23, R23, 0x18000, RZ, 0xc0, !PT ;  /* 0x0001800017177812 */ /* 0x000fc800078ec0ff */
[----:B------:R-:W-:-:S04]  /*aa130*/  LEA R23, R21, R23, 0x4 ;  /* 0x0000001715177211 */ /* 0x000fc800078e20ff */
[----:B------:R-:W-:Y:S02]  /*aa140*/  LOP3.LUT R23, R23, 0x60, RZ, 0x3c, !PT ;  /* 0x0000006017177812 */ /* 0x000fe400078e3cff */
[----:B------:R-:W-:Y:S01]  /*aa150*/  PRMT R0, R6, 0x7632, R0 ;  /* 0x0000763206007816 */ /* 0x000fe20000000000 */
[----:B---3--:R-:W-:Y:S04]  /*aa160*/  STG.E.U16 [R26.64], R6 ;  /* 0x000000061a007986 */ /* 0x008fe8000c101504 */
[----:B----4-:R0:W-:Y:S01]  /*aa170*/  STG.E.U16 [R28.64], R0 ;  /* 0x000000001c007986 */ /* 0x0101e2000c101504 */
[----:B------:R-:W-:Y:S01]  /*aa180*/  STG.E.U16 [R18.64], R22 ;  /* 0x0000001612007986 */ /* 0x000fe2000c101504 */
[----:B0-----:R-:W-:-:S05]  /*aa190*/  PRMT R0, R22, 0x7632, R0 ;  /* 0x0000763216007816 */ /* 0x001fca0000000000 */
[----:B------:R-:W-:Y:S04]  /*aa1a0*/  STG.E.U16 [R8.64], R0 ;  /* 0x0000000008007986 */ /* 0x000fe8000c101504 */
[----:B--2---:R-:W-:Y:S02]  /*aa1b0*/  STL.64 [R1+0x1d30], R14 ;  /* 0x001d300e01007387 */ /* 0x004fe40000100a00 */
[----:B------:R-:W0:Y:S04]  /*aa1c0*/  LDS.128 R12, [R11] ;  /* 0x000000000b0c7984 */ /* 0x000e280000000c00 */
[----:B------:R-:W2:Y:S01]  /*aa1d0*/  LDL.LU R25, [R1+0x1fc] ;  /* 0x0001fc0001197983 */ /* 0x000ea20000300800 */
[----:B0-----:R-:W-:Y:S01]  /*aa1e0*/  STL [R1+0x94], R13 ;  /* 0x0000940d01007387 */ /* 0x001fe20000100800 */
[----:B------:R-:W-:Y:S01]  /*aa1f0*/  STL.64 [R1+0x98], R14 ;  /* 0x0000980e01007387 */ /* 0x000fe20000100a00 */
[----:B------:R-:W-:Y:S01]  /*aa200*/  MOV R10, R12 ;  /* 0x0000000c000a7202 */ /* 0x000fe20000000f00 */
[----:B------:R-:W3:Y:S01]  /*aa210*/  LDL.LU.64 R26, [R1+0x9f0] ;  /* 0x0009f000011a7983 */ /* 0x000ee20000300a00 */
[----:B------:R-:W0:Y:S04]  /*aa220*/  LDS.128 R12, [R23] ;  /* 0x00000000170c7984 */ /* 0x000e280000000c00 */
[----:B------:R-:W4:Y:S01]  /*aa230*/  LDL.LU.64 R28, [R1+0xa08] ;  /* 0x000a0800011c7983 */ /* 0x000f220000300a00 */
[----:B------:R-:W4:Y:S02]  /*aa240*/  LDL.LU R6, [R1+0x20c] ;  /* 0x00020c0001067983 */ /* 0x000f240000300800 */
[----:B------:R-:W2:Y:S01]  /*aa250*/  LDL.LU.64 R8, [R1+0xa00] ;  /* 0x000a000001087983 */ /* 0x000ea20000300a00 */
[----:B0-----:R-:W-:Y:S01]  /*aa260*/  STL [R1+0x14], R13 ;  /* 0x0000140d01007387 */ /* 0x001fe20000100800 */
[----:B------:R0:W-:Y:S03]  /*aa270*/  STL.64 [R1+0x18], R14 ;  /* 0x0000180e01007387 */ /* 0x0001e60000100a00 */
[----:B0-----:R-:W2:Y:S01]  /*aa280*/  LDL.LU.64 R14, [R1+0x1d30] ;  /* 0x001d3000010e7983 */ /* 0x001ea20000300a00 */
[----:B------:R-:W-:Y:S01]  /*aa290*/  PRMT R0, R24, 0x7632, R0 ;  /* 0x0000763218007816 */ /* 0x000fe20000000000 */
[----:B------:R-:W-:-:S02]  /*aa2a0*/  IMAD.MOV.U32 R19, RZ, RZ, R12 ;  /* 0x000000ffff137224 */ /* 0x000fc400078e000c */
[----:B--2---:R-:W-:Y:S02]  /*aa2b0*/  STG.E.U16 [R14.64], R24 ;  /* 0x000000180e007986 */ /* 0x004fe4000c101504 */
[----:B------:R0:W-:Y:S02]  /*aa2c0*/  STG.E.U16 [R4.64], R0 ;  /* 0x0000000004007986 */ /* 0x0001e4000c101504 */
[----:B------:R-:W1:Y:S01]  /*aa2d0*/  LDS.128 R12, [R3+0x1000] ;  /* 0x00100000030c7984 */ /* 0x000e620000000c00 */
[----:B0-----:R-:W2:Y:S03]  /*aa2e0*/  LDL.LU.64 R4, [R1+0xa20] ;  /* 0x000a200001047983 */ /* 0x001ea60000300a00 */
[----:B------:R-:W-:Y:S01]  /*aa2f0*/  STL [R1+0x1d10], R7 ;  /* 0x001d100701007387 */ /* 0x000fe20000100800 */
[----:B-1----:R-:W-:Y:S01]  /*aa300*/  MOV R2, R12 ;  /* 0x0000000c00027202 */ /* 0x002fe20000000f00 */
[----:B--2---:R0:W-:Y:S04]  /*aa310*/  STL.64 [R1+0x1d08], R4 ;  /* 0x001d080401007387 */ /* 0x0041e80000100a00 */
[----:B0-----:R-:W2:Y:S01]  /*aa320*/  LDL.LU.64 R4, [R1+0x9f8] ;  /* 0x0009f80001047983 */ /* 0x001ea20000300a00 */
[----:B------:R-:W-:Y:S02]  /*aa330*/  STL [R1+0x184], R13 ;  /* 0x0001840d01007387 */ /* 0x000fe40000100800 */
[----:B------:R0:W-:Y:S02]  /*aa340*/  STL.64 [R1+0x188], R14 ;  /* 0x0001880e01007387 */ /* 0x0001e40000100a00 */
[----:B0-----:R-:W2:Y:S01]  /*aa350*/  LDL.LU.64 R14, [R1+0x1d28] ;  /* 0x001d2800010e7983 */ /* 0x001ea20000300a00 */
[----:B------:R-:W2:Y:S01]  /*aa360*/  LDL.LU.64 R12, [R1+0x1d20] ;  /* 0x001d2000010c7983 */ /* 0x000ea20000300a00 */
[----:B------:R-:W-:-:S02]  /*aa370*/  PRMT R0, R16, 0x7632, R0 ;  /* 0x0000763210007816 */ /* 0x000fc40000000000 */
[----:B--2---:R-:W-:Y:S03]  /*aa380*/  STG.E.U16 [R12.64], R16 ;  /* 0x000000100c007986 */ /* 0x004fe6000c101504 */
[----:B------:R-:W-:Y:S02]  /*aa390*/  STG.E.U16 [R14.64], R0 ;  /* 0x000000000e007986 */ /* 0x000fe4000c101504 */
[----:B------:R-:W0:Y:S02]  /*aa3a0*/  LDS.128 R12, [R20+0x1000] ;  /* 0x00100000140c7984 */ /* 0x000e240000000c00 */
[----:B0-----:R-:W-:Y:S01]  /*aa3b0*/  MOV R18, R12 ;  /* 0x0000000c00127202 */ /* 0x001fe20000000f00 */
[----:B------:R-:W-:Y:S01]  /*aa3c0*/  STL [R1+0x104], R13 ;  /* 0x0001040d01007387 */ /* 0x000fe20000100800 */
[----:B------:R0:W-:Y:S03]  /*aa3d0*/  STL.64 [R1+0x108], R14 ;  /* 0x0001080e01007387 */ /* 0x0001e60000100a00 */
[----:B0-----:R-:W2:Y:S01]  /*aa3e0*/  LDL.LU R14, [R1+0x1d18] ;  /* 0x001d1800010e7983 */ /* 0x001ea20000300800 */
[----:B------:R-:W2:Y:S02]  /*aa3f0*/  LDL.LU R12, [R1+0x1d14] ;  /* 0x001d1400010c7983 */ /* 0x000ea40000300800 */
[----:B------:R0:W-:Y:S02]  /*aa400*/  STL.64 [R1+0x1cf8], R18 ;  /* 0x001cf81201007387 */ /* 0x0001e40000100a00 */
[----:B0-----:R-:W2:Y:S01]  /*aa410*/  LDL.LU.64 R18, [R1+0xa28] ;  /* 0x000a280001127983 */ /* 0x001ea20000300a00 */
[----:B------:R0:W-:Y:S03]  /*aa420*/  STL [R1+0x1cf0], R17 ;  /* 0x001cf01101007387 */ /* 0x0001e60000100800 */
[----:B0-----:R-:W3:Y:S01]  /*aa430*/  LDL.LU.64 R16, [R1+0xa10] ;  /* 0x000a100001107983 */ /* 0x001ee20000300a00 */
[----:B------:R-:W-:-:S03]  /*aa440*/  PRMT R0, R25, 0x7632, R0 ;  /* 0x0000763219007816 */ /* 0x000fc60000000000 */
[----:B--2---:R0:W-:Y:S04]  /*aa450*/  STL.64 [R1+0x1d00], R18 ;  /* 0x001d001201007387 */ /* 0x0041e80000100a00 */
[----:B0-----:R-:W2:Y:S04]  /*aa460*/  LDL.LU.64 R18, [R1+0xa18] ;  /* 0x000a180001127983 */ /* 0x001ea80000300a00 */
[----:B------:R-:W-:Y:S01]  /*aa470*/  STG.E.U16 [R4.64], R25 ;  /* 0x0000001904007986 */ /* 0x000fe2000c101504 */
[----:B---3--:R0:W-:Y:S02]  /*aa480*/  STG.E.U16 [R26.64], R0 ;  /* 0x000000001a007986 */ /* 0x0081e4000c101504 */
[----:B------:R-:W1:Y:S04]  /*aa490*/  LDS.128 R24, [R11+0x1000] ;  /* 0x001000000b187984 */ /* 0x000e680000000c00 */
[----:B----4-:R-:W-:Y:S01]  /*aa4a0*/  STG.E.U16 [R28.64], R6 ;  /* 0x000000061c007986 */ /* 0x010fe2000c101504 */
[----:B0-----:R-:W-:-:S02]  /*aa4b0*/  PRMT R0, R6, 0x7632, R0 ;  /* 0x0000763206007816 */ /* 0x001fc40000000000 */
[----:B------:R-:W0:Y:S04]  /*aa4c0*/  LDS.128 R4, [R23+0x1000] ;  /* 0x0010000017047984 */ /* 0x000e280000000c00 */
[----:B------:R3:W-:Y:S02]  /*aa4d0*/  STG.E.U16 [R8.64], R0 ;  /* 0x0000000008007986 */ /* 0x0007e4000c101504 */
[----:B---3--:R-:W-:Y:S02]  /*aa4e0*/  PRMT R0, R12, 0x7632, R0 ;  /* 0x000076320c007816 */ /* 0x008fe40000000000 */
[----:B-1----:R1:W-:Y:S01]  /*aa4f0*/  STL [R1+0x84], R25 ;  /* 0x0000841901007387 */ /* 0x0023e20000100800 */
[----:B------:R3:W-:Y:S01]  /*aa500*/  STL.64 [R1+0x88], R26 ;  /* 0x0000881a01007387 */ /* 0x0007e20000100a00 */
[----:B------:R-:W-:-:S02]  /*aa510*/  MOV R13, R24 ;  /* 0x00000018000d7202 */ /* 0x000fc40000000f00 */
[----:B-1----:R-:W4:Y:S01]  /*aa520*/  LDL.LU.64 R24, [R1+0xa38] ;  /* 0x000a380001187983 */ /* 0x002f220000300a00 */
[----:B---3--:R-:W3:Y:S02]  /*aa530*/  LDL.LU.64 R26, [R1+0xa30] ;  /* 0x000a3000011a7983 */ /* 0x008ee40000300a00 */
[----:B------:R-:W3:Y:S02]  /*aa540*/  LDL.LU.64 R28, [R1+0xa48] ;  /* 0x000a4800011c7983 */ /* 0x000ee40000300a00 */
[----:B------:R-:W3:Y:S01]  /*aa550*/  LDL.LU.64 R8, [R1+0xa40] ;  /* 0x000a400001087983 */ /* 0x000ee20000300a00 */
[----:B0-----:R-:W-:Y:S01]  /*aa560*/  STL [R1+0x4], R5 ;  /* 0x0000040501007387 */ /* 0x001fe20000100800 */
[----:B------:R0:W-:Y:S02]  /*aa570*/  STL.64 [R1+0x8], R6 ;  /* 0x0000080601007387 */ /* 0x0001e40000100a00 */
[----:B0-----:R-:W-:Y:S01]  /*aa580*/  IMAD.MOV.U32 R6, RZ, RZ, R4 ;  /* 0x000000ffff067224 */ /* 0x001fe200078e0004 */
[----:B------:R-:W3:Y:S01]  /*aa590*/  LDL.LU R7, [R1+0x1d10] ;  /* 0x001d100001077983 */ /* 0x000ee20000300800 */
[----:B------:R-:W3:Y:S03]  /*aa5a0*/  LDL.LU.64 R4, [R1+0x1d08] ;  /* 0x001d080001047983 */ /* 0x000ee60000300a00 */
[----:B--2---:R-:W-:Y:S01]  /*aa5b0*/  STG.E.U16 [R18.64], R12 ;  /* 0x0000000c12007986 */ /* 0x004fe2000c101504 */
[----:B------:R-:W-:Y:S02]  /*aa5c0*/  STG.E.U16 [R16.64], R0 ;  /* 0x0000000010007986 */ /* 0x000fe4000c101504 */
[----:B------:R-:W0:Y:S02]  /*aa5d0*/  LDS.128 R16, [R3+0x2000] ;  /* 0x0020000003107984 */ /* 0x000e240000000c00 */
[----:B0-----:R-:W-:Y:S02]  /*aa5e0*/  STL [R1+0x174], R17 ;  /* 0x0001741101007387 */ /* 0x001fe40000100800 */
[----:B------:R0:W-:Y:S02]  /*aa5f0*/  STL.64 [R1+0x178], R18 ;  /* 0x0001781201007387 */ /* 0x0001e40000100a00 */
[----:B0-----:R-:W2:Y:S01]  /*aa600*/  LDL.LU.64 R18, [R1+0x1d00] ;  /* 0x001d000001127983 */ /* 0x001ea20000300a00 */
[----:B------:R-:W-:-:S02]  /*aa610*/  MOV R12, R16 ;  /* 0x00000010000c7202 */ /* 0x000fc40000000f00 */
[----:B------:R-:W-:Y:S01]  /*aa620*/  PRMT R0, R14, 0x7632, R0 ;  /* 0x000076320e007816 */ /* 0x000fe20000000000 */
[----:B--2---:R-:W-:Y:S02]  /*aa630*/  STG.E.U16 [R18.64], R14 ;  /* 0x0000000e12007986 */ /* 0x004fe4000c101504 */
[----:B------:R-:W0:Y:S02]  /*aa640*/  LDS.128 R16, [R20+0x2000] ;  /* 0x0020000014107984 */ /* 0x000e240000000c00 */
[----:B0-----:R-:W-:Y:S02]  /*aa650*/  STL [R1+0xf4], R17 ;  /* 0x0000f41101007387 */ /* 0x001fe40000100800 */
[----:B------:R0:W-:Y:S02]  /*aa660*/  STL.64 [R1+0xf8], R18 ;  /* 0x0000f81201007387 */ /* 0x0001e40000100a00 */
[----:B0-----:R-:W2:Y:S01]  /*aa670*/  LDL.LU.64 R18, [R1+0x1cf8] ;  /* 0x001cf80001127983 */ /* 0x001ea20000300a00 */
[----:B------:R-:W2:Y:S02]  /*aa680*/  LDL.LU R17, [R1+0x1cf0] ;  /* 0x001cf00001117983 */ /* 0x000ea40000300800 */
[----:B------:R-:W2:Y:S02]  /*aa690*/  LDL.LU.64 R14, [R1+0xa88] ;  /* 0x000a8800010e7983 */ /* 0x000ea40000300a00 */
[----:B--2---:R0:W-:Y:S04]  /*aa6a0*/  STL.64 [R1+0x1cc8], R14 ;  /* 0x001cc80e01007387 */ /* 0x0041e80000100a00 */
[----:B0-----:R-:W2:Y:S01]  /*aa6b0*/  LDL.LU.64 R14, [R1+0xa70] ;  /* 0x000a7000010e7983 */ /* 0x001ea20000300a00 */
[----:B------:R-:W-:Y:S02]  /*aa6c0*/  STL [R1+0x1cc0], R12 ;  /* 0x001cc00c01007387 */ /* 0x000fe40000100800 */
[----:B---3--:R0:W-:Y:S02]  /*aa6d0*/  STG.E.U16 [R4.64], R0 ;  /* 0x0000000004007986 */ /* 0x0081e4000c101504 */
[----:B----4-:R-:W-:Y:S01]  /*aa6e0*/  STG.E.U16 [R24.64], R10 ;  /* 0x0000000a18007986 */ /* 0x010fe2000c101504 */
[----:B0-----:R-:W-:-:S05]  /*aa6f0*/  PRMT R0, R10, 0x7632, R0 ;  /* 0x000076320a007816 */ /* 0x001fca0000000000 */
[----:B------:R-:W-:Y:S02]  /*aa700*/  STG.E.U16 [R26.64], R0 ;  /* 0x000000001a007986 */ /* 0x000fe4000c101504 */
[----:B------:R-:W0:Y:S02]  /*aa710*/  LDS.128 R24, [R11+0x2000] ;  /* 0x002000000b187984 */ /* 0x000e240000000c00 */
[----:B--2---:R1:W-:Y:S04]  /*aa720*/  STL.64 [R1+0x1ce8], R14 ;  /* 0x001ce80e01007387 */ /* 0x0043e80000100a00 */
[----:B-1----:R-:W2:Y:S01]  /*aa730*/  LDL.LU.64 R14, [R1+0xa50] ;  /* 0x000a5000010e7983 */ /* 0x002ea20000300a00 */
[----:B------:R1:W-:Y:S03]  /*aa740*/  STL [R1+0x1ce0], R13 ;  /* 0x001ce00d01007387 */ /* 0x0003e60000100800 */
[----:B-1----:R-:W3:Y:S01]  /*aa750*/  LDL.LU.64 R12, [R1+0xa58] ;  /* 0x000a5800010c7983 */ /* 0x002ee20000300a00 */
[----:B------:R-:W4:Y:S01]  /*aa760*/  LDL.LU.64 R4, [R1+0xa80] ;  /* 0x000a800001047983 */ /* 0x000f220000300a00 */
[----:B------:R-:W-:Y:S01]  /*aa770*/  PRMT R0, R19, 0x7632, R0 ;  /* 0x0000763213007816 */ /* 0x000fe20000000000 */
[----:B------:R1:W-:Y:S01]  /*aa780*/  STL.64 [R1+0x1cd8], R6 ;  /* 0x001cd80601007387 */ /* 0x0003e20000100a00 */
[----:B------:R-:W-:Y:S03]  /*aa790*/  STG.E.U16 [R28.64], R19 ;  /* 0x000000131c007986 */ /* 0x000fe6000c101504 */
[----:B------:R1:W-:Y:S01]  /*aa7a0*/  STG.E.U16 [R8.64], R0 ;  /* 0x0000000008007986 */ /* 0x0003e2000c101504 */
[----:B0-----:R-:W-:Y:S01]  /*aa7b0*/  MOV R10, R24 ;  /* 0x00000018000a7202 */ /* 0x001fe20000000f00 */
[----:B-1----:R-:W2:Y:S01]  /*aa7c0*/  LDL.LU.64 R6, [R1+0xa60] ;  /* 0x000a600001067983 */ /* 0x002ea20000300a00 */
[----:B------:R-:W-:-:S03]  /*aa7d0*/  PRMT R0, R2, 0x7632, R0 ;  /* 0x0000763202007816 */ /* 0x000fc60000000000 */
[----:B----4-:R0:W-:Y:S04]  /*aa7e0*/  STL.64 [R1+0x1cd0], R4 ;  /* 0x001cd00401007387 */ /* 0x0101e80000100a00 */
[----:B---3--:R-:W-:Y:S01]  /*aa7f0*/  STG.E.U16 [R12.64], R2 ;  /* 0x000000020c007986 */ /* 0x008fe2000c101504 */
[----:B--2---:R-:W-:Y:S03]  /*aa800*/  STG.E.U16 [R14.64], R0 ;  /* 0x000000000e007986 */ /* 0x004fe6000c101504 */
[----:B------:R-:W-:Y:S04]  /*aa810*/  LDS.128 R12, [R3+0x3000] ;  /* 0x00300000030c7984 */ /* 0x000fe80000000c00 */
[----:B0-----:R-:W2:Y:S01]  /*aa820*/  LDL.LU.64 R4, [R1+0xa68] ;  /* 0x000a680001047983 */ /* 0x001ea20000300a00 */
[----:B------:R-:W-:Y:S02]  /*aa830*/  STL [R1+0x74], R25 ;  /* 0x0000741901007387 */ /* 0x000fe40000100800 */
[----:B------:R-:W-:Y:S02]  /*aa840*/  STL.64 [R1+0x78], R26 ;  /* 0x0000781a01007387 */ /* 0x000fe40000100a00 */
[----:B------:R-:W0:Y:S04]  /*aa850*/  LDS.128 R24, [R23+0x2000] ;  /* 0x0020000017187984 */ /* 0x000e280000000c00 */
[----:B------:R-:W3:Y:S01]  /*aa860*/  LDL.LU.64 R28, [R1+0xa98] ;  /* 0x000a9800011c7983 */ /* 0x000ee20000300a00 */
[----:B------:R-:W4:Y:S03]  /*aa870*/  LDL.LU.64 R8, [R1+0xa90] ;  /* 0x000a900001087983 */ /* 0x000f260000300a00 */
[----:B0-----:R-:W-:Y:S01]  /*aa880*/  STL [R1+0x1b90], R25 ;  /* 0x001b901901007387 */ /* 0x001fe20000100800 */
[----:B------:R0:W-:Y:S03]  /*aa890*/  STL.64 [R1+0x1a40], R26 ;  /* 0x001a401a01007387 */ /* 0x0001e60000100a00 */
[----:B0-----:R-:W3:Y:S01]  /*aa8a0*/  LDL.LU.64 R26, [R1+0xa78] ;  /* 0x000a7800011a7983 */ /* 0x001ee20000300a00 */
[----:B------:R-:W-:Y:S02]  /*aa8b0*/  STL [R1+0x164], R13 ;  /* 0x0001640d01007387 */ /* 0x000fe40000100800 */
[----:B------:R0:W-:Y:S02]  /*aa8c0*/  STL.64 [R1+0x168], R14 ;  /* 0x0001680e01007387 */ /* 0x0001e40000100a00 */
[----:B0-----:R-:W3:Y:S01]  /*aa8d0*/  LDL.LU.64 R14, [R1+0x1ce8] ;  /* 0x001ce800010e7983 */ /* 0x001ee20000300a00 */
[----:B------:R-:W3:Y:S01]  /*aa8e0*/  LDL.LU R13, [R1+0x1ce0] ;  /* 0x001ce000010d7983 */ /* 0x000ee20000300800 */
[----:B------:R-:W-:-:S02]  /*aa8f0*/  PRMT R0, R18, 0x7632, R0 ;  /* 0x0000763212007816 */ /* 0x000fc40000000000 */
[----:B------:R-:W-:Y:S01]  /*aa900*/  MOV R2, R12 ;  /* 0x0000000c00027202 */ /* 0x000fe20000000f00 */
[----:B--2---:R0:W-:Y:S02]  /*aa910*/  STG.E.U16 [R4.64], R18 ;  /* 0x0000001204007986 */ /* 0x0041e4000c101504 */
[----:B------:R3:W-:Y:S02]  /*aa920*/  STG.E.U16 [R6.64], R0 ;  /* 0x0000000006007986 */ /* 0x0007e4000c101504 */
[----:B------:R-:W1:Y:S01]  /*aa930*/  LDS.128 R4, [R20+0x3000] ;  /* 0x0030000014047984 */ /* 0x000e620000000c00 */
[----:B0-----:R-:W2:Y:S01]  /*aa940*/  LDL.LU.64 R18, [R1+0xaa0] ;  /* 0x000aa00001127983 */ /* 0x001ea20000300a00 */
[----:B---3--:R-:W-:-:S03]  /*aa950*/  PRMT R0, R13, 0x7632, R0 ;  /* 0x000076320d007816 */ /* 0x008fc60000000000 */
[----:B------:R-:W-:Y:S04]  /*aa960*/  STG.E.U16 [R26.64], R13 ;  /* 0x0000000d1a007986 */ /* 0x000fe8000c101504 */
[----:B------:R-:W-:Y:S02]  /*aa970*/  STG.E.U16 [R14.64], R0 ;  /* 0x000000000e007986 */ /* 0x000fe4000c101504 */
[----:B------:R-:W0:Y:S02]  /*aa980*/  LDS.128 R12, [R11+0x3000] ;  /* 0x003000000b0c7984 */ /* 0x000e240000000c00 */
[----:B-1----:R-:W-:Y:S02]  /*aa990*/  STL [R1+0xe4], R5 ;  /* 0x0000e40501007387 */ /* 0x002fe40000100800 */
[----:B------:R1:W-:Y:S02]  /*aa9a0*/  STL.64 [R1+0xe8], R6 ;  /* 0x0000e80601007387 */ /* 0x0003e40000100a00 */
[----:B------:R-:W-:Y:S01]  /*aa9b0*/  IMAD.MOV.U32 R25, RZ, RZ, R4 ;  /* 0x000000ffff197224 */ /* 0x000fe200078e0004 */
[----:B-1----:R-:W3:Y:S01]  /*aa9c0*/  LDL.LU.64 R6, [R1+0x1cd8] ;  /* 0x001cd80001067983 */ /* 0x002ee20000300a00 */
[----:B------:R-:W2:Y:S03]  /*aa9d0*/  LDL.LU.64 R4, [R1+0x1cd0] ;  /* 0x001cd00001047983 */ /* 0x000ea60000300a00 */
[----:B0-----:R0:W-:Y:S01]  /*aa9e0*/  STL [R1+0x64], R13 ;  /* 0x0000640d01007387 */ /* 0x0011e20000100800 */
[----:B------:R1:W-:Y:S01]  /*aa9f0*/  STL.64 [R1+0x68], R14 ;  /* 0x0000680e01007387 */ /* 0x0003e20000100a00 */
[----:B0-----:R-:W-:-:S02]  /*aaa00*/  MOV R13, R12 ;  /* 0x0000000c000d7202 */ /* 0x001fc40000000f00 */
[----:B-1----:R-:W2:Y:S01]  /*aaa10*/  LDL.LU.64 R14, [R1+0x1cc8] ;  /* 0x001cc800010e7983 */ /* 0x002ea20000300a00 */
[----:B------:R-:W2:Y:S02]  /*aaa20*/  LDL.LU R12, [R1+0x1cc0] ;  /* 0x001cc000010c7983 */ /* 0x000ea40000300800 */
[----:B------:R-:W2:Y:S02]  /*aaa30*/  LDL.LU.64 R26, [R1+0xab0] ;  /* 0x000ab000011a7983 */ /* 0x000ea40000300a00 */
[----:B--2---:R0:W-:Y:S04]  /*aaa40*/  STL.64 [R1+0x1cb0], R26 ;  /* 0x001cb01a01007387 */ /* 0x0041e80000100a00 */
[----:B0-----:R-:W2:Y:S01]  /*aaa50*/  LDL.LU.64 R26, [R1+0xaa8] ;  /* 0x000aa800011a7983 */ /* 0x001ea20000300a00 */
[----:B---3--:R-:W-:-:S03]  /*aaa60*/  PRMT R0, R6, 0x7632, R0 ;  /* 0x0000763206007816 */ /* 0x008fc60000000000 */
[----:B------:R-:W-:Y:S01]  /*aaa70*/  STG.E.U16 [R14.64], R6 ;  /* 0x000000060e007986 */ /* 0x000fe2000c101504 */
[----:B------:R-:W-:-:S03]  /*aaa80*/  MOV R22, R7 ;  /* 0x0000000700167202 */ /* 0x000fc60000000f00 */
[----:B------:R0:W-:Y:S02]  /*aaa90*/  STG.E.U16 [R4.64], R0 ;  /* 0x0000000004007986 */ /* 0x0001e4000c101504 */
[----:B------:R-:W1:Y:S04]  /*aaaa0*/  LDS.128 R4, [R23+0x3000] ;  /* 0x0030000017047984 */ /* 0x000e680000000c00 */
[----:B------:R-:W-:Y:S02]  /*aaab0*/  STL.64 [R1+0x1ca8], R24 ;  /* 0x001ca81801007387 */ /* 0x000fe40000100a00 */
[----:B------:R-:W-:Y:S01]  /*aaac0*/  STG.E.U16 [R28.64], R12 ;  /* 0x0000000c1c007986 */ /* 0x000fe2000c101504 */
[----:B0-----:R-:W-:-:S05]  /*aaad0*/  PRMT R0, R12, 0x7632, R0 ;  /* 0x000076320c007816 */ /* 0x001fca0000000000 */
[----:B----4-:R-:W-:Y:S04]  /*aaae0*/  STG.E.U16 [R8.64], R0 ;  /* 0x0000000008007986 */ /* 0x010fe8000c101504 */
[----:B--2---:R-:W-:Y:S01]  /*aaaf0*/  STL.64 [R1+0x1cb8], R26 ;  /* 0x001cb81a01007387 */ /* 0x004fe20000100a00 */
[----:B-1----:R0:W-:Y:S02]  /*aab00*/  STL.64 [R1+0x1a38], R6 ;  /* 0x001a380601007387 */ /* 0x0021e40000100a00 */
[----:B------:R-:W1:Y:S01]  /*aab10*/  LDS.128 R24, [R3+0x4000] ;  /* 0x0040000003187984 */ /* 0x000e620000000c00 */
[----:B0-----:R-:W2:Y:S03]  /*aab20*/  LDL.LU.64 R6, [R1+0xab8] ;  /* 0x000ab80001067983 */ /* 0x001ea60000300a00 */
[----:B------:R-:W3:Y:S02]  /*aab30*/  LDL.LU.64 R8, [R1+0xac8] ;  /* 0x000ac80001087983 */ /* 0x000ee40000300a00 */
[----:B-1----:R-:W-:Y:S01]  /*aab40*/  IMAD.MOV.U32 R29, RZ, RZ, R27 ;  /* 0x000000ffff1d7224 */ /* 0x002fe200078e001b */
[----:B---3--:R0:W-:Y:S04]  /*aab50*/  STL.64 [R1+0x1ca0], R8 ;  /* 0x001ca00801007387 */ /* 0x0081e80000100a00 */
[----:B0-----:R-:W3:Y:S01]  /*aab60*/  LDL.LU.64 R8, [R1+0xac0] ;  /* 0x000ac00001087983 */ /* 0x001ee20000300a00 */
[----:B------:R-:W4:Y:S02]  /*aab70*/  LDL.LU.64 R14, [R1+0xad8] ;  /* 0x000ad800010e7983 */ /* 0x000f240000300a00 */
[----:B------:R-:W-:Y:S02]  /*aab80*/  STL [R1+0x154], R25 ;  /* 0x0001541901007387 */ /* 0x000fe40000100800 */
[----:B------:R0:W-:Y:S02]  /*aab90*/  STL [R1+0x158], R26 ;  /* 0x0001581a01007387 */ /* 0x0001e40000100800 */
[----:B0-----:R-:W2:Y:S01]  /*aaba0*/  LDL.LU.64 R26, [R1+0x1cb8] ;  /* 0x001cb800011a7983 */ /* 0x001ea20000300a00 */
[----:B------:R-:W-:-:S02]  /*aabb0*/  MOV R12, R24 ;  /* 0x00000018000c7202 */ /* 0x000fc40000000f00 */
[----:B------:R-:W-:Y:S01]  /*aabc0*/  PRMT R0, R16, 0x7632, R0 ;  /* 0x0000763210007816 */ /* 0x000fe20000000000 */
[----:B--2---:R-:W-:Y:S02]  /*aabd0*/  STG.E.U16 [R26.64], R16 ;  /* 0x000000101a007986 */ /* 0x004fe4000c101504 */
[----:B------:R-:W0:Y:S04]  /*aabe0*/  LDS.128 R24, [R20+0x4000] ;  /* 0x0040000014187984 */ /* 0x000e280000000c00 */
[----:B------:R0:W-:Y:S02]  /*aabf0*/  STG.E.U16 [R18.64], R0 ;  /* 0x0000000012007986 */ /* 0x0001e4000c101504 */
[----:B0-----:R-:W-:Y:S01]  /*aac00*/  MOV R18, R24 ;  /* 0x0000001800127202 */ /* 0x001fe20000000f00 */
[----:B------:R-:W-:Y:S01]  /*aac10*/  STL [R1+0xd4], R25 ;  /* 0x0000d41901007387 */ /* 0x000fe20000100800 */
[----:B------:R0:W-:Y:S01]  /*aac20*/  STL [R1+0xd8], R26 ;  /* 0x0000d81a01007387 */ /* 0x0001e20000100800 */
[----:B------:R-:W-:-:S02]  /*aac30*/  MOV R28, R27 ;  /* 0x0000001b001c7202 */ /* 0x000fc40000000f00 */
[----:B0-----:R-:W2:Y:S01]  /*aac40*/  LDL.LU.64 R26, [R1+0x1cb0] ;  /* 0x001cb000011a7983 */ /* 0x001ea20000300a00 */
[----:B------:R-:W2:Y:S02]  /*aac50*/  LDL.LU.64 R24, [R1+0x1ca8] ;  /* 0x001ca80001187983 */ /* 0x000ea40000300a00 */
[----:B------:R0:W-:Y:S02]  /*aac60*/  STL [R1+0x1c84], R18 ;  /* 0x001c841201007387 */ /* 0x0001e40000100800 */
[----:B0-----:R-:W4:Y:S01]  /*aac70*/  LDL.LU.64 R18, [R1+0xae8] ;  /* 0x000ae80001127983 */ /* 0x001f220000300a00 */
[----:B------:R0:W-:Y:S03]  /*aac80*/  STL [R1+0x1c80], R17 ;  /* 0x001c801101007387 */ /* 0x0001e60000100800 */
[----:B0-----:R-:W4:Y:S01]  /*aac90*/  LDL.LU.64 R16, [R1+0xaf0] ;  /* 0x000af00001107983 */ /* 0x001f220000300a00 */
[----:B------:R-:W-:-:S03]  /*aaca0*/  PRMT R0, R10, 0x7632, R0 ;  /* 0x000076320a007816 */ /* 0x000fc60000000000 */
[----:B---3--:R-:W-:Y:S02]  /*aacb0*/  STG.E.U16 [R8.64], R10 ;  /* 0x0000000a08007986 */ /* 0x008fe4000c101504 */
[----:B------:R-:W0:Y:S02]  /*aacc0*/  LDS.128 R8, [R11+0x4000] ;  /* 0x004000000b087984 */ /* 0x000e240000000c00 */
[----:B------:R0:W-:Y:S02]  /*aacd0*/  STG.E.U16 [R6.64], R0 ;  /* 0x0000000006007986 */ /* 0x0001e4000c101504 */
[----:B0-----:R-:W-:Y:S02]  /*aace0*/  MOV R7, R8 ;  /* 0x0000000800077202 */ /* 0x001fe40000000f00 */
[----:B--2---:R-:W-:Y:S04]  /*aacf0*/  STG.E.U16 [R26.64], R24 ;  /* 0x000000181a007986 */ /* 0x004fe8000c101504 */
[----:B----4-:R0:W-:Y:S04]  /*aad00*/  STL.64 [R1+0x1c90], R18 ;  /* 0x001c901201007387 */ /* 0x0101e80000100a00 */
[----:B0-----:R-:W2:Y:S01]  /*aad10*/  LDL.LU.64 R18, [R1+0xad0] ;  /* 0x000ad00001127983 */ /* 0x001ea20000300a00 */
[----:B------:R0:W-:Y:S03]  /*aad20*/  STL.64 [R1+0x1c88], R16 ;  /* 0x001c881001007387 */ /* 0x0001e60000100a00 */
[----:B0-----:R-:W3:Y:S01]  /*aad30*/  LDL.LU.64 R16, [R1+0xae0] ;  /* 0x000ae00001107983 */ /* 0x001ee20000300a00 */
[----:B------:R-:W-:Y:S02]  /*aad40*/  STL.64 [R1+0x18f8], R28 ;  /* 0x0018f81c01007387 */ /* 0x000fe40000100a00 */
[----:B------:R-:W4:Y:S02]  /*aad50*/  LDL.LU.64 R26, [R1+0xaf8] ;  /* 0x000af800011a7983 */ /* 0x000f240000300a00 */
[----:B------:R0:W-:Y:S01]  /*aad60*/  STL [R1+0x54], R9 ;  /* 0x0000540901007387 */ /* 0x0001e20000100800 */
[----:B------:R-:W-:Y:S04]  /*aad70*/  STL [R1+0x58], R10 ;  /* 0x0000580a01007387 */ /* 0x000fe80000100800 */
[----:B0-----:R-:W2:Y:S01]  /*aad80*/  LDL.LU.64 R8, [R1+0x1ca0] ;  /* 0x001ca00001087983 */ /* 0x001ea20000300a00 */
[----:B------:R-:W-:Y:S01]  /*aad90*/  PRMT R0, R24, 0x7632, R0 ;  /* 0x0000763218007816 */ /* 0x000fe20000000000 */
[----:B------:R-:W-:-:S05]  /*aada0*/  IMAD.MOV.U32 R24, RZ, RZ, R11 ;  /* 0x000000ffff187224 */ /* 0x000fca00078e000b */
[----:B------:R-:W-:Y:S04]  /*aadb0*/  STL [R1+0x191c], R24 ;  /* 0x00191c1801007387 */ /* 0x000fe80000100800 */
[----:B--2---:R0:W-:Y:S02]  /*aadc0*/  STG.E.U16 [R8.64], R0 ;  /* 0x0000000008007986 */ /* 0x0041e4000c101504 */
[----:B------:R-:W1:Y:S04]  /*aadd0*/  LDS.128 R8, [R23+0x4000] ;  /* 0x0040000017087984 */ /* 0x000e680000000c00 */
[----:B---3--:R2:W-:Y:S01]  /*aade0*/  STG.E.U16 [R16.64], R2 ;  /* 0x0000000210007986 */ /* 0x0085e2000c101504 */
[----:B0-----:R-:W-:-:S05]  /*aadf0*/  PRMT R0, R2, 0x7632, R0 ;  /* 0x0000763202007816 */ /* 0x001fca0000000000 */
[----:B------:R0:W-:Y:S04]  /*aae00*/  STG.E.U16 [R14.64], R0 ;  /* 0x000000000e007986 */ /* 0x0001e8000c101504 */
[----:B-1----:R-:W-:Y:S01]  /*aae10*/  STL.64 [R1+0x1a18], R10 ;  /* 0x001a180a01007387 */ /* 0x002fe20000100a00 */
[----:B--2---:R-:W2:Y:S02]  /*aae20*/  LDL.LU R2, [R1+0x1c98] ;  /* 0x001c980001027983 */ /* 0x004ea40000300800 */
[----:B0-----:R-:W3:Y:S02]  /*aae30*/  LDL.LU.64 R14, [R1+0xb08] ;  /* 0x000b0800010e7983 */ /* 0x001ee40000300a00 */
[----:B------:R-:W-:Y:S02]  /*aae40*/  STG.E.U16 [R18.64], R25 ;  /* 0x0000001912007986 */ /* 0x000fe4000c101504 */
[----:B------:R-:W0:Y:S02]  /*aae50*/  LDS.128 R16, [R3+0x5000] ;  /* 0x0050000003107984 */ /* 0x000e240000000c00 */
[----:B0-----:R-:W-:-:S02]  /*aae60*/  MOV R6, R16 ;  /* 0x0000001000067202 */ /* 0x001fc40000000f00 */
[----:B---3--:R0:W-:Y:S04]  /*aae70*/  STL.64 [R1+0x1c78], R14 ;  /* 0x001c780e01007387 */ /* 0x0081e80000100a00 */
[----:B0-----:R-:W3:Y:S01]  /*aae80*/  LDL.LU.64 R14, [R1+0xb00] ;  /* 0x000b0000010e7983 */ /* 0x001ee20000300a00 */
[----:B------:R-:W-:Y:S02]  /*aae90*/  STL [R1+0x1c74], R12 ;  /* 0x001c740c01007387 */ /* 0x000fe40000100800 */
[----:B------:R-:W2:Y:S02]  /*aaea0*/  LDL.LU.64 R10, [R1+0xb18] ;  /* 0x000b1800010a7983 */ /* 0x000ea40000300a00 */
[----:B------:R-:W-:Y:S01]  /*aaeb0*/  STL [R1+0x144], R17 ;  /* 0x0001441101007387 */ /* 0x000fe20000100800 */
[----:B------:R0:W-:Y:S04]  /*aaec0*/  STL.64 [R1+0x148], R18 ;  /* 0x0001481201007387 */ /* 0x0001e80000100a00 */
[----:B0-----:R-:W2:Y:S01]  /*aaed0*/  LDL.LU.64 R18, [R1+0x1c90] ;  /* 0x001c900001127983 */ /* 0x001ea20000300a00 */
[----:B------:R-:W2:Y:S01]  /*aaee0*/  LDL.LU.64 R16, [R1+0x1c88] ;  /* 0x001c880001107983 */ /* 0x000ea20000300a00 */
[----:B------:R-:W-:Y:S01]  /*aaef0*/  PRMT R0, R25, 0x7632, R0 ;  /* 0x0000763219007816 */ /* 0x000fe20000000000 */
[----:B------:R-:W3:Y:S04]  /*aaf00*/  LDL.LU.64 R28, [R1+0xb28] ;  /* 0x000b2800011c7983 */ /* 0x000ee80000300a00 */
[----:B--2---:R-:W-:Y:S01]  /*aaf10*/  STG.E.U16 [R16.64], R0 ;  /* 0x0000000010007986 */ /* 0x004fe2000c101504 */
[----:B------:R-:W-:Y:S02]  /*aaf20*/  STG.E.U16 [R18.64], R13 ;  /* 0x0000000d12007986 */ /* 0x000fe4000c101504 */
[----:B------:R-:W0:Y:S02]  /*aaf30*/  LDS.128 R16, [R20+0x5000] ;  /* 0x0050000014107984 */ /* 0x000e240000000c00 */
[----:B0-----:R-:W-:Y:S02]  /*aaf40*/  STL.64 [R1+0xc0], R16 ;  /* 0x0000c01001007387 */ /* 0x001fe40000100a00 */
[----:B------:R0:W-:Y:S02]  /*aaf50*/  STL.64 [R1+0xc8], R18 ;  /* 0x0000c81201007387 */ /* 0x0001e40000100a00 */
[----:B0-----:R-:W2:Y:S01]  /*aaf60*/  LDL.LU R18, [R1+0x1c84] ;  /* 0x001c840001127983 */ /* 0x001ea20000300800 */
[----:B------:R-:W2:Y:S01]  /*aaf70*/  LDL.LU R17, [R1+0x1c80] ;  /* 0x001c800001117983 */ /* 0x000ea20000300800 */
[----:B------:R-:W-:-:S05]  /*aaf80*/  PRMT R0, R13, 0x7632, R0 ;  /* 0x000076320d007816 */ /* 0x000fca0000000000 */
[----:B---3--:R0:W-:Y:S01]  /*aaf90*/  STG.E.U16 [R14.64], R0 ;  /* 0x000000000e007986 */ /* 0x0081e2000c101504 */
[----:B----4-:R-:W-:Y:S01]  /*aafa0*/  STG.E.U16 [R26.64], R4 ;  /* 0x000000041a007986 */ /* 0x010fe2000c101504 */
[----:B0-----:R-:W-:Y:S02]  /*aafb0*/  PRMT R0, R4, 0x7632, R0 ;  /* 0x0000763204007816 */ /* 0x001fe40000000000 */
[----:B--2---:R-:W-:Y:S02]  /*aafc0*/  SHF.L.U32 R24, R17, 0xe, RZ ;  /* 0x0000000e11187819 */ /* 0x004fe400000006ff */
[----:B------:R-:W2:Y:S01]  /*aafd0*/  LDL.LU.64 R16, [R1+0xb20] ;  /* 0x000b200001107983 */ /* 0x000ea20000300a00 */
[----:B------:R-:W-:Y:S02]  /*aafe0*/  STL [R1+0x1c64], R6 ;  /* 0x001c640601007387 */ /* 0x000fe40000100800 */
[----:B------:R0:W-:Y:S02]  /*aaff0*/  STL [R1+0x1c60], R5 ;  /* 0x001c600501007387 */ /* 0x0001e40000100800 */
[----:B0-----:R-:W3:Y:S01]  /*ab000*/  LDL.LU.64 R4, [R1+0xb30] ;  /* 0x000b300001047983 */ /* 0x001ee20000300a00 */
[----:B------:R-:W-:-:S04]  /*ab010*/  LOP3.LUT R24, R24, 0x18000, RZ, 0xc0, !PT ;  /* 0x0001800018187812 */ /* 0x000fc800078ec0ff */
[----:B------:R-:W-:-:S04]  /*ab020*/  LEA R24, R21, R24, 0x4 ;  /* 0x0000001815187211 */ /* 0x000fc800078e20ff */
[----:B------:R-:W-:-:S05]  /*ab030*/  LOP3.LUT R24, R24, 0x40, RZ, 0x3c, !PT ;  /* 0x0000004018187812 */ /* 0x000fca00078e3cff */
[----:B------:R-:W0:Y:S04]  /*ab040*/  LDS.128 R12, [R24+0x5000] ;  /* 0x00500000180c7984 */ /* 0x000e280000000c00 */
[----:B------:R1:W-:Y:S01]  /*ab050*/  STL [R1+0x1c70], R7 ;  /* 0x001c700701007387 */ /* 0x0003e20000100800 */
[----:B------:R-:W-:-:S03]  /*ab060*/  IMAD.MOV.U32 R21, RZ, RZ, R22 ;  /* 0x000000ffff157224 */ /* 0x000fc600078e0016 */
[----:B-1----:R-:W4:Y:S01]  /*ab070*/  LDL.LU.64 R6, [R1+0xb10] ;  /* 0x000b100001067983 */ /* 0x002f220000300a00 */
[----:B0-----:R-:W-:-:S03]  /*ab080*/  MOV R22, R12 ;  /* 0x0000000c00167202 */ /* 0x001fc60000000f00 */
[----:B---3--:R-:W-:Y:S01]  /*ab090*/  STL.64 [R1+0x1c68], R4 ;  /* 0x001c680401007387 */ /* 0x008fe20000100a00 */
[----:B------:R0:W-:Y:S03]  /*ab0a0*/  STL.64 [R1+0x48], R14 ;  /* 0x0000480e01007387 */ /* 0x0001e60000100a00 */
[----:B0-----:R-:W3:Y:S01]  /*ab0b0*/  LDL.LU.64 R14, [R1+0x1c78] ;  /* 0x001c7800010e7983 */ /* 0x001ee20000300a00 */
[----:B------:R-:W2:Y:S01]  /*ab0c0*/  LDL.LU R12, [R1+0x1c74] ;  /* 0x001c7400010c7983 */ /* 0x000ea20000300800 */
[----:B------:R-:W-:Y:S02]  /*ab0d0*/  MOV R26, R13 ;  /* 0x0000000d001a7202 */ /* 0x000fe40000000f00 */
[----:B----4-:R2:W-:Y:S02]  /*ab0e0*/  STG.E.U16 [R6.64], R0 ;  /* 0x0000000006007986 */ /* 0x0105e4000c101504 */
[----:B------:R-:W0:Y:S02]  /*ab0f0*/  LDS.128 R4, [R3+0x6000] ;  /* 0x0060000003047984 */ /* 0x000e240000000c00 */
[----:B------:R-:W-:Y:S01]  /*ab100*/  STL [R1+0x1b34], R26 ;  /* 0x001b341a01007387 */ /* 0x000fe20000100800 */
[----:B--2---:R-:W-:-:S03]  /*ab110*/  PRMT R0, R12, 0x7632, R0 ;  /* 0x000076320c007816 */ /* 0x004fc60000000000 */
[----:B---3--:R-:W-:Y:S02]  /*ab120*/  STG.E.U16 [R14.64], R12 ;  /* 0x0000000c0e007986 */ /* 0x008fe4000c101504 */
[----:B------:R-:W1:Y:S02]  /*ab130*/  LDS.128 R12, [R23+0x5000] ;  /* 0x00500000170c7984 */ /* 0x000e640000000c00 */
[----:B------:R0:W-:Y:S02]  /*ab140*/  STG.E.U16 [R10.64], R0 ;  /* 0x000000000a007986 */ /* 0x0001e4000c101504 */
[----:B0-----:R-:W-:Y:S02]  /*ab150*/  IMAD.MOV.U32 R11, RZ, RZ, R5 ;  /* 0x000000ffff0b7224 */ /* 0x001fe400078e0005 */
[----:B-1----:R-:W-:Y:S01]  /*ab160*/  STL.64 [R1+0x1c28], R12 ;  /* 0x001c280c01007387 */ /* 0x002fe20000100a00 */
[----:B------:R0:W-:Y:S02]  /*ab170*/  STL.64 [R1+0x19d0], R14 ;  /* 0x0019d00e01007387 */ /* 0x0001e40000100a00 */
[----:B------:R-:W-:Y:S01]  /*ab180*/  STL.64 [R1+0x138], R6 ;  /* 0x0001380601007387 */ /* 0x000fe20000100a00 */
[----:B------:R-:W-:Y:S01]  /*ab190*/  PRMT R0, R18, 0x7632, R0 ;  /* 0x0000763212007816 */ /* 0x000fe20000000000 */
[----:B------:R1:W-:Y:S04]  /*ab1a0*/  STG.E.U16 [R28.64], R18 ;  /* 0x000000121c007986 */ /* 0x0003e8000c101504 */
[----:B------:R-:W2:Y:S01]  /*ab1b0*/  LDL.LU.64 R26, [R1+0xb48] ;  /* 0x000b4800011a7983 */ /* 0x000ea20000300a00 */
[----:B0-----:R-:W-:-:S03]  /*ab1c0*/  MOV R15, R4 ;  /* 0x00000004000f7202 */ /* 0x001fc60000000f00 */
[----:B------:R-:W0:Y:S04]  /*ab1d0*/  LDS.128 R4, [R20+0x6000] ;  /* 0x0060000014047984 */ /* 0x000e280000000c00 */
[----:B-1----:R-:W3:Y:S04]  /*ab1e0*/  LDL.LU.64 R18, [R1+0xb40] ;  /* 0x000b400001127983 */ /* 0x002ee80000300a00 */
[----:B------:R1:W-:Y:S04]  /*ab1f0*/  STG.E.U16 [R16.64], R0 ;  /* 0x0000000010007986 */ /* 0x0003e8000c101504 */
[----:B-1----:R-:W4:Y:S04]  /*ab200*/  LDL.LU.64 R16, [R1+0xb38] ;  /* 0x000b380001107983 */ /* 0x002f280000300a00 */
[----:B0-----:R0:W-:Y:S01]  /*ab210*/  STL [R1+0xbc], R7 ;  /* 0x0000bc0701007387 */ /* 0x0011e20000100800 */
[----:B------:R-:W-:-:S02]  /*ab220*/  MOV R14, R4 ;  /* 0x00000004000e7202 */ /* 0x000fc40000000f00 */
[----:B------:R-:W-:Y:S01]  /*ab230*/  MOV R10, R5 ;  /* 0x00000005000a7202 */ /* 0x000fe20000000f00 */
[----:B0-----:R-:W2:Y:S01]  /*ab240*/  LDL.LU R7, [R1+0x1c70] ;  /* 0x001c700001077983 */ /* 0x001ea20000300800 */
[----:B------:R-:W3:Y:S01]  /*ab250*/  LDL.LU.64 R4, [R1+0x1c68] ;  /* 0x001c680001047983 */ /* 0x000ee20000300a00 */
[----:B------:R-:W-:Y:S02]  /*ab260*/  MOV R28, R6 ;  /* 0x00000006001c7202 */ /* 0x000fe40000000f00 */
[----:B------:R-:W-:Y:S03]  /*ab270*/  STL.64 [R1+0x1b08], R10 ;  /* 0x001b080a01007387 */ /* 0x000fe60000100a00 */
[----:B------:R-:W-:Y:S01]  /*ab280*/  STL [R1+0x19e0], R28 ;  /* 0x0019e01c01007387 */ /* 0x000fe20000100800 */
[----:B--2---:R-:W-:-:S03]  /*ab290*/  PRMT R2, R7, 0x7632, R2 ;  /* 0x0000763207027816 */ /* 0x004fc60000000002 */
[----:B---3--:R-:W-:Y:S02]  /*ab2a0*/  STG.E.U16 [R4.64], R7 ;  /* 0x0000000704007986 */ /* 0x008fe4000c101504 */
[----:B------:R-:W0:Y:S02]  /*ab2b0*/  LDS.128 R4, [R24+0x6000] ;  /* 0x0060000018047984 */ /* 0x000e240000000c00 */
[----:B0-----:R-:W-:Y:S01]  /*ab2c0*/  MOV R11, R4 ;  /* 0x00000004000b7202 */ /* 0x001fe20000000f00 */
[----:B------:R0:W-:Y:S01]  /*ab2d0*/  STL [R1+0x34], R5 ;  /* 0x0000340501007387 */ /* 0x0001e20000100800 */
[----:B------:R-:W-:Y:S01]  /*ab2e0*/  STL [R1+0x3c], R7 ;  /* 0x00003c0701007387 */ /* 0x000fe20000100800 */
[----:B------:R-:W-:Y:S02]  /*ab2f0*/  MOV R4, R6 ;  /* 0x0000000600047202 */ /* 0x000fe40000000f00 */
[----:B------:R-:W2:Y:S04]  /*ab300*/  LDL.LU R6, [R1+0x1c64] ;  /* 0x001c640001067983 */ /* 0x000ea80000300800 */
[----:B0-----:R-:W3:Y:S01]  /*ab310*/  LDL.LU R5, [R1+0x1c60] ;  /* 0x001c600001057983 */ /* 0x001ee20000300800 */
[----:B------:R-:W2:Y:S02]  /*ab320*/  LDL.LU.64 R12, [R1+0xb78] ;  /* 0x000b7800010c7983 */ /* 0x000ea40000300a00 */
[----:B------:R0:W-:Y:S02]  /*ab330*/  STL.64 [R1+0x1c38], R14 ;  /* 0x001c380e01007387 */ /* 0x0001e40000100a00 */
[----:B0-----:R-:W3:Y:S04]  /*ab340*/  LDL.LU.64 R14, [R1+0xb68] ;  /* 0x000b6800010e7983 */ /* 0x001ee80000300a00 */
[----:B--2---:R0:W-:Y:S04]  /*ab350*/  STL.64 [R1+0x1c30], R12 ;  /* 0x001c300c01007387 */ /* 0x0041e80000100a00 */
[----:B0-----:R-:W2:Y:S04]  /*ab360*/  LDL.LU R13, [R1+0xc0] ;  /* 0x0000c000010d7983 */ /* 0x001ea80000300800 */
[----:B--2---:R0:W-:Y:S04]  /*ab370*/  STL [R1+0x1c48], R13 ;  /* 0x001c480d01007387 */ /* 0x0041e80000100800 */
[----:B0-----:R-:W2:Y:S01]  /*ab380*/  LDL.LU.64 R12, [R1+0xb60] ;  /* 0x000b6000010c7983 */ /* 0x001ea20000300a00 */
[----:B---3--:R0:W-:Y:S03]  /*ab390*/  STL.64 [R1+0x1c40], R14 ;  /* 0x001c400e01007387 */ /* 0x0081e60000100a00 */
[----:B0-----:R-:W3:Y:S01]  /*ab3a0*/  LDL.LU.64 R14, [R1+0xb58] ;  /* 0x000b5800010e7983 */ /* 0x001ee20000300a00 */
[----:B------:R-:W-:-:S03]  /*ab3b0*/  PRMT R0, R8, 0x7632, R0 ;  /* 0x0000763208007816 */ /* 0x000fc60000000000 */
[----:B------:R-:W-:Y:S01]  /*ab3c0*/  STG.E.U16 [R26.64], R2 ;  /* 0x000000021a007986 */ /* 0x000fe2000c101504 */
[----:B------:R-:W-:Y:S03]  /*ab3d0*/  STG.E.U16 [R18.64], R8 ;  /* 0x0000000812007986 */ /* 0x000fe6000c101504 */
[----:B---3--:R0:W-:Y:S04]  /*ab3e0*/  STL.64 [R1+0x1c58], R14 ;  /* 0x001c580e01007387 */ /* 0x0081e80000100a00 */
[----:B0-----:R-:W3:Y:S04]  /*ab3f0*/  LDL.LU.64 R14, [R1+0xb50] ;  /* 0x000b5000010e7983 */ /* 0x001ee80000300a00 */
[----:B----4-:R0:W-:Y:S02]  /*ab400*/  STG.E.U16 [R16.64], R0 ;  /* 0x0000000010007986 */ /* 0x0101e4000c101504 */
[----:B------:R-:W1:Y:S04]  /*ab410*/  LDS.128 R16, [R23+0x6000] ;  /* 0x0060000017107984 */ /* 0x000e680000000c00 */
[----:B--2---:R-:W-:Y:S02]  /*ab420*/  STL.64 [R1+0x1c50], R12 ;  /* 0x001c500c01007387 */ /* 0x004fe40000100a00 */
[----:B------:R-:W-:-:S02]  /*ab430*/  IMAD.MOV.U32 R25, RZ, RZ, R21 ;  /* 0x000000ffff197224 */ /* 0x000fc400078e0015 */
[----:B------:R-:W2:Y:S01]  /*ab440*/  LDL.LU.64 R20, [R1+0xb70] ;  /* 0x000b700001147983 */ /* 0x000ea20000300a00 */
[----:B------:R-:W-:Y:S02]  /*ab450*/  STL.64 [R1+0x1b70], R4 ;  /* 0x001b700401007387 */ /* 0x000fe40000100a00 */
[----:B------:R4:W-:Y:S01]  /*ab460*/  STL [R1+0x1b30], R9 ;  /* 0x001b300901007387 */ /* 0x0009e20000100800 */
[----:B0-----:R-:W-:Y:S01]  /*ab470*/  PRMT R0, R6, 0x7632, R0 ;  /* 0x0000763206007816 */ /* 0x001fe20000000000 */
[----:B----4-:R-:W4:Y:S01]  /*ab480*/  LDL.LU.64 R8, [R1+0xe58] ;  /* 0x000e580001087983 */ /* 0x010f220000300a00 */
[----:B------:R-:W2:Y:S02]  /*ab490*/  LDL.LU.64 R4, [R1+0xe50] ;  /* 0x000e500001047983 */ /* 0x000ea40000300a00 */
[----:B------:R-:W2:Y:S02]  /*ab4a0*/  LDL.LU.64 R28, [R1+0xe48] ;  /* 0x000e4800011c7983 */ /* 0x000ea40000300a00 */
[----:B------:R-:W2:Y:S01]  /*ab4b0*/  LDL.LU.64 R26, [R1+0xe40] ;  /* 0x000e4000011a7983 */ /* 0x000ea20000300a00 */
[----:B-1----:R0:W-:Y:S04]  /*ab4c0*/  STL.64 [R1+0x19d8], R18 ;  /* 0x0019d81201007387 */ /* 0x0021e80000100a00 */
[----:B0-----:R-:W2:Y:S04]  /*ab4d0*/  LDL.LU.64 R18, [R1+0xe60] ;  /* 0x000e600001127983 */ /* 0x001ea80000300a00 */
[----:B---3--:R0:W-:Y:S02]  /*ab4e0*/  STG.E.U16 [R14.64], R6 ;  /* 0x000000060e007986 */ /* 0x0081e4000c101504 */
[----:B------:R-:W1:Y:S02]  /*ab4f0*/  LDS.128 R12, [R3+0x7000] ;  /* 0x00700000030c7984 */ /* 0x000e640000000c00 */
[----:B0-----:R-:W3:Y:S04]  /*ab500*/  LDL.LU.64 R6, [R1+0xdb0] ;  /* 0x000db00001067983 */ /* 0x001ee80000300a00 */
[----:B-1----:R-:W-:Y:S01]  /*ab510*/  STL.64 [R1+0x120], R12 ;  /* 0x0001200c01007387 */ /* 0x002fe20000100a00 */
[----:B------:R0:W-:Y:S01]  /*ab520*/  STL [R1+0x128], R14 ;  /* 0x0001280e01007387 */ /* 0x0001e20000100800 */
[----:B------:R-:W-:-:S02]  /*ab530*/  MOV R3, R15 ;  /* 0x0000000f00037202 */ /* 0x000fc40000000f00 */
[----:B0-----:R-:W2:Y:S01]  /*ab540*/  LDL.LU.64 R14, [R1+0x1c58] ;  /* 0x001c5800010e7983 */ /* 0x001ea20000300a00 */
[----:B------:R-:W2:Y:S02]  /*ab550*/  LDL.LU.64 R12, [R1+0x1c50] ;  /* 0x001c5000010c7983 */ /* 0x000ea40000300a00 */
[----:B------:R-:W-:Y:S01]  /*ab560*/  STL [R1+0x18d8], R3 ;  /* 0x0018d80301007387 */ /* 0x000fe20000100800 */
[----:B------:R-:W0:Y:S04]  /*ab570*/  S2R R10, SR_TID.X ;  /* 0x00000000000a7919 */ /* 0x000e280000002100 */
[----:B--2---:R1:W-:Y:S04]  /*ab580*/  STG.E.U16 [R12.64], R0 ;  /* 0x000000000c007986 */ /* 0x0043e8000c101504 */
[----:B-1----:R-:W2:Y:S01]  /*ab590*/  LDL.LU R13, [R1+0x1c48] ;  /* 0x001c4800010d7983 */ /* 0x002ea20000300800 */
[C---:B0-----:R-:W-:Y:S01]  /*ab5a0*/  LOP3.LUT R3, R10.reuse, 0xff, RZ, 0xc0, !PT ;  /* 0x000000ff0a037812 */ /* 0x041fe200078ec0ff */
[----:B------:R-:W-:-:S05]  /*ab5b0*/  IMAD.SHL.U32 R10, R10, 0x4000, RZ ;  /* 0x000040000a0a7824 */ /* 0x000fca00078e00ff */
[----:B------:R-:W-:-:S04]  /*ab5c0*/  LOP3.LUT R10, R10, 0x18000, RZ, 0xc0, !PT ;  /* 0x000180000a0a7812 */ /* 0x000fc800078ec0ff */
[----:B------:R-:W-:-:S04]  /*ab5d0*/  LEA R10, R3, R10, 0x4 ;  /* 0x0000000a030a7211 */ /* 0x000fc800078e20ff */
[----:B------:R-:W-:Y:S02]  /*ab5e0*/  LOP3.LUT R10, R10, 0x20, RZ, 0x3c, !PT ;  /* 0x000000200a0a7812 */ /* 0x000fe400078e3cff */
[----:B--2---:R-:W-:Y:S01]  /*ab5f0*/  PRMT R0, R13, 0x7632, R0 ;  /* 0x000076320d007816 */ /* 0x004fe20000000000 */
[----:B------:R-:W-:Y:S02]  /*ab600*/  STG.E.U16 [R14.64], R13 ;  /* 0x0000000d0e007986 */ /* 0x000fe4000c101504 */
[----:B------:R-:W0:Y:S02]  /*ab610*/  LDS.128 R12, [R10+0x7000] ;  /* 0x007000000a0c7984 */ /* 0x000e240000000c00 */
[----:B0-----:R-:W-:Y:S02]  /*ab620*/  STL.64 [R1+0xa0], R12 ;  /* 0x0000a00c01007387 */ /* 0x001fe40000100a00 */
[----:B------:R0:W-:Y:S02]  /*ab630*/  STL.64 [R1+0xa8], R14 ;  /* 0x0000a80e01007387 */ /* 0x0001e40000100a00 */
[----:B0-----:R-:W2:Y:S04]  /*ab640*/  LDL.LU.64 R14, [R1+0x1c40] ;  /* 0x001c4000010e7983 */ /* 0x001ea80000300a00 */
[----:B--2---:R-:W-:Y:S02]  /*ab650*/  STG.E.U16 [R14.64], R0 ;  /* 0x000000000e007986 */ /* 0x004fe4000c101504 */
[----:B------:R-:W0:Y:S02]  /*ab660*/  LDS.128 R12, [R24+0x7000] ;  /* 0x00700000180c7984 */ /* 0x000e240000000c00 */
[----:B0-----:R-:W-:Y:S02]  /*ab670*/  STL [R1+0x24], R13 ;  /* 0x0000240d01007387 */ /* 0x001fe40000100800 */
[----:B------:R0:W-:Y:S01]  /*ab680*/  STL.64 [R1+0x28], R14 ;  /* 0x0000280e01007387 */ /* 0x0001e20000100a00 */
[----:B------:R-:W-:Y:S01]  /*ab690*/  MOV R3, R12 ;  /* 0x0000000c00037202 */ /* 0x000fe20000000f00 */
[----:B0-----:R-:W2:Y:S01]  /*ab6a0*/  LDL.LU.64 R14, [R1+0x1c38] ;  /* 0x001c3800010e7983 */ /* 0x001ea20000300a00 */
[----:B------:R-:W2:Y:S03]  /*ab6b0*/  LDL.LU.64 R12, [R1+0x1c30] ;  /* 0x001c3000010c7983 */ /* 0x000ea60000300a00 */
[----:B------:R-:W-:Y:S01]  /*ab6c0*/  STL [R1+0x1bf8], R3 ;  /* 0x001bf80301007387 */ /* 0x000fe20000100800 */
[----:B------:R-:W-:Y:S01]  /*ab6d0*/  PRMT R0, R22, 0x7632, R0 ;  /* 0x0000763216007816 */ /* 0x000fe20000000000 */
[----:B--2---:R0:W-:Y:S04]  /*ab6e0*/  STG.E.U16 [R12.64], R22 ;  /* 0x000000160c007986 */ /* 0x0041e8000c101504 */
[----:B0-----:R-:W2:Y:S01]  /*ab6f0*/  LDL.LU.64 R12, [R1+0x1c28] ;  /* 0x001c2800010c7983 */ /* 0x001ea20000300a00 */
[----:B------:R0:W-:Y:S02]  /*ab700*/  STG.E.U16 [R20.64], R0 ;  /* 0x0000000014007986 */ /* 0x0001e4000c101504 */
[----:B------:R-:W1:Y:S01]  /*ab710*/  LDS.128 R20, [R23+0x7000] ;  /* 0x0070000017147984 */ /* 0x000e620000000c00 */
[----:B0-----:R-:W-:Y:S01]  /*ab720*/  PRMT R0, R15, 0x7632, R0 ;  /* 0x000076320f007816 */ /* 0x001fe20000000000 */
[----:B-1----:R-:W-:Y:S02]  /*ab730*/  STL.64 [R1+0x1be0], R20 ;  /* 0x001be01401007387 */ /* 0x002fe40000100a00 */
[----:B------:R-:W-:Y:S02]  /*ab740*/  STL [R1+0x1988], R22 ;  /* 0x0019881601007387 */ /* 0x000fe40000100800 */
[----:B------:R-:W-:Y:S01]  /*ab750*/  STL [R1+0x1870], R23 ;  /* 0x0018701701007387 */ /* 0x000fe20000100800 */
[----:B--2---:R-:W-:Y:S01]  /*ab760*/  PRMT R2, R12, 0x7632, R2 ;  /* 0x000076320c027816 */ /* 0x004fe20000000002 */
[----:B------:R-:W-:Y:S04]  /*ab770*/  STG.E.U16 [R18.64], R12 ;  /* 0x0000000c12007986 */ /* 0x000fe8000c101504 */
[----:B----4-:R0:W-:Y:S01]  /*ab780*/  STG.E.U16 [R8.64], R2 ;  /* 0x0000000208007986 */ /* 0x0101e2000c101504 */
[----:B------:R-:W-:Y:S03]  /*ab790*/  STG.E.U16 [R4.64], R15 ;  /* 0x0000000f04007986 */ /* 0x000fe6000c101504 */
[----:B------:R-:W-:Y:S01]  /*ab7a0*/  STL [R1+0x1b10], R13 ;  /* 0x001b100d01007387 */ /* 0x000fe20000100800 */
[----:B------:R1:W-:Y:S02]  /*ab7b0*/  STG.E.U16 [R28.64], R0 ;  /* 0x000000001c007986 */ /* 0x0003e4000c101504 */
[----:B------:R2:W-:Y:S01]  /*ab7c0*/  STG.E.U16 [R26.64], R14 ;  /* 0x0000000e1a007986 */ /* 0x0005e2000c101504 */
[----:B0-----:R-:W-:Y:S01]  /*ab7d0*/  PRMT R2, R14, 0x7632, R2 ;  /* 0x000076320e027816 */ /* 0x001fe20000000002 */
[----:B-1----:R-:W4:Y:S04]  /*ab7e0*/  LDL.LU.64 R28, [R1+0xda8] ;  /* 0x000da800011c7983 */ /* 0x002f280000300a00 */
[----:B---3--:R0:W-:Y:S01]  /*ab7f0*/  STG.E.U16 [R6.64], R2 ;  /* 0x0000000206007986 */ /* 0x0081e2000c101504 */
[----:B--2---:R-:W2:Y:S03]  /*ab800*/  LDL.LU.64 R14, [R1+0xda0] ;  /* 0x000da000010e7983 */ /* 0x004ea60000300a00 */
[----:B0-----:R-:W3:Y:S01]  /*ab810*/  LDL.LU.64 R6, [R1+0xd98] ;  /* 0x000d980001067983 */ /* 0x001ee20000300a00 */
[----:B------:R-:W2:Y:S03]  /*ab820*/  LDL.LU R3, [R1+0xa0] ;  /* 0x0000a00001037983 */ /* 0x000ea60000300800 */
[----:B--2---:R0:W-:Y:S04]  /*ab830*/  STL [R1+0x1c10], R3 ;  /* 0x001c100301007387 */ /* 0x0041e80000100800 */
[----:B0-----:R-:W2:Y:S01]  /*ab840*/  LDL.LU R3, [R1+0x120] ;  /* 0x0001200001037983 */ /* 0x001ea20000300800 */
[----:B------:R-:W2:Y:S03]  /*ab850*/  LDL.LU.64 R20, [R1+0xd60] ;  /* 0x000d600001147983 */ /* 0x000ea60000300a00 */
        /* <DEDUP_REMOVED lines=12> */
[----:B------:R-:W2:Y:S01]  /*ab920*/  LDL.LU.64 R12, [R1+0xd48] ;  /* 0x000d4800010c7983 */ /* 0x000ea20000300a00 */
[----:B------:R-:W-:-:S02]  /*ab930*/  PRMT R0, R11, 0x7632, R0 ;  /* 0x000076320b007816 */ /* 0x000fc40000000000 */
[----:B----4-:R-:W-:Y:S01]  /*ab940*/  STG.E.U16 [R28.64], R11 ;  /* 0x0000000b1c007986 */ /* 0x010fe2000c101504 */
[----:B------:R-:W-:-:S03]  /*ab950*/  PRMT R2, R16, 0x7632, R2 ;  /* 0x0000763210027816 */ /* 0x000fc60000000002 */
[----:B------:R-:W-:Y:S01]  /*ab960*/  STG.E.U16 [R14.64], R0 ;  /* 0x000000000e007986 */ /* 0x000fe2000c101504 */
[----:B---3--:R-:W-:Y:S03]  /*ab970*/  STG.E.U16 [R6.64], R16 ;  /* 0x0000001006007986 */ /* 0x008fe6000c101504 */
[----:B--2---:R0:W-:Y:S04]  /*ab980*/  STL.64 [R1+0x1bd8], R12 ;  /* 0x001bd80c01007387 */ /* 0x0041e80000100a00 */
[----:B0-----:R-:W2:Y:S01]  /*ab990*/  LDL.LU.64 R12, [R1+0xd58] ;  /* 0x000d5800010c7983 */ /* 0x001ea20000300a00 */
[----:B------:R-:W3:Y:S02]  /*ab9a0*/  LDL.LU R10, [R1+0x194] ;  /* 0x00019400010a7983 */ /* 0x000ee40000300800 */
[----:B------:R-:W4:Y:S02]  /*ab9b0*/  LDL.LU.64 R22, [R1+0xd40] ;  /* 0x000d400001167983 */ /* 0x000f240000300a00 */
[----:B------:R-:W2:Y:S01]  /*ab9c0*/  LDL.LU R26, [R1+0x114] ;  /* 0x00011400011a7983 */ /* 0x000ea20000300800 */
[----:B------:R-:W2:Y:S01]  /*ab9d0*/  LDL.LU R24, [R1+0x94] ;  /* 0x0000940001187983 */ /* 0x000ea20000300800 */
[----:B------:R-:W2:Y:S02]  /*ab9e0*/  LDL.LU.64 R18, [R1+0xd38] ;  /* 0x000d380001127983 */ /* 0x000ea40000300a00 */
[----:B------:R-:W2:Y:S02]  /*ab9f0*/  LDL.LU.64 R8, [R1+0xd30] ;  /* 0x000d300001087983 */ /* 0x000ea40000300a00 */
[----:B------:R-:W2:Y:S01]  /*aba00*/  LDL.LU.64 R4, [R1+0xd28] ;  /* 0x000d280001047983 */ /* 0x000ea20000300a00 */
[----:B------:R-:W2:Y:S01]  /*aba10*/  LDL.LU.64 R28, [R1+0xd20] ;  /* 0x000d2000011c7983 */ /* 0x000ea20000300a00 */
[----:B------:R-:W2:Y:S02]  /*aba20*/  LDL.LU R27, [R1+0x14] ;  /* 0x00001400011b7983 */ /* 0x000ea40000300800 */
[----:B------:R-:W2:Y:S02]  /*aba30*/  LDL.LU.64 R14, [R1+0xd18] ;  /* 0x000d1800010e7983 */ /* 0x000ea40000300a00 */
[----:B------:R-:W2:Y:S01]  /*aba40*/  LDL.LU R11, [R1+0x184] ;  /* 0x00018400010b7983 */ /* 0x000ea20000300800 */
[----:B------:R-:W2:Y:S01]  /*aba50*/  LDL.LU.64 R6, [R1+0xd10] ;  /* 0x000d100001067983 */ /* 0x000ea20000300a00 */
[----:B------:R0:W-:Y:S03]  /*aba60*/  STL [R1+0x1b00], R17 ;  /* 0x001b001101007387 */ /* 0x0001e60000100800 */
[----:B------:R1:W-:Y:S04]  /*aba70*/  STG.E.U16 [R20.64], R2 ;  /* 0x0000000214007986 */ /* 0x0003e8000c101504 */
[----:B0-----:R-:W2:Y:S01]  /*aba80*/  LDL.LU.64 R16, [R1+0xd50] ;  /* 0x000d500001107983 */ /* 0x001ea20000300a00 */
[----:B-1----:R-:W2:Y:S01]  /*aba90*/  LDL.LU.64 R20, [R1+0x1c20] ;  /* 0x001c200001147983 */ /* 0x002ea20000300a00 */
[----:B------:R-:W-:-:S02]  /*abaa0*/  PRMT R0, R3, 0x7632, R0 ;  /* 0x0000763203007816 */ /* 0x000fc40000000000 */
        /* <DEDUP_REMOVED lines=16> */
[----:B------:R-:W-:-:S03]  /*abbb0*/  PRMT R0, R10, 0x7632, R0 ;  /* 0x000076320a007816 */ /* 0x000fc60000000000 */
[----:B--2---:R0:W-:Y:S04]  /*abbc0*/  STG.E.U16 [R12.64], R20 ;  /* 0x000000140c007986 */ /* 0x0041e8000c101504 */
[----:B0-----:R-:W2:Y:S01]  /*abbd0*/  LDL.LU.64 R12, [R1+0x1bd8] ;  /* 0x001bd800010c7983 */ /* 0x001ea20000300a00 */
[----:B------:R-:W-:-:S05]  /*abbe0*/  PRMT R2, R20, 0x7632, R2 ;  /* 0x0000763214027816 */ /* 0x000fca0000000002 */
[----:B------:R0:W-:Y:S01]  /*abbf0*/  STG.E.U16 [R16.64], R2 ;  /* 0x0000000210007986 */ /* 0x0001e2000c101504 */
[----:B------:R-:W-:Y:S01]  /*abc00*/  STL [R1+0x1ac0], R21 ;  /* 0x001ac01501007387 */ /* 0x000fe20000100800 */
[----:B0-----:R-:W-:Y:S02]  /*abc10*/  PRMT R2, R26, 0x7632, R2 ;  /* 0x000076321a027816 */ /* 0x001fe40000000002 */
[----:B--2---:R-:W-:Y:S01]  /*abc20*/  STG.E.U16 [R12.64], R10 ;  /* 0x0000000a0c007986 */ /* 0x004fe2000c101504 */
[----:B----4-:R0:W-:Y:S02]  /*abc30*/  STG.E.U16 [R22.64], R0 ;  /* 0x0000000016007986 */ /* 0x0101e4000c101504 */
[----:B------:R-:W-:Y:S02]  /*abc40*/  STG.E.U16 [R18.64], R26 ;  /* 0x0000001a12007986 */ /* 0x000fe4000c101504 */
[----:B------:R-:W-:Y:S01]  /*abc50*/  STG.E.U16 [R8.64], R2 ;  /* 0x0000000208007986 */ /* 0x000fe2000c101504 */
[----:B------:R-:W-:Y:S01]  /*abc60*/  STG.E.U16 [R4.64], R24 ;  /* 0x0000001804007986 */ /* 0x000fe2000c101504 */
[----:B0-----:R-:W-:-:S05]  /*abc70*/  PRMT R0, R24, 0x7632, R0 ;  /* 0x0000763218007816 */ /* 0x001fca0000000000 */
[----:B------:R0:W-:Y:S04]  /*abc80*/  STG.E.U16 [R28.64], R0 ;  /* 0x000000001c007986 */ /* 0x0001e8000c101504 */
[----:B0-----:R-:W2:Y:S01]  /*abc90*/  LDL.LU R28, [R1+0x74] ;  /* 0x00007400011c7983 */ /* 0x001ea20000300800 */
[----:B------:R-:W-:Y:S01]  /*abca0*/  PRMT R2, R27, 0x7632, R2 ;  /* 0x000076321b027816 */ /* 0x000fe20000000002 */
[----:B------:R0:W-:Y:S04]  /*abcb0*/  STG.E.U16 [R14.64], R27 ;  /* 0x0000001b0e007986 */ /* 0x0001e8000c101504 */
[----:B------:R1:W-:Y:S01]  /*abcc0*/  STG.E.U16 [R6.64], R2 ;  /* 0x0000000206007986 */ /* 0x0003e2000c101504 */
[----:B0-----:R-:W-:-:S03]  /*abcd0*/  MOV R27, R25 ;  /* 0x00000019001b7202 */ /* 0x001fc60000000f00 */
[----:B--2---:R0:W-:Y:S01]  /*abce0*/  STL [R1+0x1ba8], R28 ;  /* 0x001ba81c01007387 */ /* 0x0041e20000100800 */
[----:B------:R-:W2:Y:S02]  /*abcf0*/  LDL.LU.64 R8, [R1+0xd08] ;  /* 0x000d080001087983 */ /* 0x000ea40000300a00 */
[----:B------:R-:W3:Y:S02]  /*abd00*/  LDL.LU.64 R14, [R1+0xd00] ;  /* 0x000d0000010e7983 */ /* 0x000ee40000300a00 */
[----:B-1----:R-:W4:Y:S01]  /*abd10*/  LDL.LU R6, [R1+0x104] ;  /* 0x0001040001067983 */ /* 0x002f220000300800 */
[----:B------:R-:W2:Y:S04]  /*abd20*/  LDL.LU R7, [R1+0x84] ;  /* 0x0000840001077983 */ /* 0x000ea80000300800 */
[----:B0-----:R-:W2:Y:S01]  /*abd30*/  LDL.LU R28, [R1+0x4] ;  /* 0x00000400011c7983 */ /* 0x001ea20000300800 */
[----:B------:R-:W2:Y:S02]  /*abd40*/  LDL.LU R25, [R1+0x174] ;  /* 0x0001740001197983 */ /* 0x000ea40000300800 */
        /* <DEDUP_REMOVED lines=21> */
[----:B------:R-:W-:Y:S04]  /*abea0*/  STG.E.U16 [R8.64], R11 ;  /* 0x0000000b08007986 */ /* 0x000fe8000c101504 */
[----:B--2---:R0:W-:Y:S04]  /*abeb0*/  STL.64 [R1+0x1bd0], R4 ;  /* 0x001bd00401007387 */ /* 0x0041e80000100a00 */
[----:B0-----:R-:W4:Y:S01]  /*abec0*/  LDL.LU.64 R4, [R1+0xcf8] ;  /* 0x000cf80001047983 */ /* 0x001f220000300a00 */
[----:B------:R-:W2:Y:S02]  /*abed0*/  LDL.LU.64 R20, [R1+0xca0] ;  /* 0x000ca00001147983 */ /* 0x000ea40000300a00 */
[----:B------:R-:W2:Y:S02]  /*abee0*/  LDL.LU.64 R16, [R1+0xc98] ;  /* 0x000c980001107983 */ /* 0x000ea40000300a00 */
[----:B------:R-:W2:Y:S01]  /*abef0*/  LDL.LU.64 R12, [R1+0xc90] ;  /* 0x000c9000010c7983 */ /* 0x000ea20000300a00 */
[----:B------:R-:W2:Y:S01]  /*abf00*/  LDL.LU.64 R22, [R1+0xc88] ;  /* 0x000c880001167983 */ /* 0x000ea20000300a00 */
[----:B------:R-:W2:Y:S02]  /*abf10*/  LDL.LU R26, [R1+0x164] ;  /* 0x00016400011a7983 */ /* 0x000ea40000300800 */
[----:B------:R-:W2:Y:S02]  /*abf20*/  LDL.LU.64 R18, [R1+0xc80] ;  /* 0x000c800001127983 */ /* 0x000ea40000300a00 */
[----:B------:R-:W2:Y:S01]  /*abf30*/  LDL.LU R24, [R1+0xe4] ;  /* 0x0000e40001187983 */ /* 0x000ea20000300800 */
[----:B------:R-:W2:Y:S01]  /*abf40*/  LDL.LU R29, [R1+0x64] ;  /* 0x00006400011d7983 */ /* 0x000ea20000300800 */
[----:B------:R-:W2:Y:S03]  /*abf50*/  LDL.LU.64 R8, [R1+0xc78] ;  /* 0x000c780001087983 */ /* 0x000ea60000300a00 */
[----:B---3--:R0:W-:Y:S01]  /*abf60*/  STG.E.U16 [R14.64], R0 ;  /* 0x000000000e007986 */ /* 0x0081e2000c101504 */
[----:B------:R-:W3:Y:S03]  /*abf70*/  LDL.LU.64 R10, [R1+0xc70] ;  /* 0x000c7000010a7983 */ /* 0x000ee60000300a00 */
[----:B0-----:R-:W2:Y:S04]  /*abf80*/  LDL.LU.64 R14, [R1+0xc68] ;  /* 0x000c6800010e7983 */ /* 0x001ea80000300a00 */
[----:B----4-:R0:W-:Y:S04]  /*abf90*/  STG.E.U16 [R4.64], R6 ;  /* 0x0000000604007986 */ /* 0x0101e8000c101504 */
[----:B0-----:R-:W4:Y:S01]  /*abfa0*/  LDL.LU.64 R4, [R1+0x1bd0] ;  /* 0x001bd00001047983 */ /* 0x001f220000300a00 */
[----:B------:R-:W-:-:S05]  /*abfb0*/  PRMT R2, R6, 0x7632, R2 ;  /* 0x0000763206027816 */ /* 0x000fca0000000002 */
[----:B----4-:R0:W-:Y:S04]  /*abfc0*/  STG.E.U16 [R4.64], R2 ;  /* 0x0000000204007986 */ /* 0x0101e8000c101504 */
[----:B0-----:R-:W4:Y:S01]  /*abfd0*/  LDL.LU.64 R4, [R1+0x1bc8] ;  /* 0x001bc80001047983 */ /* 0x001f220000300a00 */
[----:B------:R-:W-:-:S03]  /*abfe0*/  PRMT R0, R7, 0x7632, R0 ;  /* 0x0000763207007816 */ /* 0x000fc60000000000 */
[----:B----4-:R0:W-:Y:S04]  /*abff0*/  STG.E.U16 [R4.64], R7 ;  /* 0x0000000704007986 */ /* 0x0101e8000c101504 */
[----:B0-----:R-:W4:Y:S01]  /*ac000*/  LDL.LU.64 R4, [R1+0x1bc0] ;  /* 0x001bc00001047983 */ /* 0x001f220000300a00 */
[----:B------:R-:W2:Y:S03]  /*ac010*/  LDL.LU.64 R6, [R1+0xc60] ;  /* 0x000c600001067983 */ /* 0x000ea60000300a00 */
[----:B----4-:R0:W-:Y:S04]  /*ac020*/  STG.E.U16 [R4.64], R0 ;  /* 0x0000000004007986 */ /* 0x0101e8000c101504 */
[----:B0-----:R-:W4:Y:S01]  /*ac030*/  LDL.LU.64 R4, [R1+0x1bb8] ;  /* 0x001bb80001047983 */ /* 0x001f220000300a00 */
[----:B------:R-:W-:-:S03]  /*ac040*/  PRMT R2, R28, 0x7632, R2 ;  /* 0x000076321c027816 */ /* 0x000fc60000000002 */
[----:B----4-:R0:W-:Y:S04]  /*ac050*/  STG.E.U16 [R4.64], R28 ;  /* 0x0000001c04007986 */ /* 0x0101e8000c101504 */
[----:B0-----:R-:W4:Y:S01]  /*ac060*/  LDL.LU.64 R4, [R1+0x1bb0] ;  /* 0x001bb00001047983 */ /* 0x001f220000300a00 */
[----:B------:R-:W2:Y:S03]  /*ac070*/  LDL.LU R28, [R1+0x1ba8] ;  /* 0x001ba800011c7983 */ /* 0x000ea60000300800 */
        /* <DEDUP_REMOVED lines=11> */
[----:B--2---:R-:W-:-:S03]  /*ac130*/  PRMT R0, R28, 0x7632, R0 ;  /* 0x000076321c007816 */ /* 0x004fc60000000000 */
[----:B----4-:R0:W-:Y:S04]  /*ac140*/  STG.E.U16 [R4.64], R2 ;  /* 0x0000000204007986 */ /* 0x0101e8000c101504 */
[----:B0-----:R-:W2:Y:S01]  /*ac150*/  LDL.LU.64 R4, [R1+0x1b78] ;  /* 0x001b780001047983 */ /* 0x001ea20000300a00 */
[----:B------:R-:W-:-:S03]  /*ac160*/  PRMT R2, R25, 0x7632, R2 ;  /* 0x0000763219027816 */ /* 0x000fc60000000002 */
[----:B--2---:R0:W-:Y:S01]  /*ac170*/  STG.E.U16 [R4.64], R28 ;  /* 0x0000001c04007986 */ /* 0x0041e2000c101504 */
[----:B------:R1:W-:Y:S02]  /*ac180*/  STG.E.U16 [R20.64], R0 ;  /* 0x0000000014007986 */ /* 0x0003e4000c101504 */
[----:B------:R-:W-:Y:S02]  /*ac190*/  STG.E.U16 [R16.64], R25 ;  /* 0x0000001910007986 */ /* 0x000fe4000c101504 */
[----:B------:R2:W-:Y:S01]  /*ac1a0*/  STG.E.U16 [R12.64], R2 ;  /* 0x000000020c007986 */ /* 0x0005e2000c101504 */
[----:B------:R-:W-:Y:S04]  /*ac1b0*/  STG.E.U16 [R22.64], R26 ;  /* 0x0000001a16007986 */ /* 0x000fe8000c101504 */
[----:B0-----:R-:W4:Y:S01]  /*ac1c0*/  LDL.LU.64 R4, [R1+0x1b70] ;  /* 0x001b700001047983 */ /* 0x001f220000300a00 */
[----:B-1----:R-:W-:-:S02]  /*ac1d0*/  PRMT R0, R26, 0x7632, R0 ;  /* 0x000076321a007816 */ /* 0x002fc40000000000 */
[----:B--2---:R-:W-:-:S03]  /*ac1e0*/  PRMT R2, R24, 0x7632, R2 ;  /* 0x0000763218027816 */ /* 0x004fc60000000002 */
[----:B------:R-:W-:Y:S01]  /*ac1f0*/  STG.E.U16 [R18.64], R0 ;  /* 0x0000000012007986 */ /* 0x000fe2000c101504 */
[----:B------:R-:W-:Y:S02]  /*ac200*/  STG.E.U16 [R8.64], R24 ;  /* 0x0000001808007986 */ /* 0x000fe4000c101504 */
[----:B---3--:R-:W-:Y:S02]  /*ac210*/  STG.E.U16 [R10.64], R2 ;  /* 0x000000020a007986 */ /* 0x008fe4000c101504 */
[----:B------:R0:W-:Y:S02]  /*ac220*/  STG.E.U16 [R14.64], R29 ;  /* 0x0000001d0e007986 */ /* 0x0001e4000c101504 */
[----:B0-----:R-:W2:Y:S01]  /*ac230*/  LDL.LU.64 R14, [R1+0xc58] ;  /* 0x000c5800010e7983 */ /* 0x001ea20000300a00 */
[----:B------:R-:W3:Y:S01]  /*ac240*/  LDL.LU R26, [R1+0x54] ;  /* 0x00005400011a7983 */ /* 0x000ee20000300800 */
[----:B------:R-:W-:Y:S02]  /*ac250*/  PRMT R0, R29, 0x7632, R0 ;  /* 0x000076321d007816 */ /* 0x000fe40000000000 */
[----:B---3--:R-:W-:Y:S01]  /*ac260*/  STL [R1+0x1b48], R26 ;  /* 0x001b481a01007387 */ /* 0x008fe20000100800 */
[----:B------:R-:W3:Y:S03]  /*ac270*/  LDL.LU R3, [R1+0x144] ;  /* 0x0001440001037983 */ /* 0x000ee60000300800 */
[----:B------:R0:W-:Y:S04]  /*ac280*/  STG.E.U16 [R6.64], R0 ;  /* 0x0000000006007986 */ /* 0x0001e8000c101504 */
[----:B---3--:R1:W-:Y:S01]  /*ac290*/  STL [R1+0x1b60], R3 ;  /* 0x001b600301007387 */ /* 0x0083e20000100800 */
[----:B0-----:R-:W3:Y:S03]  /*ac2a0*/  LDL.LU.64 R6, [R1+0xc50] ;  /* 0x000c500001067983 */ /* 0x001ee60000300a00 */
[----:B-1----:R-:W2:Y:S01]  /*ac2b0*/  LDL.LU R3, [R1+0x154] ;  /* 0x0001540001037983 */ /* 0x002ea20000300800 */
        /* <DEDUP_REMOVED lines=16> */
[----:B0-----:R-:W2:Y:S01]  /*ac3c0*/  LDL.LU.64 R12, [R1+0xc10] ;  /* 0x000c1000010c7983 */ /* 0x001ea20000300a00 */
[----:B----4-:R-:W-:Y:S01]  /*ac3d0*/  PRMT R2, R5, 0x7632, R2 ;  /* 0x0000763205027816 */ /* 0x010fe20000000002 */
[----:B------:R-:W-:Y:S04]  /*ac3e0*/  STG.E.U16 [R14.64], R5 ;  /* 0x000000050e007986 */ /* 0x000fe8000c101504 */
[----:B---3--:R-:W-:Y:S01]  /*ac3f0*/  STG.E.U16 [R6.64], R2 ;  /* 0x0000000206007986 */ /* 0x008fe2000c101504 */
[----:B------:R-:W-:Y:S03]  /*ac400*/  STG.E.U16 [R8.64], R3 ;  /* 0x0000000308007986 */ /* 0x000fe6000c101504 */
[----:B--2---:R0:W-:Y:S04]  /*ac410*/  STL.64 [R1+0x1b28], R12 ;  /* 0x001b280c01007387 */ /* 0x0041e80000100a00 */
[----:B0-----:R-:W2:Y:S01]  /*ac420*/  LDL.LU.64 R12, [R1+0xc18] ;  /* 0x000c1800010c7983 */ /* 0x001ea20000300a00 */
[----:B------:R-:W3:Y:S02]  /*ac430*/  LDL.LU.64 R10, [R1+0xbf8] ;  /* 0x000bf800010a7983 */ /* 0x000ee40000300a00 */
[----:B------:R-:W4:Y:S02]  /*ac440*/  LDL.LU R18, [R1+0xc4] ;  /* 0x0000c40001127983 */ /* 0x000f240000300800 */
[----:B------:R-:W2:Y:S01]  /*ac450*/  LDL.LU.64 R24, [R1+0xbe0] ;  /* 0x000be00001187983 */ /* 0x000ea20000300a00 */
[----:B------:R-:W2:Y:S01]  /*ac460*/  LDL.LU.64 R20, [R1+0xbd8] ;  /* 0x000bd80001147983 */ /* 0x000ea20000300a00 */
[----:B------:R-:W2:Y:S02]  /*ac470*/  LDL.LU.64 R16, [R1+0xbd0] ;  /* 0x000bd00001107983 */ /* 0x000ea40000300a00 */
[----:B------:R-:W2:Y:S02]  /*ac480*/  LDL.LU.64 R22, [R1+0xbc8] ;  /* 0x000bc80001167983 */ /* 0x000ea40000300a00 */
[----:B------:R-:W2:Y:S01]  /*ac490*/  LDL.LU.64 R28, [R1+0xbc0] ;  /* 0x000bc000011c7983 */ /* 0x000ea20000300a00 */
[----:B------:R-:W2:Y:S01]  /*ac4a0*/  LDL.LU.64 R14, [R1+0xbb8] ;  /* 0x000bb800010e7983 */ /* 0x000ea20000300a00 */
[----:B------:R-:W2:Y:S02]  /*ac4b0*/  LDL.LU R19, [R1+0x34] ;  /* 0x0000340001137983 */ /* 0x000ea40000300800 */
[----:B------:R0:W-:Y:S02]  /*ac4c0*/  STL [R1+0x1a48], R4 ;  /* 0x001a480401007387 */ /* 0x0001e40000100800 */
[----:B0-----:R-:W2:Y:S01]  /*ac4d0*/  LDL.LU.64 R4, [R1+0xbe8] ;  /* 0x000be80001047983 */ /* 0x001ea20000300a00 */
[----:B------:R-:W2:Y:S02]  /*ac4e0*/  LDL.LU.64 R6, [R1+0xbb0] ;  /* 0x000bb00001067983 */ /* 0x000ea40000300a00 */
[----:B------:R-:W2:Y:S01]  /*ac4f0*/  LDL.LU.64 R8, [R1+0x1b68] ;  /* 0x001b680001087983 */ /* 0x000ea20000300a00 */
[----:B------:R-:W-:-:S02]  /*ac500*/  PRMT R0, R3, 0x7632, R0 ;  /* 0x0000763203007816 */ /* 0x000fc40000000000 */
[----:B------:R-:W3:Y:S04]  /*ac510*/  LDL.LU R3, [R1+0x1b60] ;  /* 0x001b600001037983 */ /* 0x000ee80000300800 */
        /* <DEDUP_REMOVED lines=13> */
[----:B0-----:R-:W2:Y:S04]  /*ac5f0*/  LDL.LU R9, [R1+0x1b30] ;  /* 0x001b300001097983 */ /* 0x001ea80000300800 */
[----:B--2---:R0:W-:Y:S04]  /*ac600*/  STG.E.U16 [R12.64], R9 ;  /* 0x000000090c007986 */ /* 0x0041e8000c101504 */
[----:B0-----:R-:W2:Y:S01]  /*ac610*/  LDL.LU.64 R12, [R1+0x1b28] ;  /* 0x001b2800010c7983 */ /* 0x001ea20000300a00 */
[----:B------:R-:W-:-:S02]  /*ac620*/  PRMT R2, R9, 0x7632, R2 ;  /* 0x0000763209027816 */ /* 0x000fc40000000002 */
[----:B------:R-:W3:Y:S03]  /*ac630*/  LDL.LU.64 R8, [R1+0xbf0] ;  /* 0x000bf00001087983 */ /* 0x000ee60000300a00 */
[----:B--2---:R0:W-:Y:S04]  /*ac640*/  STG.E.U16 [R12.64], R2 ;  /* 0x000000020c007986 */ /* 0x0041e8000c101504 */
[----:B0-----:R-:W2:Y:S01]  /*ac650*/  LDL.LU.64 R12, [R1+0x1b20] ;  /* 0x001b2000010c7983 */ /* 0x001ea20000300a00 */
[----:B------:R-:W-:-:S03]  /*ac660*/  PRMT R0, R3, 0x7632, R0 ;  /* 0x0000763203007816 */ /* 0x000fc60000000000 */
[----:B--2---:R0:W-:Y:S04]  /*ac670*/  STG.E.U16 [R12.64], R3 ;  /* 0x000000030c007986 */ /* 0x0041e8000c101504 */
[----:B0-----:R-:W2:Y:S01]  /*ac680*/  LDL.LU.64 R12, [R1+0x1b18] ;  /* 0x001b1800010c7983 */ /* 0x001ea20000300a00 */
[----:B----4-:R-:W-:-:S03]  /*ac690*/  PRMT R2, R18, 0x7632, R2 ;  /* 0x0000763212027816 */ /* 0x010fc60000000002 */
[----:B--2---:R0:W-:Y:S01]  /*ac6a0*/  STG.E.U16 [R12.64], R0 ;  /* 0x000000000c007986 */ /* 0x0041e2000c101504 */
[----:B------:R1:W-:Y:S03]  /*ac6b0*/  STG.E.U16 [R10.64], R18 ;  /* 0x000000120a007986 */ /* 0x0003e6000c101504 */
[----:B0-----:R-:W2:Y:S01]  /*ac6c0*/  LDL.LU R13, [R1+0x1b10] ;  /* 0x001b1000010d7983 */ /* 0x001ea20000300800 */
[----:B-1----:R-:W4:Y:S01]  /*ac6d0*/  LDL.LU.64 R10, [R1+0x1b08] ;  /* 0x001b0800010a7983 */ /* 0x002f220000300a00 */
[----:B---3--:R-:W-:Y:S01]  /*ac6e0*/  PRMT R0, R26, 0x7632, R0 ;  /* 0x000076321a007816 */ /* 0x008fe20000000000 */
[----:B------:R2:W-:Y:S01]  /*ac6f0*/  STG.E.U16 [R8.64], R2 ;  /* 0x0000000208007986 */ /* 0x0005e2000c101504 */
[----:B------:R-:W-:Y:S03]  /*ac700*/  STG.E.U16 [R4.64], R26 ;  /* 0x0000001a04007986 */ /* 0x000fe6000c101504 */
[----:B------:R4:W-:Y:S01]  /*ac710*/  STG.E.U16 [R24.64], R0 ;  /* 0x0000000018007986 */ /* 0x0009e2000c101504 */
[----:B--2---:R-:W-:-:S02]  /*ac720*/  PRMT R2, R13, 0x7632, R2 ;  /* 0x000076320d027816 */ /* 0x004fc40000000002 */
[----:B----4-:R-:W-:Y:S01]  /*ac730*/  PRMT R0, R11, 0x7632, R0 ;  /* 0x000076320b007816 */ /* 0x010fe20000000000 */
[----:B------:R-:W-:Y:S02]  /*ac740*/  STG.E.U16 [R20.64], R13 ;  /* 0x0000000d14007986 */ /* 0x000fe4000c101504 */
[----:B------:R0:W-:Y:S02]  /*ac750*/  STG.E.U16 [R16.64], R2 ;  /* 0x0000000210007986 */ /* 0x0001e4000c101504 */
[----:B------:R-:W-:Y:S01]  /*ac760*/  STG.E.U16 [R22.64], R11 ;  /* 0x0000000b16007986 */ /* 0x000fe2000c101504 */
[----:B------:R-:W-:Y:S01]  /*ac770*/  STG.E.U16 [R28.64], R0 ;  /* 0x000000001c007986 */ /* 0x000fe2000c101504 */
[----:B------:R1:W-:Y:S01]  /*ac780*/  STG.E.U16 [R14.64], R10 ;  /* 0x0000000a0e007986 */ /* 0x0003e2000c101504 */
[----:B0-----:R-:W-:Y:S02]  /*ac790*/  PRMT R2, R10, 0x7632, R2 ;  /* 0x000076320a027816 */ /* 0x001fe40000000002 */
[----:B------:R-:W2:Y:S01]  /*ac7a0*/  LDL.LU.64 R16, [R1+0xba8] ;  /* 0x000ba80001107983 */ /* 0x000ea20000300a00 */
[----:B-1----:R-:W3:Y:S02]  /*ac7b0*/  LDL.LU.64 R14, [R1+0xba0] ;  /* 0x000ba000010e7983 */ /* 0x002ee40000300a00 */
[----:B------:R-:W4:Y:S02]  /*ac7c0*/  LDL.LU.64 R10, [R1+0xb98] ;  /* 0x000b9800010a7983 */ /* 0x000f240000300a00 */
[----:B------:R0:W-:Y:S01]  /*ac7d0*/  STL [R1+0x1ae8], R27 ;  /* 0x001ae81b01007387 */ /* 0x0001e20000100800 */
[----:B------:R1:W-:Y:S04]  /*ac7e0*/  STG.E.U16 [R6.64], R2 ;  /* 0x0000000206007986 */ /* 0x0003e8000c101504 */
[----:B0-----:R-:W2:Y:S01]  /*ac7f0*/  LDL.LU R27, [R1+0x124] ;  /* 0x00012400011b7983 */ /* 0x001ea20000300800 */
[----:B-1----:R-:W2:Y:S03]  /*ac800*/  LDL.LU.64 R6, [R1+0xb80] ;  /* 0x000b800001067983 */ /* 0x002ea60000300a00 */
[----:B--2---:R0:W-:Y:S04]  /*ac810*/  STL.64 [R1+0x1af0], R6 ;  /* 0x001af00601007387 */ /* 0x0041e80000100a00 */
[----:B0-----:R-:W2:Y:S04]  /*ac820*/  LDL.LU.64 R6, [R1+0xb88] ;  /* 0x000b880001067983 */ /* 0x001ea80000300a00 */
[----:B--2---:R0:W-:Y:S04]  /*ac830*/  STL.64 [R1+0x1af8], R6 ;  /* 0x001af80601007387 */ /* 0x0041e80000100a00 */
[----:B0-----:R-:W2:Y:S01]  /*ac840*/  LDL.LU.64 R6, [R1+0xb90] ;  /* 0x000b900001067983 */ /* 0x001ea20000300a00 */
        /* <DEDUP_REMOVED lines=9> */
[----:B0-----:R-:W2:Y:S01]  /*ac8e0*/  LDL.LU.64 R20, [R1+0xe68] ;  /* 0x000e680001147983 */ /* 0x001ea20000300a00 */
[----:B------:R-:W2:Y:S02]  /*ac8f0*/  LDL.LU R3, [R1+0x198] ;  /* 0x0001980001037983 */ /* 0x000ea40000300800 */
[----:B------:R-:W2:Y:S02]  /*ac900*/  LDL.LU.64 R12, [R1+0xea8] ;  /* 0x000ea800010c7983 */ /* 0x000ea40000300a00 */
[----:B--2---:R0:W-:Y:S04]  /*ac910*/  STL.64 [R1+0x1ab0], R12 ;  /* 0x001ab00c01007387 */ /* 0x0041e80000100a00 */
[----:B0-----:R-:W2:Y:S04]  /*ac920*/  LDL.LU.64 R12, [R1+0xea0] ;  /* 0x000ea000010c7983 */ /* 0x001ea80000300a00 */
[----:B------:R-:W-:Y:S04]  /*ac930*/  STG.E.U16 [R16.64], R19 ;  /* 0x0000001310007986 */ /* 0x000fe8000c101504 */
[----:B--2---:R0:W-:Y:S04]  /*ac940*/  STL.64 [R1+0x1ab8], R12 ;  /* 0x001ab80c01007387 */ /* 0x0041e80000100a00 */
[----:B0-----:R-:W2:Y:S01]  /*ac950*/  LDL.LU.64 R12, [R1+0xe88] ;  /* 0x000e8800010c7983 */ /* 0x001ea20000300a00 */
[----:B------:R-:W2:Y:S02]  /*ac960*/  LDL.LU R28, [R1+0x118] ;  /* 0x00011800011c7983 */ /* 0x000ea40000300800 */
[----:B------:R-:W2:Y:S02]  /*ac970*/  LDL.LU.64 R8, [R1+0xec0] ;  /* 0x000ec00001087983 */ /* 0x000ea40000300a00 */
[----:B------:R-:W2:Y:S01]  /*ac980*/  LDL.LU.64 R4, [R1+0xeb8] ;  /* 0x000eb80001047983 */ /* 0x000ea20000300a00 */
[----:B------:R-:W2:Y:S01]  /*ac990*/  LDL.LU R24, [R1+0x98] ;  /* 0x0000980001187983 */ /* 0x000ea20000300800 */
[----:B------:R-:W2:Y:S02]  /*ac9a0*/  LDL.LU.64 R22, [R1+0xeb0] ;  /* 0x000eb00001167983 */ /* 0x000ea40000300a00 */
[----:B------:R-:W2:Y:S02]  /*ac9b0*/  LDL.LU R29, [R1+0x18] ;  /* 0x00001800011d7983 */ /* 0x000ea40000300800 */
[----:B------:R-:W2:Y:S01]  /*ac9c0*/  LDL.LU R26, [R1+0x188] ;  /* 0x00018800011a7983 */ /* 0x000ea20000300800 */
[----:B------:R-:W2:Y:S01]  /*ac9d0*/  LDL.LU R17, [R1+0x1b00] ;  /* 0x001b000001117983 */ /* 0x000ea20000300800 */
[----:B------:R-:W-:-:S02]  /*ac9e0*/  PRMT R0, R19, 0x7632, R0 ;  /* 0x0000763213007816 */ /* 0x000fc40000000000 */
[----:B------:R-:W4:Y:S03]  /*ac9f0*/  LDL.LU.64 R18, [R1+0xec8] ;  /* 0x000ec80001127983 */ /* 0x000f260000300a00 */
[----:B---3--:R0:W-:Y:S04]  /*aca00*/  STG.E.U16 [R14.64], R0 ;  /* 0x000000000e007986 */ /* 0x0081e8000c101504 */
[----:B0-----:R-:W3:Y:S01]  /*aca10*/  LDL.LU.64 R14, [R1+0xee0] ;  /* 0x000ee000010e7983 */ /* 0x001ee20000300a00 */
[----:B--2---:R-:W-:-:S03]  /*aca20*/  PRMT R2, R17, 0x7632, R2 ;  /* 0x0000763211027816 */ /* 0x004fc60000000002 */
[----:B----4-:R0:W-:Y:S04]  /*aca30*/  STG.E.U16 [R10.64], R17 ;  /* 0x000000110a007986 */ /* 0x0101e8000c101504 */
[----:B------:R1:W-:Y:S04]  /*aca40*/  STG.E.U16 [R6.64], R2 ;  /* 0x0000000206007986 */ /* 0x0003e8000c101504 */
[----:B0-----:R-:W2:Y:S01]  /*aca50*/  LDL.LU.64 R16, [R1+0xe90] ;  /* 0x000e900001107983 */ /* 0x001ea20000300a00 */
[----:B------:R-:W4:Y:S03]  /*aca60*/  LDL.LU.64 R10, [R1+0xed8] ;  /* 0x000ed800010a7983 */ /* 0x000f260000300a00 */
[----:B-1----:R-:W2:Y:S01]  /*aca70*/  LDL.LU.64 R6, [R1+0x1af8] ;  /* 0x001af80001067983 */ /* 0x002ea20000300a00 */
[----:B------:R-:W-:-:S03]  /*aca80*/  PRMT R0, R27, 0x7632, R0 ;  /* 0x000076321b007816 */ /* 0x000fc60000000000 */
[----:B--2---:R0:W-:Y:S04]  /*aca90*/  STG.E.U16 [R6.64], R27 ;  /* 0x0000001b06007986 */ /* 0x0041e8000c101504 */
[----:B0-----:R-:W2:Y:S01]  /*acaa0*/  LDL.LU.64 R6, [R1+0x1af0] ;  /* 0x001af00001067983 */ /* 0x001ea20000300a00 */
[----:B------:R-:W3:Y:S01]  /*acab0*/  LDL.LU R27, [R1+0x1ae8] ;  /* 0x001ae800011b7983 */ /* 0x000ee20000300800 */
[----:B------:R-:W-:Y:S02]  /*acac0*/  PRMT R2, R25, 0x7632, R2 ;  /* 0x0000763219027816 */ /* 0x000fe40000000002 */
[----:B--2---:R0:W-:Y:S01]  /*acad0*/  STG.E.U16 [R6.64], R0 ;  /* 0x0000000006007986 */ /* 0x0041e2000c101504 */
[----:B------:R1:W-:Y:S03]  /*acae0*/  STG.E.U16 [R20.64], R25 ;  /* 0x0000001914007986 */ /* 0x0003e6000c101504 */
[----:B0-----:R-:W2:Y:S01]  /*acaf0*/  LDL.LU.64 R6, [R1+0xed0] ;  /* 0x000ed00001067983 */ /* 0x001ea20000300a00 */
[----:B-1----:R-:W2:Y:S02]  /*acb00*/  LDL.LU.64 R20, [R1+0x1ae0] ;  /* 0x001ae00001147983 */ /* 0x002ea40000300a00 */
[----:B------:R-:W3:Y:S01]  /*acb10*/  LDL.LU R25, [R1+0x1ad8] ;  /* 0x001ad80001197983 */ /* 0x000ee20000300800 */
[----:B--2---:R0:W-:Y:S04]  /*acb20*/  STG.E.U16 [R20.64], R2 ;  /* 0x0000000214007986 */ /* 0x0041e8000c101504 */
[----:B0-----:R-:W2:Y:S01]  /*acb30*/  LDL.LU.64 R20, [R1+0x1ad0] ;  /* 0x001ad00001147983 */ /* 0x001ea20000300a00 */
[----:B---3--:R-:W-:-:S03]  /*acb40*/  PRMT R0, R25, 0x7632, R0 ;  /* 0x0000763219007816 */ /* 0x008fc60000000000 */
[----:B--2---:R0:W-:Y:S04]  /*acb50*/  STG.E.U16 [R20.64], R25 ;  /* 0x0000001914007986 */ /* 0x0041e8000c101504 */
[----:B0-----:R-:W2:Y:S04]  /*acb60*/  LDL.LU.64 R20, [R1+0x1ac8] ;  /* 0x001ac80001147983 */ /* 0x001ea80000300a00 */
        /* <DEDUP_REMOVED lines=8> */
[----:B------:R-:W2:Y:S03]  /*acbf0*/  LDL.LU R25, [R1+0x78] ;  /* 0x0000780001197983 */ /* 0x000ea60000300800 */
[----:B--2---:R0:W-:Y:S04]  /*acc00*/  STL [R1+0x1a58], R25 ;  /* 0x001a581901007387 */ /* 0x0041e80000100800 */
[----:B0-----:R-:W2:Y:S01]  /*acc10*/  LDL.LU R25, [R1+0xf8] ;  /* 0x0000f80001197983 */ /* 0x001ea20000300800 */
[----:B------:R-:W-:-:S02]  /*acc20*/  PRMT R0, R3, 0x7632, R0 ;  /* 0x0000763203007816 */ /* 0x000fc40000000000 */
[----:B------:R-:W-:Y:S01]  /*acc30*/  PRMT R2, R28, 0x7632, R2 ;  /* 0x000076321c027816 */ /* 0x000fe20000000002 */
[----:B---3--:R-:W-:Y:S02]  /*acc40*/  STG.E.U16 [R20.64], R3 ;  /* 0x0000000314007986 */ /* 0x008fe4000c101504 */
[----:B------:R-:W-:Y:S04]  /*acc50*/  STG.E.U16 [R16.64], R0 ;  /* 0x0000000010007986 */ /* 0x000fe8000c101504 */
[----:B--2---:R0:W-:Y:S04]  /*acc60*/  STL [R1+0x1a70], R25 ;  /* 0x001a701901007387 */ /* 0x0041e80000100800 */
[----:B0-----:R-:W2:Y:S01]  /*acc70*/  LDL.LU R25, [R1+0x178] ;  /* 0x0001780001197983 */ /* 0x001ea20000300800 */
[----:B------:R-:W-:Y:S01]  /*acc80*/  STG.E.U16 [R12.64], R28 ;  /* 0x0000001c0c007986 */ /* 0x000fe2000c101504 */
[----:B------:R-:W-:Y:S01]  /*acc90*/  PRMT R0, R24, 0x7632, R0 ;  /* 0x0000763218007816 */ /* 0x000fe20000000000 */
[----:B------:R0:W-:Y:S01]  /*acca0*/  STG.E.U16 [R8.64], R2 ;  /* 0x0000000208007986 */ /* 0x0001e2000c101504 */
[----:B------:R-:W-:Y:S03]  /*accb0*/  STG.E.U16 [R4.64], R24 ;  /* 0x0000001804007986 */ /* 0x000fe6000c101504 */
[----:B------:R-:W-:Y:S02]  /*accc0*/  STG.E.U16 [R22.64], R0 ;  /* 0x0000000016007986 */ /* 0x000fe4000c101504 */
[----:B------:R-:W-:Y:S01]  /*accd0*/  STG.E.U16 [R18.64], R29 ;  /* 0x0000001d12007986 */ /* 0x000fe2000c101504 */
[----:B0-----:R-:W-:-:S05]  /*acce0*/  PRMT R2, R29, 0x7632, R2 ;  /* 0x000076321d027816 */ /* 0x001fca0000000002 */
[----:B------:R0:W-:Y:S01]  /*accf0*/  STG.E.U16 [R14.64], R2 ;  /* 0x000000020e007986 */ /* 0x0001e2000c101504 */
[----:B----4-:R1:W-:Y:S03]  /*acd00*/  STG.E.U16 [R10.64], R26 ;  /* 0x0000001a0a007986 */ /* 0x0103e6000c101504 */
[----:B--2---:R2:W-:Y:S01]  /*acd10*/  STL [R1+0x1a88], R25 ;  /* 0x001a881901007387 */ /* 0x0045e20000100800 */
[----:B0-----:R-:W3:Y:S02]  /*acd20*/  LDL.LU.64 R14, [R1+0xee8] ;  /* 0x000ee800010e7983 */ /* 0x001ee40000300a00 */
[----:B-1----:R-:W4:Y:S02]  /*acd30*/  LDL.LU R10, [R1+0x108] ;  /* 0x00010800010a7983 */ /* 0x002f240000300800 */
[----:B------:R-:W3:Y:S01]  /*acd40*/  LDL.LU R11, [R1+0x88] ;  /* 0x00008800010b7983 */ /* 0x000ee20000300800 */
[----:B--2---:R-:W2:Y:S01]  /*acd50*/  LDL.LU R25, [R1+0x8] ;  /* 0x0000080001197983 */ /* 0x004ea20000300800 */
        /* <DEDUP_REMOVED lines=17> */
[----:B------:R-:W-:Y:S01]  /*ace70*/  PRMT R0, R26, 0x7632, R0 ;  /* 0x000076321a007816 */ /* 0x000fe20000000000 */
[----:B------:R-:W-:-:S04]  /*ace80*/  IMAD.MOV.U32 R29, RZ, RZ, R27 ;  /* 0x000000ffff1d7224 */ /* 0x000fc800078e001b */
[----:B------:R-:W-:Y:S04]  /*ace90*/  STG.E.U16 [R6.64], R0 ;  /* 0x0000000006007986 */ /* 0x000fe8000c101504 */
[----:B--2---:R0:W-:Y:S04]  /*acea0*/  STL.64 [R1+0x1aa8], R4 ;  /* 0x001aa80401007387 */ /* 0x0041e80000100a00 */
[----:B0-----:R-:W2:Y:S01]  /*aceb0*/  LDL.LU.64 R4, [R1+0xf00] ;  /* 0x000f000001047983 */ /* 0x001ea20000300a00 */
[----:B------:R-:W2:Y:S02]  /*acec0*/  LDL.LU.64 R26, [R1+0xf30] ;  /* 0x000f3000011a7983 */ /* 0x000ea40000300a00 */
[----:B------:R-:W2:Y:S02]  /*aced0*/  LDL.LU.64 R6, [R1+0xf48] ;  /* 0x000f480001067983 */ /* 0x000ea40000300a00 */
[----:B------:R-:W2:Y:S01]  /*acee0*/  LDL.LU.64 R20, [R1+0xf60] ;  /* 0x000f600001147983 */ /* 0x000ea20000300a00 */
[----:B------:R-:W2:Y:S01]  /*acef0*/  LDL.LU.64 R16, [R1+0xf58] ;  /* 0x000f580001107983 */ /* 0x000ea20000300a00 */
[----:B------:R-:W2:Y:S02]  /*acf00*/  LDL.LU R3, [R1+0x168] ;  /* 0x0001680001037983 */ /* 0x000ea40000300800 */
[----:B------:R-:W2:Y:S02]  /*acf10*/  LDL.LU.64 R12, [R1+0xf50] ;  /* 0x000f5000010c7983 */ /* 0x000ea40000300a00 */
[----:B------:R-:W2:Y:S01]  /*acf20*/  LDL.LU.64 R8, [R1+0xf68] ;  /* 0x000f680001087983 */ /* 0x000ea20000300a00 */
[----:B----4-:R-:W-:Y:S01]  /*acf30*/  PRMT R2, R10, 0x7632, R2 ;  /* 0x000076320a027816 */ /* 0x010fe20000000002 */
[----:B------:R-:W4:Y:S01]  /*acf40*/  LDL.LU R28, [R1+0xe8] ;  /* 0x0000e800011c7983 */ /* 0x000f220000300800 */
[----:B------:R-:W4:Y:S02]  /*acf50*/  LDL.LU R24, [R1+0x68] ;  /* 0x0000680001187983 */ /* 0x000f240000300800 */
[----:B------:R-:W4:Y:S01]  /*acf60*/  LDL.LU.64 R22, [R1+0xf80] ;  /* 0x000f800001167983 */ /* 0x000f220000300a00 */
[----:B---3--:R0:W-:Y:S01]  /*acf70*/  STG.E.U16 [R14.64], R10 ;  /* 0x0000000a0e007986 */ /* 0x0081e2000c101504 */
[----:B------:R-:W3:Y:S03]  /*acf80*/  LDL.LU.64 R18, [R1+0xf78] ;  /* 0x000f780001127983 */ /* 0x000ee60000300a00 */
[----:B0-----:R-:W3:Y:S04]  /*acf90*/  LDL.LU.64 R14, [R1+0xf70] ;  /* 0x000f7000010e7983 */ /* 0x001ee80000300a00 */
[----:B--2---:R0:W-:Y:S04]  /*acfa0*/  STG.E.U16 [R4.64], R2 ;  /* 0x0000000204007986 */ /* 0x0041e8000c101504 */
[----:B0-----:R-:W2:Y:S01]  /*acfb0*/  LDL.LU.64 R4, [R1+0x1aa8] ;  /* 0x001aa80001047983 */ /* 0x001ea20000300a00 */
[----:B------:R-:W-:-:S03]  /*acfc0*/  PRMT R0, R11, 0x7632, R0 ;  /* 0x000076320b007816 */ /* 0x000fc60000000000 */
[----:B--2---:R0:W-:Y:S04]  /*acfd0*/  STG.E.U16 [R4.64], R11 ;  /* 0x0000000b04007986 */ /* 0x0041e8000c101504 */
[----:B0-----:R-:W2:Y:S01]  /*acfe0*/  LDL.LU.64 R4, [R1+0x1aa0] ;  /* 0x001aa00001047983 */ /* 0x001ea20000300a00 */
[----:B------:R-:W3:Y:S03]  /*acff0*/  LDL.LU.64 R10, [R1+0xf88] ;  /* 0x000f8800010a7983 */ /* 0x000ee60000300a00 */
        /* <DEDUP_REMOVED lines=21> */
[----:B--2---:R0:W-:Y:S02]  /*ad150*/  STG.E.U16 [R4.64], R25 ;  /* 0x0000001904007986 */ /* 0x0041e4000c101504 */
[----:B------:R1:W-:Y:S02]  /*ad160*/  STG.E.U16 [R26.64], R0 ;  /* 0x000000001a007986 */ /* 0x0003e4000c101504 */
[----:B0-----:R-:W2:Y:S01]  /*ad170*/  LDL.LU R4, [R1+0x1a48] ;  /* 0x001a480001047983 */ /* 0x001ea20000300800 */
[----:B-1----:R-:W3:Y:S01]  /*ad180*/  LDL.LU.64 R26, [R1+0x1a40] ;  /* 0x001a4000011a7983 */ /* 0x002ee20000300a00 */
[----:B------:R-:W-:Y:S02]  /*ad190*/  PRMT R0, R3, 0x7632, R0 ;  /* 0x0000763203007816 */ /* 0x000fe40000000000 */
[----:B---3--:R0:W-:Y:S04]  /*ad1a0*/  STG.E.U16 [R6.64], R26 ;  /* 0x0000001a06007986 */ /* 0x0081e8000c101504 */
[----:B0-----:R-:W3:Y:S01]  /*ad1b0*/  LDL.LU.64 R6, [R1+0x1a38] ;  /* 0x001a380001067983 */ /* 0x001ee20000300a00 */
[----:B------:R-:W-:-:S05]  /*ad1c0*/  PRMT R2, R26, 0x7632, R2 ;  /* 0x000076321a027816 */ /* 0x000fca0000000002 */
[----:B------:R0:W-:Y:S01]  /*ad1d0*/  STG.E.U16 [R20.64], R2 ;  /* 0x0000000214007986 */ /* 0x0001e2000c101504 */
[----:B------:R-:W-:Y:S02]  /*ad1e0*/  STG.E.U16 [R16.64], R3 ;  /* 0x0000000310007986 */ /* 0x000fe4000c101504 */
[----:B------:R1:W-:Y:S02]  /*ad1f0*/  STG.E.U16 [R12.64], R0 ;  /* 0x000000000c007986 */ /* 0x0003e4000c101504 */
[----:B----4-:R-:W-:Y:S01]  /*ad200*/  STG.E.U16 [R8.64], R28 ;  /* 0x0000001c08007986 */ /* 0x010fe2000c101504 */
[----:B------:R-:W-:Y:S01]  /*ad210*/  STL [R1+0x1918], R27 ;  /* 0x0019181b01007387 */ /* 0x000fe20000100800 */
[----:B0-----:R-:W-:Y:S02]  /*ad220*/  PRMT R2, R28, 0x7632, R2 ;  /* 0x000076321c027816 */ /* 0x001fe40000000002 */
[----:B-1----:R-:W-:Y:S01]  /*ad230*/  PRMT R0, R24, 0x7632, R0 ;  /* 0x0000763218007816 */ /* 0x002fe20000000000 */
[----:B------:R-:W4:Y:S04]  /*ad240*/  LDL.LU R12, [R1+0x158] ;  /* 0x00015800010c7983 */ /* 0x000f280000300800 */
[----:B------:R-:W-:Y:S01]  /*ad250*/  STG.E.U16 [R22.64], R2 ;  /* 0x0000000216007986 */ /* 0x000fe2000c101504 */
[----:B------:R-:W-:Y:S02]  /*ad260*/  STG.E.U16 [R18.64], R24 ;  /* 0x0000001812007986 */ /* 0x000fe4000c101504 */
[----:B------:R0:W-:Y:S02]  /*ad270*/  STG.E.U16 [R14.64], R0 ;  /* 0x000000000e007986 */ /* 0x0001e4000c101504 */
[----:B0-----:R-:W2:Y:S01]  /*ad280*/  LDL.LU.64 R14, [R1+0xfa0] ;  /* 0x000fa000010e7983 */ /* 0x001ea20000300a00 */
[----:B------:R-:W2:Y:S02]  /*ad290*/  LDL.LU.64 R16, [R1+0xf98] ;  /* 0x000f980001107983 */ /* 0x000ea40000300a00 */
[----:B------:R-:W2:Y:S02]  /*ad2a0*/  LDL.LU.64 R8, [R1+0xf90] ;  /* 0x000f900001087983 */ /* 0x000ea40000300a00 */
[----:B------:R-:W2:Y:S01]  /*ad2b0*/  LDL.LU.64 R22, [R1+0xfa8] ;  /* 0x000fa80001167983 */ /* 0x000ea20000300a00 */
[----:B------:R-:W2:Y:S04]  /*ad2c0*/  LDL.LU R24, [R1+0xd8] ;  /* 0x0000d80001187983 */ /* 0x000ea80000300800 */
[----:B---3--:R0:W-:Y:S04]  /*ad2d0*/  STG.E.U16 [R10.64], R6 ;  /* 0x000000060a007986 */ /* 0x0081e8000c101504 */
[----:B0-----:R-:W3:Y:S04]  /*ad2e0*/  LDL.LU.64 R10, [R1+0xfb0] ;  /* 0x000fb000010a7983 */ /* 0x001ee80000300a00 */
[----:B---3--:R0:W-:Y:S04]  /*ad2f0*/  STL [R1+0x1a20], R11 ;  /* 0x001a200b01007387 */ /* 0x0081e80000100800 */
[----:B0-----:R-:W3:Y:S01]  /*ad300*/  LDL.LU R11, [R1+0x58] ;  /* 0x00005800010b7983 */ /* 0x001ee20000300800 */
[----:B------:R-:W2:Y:S03]  /*ad310*/  LDL.LU R28, [R1+0xc8] ;  /* 0x0000c800011c7983 */ /* 0x000ea60000300800 */
[----:B--2---:R0:W-:Y:S04]  /*ad320*/  STL [R1+0x19f8], R28 ;  /* 0x0019f81c01007387 */ /* 0x0041e80000100800 */
[----:B0-----:R-:W2:Y:S01]  /*ad330*/  LDL.LU R28, [R1+0x148] ;  /* 0x00014800011c7983 */ /* 0x001ea20000300800 */
[----:B------:R-:W2:Y:S03]  /*ad340*/  LDL.LU R5, [R1+0x48] ;  /* 0x0000480001057983 */ /* 0x000ea60000300800 */
        /* <DEDUP_REMOVED lines=12> */
[----:B------:R-:W-:-:S02]  /*ad410*/  PRMT R2, R6, 0x7632, R2 ;  /* 0x0000763206027816 */ /* 0x000fc40000000002 */
[----:B----4-:R-:W-:-:S03]  /*ad420*/  PRMT R0, R12, 0x7632, R0 ;  /* 0x000076320c007816 */ /* 0x010fc60000000000 */
[----:B------:R-:W-:Y:S04]  /*ad430*/  STG.E.U16 [R14.64], R2 ;  /* 0x000000020e007986 */ /* 0x000fe8000c101504 */
[----:B--2---:R0:W-:Y:S04]  /*ad440*/  STL.64 [R1+0x1a30], R4 ;  /* 0x001a300401007387 */ /* 0x0041e80000100a00 */
[----:B0-----:R-:W2:Y:S01]  /*ad450*/  LDL.LU.64 R4, [R1+0xfc0] ;  /* 0x000fc00001047983 */ /* 0x001ea20000300a00 */
[----:B------:R0:W-:Y:S02]  /*ad460*/  STL [R1+0x1900], R7 ;  /* 0x0019000701007387 */ /* 0x0001e40000100800 */
[----:B------:R-:W4:Y:S02]  /*ad470*/  LDL.LU.64 R18, [R1+0x1000] ;  /* 0x0010000001127983 */ /* 0x000f240000300a00 */
[----:B------:R-:W3:Y:S01]  /*ad480*/  LDL.LU.64 R14, [R1+0xff8] ;  /* 0x000ff800010e7983 */ /* 0x000ee20000300a00 */
[----:B------:R1:W-:Y:S01]  /*ad490*/  STG.E.U16 [R16.64], R12 ;  /* 0x0000000c10007986 */ /* 0x0003e2000c101504 */
[----:B------:R-:W-:Y:S01]  /*ad4a0*/  PRMT R2, R24, 0x7632, R2 ;  /* 0x0000763218027816 */ /* 0x000fe20000000002 */
[----:B------:R1:W-:Y:S02]  /*ad4b0*/  STG.E.U16 [R8.64], R0 ;  /* 0x0000000008007986 */ /* 0x0003e4000c101504 */
[----:B0-----:R-:W3:Y:S01]  /*ad4c0*/  LDL.LU.64 R6, [R1+0x1008] ;  /* 0x0010080001067983 */ /* 0x001ee20000300a00 */
[----:B------:R-:W3:Y:S02]  /*ad4d0*/  LDL.LU R3, [R1+0x138] ;  /* 0x0001380001037983 */ /* 0x000ee40000300800 */
[----:B------:R-:W3:Y:S02]  /*ad4e0*/  LDL.LU.64 R26, [R1+0x1030] ;  /* 0x00103000011a7983 */ /* 0x000ee40000300a00 */
[----:B------:R-:W4:Y:S01]  /*ad4f0*/  LDL.LU.64 R20, [R1+0x1028] ;  /* 0x0010280001147983 */ /* 0x000f220000300a00 */
[----:B-1----:R-:W4:Y:S01]  /*ad500*/  LDL.LU.64 R16, [R1+0x1020] ;  /* 0x0010200001107983 */ /* 0x002f220000300a00 */
[----:B------:R-:W4:Y:S03]  /*ad510*/  LDL.LU.64 R12, [R1+0x1038] ;  /* 0x00103800010c7983 */ /* 0x000f260000300a00 */
[----:B------:R0:W-:Y:S01]  /*ad520*/  STG.E.U16 [R22.64], R24 ;  /* 0x0000001816007986 */ /* 0x0001e2000c101504 */
[----:B------:R-:W4:Y:S03]  /*ad530*/  LDL.LU.64 R8, [R1+0x1060] ;  /* 0x0010600001087983 */ /* 0x000f260000300a00 */
[----:B0-----:R-:W4:Y:S01]  /*ad540*/  LDL.LU.64 R24, [R1+0x1058] ;  /* 0x0010580001187983 */ /* 0x001f220000300a00 */
[----:B------:R-:W4:Y:S03]  /*ad550*/  LDL.LU.64 R22, [R1+0x1050] ;  /* 0x0010500001167983 */ /* 0x000f260000300a00 */
[----:B--2---:R0:W-:Y:S04]  /*ad560*/  STG.E.U16 [R4.64], R2 ;  /* 0x0000000204007986 */ /* 0x0041e8000c101504 */
[----:B0-----:R-:W2:Y:S01]  /*ad570*/  LDL.LU.64 R4, [R1+0x1a30] ;  /* 0x001a300001047983 */ /* 0x001ea20000300a00 */
[----:B---3--:R-:W-:-:S03]  /*ad580*/  PRMT R0, R11, 0x7632, R0 ;  /* 0x000076320b007816 */ /* 0x008fc60000000000 */
[----:B--2---:R0:W-:Y:S04]  /*ad590*/  STG.E.U16 [R4.64], R11 ;  /* 0x0000000b04007986 */ /* 0x0041e8000c101504 */
[----:B0-----:R-:W2:Y:S01]  /*ad5a0*/  LDL.LU.64 R4, [R1+0x1a28] ;  /* 0x001a280001047983 */ /* 0x001ea20000300a00 */
[----:B------:R-:W3:Y:S03]  /*ad5b0*/  LDL.LU R11, [R1+0x1a20] ;  /* 0x001a2000010b7983 */ /* 0x000ee60000300800 */
[----:B---3--:R0:W-:Y:S04]  /*ad5c0*/  STG.E.U16 [R10.64], R0 ;  /* 0x000000000a007986 */ /* 0x0081e8000c101504 */
[----:B0-----:R-:W2:Y:S04]  /*ad5d0*/  LDL.LU.64 R10, [R1+0x1a18] ;  /* 0x001a1800010a7983 */ /* 0x001ea80000300a00 */
[----:B--2---:R0:W-:Y:S04]  /*ad5e0*/  STG.E.U16 [R4.64], R10 ;  /* 0x0000000a04007986 */ /* 0x0041e8000c101504 */
[----:B0-----:R-:W2:Y:S01]  /*ad5f0*/  LDL.LU.64 R4, [R1+0x1a10] ;  /* 0x001a100001047983 */ /* 0x001ea20000300a00 */
[----:B------:R-:W-:Y:S01]  /*ad600*/  PRMT R2, R10, 0x7632, R2 ;  /* 0x000076320a027816 */ /* 0x000fe20000000002 */
[----:B------:R0:W-:Y:S02]  /*ad610*/  STL [R1+0x1904], R11 ;  /* 0x0019040b01007387 */ /* 0x0001e40000100800 */
[----:B0-----:R-:W3:Y:S04]  /*ad620*/  LDL.LU.64 R10, [R1+0xff0] ;  /* 0x000ff000010a7983 */ /* 0x001ee80000300a00 */
        /* <DEDUP_REMOVED lines=11> */
[----:B------:R-:W3:Y:S02]  /*ad6e0*/  LDL.LU R28, [R1+0x19e0] ;  /* 0x0019e000011c7983 */ /* 0x000ee40000300800 */
[----:B----4-:R0:W-:Y:S02]  /*ad6f0*/  STG.E.U16 [R18.64], R2 ;  /* 0x0000000212007986 */ /* 0x0101e4000c101504 */
[----:B0-----:R-:W4:Y:S04]  /*ad700*/  LDL.LU.64 R18, [R1+0x19d8] ;  /* 0x0019d80001127983 */ /* 0x001f280000300a00 */
[----:B--2---:R0:W-:Y:S04]  /*ad710*/  STG.E.U16 [R14.64], R5 ;  /* 0x000000050e007986 */ /* 0x0041e8000c101504 */
[----:B0-----:R-:W2:Y:S01]  /*ad720*/  LDL.LU.64 R14, [R1+0x19d0] ;  /* 0x0019d000010e7983 */ /* 0x001ea20000300a00 */
[----:B------:R-:W-:-:S05]  /*ad730*/  PRMT R0, R5, 0x7632, R0 ;  /* 0x0000763205007816 */ /* 0x000fca0000000000 */
[----:B------:R0:W-:Y:S02]  /*ad740*/  STG.E.U16 [R10.64], R0 ;  /* 0x000000000a007986 */ /* 0x0001e4000c101504 */
[----:B0-----:R-:W-:Y:S02]  /*ad750*/  PRMT R0, R3, 0x7632, R0 ;  /* 0x0000763203007816 */ /* 0x001fe40000000000 */
[----:B--2---:R-:W-:Y:S01]  /*ad760*/  PRMT R2, R14, 0x7632, R2 ;  /* 0x000076320e027816 */ /* 0x004fe20000000002 */
[----:B------:R-:W-:Y:S04]  /*ad770*/  STG.E.U16 [R6.64], R14 ;  /* 0x0000000e06007986 */ /* 0x000fe8000c101504 */
[----:B------:R0:W-:Y:S01]  /*ad780*/  STG.E.U16 [R26.64], R2 ;  /* 0x000000021a007986 */ /* 0x0001e2000c101504 */
[----:B------:R-:W-:Y:S02]  /*ad790*/  STG.E.U16 [R20.64], R3 ;  /* 0x0000000314007986 */ /* 0x000fe4000c101504 */
[----:B------:R1:W-:Y:S02]  /*ad7a0*/  STG.E.U16 [R16.64], R0 ;  /* 0x0000000010007986 */ /* 0x0003e4000c101504 */
[----:B---3--:R-:W-:Y:S01]  /*ad7b0*/  STG.E.U16 [R12.64], R28 ;  /* 0x0000001c0c007986 */ /* 0x008fe2000c101504 */
[----:B------:R-:W-:Y:S01]  /*ad7c0*/  STL [R1+0x18b0], R15 ;  /* 0x0018b00f01007387 */ /* 0x000fe20000100800 */
[----:B0-----:R-:W-:-:S02]  /*ad7d0*/  PRMT R2, R28, 0x7632, R2 ;  /* 0x000076321c027816 */ /* 0x001fc40000000002 */
[----:B-1----:R-:W-:-:S03]  /*ad7e0*/  PRMT R0, R4, 0x7632, R0 ;  /* 0x0000763204007816 */ /* 0x002fc60000000000 */
[----:B------:R-:W-:Y:S01]  /*ad7f0*/  STG.E.U16 [R8.64], R2 ;  /* 0x0000000208007986 */ /* 0x000fe2000c101504 */
[----:B------:R0:W-:Y:S02]  /*ad800*/  STG.E.U16 [R24.64], R4 ;  /* 0x0000000418007986 */ /* 0x0001e4000c101504 */
[----:B------:R1:W-:Y:S01]  /*ad810*/  STG.E.U16 [R22.64], R0 ;  /* 0x0000000016007986 */ /* 0x0003e2000c101504 */
[----:B0-----:R-:W2:Y:S01]  /*ad820*/  LDL.LU.64 R24, [R1+0x1088] ;  /* 0x0010880001187983 */ /* 0x001ea20000300a00 */
[----:B-1----:R-:W3:Y:S03]  /*ad830*/  LDL.LU R22, [R1+0x28] ;  /* 0x0000280001167983 */ /* 0x002ee60000300800 */
[----:B---3--:R0:W-:Y:S04]  /*ad840*/  STL [R1+0x19a0], R22 ;  /* 0x0019a01601007387 */ /* 0x0081e80000100800 */
[----:B0-----:R-:W3:Y:S04]  /*ad850*/  LDL.LU R22, [R1+0xa8] ;  /* 0x0000a80001167983 */ /* 0x001ee80000300800 */
[----:B---3--:R0:W-:Y:S04]  /*ad860*/  STL [R1+0x19b8], R22 ;  /* 0x0019b81601007387 */ /* 0x0081e80000100800 */
[----:B0-----:R-:W3:Y:S01]  /*ad870*/  LDL.LU R22, [R1+0x128] ;  /* 0x0001280001167983 */ /* 0x001ee20000300800 */
        /* <DEDUP_REMOVED lines=19> */
[----:B----4-:R-:W-:-:S03]  /*ad9b0*/  PRMT R2, R18, 0x7632, R2 ;  /* 0x0000763212027816 */ /* 0x010fc60000000002 */
[----:B------:R-:W-:Y:S04]  /*ad9c0*/  STG.E.U16 [R24.64], R18 ;  /* 0x0000001218007986 */ /* 0x000fe8000c101504 */
[----:B--2---:R0:W-:Y:S04]  /*ad9d0*/  STL.64 [R1+0x19c8], R14 ;  /* 0x0019c80e01007387 */ /* 0x0041e80000100a00 */
[----:B0-----:R-:W2:Y:S01]  /*ad9e0*/  LDL.LU.64 R14, [R1+0x10b0] ;  /* 0x0010b000010e7983 */ /* 0x001ea20000300a00 */
[----:B------:R-:W4:Y:S02]  /*ad9f0*/  LDL.LU R9, [R1+0x11c] ;  /* 0x00011c0001097983 */ /* 0x000f240000300800 */
[----:B------:R-:W3:Y:S02]  /*ada00*/  LDL.LU.64 R10, [R1+0x11f8] ;  /* 0x0011f800010a7983 */ /* 0x000ee40000300a00 */
[----:B------:R-:W3:Y:S01]  /*ada10*/  LDL.LU.64 R6, [R1+0x1168] ;  /* 0x0011680001067983 */ /* 0x000ee20000300a00 */
[----:B------:R-:W3:Y:S01]  /*ada20*/  LDL.LU R23, [R1+0x9c] ;  /* 0x00009c0001177983 */ /* 0x000ee20000300800 */
[----:B------:R-:W3:Y:S02]  /*ada30*/  LDL.LU.64 R26, [R1+0x1160] ;  /* 0x00116000011a7983 */ /* 0x000ee40000300a00 */
[----:B------:R-:W3:Y:S02]  /*ada40*/  LDL.LU R3, [R1+0x1c] ;  /* 0x00001c0001037983 */ /* 0x000ee40000300800 */
[----:B------:R-:W3:Y:S01]  /*ada50*/  LDL.LU R8, [R1+0x18c] ;  /* 0x00018c0001087983 */ /* 0x000ee20000300800 */
[----:B------:R-:W3:Y:S01]  /*ada60*/  LDL.LU.64 R20, [R1+0x11b8] ;  /* 0x0011b80001147983 */ /* 0x000ee20000300a00 */
[----:B------:R-:W3:Y:S02]  /*ada70*/  LDL.LU.64 R16, [R1+0x11f0] ;  /* 0x0011f00001107983 */ /* 0x000ee40000300a00 */
[----:B------:R-:W3:Y:S02]  /*ada80*/  LDL.LU.64 R12, [R1+0x11e8] ;  /* 0x0011e800010c7983 */ /* 0x000ee40000300a00 */
[----:B------:R-:W3:Y:S01]  /*ada90*/  LDL.LU.64 R4, [R1+0x11e0] ;  /* 0x0011e00001047983 */ /* 0x000ee20000300a00 */
[----:B------:R-:W3:Y:S01]  /*adaa0*/  LDL.LU R28, [R1+0x10c] ;  /* 0x00010c00011c7983 */ /* 0x000ee20000300800 */
[----:B------:R-:W3:Y:S02]  /*adab0*/  LDL.LU.64 R24, [R1+0x1228] ;  /* 0x0012280001187983 */ /* 0x000ee40000300a00 */
[----:B------:R0:W-:Y:S02]  /*adac0*/  STL [R1+0x18a0], R19 ;  /* 0x0018a01301007387 */ /* 0x0001e40000100800 */
[----:B0-----:R-:W4:Y:S04]  /*adad0*/  LDL.LU.64 R18, [R1+0x1170] ;  /* 0x0011700001127983 */ /* 0x001f280000300a00 */
        /* <DEDUP_REMOVED lines=26> */
[----:B---3--:R-:W-:-:S02]  /*adc80*/  PRMT R0, R22, 0x7632, R0 ;  /* 0x0000763216007816 */ /* 0x008fc40000000000 */
[----:B----4-:R-:W-:Y:S01]  /*adc90*/  PRMT R2, R9, 0x7632, R2 ;  /* 0x0000763209027816 */ /* 0x010fe20000000002 */
[----:B--2---:R0:W-:Y:S04]  /*adca0*/  STG.E.U16 [R14.64], R22 ;  /* 0x000000160e007986 */ /* 0x0041e8000c101504 */
[----:B0-----:R-:W2:Y:S01]  /*adcb0*/  LDL.LU.64 R14, [R1+0x1968] ;  /* 0x00196800010e7983 */ /* 0x001ea20000300a00 */
[----:B------:R0:W-:Y:S02]  /*adcc0*/  STG.E.U16 [R18.64], R0 ;  /* 0x0000000012007986 */ /* 0x0001e4000c101504 */
[----:B0-----:R-:W-:Y:S01]  /*adcd0*/  PRMT R0, R23, 0x7632, R0 ;  /* 0x0000763217007816 */ /* 0x001fe20000000000 */
[----:B--2---:R-:W-:Y:S01]  /*adce0*/  STG.E.U16 [R14.64], R9 ;  /* 0x000000090e007986 */ /* 0x004fe2000c101504 */
[----:B------:R0:W-:Y:S02]  /*adcf0*/  STG.E.U16 [R10.64], R2 ;  /* 0x000000020a007986 */ /* 0x0001e4000c101504 */
[----:B------:R-:W-:Y:S02]  /*add00*/  STG.E.U16 [R6.64], R23 ;  /* 0x0000001706007986 */ /* 0x000fe4000c101504 */
[----:B------:R1:W-:Y:S01]  /*add10*/  STG.E.U16 [R26.64], R0 ;  /* 0x000000001a007986 */ /* 0x0003e2000c101504 */
[----:B------:R-:W-:Y:S01]  /*add20*/  STG.E.U16 [R20.64], R3 ;  /* 0x0000000314007986 */ /* 0x000fe2000c101504 */
[----:B0-----:R-:W-:-:S02]  /*add30*/  PRMT R2, R3, 0x7632, R2 ;  /* 0x0000763203027816 */ /* 0x001fc40000000002 */
[----:B-1----:R-:W-:-:S03]  /*add40*/  PRMT R0, R8, 0x7632, R0 ;  /* 0x0000763208007816 */ /* 0x002fc60000000000 */
[----:B------:R0:W-:Y:S01]  /*add50*/  STG.E.U16 [R16.64], R2 ;  /* 0x0000000210007986 */ /* 0x0001e2000c101504 */
[----:B------:R1:W-:Y:S02]  /*add60*/  STG.E.U16 [R12.64], R8 ;  /* 0x000000080c007986 */ /* 0x0003e4000c101504 */
[----:B------:R-:W-:Y:S02]  /*add70*/  STG.E.U16 [R4.64], R0 ;  /* 0x0000000004007986 */ /* 0x000fe4000c101504 */
[----:B------:R2:W-:Y:S01]  /*add80*/  STG.E.U16 [R24.64], R28 ;  /* 0x0000001c18007986 */ /* 0x0005e2000c101504 */
[----:B0-----:R-:W-:Y:S02]  /*add90*/  PRMT R2, R28, 0x7632, R2 ;  /* 0x000076321c027816 */ /* 0x001fe40000000002 */
[----:B-1----:R-:W-:Y:S02]  /*adda0*/  MOV R8, R29 ;  /* 0x0000001d00087202 */ /* 0x002fe40000000f00 */
[----:B--2---:R-:W2:Y:S01]  /*addb0*/  LDL.LU.64 R28, [R1+0x1230] ;  /* 0x00123000011c7983 */ /* 0x004ea20000300a00 */
[----:B------:R-:W3:Y:S02]  /*addc0*/  LDL.LU.64 R16, [R1+0x11d8] ;  /* 0x0011d80001107983 */ /* 0x000ee40000300a00 */
[----:B------:R-:W4:Y:S02]  /*addd0*/  LDL.LU R23, [R1+0x8c] ;  /* 0x00008c0001177983 */ /* 0x000f240000300800 */
[----:B------:R-:W2:Y:S01]  /*adde0*/  LDL.LU.64 R12, [R1+0x11d0] ;  /* 0x0011d000010c7983 */ /* 0x000ea20000300a00 */
[----:B------:R-:W2:Y:S04]  /*addf0*/  LDL.LU.64 R4, [R1+0x1218] ;  /* 0x0012180001047983 */ /* 0x000ea80000300a00 */
[----:B--2---:R0:W-:Y:S04]  /*ade00*/  STL [R1+0x1958], R5 ;  /* 0x0019580501007387 */ /* 0x0041e80000100800 */
[----:B0-----:R-:W2:Y:S01]  /*ade10*/  LDL.LU R5, [R1+0xc] ;  /* 0x00000c0001057983 */ /* 0x001ea20000300800 */
[----:B------:R-:W2:Y:S03]  /*ade20*/  LDL.LU R24, [R1+0x7c] ;  /* 0x00007c0001187983 */ /* 0x000ea60000300800 */
[----:B--2---:R0:W-:Y:S04]  /*ade30*/  STL [R1+0x1930], R24 ;  /* 0x0019301801007387 */ /* 0x0041e80000100800 */
[----:B0-----:R-:W2:Y:S04]  /*ade40*/  LDL.LU R24, [R1+0xfc] ;  /* 0x0000fc0001187983 */ /* 0x001ea80000300800 */
        /* <DEDUP_REMOVED lines=18> */
[----:B------:R0:W-:Y:S01]  /*adf70*/  STG.E.U16 [R28.64], R2 ;  /* 0x000000021c007986 */ /* 0x0001e2000c101504 */
[----:B----4-:R-:W-:Y:S01]  /*adf80*/  PRMT R0, R23, 0x7632, R0 ;  /* 0x0000763217007816 */ /* 0x010fe20000000000 */
[----:B---3--:R-:W-:Y:S04]  /*adf90*/  STG.E.U16 [R16.64], R23 ;  /* 0x0000001710007986 */ /* 0x008fe8000c101504 */
[----:B------:R-:W-:Y:S01]  /*adfa0*/  STG.E.U16 [R12.64], R0 ;  /* 0x000000000c007986 */ /* 0x000fe2000c101504 */
[----:B------:R-:W-:Y:S01]  /*adfb0*/  STG.E.U16 [R26.64], R5 ;  /* 0x000000051a007986 */ /* 0x000fe2000c101504 */
[----:B0-----:R-:W-:-:S02]  /*adfc0*/  PRMT R2, R5, 0x7632, R2 ;  /* 0x0000763205027816 */ /* 0x001fc40000000002 */
        /* <DEDUP_REMOVED lines=10> */
[----:B------:R-:W2:Y:S02]  /*ae070*/  LDL.LU.64 R20, [R1+0x1130] ;  /* 0x0011300001147983 */ /* 0x000ea40000300a00 */
[----:B------:R-:W2:Y:S02]  /*ae080*/  LDL.LU.64 R16, [R1+0x1128] ;  /* 0x0011280001107983 */ /* 0x000ea40000300a00 */
[----:B------:R-:W2:Y:S01]  /*ae090*/  LDL.LU.64 R12, [R1+0x10f0] ;  /* 0x0010f000010c7983 */ /* 0x000ea20000300a00 */
[----:B------:R-:W2:Y:S01]  /*ae0a0*/  LDL.LU.64 R26, [R1+0x1960] ;  /* 0x00196000011a7983 */ /* 0x000ea20000300a00 */
[----:B------:R-:W2:Y:S01]  /*ae0b0*/  LDL.LU R5, [R1+0x1958] ;  /* 0x0019580001057983 */ /* 0x000ea20000300800 */
[----:B------:R-:W-:-:S02]  /*ae0c0*/  PRMT R0, R24, 0x7632, R0 ;  /* 0x0000763218007816 */ /* 0x000fc40000000000 */
        /* <DEDUP_REMOVED lines=22> */
[----:B------:R-:W3:Y:S01]  /*ae230*/  LDL.LU.64 R26, [R1+0x1188] ;  /* 0x00118800011a7983 */ /* 0x000ee20000300a00 */
[----:B------:R-:W-:Y:S02]  /*ae240*/  PRMT R0, R9, 0x7632, R0 ;  /* 0x0000763209007816 */ /* 0x000fe40000000000 */
[----:B--2---:R0:W-:Y:S04]  /*ae250*/  STG.E.U16 [R10.64], R2 ;  /* 0x000000020a007986 */ /* 0x0041e8000c101504 */
[----:B0-----:R-:W2:Y:S01]  /*ae260*/  LDL.LU.64 R10, [R1+0x1908] ;  /* 0x00190800010a7983 */ /* 0x001ea20000300a00 */
[----:B------:R-:W-:-:S03]  /*ae270*/  PRMT R2, R25, 0x7632, R2 ;  /* 0x0000763219027816 */ /* 0x000fc60000000002 */
[----:B--2---:R0:W-:Y:S01]  /*ae280*/  STG.E.U16 [R10.64], R9 ;  /* 0x000000090a007986 */ /* 0x0041e2000c101504 */
[----:B----4-:R1:W-:Y:S02]  /*ae290*/  STG.E.U16 [R6.64], R0 ;  /* 0x0000000006007986 */ /* 0x0103e4000c101504 */
[----:B------:R2:W-:Y:S01]  /*ae2a0*/  STG.E.U16 [R28.64], R25 ;  /* 0x000000191c007986 */ /* 0x0005e2000c101504 */
[----:B0-----:R-:W4:Y:S01]  /*ae2b0*/  LDL.LU R11, [R1+0x1904] ;  /* 0x00190400010b7983 */ /* 0x001f220000300800 */
[----:B-1----:R-:W4:Y:S02]  /*ae2c0*/  LDL.LU R7, [R1+0x1900] ;  /* 0x0019000001077983 */ /* 0x002f240000300800 */
[----:B--2---:R-:W2:Y:S01]  /*ae2d0*/  LDL.LU.64 R28, [R1+0x18f8] ;  /* 0x0018f800011c7983 */ /* 0x004ea20000300a00 */
[----:B------:R-:W-:Y:S01]  /*ae2e0*/  PRMT R0, R3, 0x7632, R0 ;  /* 0x0000763203007816 */ /* 0x000fe20000000000 */
[----:B---3--:R4:W-:Y:S01]  /*ae2f0*/  STG.E.U16 [R26.64], R2 ;  /* 0x000000021a007986 */ /* 0x0089e2000c101504 */
[----:B------:R-:W-:Y:S03]  /*ae300*/  STG.E.U16 [R22.64], R3 ;  /* 0x0000000316007986 */ /* 0x000fe6000c101504 */
[----:B------:R2:W-:Y:S01]  /*ae310*/  STG.E.U16 [R18.64], R0 ;  /* 0x0000000012007986 */ /* 0x0005e2000c101504 */
[----:B----4-:R-:W-:-:S02]  /*ae320*/  PRMT R2, R7, 0x7632, R2 ;  /* 0x0000763207027816 */ /* 0x010fc40000000002 */
[----:B--2---:R-:W-:Y:S01]  /*ae330*/  PRMT R0, R29, 0x7632, R0 ;  /* 0x000076321d007816 */ /* 0x004fe20000000000 */
[----:B------:R-:W-:Y:S02]  /*ae340*/  STG.E.U16 [R14.64], R7 ;  /* 0x000000070e007986 */ /* 0x000fe4000c101504 */
[----:B------:R0:W-:Y:S02]  /*ae350*/  STG.E.U16 [R20.64], R2 ;  /* 0x0000000214007986 */ /* 0x0001e4000c101504 */
[----:B------:R-:W-:Y:S01]  /*ae360*/  STG.E.U16 [R16.64], R29 ;  /* 0x0000001d10007986 */ /* 0x000fe2000c101504 */
[----:B------:R1:W-:Y:S01]  /*ae370*/  STG.E.U16 [R12.64], R0 ;  /* 0x000000000c007986 */ /* 0x0003e2000c101504 */
[----:B------:R2:W-:Y:S01]  /*ae380*/  STG.E.U16 [R4.64], R28 ;  /* 0x0000001c04007986 */ /* 0x0005e2000c101504 */
[----:B0-----:R-:W-:Y:S02]  /*ae390*/  PRMT R2, R28, 0x7632, R2 ;  /* 0x000076321c027816 */ /* 0x001fe40000000002 */
[----:B-1----:R-:W3:Y:S01]  /*ae3a0*/  LDL.LU.64 R12, [R1+0x1118] ;  /* 0x00111800010c7983 */ /* 0x002ee20000300a00 */
[----:B------:R-:W4:Y:S02]  /*ae3b0*/  LDL.LU R22, [R1+0x4c] ;  /* 0x00004c0001167983 */ /* 0x000f240000300800 */
[----:B--2---:R-:W2:Y:S02]  /*ae3c0*/  LDL.LU.64 R4, [R1+0x10e0] ;  /* 0x0010e00001047983 */ /* 0x004ea40000300a00 */
[----:B------:R-:W2:Y:S01]  /*ae3d0*/  LDL.LU.64 R28, [R1+0x1098] ;  /* 0x00109800011c7983 */ /* 0x000ea20000300a00 */
[----:B------:R-:W2:Y:S01]  /*ae3e0*/  LDL.LU R3, [R1+0x14c] ;  /* 0x00014c0001037983 */ /* 0x000ea20000300800 */
        /* <DEDUP_REMOVED lines=17> */
[----:B---3--:R-:W-:Y:S01]  /*ae500*/  STG.E.U16 [R12.64], R2 ;  /* 0x000000020c007986 */ /* 0x008fe2000c101504 */
[----:B------:R-:W-:Y:S03]  /*ae510*/  STG.E.U16 [R4.64], R24 ;  /* 0x0000001804007986 */ /* 0x000fe6000c101504 */
[----:B------:R-:W-:Y:S04]  /*ae520*/  STG.E.U16 [R28.64], R0 ;  /* 0x000000001c007986 */ /* 0x000fe8000c101504 */
[----:B--2---:R0:W-:Y:S04]  /*ae530*/  STL.64 [R1+0x18a8], R18 ;  /* 0x0018a81201007387 */ /* 0x0041e80000100a00 */
[----:B------:R1:W-:Y:S04]  /*ae540*/  STG.E.U16 [R14.64], R11 ;  /* 0x0000000b0e007986 */ /* 0x0003e8000c101504 */
[----:B0-----:R-:W2:Y:S01]  /*ae550*/  LDL.LU.64 R18, [R1+0x1078] ;  /* 0x0010780001127983 */ /* 0x001ea20000300a00 */
[----:B------:R-:W3:Y:S02]  /*ae560*/  LDL.LU R10, [R1+0x13c] ;  /* 0x00013c00010a7983 */ /* 0x000ee40000300800 */
[----:B------:R-:W2:Y:S02]  /*ae570*/  LDL.LU.64 R6, [R1+0x1040] ;  /* 0x0010400001067983 */ /* 0x000ea40000300a00 */
[----:B------:R-:W2:Y:S01]  /*ae580*/  LDL.LU.64 R26, [R1+0x1018] ;  /* 0x00101800011a7983 */ /* 0x000ea20000300a00 */
[----:B------:R-:W2:Y:S01]  /*ae590*/  LDL.LU R9, [R1+0xbc] ;  /* 0x0000bc0001097983 */ /* 0x000ea20000300800 */
[----:B------:R-:W2:Y:S02]  /*ae5a0*/  LDL.LU R23, [R1+0x3c] ;  /* 0x00003c0001177983 */ /* 0x000ea40000300800 */
[----:B------:R-:W2:Y:S02]  /*ae5b0*/  LDL.LU.64 R20, [R1+0x1010] ;  /* 0x0010100001147983 */ /* 0x000ea40000300a00 */
[----:B------:R-:W2:Y:S01]  /*ae5c0*/  LDL.LU.64 R16, [R1+0xe18] ;  /* 0x000e180001107983 */ /* 0x000ea20000300a00 */
[----:B------:R-:W2:Y:S01]  /*ae5d0*/  LDL.LU.64 R12, [R1+0xe08] ;  /* 0x000e0800010c7983 */ /* 0x000ea20000300a00 */
[----:B------:R-:W2:Y:S02]  /*ae5e0*/  LDL.LU.64 R4, [R1+0xe00] ;  /* 0x000e000001047983 */ /* 0x000ea40000300a00 */
[----:B------:R-:W2:Y:S02]  /*ae5f0*/  LDL.LU.64 R24, [R1+0xdf8] ;  /* 0x000df80001187983 */ /* 0x000ea40000300a00 */
[----:B------:R-:W2:Y:S01]  /*ae600*/  LDL.LU.64 R28, [R1+0xde0] ;  /* 0x000de000011c7983 */ /* 0x000ea20000300a00 */
[----:B-1----:R-:W2:Y:S01]  /*ae610*/  LDL.LU.64 R14, [R1+0x18f0] ;  /* 0x0018f000010e7983 */ /* 0x002ea20000300a00 */
[----:B------:R-:W-:-:S02]  /*ae620*/  PRMT R2, R11, 0x7632, R2 ;  /* 0x000076320b027816 */ /* 0x000fc40000000002 */
[----:B------:R-:W3:Y:S03]  /*ae630*/  LDL.LU R11, [R1+0xcc] ;  /* 0x0000cc00010b7983 */ /* 0x000ee60000300800 */
        /* <DEDUP_REMOVED lines=15> */
[----:B0-----:R-:W2:Y:S04]  /*ae730*/  LDL.LU.64 R14, [R1+0x18b8] ;  /* 0x0018b800010e7983 */ /* 0x001ea80000300a00 */
[----:B--2---:R0:W-:Y:S04]  /*ae740*/  STG.E.U16 [R14.64], R0 ;  /* 0x000000000e007986 */ /* 0x0041e8000c101504 */
[----:B0-----:R-:W2:Y:S01]  /*ae750*/  LDL.LU R15, [R1+0x18b0] ;  /* 0x0018b000010f7983 */ /* 0x001ea20000300800 */
[----:B------:R-:W-:-:S03]  /*ae760*/  PRMT R0, R10, 0x7632, R0 ;  /* 0x000076320a007816 */ /* 0x000fc60000000000 */
[----:B--2---:R0:W-:Y:S01]  /*ae770*/  STG.E.U16 [R18.64], R15 ;  /* 0x0000000f12007986 */ /* 0x0041e2000c101504 */
[----:B------:R-:W-:-:S03]  /*ae780*/  PRMT R2, R15, 0x7632, R2 ;  /* 0x000076320f027816 */ /* 0x000fc60000000002 */
[----:B0-----:R-:W2:Y:S01]  /*ae790*/  LDL.LU.64 R18, [R1+0x18a8] ;  /* 0x0018a80001127983 */ /* 0x001ea20000300a00 */
[----:B------:R-:W3:Y:S02]  /*ae7a0*/  LDL.LU.64 R14, [R1+0x1068] ;  /* 0x00106800010e7983 */ /* 0x000ee40000300a00 */
[----:B------:R-:W-:Y:S01]  /*ae7b0*/  STL [R1+0x1888], R8 ;  /* 0x0018880801007387 */ /* 0x000fe20000100800 */
[----:B--2---:R0:W-:Y:S01]  /*ae7c0*/  STG.E.U16 [R18.64], R2 ;  /* 0x0000000212007986 */ /* 0x0041e2000c101504 */
[----:B---3--:R-:W-:Y:S02]  /*ae7d0*/  STG.E.U16 [R14.64], R10 ;  /* 0x0000000a0e007986 */ /* 0x008fe4000c101504 */
[----:B------:R1:W-:Y:S02]  /*ae7e0*/  STG.E.U16 [R6.64], R0 ;  /* 0x0000000006007986 */ /* 0x0003e4000c101504 */
[----:B------:R-:W-:Y:S01]  /*ae7f0*/  STG.E.U16 [R26.64], R9 ;  /* 0x000000091a007986 */ /* 0x000fe2000c101504 */
[----:B0-----:R-:W-:Y:S01]  /*ae800*/  PRMT R2, R9, 0x7632, R2 ;  /* 0x0000763209027816 */ /* 0x001fe20000000002 */
[----:B------:R-:W2:Y:S01]  /*ae810*/  LDL.LU R19, [R1+0x18a0] ;  /* 0x0018a00001137983 */ /* 0x000ea20000300800 */
[----:B-1----:R-:W-:-:S03]  /*ae820*/  PRMT R0, R23, 0x7632, R0 ;  /* 0x0000763217007816 */ /* 0x002fc60000000000 */
[----:B------:R-:W-:Y:S01]  /*ae830*/  STG.E.U16 [R20.64], R2 ;  /* 0x0000000214007986 */ /* 0x000fe2000c101504 */
[----:B------:R-:W-:Y:S02]  /*ae840*/  STG.E.U16 [R16.64], R23 ;  /* 0x0000001710007986 */ /* 0x000fe4000c101504 */
[----:B------:R0:W-:Y:S02]  /*ae850*/  STG.E.U16 [R12.64], R0 ;  /* 0x000000000c007986 */ /* 0x0001e4000c101504 */
[----:B0-----:R-:W3:Y:S01]  /*ae860*/  LDL.LU R12, [R1+0x230] ;  /* 0x00023000010c7983 */ /* 0x001ee20000300800 */
[----:B------:R-:W3:Y:S02]  /*ae870*/  LDL.LU R13, [R1+0x234] ;  /* 0x00023400010d7983 */ /* 0x000ee40000300800 */
[----:B------:R-:W4:Y:S02]  /*ae880*/  LDL.LU R14, [R1+0x238] ;  /* 0x00023800010e7983 */ /* 0x000f240000300800 */
[----:B------:R-:W4:Y:S01]  /*ae890*/  LDL.LU R15, [R1+0x23c] ;  /* 0x00023c00010f7983 */ /* 0x000f220000300800 */
[----:B--2---:R-:W-:Y:S01]  /*ae8a0*/  PRMT R2, R19, 0x7632, R2 ;  /* 0x0000763213027816 */ /* 0x004fe20000000002 */
[----:B------:R0:W-:Y:S04]  /*ae8b0*/  STG.E.U16 [R4.64], R19 ;  /* 0x0000001304007986 */ /* 0x0001e8000c101504 */
[----:B----4-:R-:W-:Y:S01]  /*ae8c0*/  STL.64 [R1+0x1830], R14 ;  /* 0x0018300e01007387 */ /* 0x010fe20000100a00 */
[----:B---3--:R1:W-:Y:S02]  /*ae8d0*/  STL.64 [R1+0x1828], R12 ;  /* 0x0018280c01007387 */ /* 0x0083e40000100a00 */
[----:B------:R-:W2:Y:S02]  /*ae8e0*/  LDL.LU R16, [R1+0x240] ;  /* 0x0002400001107983 */ /* 0x000ea40000300800 */
[----:B------:R-:W2:Y:S01]  /*ae8f0*/  LDL.LU R17, [R1+0x244] ;  /* 0x0002440001117983 */ /* 0x000ea20000300800 */
[----:B------:R-:W3:Y:S01]  /*ae900*/  LDL.LU R18, [R1+0x248] ;  /* 0x0002480001127983 */ /* 0x000ee20000300800 */
[----:B0-----:R-:W3:Y:S03]  /*ae910*/  LDL.LU R19, [R1+0x24c] ;  /* 0x00024c0001137983 */ /* 0x001ee60000300800 */
[----:B---3--:R-:W-:Y:S01]  /*ae920*/  STL.64 [R1+0x1840], R18 ;  /* 0x0018401201007387 */ /* 0x008fe20000100a00 */
[----:B--2---:R0:W-:Y:S02]  /*ae930*/  STL.64 [R1+0x1838], R16 ;  /* 0x0018381001007387 */ /* 0x0041e40000100a00 */
[----:B-1----:R-:W2:Y:S02]  /*ae940*/  LDL.LU R12, [R1+0x250] ;  /* 0x00025000010c7983 */ /* 0x002ea40000300800 */
[----:B------:R-:W2:Y:S01]  /*ae950*/  LDL.LU R13, [R1+0x254] ;  /* 0x00025400010d7983 */ /* 0x000ea20000300800 */
[----:B------:R-:W3:Y:S01]  /*ae960*/  LDL.LU R14, [R1+0x258] ;  /* 0x00025800010e7983 */ /* 0x000ee20000300800 */
[----:B------:R-:W3:Y:S02]  /*ae970*/  LDL.LU R15, [R1+0x25c] ;  /* 0x00025c00010f7983 */ /* 0x000ee40000300800 */
[----:B------:R-:W4:Y:S01]  /*ae980*/  LDL.LU R23, [R1+0x2c] ;  /* 0x00002c0001177983 */ /* 0x000f220000300800 */
[----:B---3--:R-:W-:Y:S01]  /*ae990*/  STL.64 [R1+0x1850], R14 ;  /* 0x0018500e01007387 */ /* 0x008fe20000100a00 */
[----:B--2---:R-:W-:Y:S02]  /*ae9a0*/  STL.64 [R1+0x1848], R12 ;  /* 0x0018480c01007387 */ /* 0x004fe40000100a00 */
[----:B0-----:R-:W2:Y:S02]  /*ae9b0*/  LDL.LU R16, [R1+0x260] ;  /* 0x0002600001107983 */ /* 0x001ea40000300800 */
[----:B------:R-:W2:Y:S02]  /*ae9c0*/  LDL.LU R17, [R1+0x264] ;  /* 0x0002640001117983 */ /* 0x000ea40000300800 */
[----:B--2---:R-:W-:Y:S01]  /*ae9d0*/  STL.64 [R1+0x1858], R16 ;  /* 0x0018581001007387 */ /* 0x004fe20000100a00 */
[----:B------:R-:W2:Y:S02]  /*ae9e0*/  LDL.LU R18, [R1+0x268] ;  /* 0x0002680001127983 */ /* 0x000ea40000300800 */
[----:B------:R-:W2:Y:S02]  /*ae9f0*/  LDL.LU R19, [R1+0x26c] ;  /* 0x00026c0001137983 */ /* 0x000ea40000300800 */
[----:B------:R-:W3:Y:S01]  /*aea00*/  LDL.LU R8, [R1+0xac] ;  /* 0x0000ac0001087983 */ /* 0x000ee20000300800 */
        /* <DEDUP_REMOVED lines=10> */
[----:B------:R-:W-:Y:S01]  /*aeab0*/  STG.E.U16 [R24.64], R2 ;  /* 0x0000000218007986 */ /* 0x000fe2000c101504 */
[----:B------:R-:W-:Y:S01]  /*aeac0*/  STG.E.U16 [R28.64], R3 ;  /* 0x000000031c007986 */ /* 0x000fe2000c101504 */
[----:B------:R-:W-:-:S02]  /*aead0*/  PRMT R0, R3, 0x7632, R0 ;  /* 0x0000763203007816 */ /* 0x000fc40000000000 */
[----:B--2---:R0:W-:Y:S04]  /*aeae0*/  STL.64 [R1+0x1898], R18 ;  /* 0x0018981201007387 */ /* 0x0041e80000100a00 */
[----:B0-----:R-:W2:Y:S01]  /*aeaf0*/  LDL.LU.64 R18, [R1+0xdd8] ;  /* 0x000dd80001127983 */ /* 0x001ea20000300a00 */
[----:B------:R-:W3:Y:S02]  /*aeb00*/  LDL.LU.64 R16, [R1+0xdc0] ;  /* 0x000dc00001107983 */ /* 0x000ee40000300a00 */
        /* <DEDUP_REMOVED lines=20> */
[----:B------:R-:W4:Y:S01]  /*aec50*/  LDL.LU R27, [R1+0x22c] ;  /* 0x00022c00011b7983 */ /* 0x000f220000300800 */
        /* <DEDUP_REMOVED lines=8> */
[----:B----4-:R-:W-:-:S03]  /*aece0*/  PRMT R2, R23, 0x7632, R2 ;  /* 0x0000763217027816 */ /* 0x010fc60000000002 */
[----:B--2---:R0:W-:Y:S04]  /*aecf0*/  STG.E.U16 [R18.64], R23 ;  /* 0x0000001712007986 */ /* 0x0041e8000c101504 */
[----:B0-----:R-:W2:Y:S01]  /*aed00*/  LDL.LU.64 R18, [R1+0x1878] ;  /* 0x0018780001127983 */ /* 0x001ea20000300a00 */
[----:B------:R-:W4:Y:S03]  /*aed10*/  LDL.LU R23, [R1+0x1870] ;  /* 0x0018700001177983 */ /* 0x000f260000300800 */
[----:B------:R-:W0:Y:S04]  /*aed20*/  S2R R0, SR_TID.X ;  /* 0x0000000000007919 */ /* 0x000e280000002100 */
[----:B--2---:R1:W-:Y:S04]  /*aed30*/  STG.E.U16 [R18.64], R2 ;  /* 0x0000000212007986 */ /* 0x0043e8000c101504 */
[----:B-1----:R-:W2:Y:S01]  /*aed40*/  LDL.LU.64 R18, [R1+0x1868] ;  /* 0x0018680001127983 */ /* 0x002ea20000300a00 */
[----:B----4-:R-:W-:-:S02]  /*aed50*/  PRMT R2, R23, 0x7632, R2 ;  /* 0x0000763217027816 */ /* 0x010fc40000000002 */
[----:B0-----:R-:W-:-:S04]  /*aed60*/  SHF.L.U32 R0, R0, 0x2, RZ ;  /* 0x0000000200007819 */ /* 0x001fc800000006ff */
[----:B------:R-:W-:Y:S01]  /*aed70*/  LOP3.LUT R0, R0, 0x70, RZ, 0xc0, !PT ;  /* 0x0000007000007812 */ /* 0x000fe200078ec0ff */
[----:B--2---:R0:W-:Y:S01]  /*aed80*/  STG.E.U16 [R18.64], R23 ;  /* 0x0000001712007986 */ /* 0x0041e2000c101504 */
[----:B------:R1:W-:Y:S02]  /*aed90*/  STG.E.U16 [R16.64], R2 ;  /* 0x0000000210007986 */ /* 0x0003e4000c101504 */
[----:B------:R-:W-:Y:S06]  /*aeda0*/  BAR.SYNC.DEFER_BLOCKING 0x0 ;  /* 0x0000000000007b1d */ /* 0x000fec0000010000 */
[----:B0-----:R-:W2:Y:S01]  /*aedb0*/  LDL.LU.64 R18, [R1+0x1860] ;  /* 0x0018600001127983 */ /* 0x001ea20000300a00 */
[----:B------:R-:W4:Y:S02]  /*aedc0*/  LDL.LU R23, [R1+0x1268] ;  /* 0x0012680001177983 */ /* 0x000f240000300800 */
[----:B-1----:R-:W2:Y:S01]  /*aedd0*/  LDL.LU.64 R16, [R1+0x1858] ;  /* 0x0018580001107983 */ /* 0x002ea20000300a00 */
[----:B------:R0:W-:Y:S04]  /*aede0*/  STS.128 [R0], R12 ;  /* 0x0000000c00007388 */ /* 0x0001e80000000c00 */
[----:B0-----:R-:W3:Y:S01]  /*aedf0*/  LDL.LU.64 R14, [R1+0x1850] ;  /* 0x00185000010e7983 */ /* 0x001ee20000300a00 */
[----:B------:R-:W3:Y:S03]  /*aee00*/  LDL.LU.64 R12, [R1+0x1848] ;  /* 0x00184800010c7983 */ /* 0x000ee60000300a00 */
[----:B--2---:R0:W-:Y:S04]  /*aee10*/  STS.128 [R0+0x80], R16 ;  /* 0x0000801000007388 */ /* 0x0041e80000000c00 */
[----:B0-----:R-:W2:Y:S01]  /*aee20*/  LDL.LU.64 R18, [R1+0x1840] ;  /* 0x0018400001127983 */ /* 0x001ea20000300a00 */
[----:B------:R-:W2:Y:S03]  /*aee30*/  LDL.LU.64 R16, [R1+0x1838] ;  /* 0x0018380001107983 */ /* 0x000ea60000300a00 */
[----:B---3--:R0:W-:Y:S04]  /*aee40*/  STS.128 [R0+0x100], R12 ;  /* 0x0001000c00007388 */ /* 0x0081e80000000c00 */
[----:B0-----:R-:W3:Y:S01]  /*aee50*/  LDL.LU.64 R14, [R1+0x1830] ;  /* 0x00183000010e7983 */ /* 0x001ee20000300a00 */
[----:B------:R-:W3:Y:S03]  /*aee60*/  LDL.LU.64 R12, [R1+0x1828] ;  /* 0x00182800010c7983 */ /* 0x000ee60000300a00 */
[----:B------:R0:W-:Y:S01]  /*aee70*/  STS.128 [R0+0x280], R24 ;  /* 0x0002801800007388 */ /* 0x0001e20000000c00 */
[----:B----4-:R-:W-:-:S02]  /*aee80*/  FSEL R2, R23, -INF , P4 ;  /* 0xff80000017027808 */ /* 0x010fc40002000000 */
[----:B------:R-:W-:Y:S02]  /*aee90*/  FSEL R4, R4, -INF , P2 ;  /* 0xff80000004047808 */ /* 0x000fe40001000000 */
[----:B------:R-:W-:Y:S02]  /*aeea0*/  FSEL R5, R5, -INF , P1 ;  /* 0xff80000005057808 */ /* 0x000fe40000800000 */
[----:B------:R-:W-:Y:S01]  /*aeeb0*/  FSEL R6, R6, -INF , P0 ;  /* 0xff80000006067808 */ /* 0x000fe20000000000 */
[----:B------:R-:W-:Y:S01]  /*aeec0*/  FFMA R10, R2, 0.69314718246459960938, R10 ;  /* 0x3f317218020a7823 */ /* 0x000fe2000000000a */
[----:B------:R-:W-:Y:S01]  /*aeed0*/  FSEL R2, R7, -INF , P3 ;  /* 0xff80000007027808 */ /* 0x000fe20001800000 */
[----:B------:R-:W-:Y:S01]  /*aeee0*/  FSEL R7, R22, -INF , P5 ;  /* 0xff80000016077808 */ /* 0x000fe20002800000 */
[----:B0-----:R-:W0:Y:S01]  /*aeef0*/  S2R R24, SR_TID.X ;  /* 0x0000000000187919 */ /* 0x001e220000002100 */
[----:B------:R-:W-:Y:S02]  /*aef00*/  FFMA R9, R9, 0.69314718246459960938, R11 ;  /* 0x3f31721809097823 */ /* 0x000fe4000000000b */
[----:B------:R-:W-:-:S02]  /*aef10*/  FFMA R11, R2, 0.69314718246459960938, R21 ;  /* 0x3f317218020b7823 */ /* 0x000fc40000000015 */
[----:B------:R-:W-:Y:S02]  /*aef20*/  FFMA R4, R4, 0.69314718246459960938, R20 ;  /* 0x3f31721804047823 */ /* 0x000fe40000000014 */
[----:B------:R-:W-:Y:S02]  /*aef30*/  FFMA R5, R5, 0.69314718246459960938, R28 ;  /* 0x3f31721805057823 */ /* 0x000fe4000000001c */
[----:B------:R-:W-:Y:S02]  /*aef40*/  FFMA R6, R6, 0.69314718246459960938, R29 ;  /* 0x3f31721806067823 */ /* 0x000fe4000000001d */
[----:B------:R-:W-:Y:S01]  /*aef50*/  FFMA R7, R7, 0.69314718246459960938, R3 ;  /* 0x3f31721807077823 */ /* 0x000fe20000000003 */
[----:B------:R1:W-:Y:S04]  /*aef60*/  STS.128 [R0+0x300], R8 ;  /* 0x0003000800007388 */ /* 0x0003e80000000c00 */
[----:B------:R-:W-:Y:S01]  /*aef70*/  STS.128 [R0+0x380], R4 ;  /* 0x0003800400007388 */ /* 0x000fe20000000c00 */
[----:B0-----:R-:W-:-:S02]  /*aef80*/  SHF.L.U32 R28, R24, 0x4, RZ ;  /* 0x00000004181c7819 */ /* 0x001fc400000006ff */
[----:B-1----:R-:W-:Y:S02]  /*aef90*/  LOP3.LUT R8, R24, 0xe0, RZ, 0xc0, !PT ;  /* 0x000000e018087812 */ /* 0x002fe400078ec0ff */
[----:B------:R-:W-:Y:S02]  /*aefa0*/  LOP3.LUT R28, R28, 0x70, RZ, 0xc0, !PT ;  /* 0x000000701c1c7812 */ /* 0x000fe400078ec0ff */
[----:B------:R-:W-:-:S03]  /*aefb0*/  LOP3.LUT R3, R24, 0x18, RZ, 0xc0, !PT ;  /* 0x0000001818037812 */ /* 0x000fc600078ec0ff */
[----:B------:R-:W-:Y:S01]  /*aefc0*/  IMAD R28, R8, 0x4, R28 ;  /* 0x00000004081c7824 */ /* 0x000fe200078e021c */
[----:B------:R-:W0:Y:S04]  /*aefd0*/  S2R R29, SR_CTAID.X ;  /* 0x00000000001d7919 */ /* 0x000e280000002500 */
[----:B------:R-:W-:Y:S02]  /*aefe0*/  LEA.HI R28, R3, R28, RZ, 0x1f ;  /* 0x0000001c031c7211 */ /* 0x000fe400078ff8ff */
[----:B------:R-:W1:Y:S01]  /*aeff0*/  S2R R3, SR_CTAID.Y ;  /* 0x0000000000037919 */ /* 0x000e620000002600 */
[----:B------:R-:W-:-:S04]  /*af000*/  LOP3.LUT R24, R24, 0xff, RZ, 0xc0, !PT ;  /* 0x000000ff18187812 */ /* 0x000fc800078ec0ff */
[----:B0-----:R-:W-:Y:S01]  /*af010*/  LEA R29, R29, R24, 0x8 ;  /* 0x000000181d1d7211 */ /* 0x001fe200078e40ff */
[----:B-1----:R-:W-:-:S03]  /*af020*/  IMAD R2, R3, c[0x0][0x1cc], RZ ;  /* 0x0000730003027a24 */ /* 0x002fc600078e02ff */
[C---:B------:R-:W-:Y:S01]  /*af030*/  SHF.L.U32 R10, R29.reuse, 0x2, RZ ;  /* 0x000000021d0a7819 */ /* 0x040fe200000006ff */
[----:B------:R-:W-:Y:S01]  /*af040*/  IMAD.HI R9, R29, 0x4, RZ ;  /* 0x000000041d097827 */ /* 0x000fe200078e02ff */
[----:B------:R-:W-:-:S03]  /*af050*/  SHF.L.U32 R3, R2, 0x2, RZ ;  /* 0x0000000202037819 */ /* 0x000fc600000006ff */
[----:B------:R-:W-:Y:S01]  /*af060*/  IMAD.HI R8, R2, 0x4, RZ ;  /* 0x0000000402087827 */ /* 0x000fe200078e02ff */
[----:B------:R-:W-:-:S04]  /*af070*/  IADD3 R2, P0, P1, R10, c[0x0][0x180], R3 ;  /* 0x000060000a027a10 */ /* 0x000fc8000791e003 */
[----:B------:R-:W-:Y:S01]  /*af080*/  IADD3.X R3, R9, c[0x0][0x184], R8, P0, P1 ;  /* 0x0000610009037a10 */ /* 0x000fe200007e2408 */
[----:B--2---:R-:W-:Y:S04]  /*af090*/  STS.128 [R0+0x180], R16 ;  /* 0x0001801000007388 */ /* 0x004fe80000000c00 */
[----:B---3--:R-:W-:Y:S01]  /*af0a0*/  STS.128 [R0+0x200], R12 ;  /* 0x0002000c00007388 */ /* 0x008fe20000000c00 */
[----:B------:R-:W-:Y:S06]  /*af0b0*/  BAR.SYNC.DEFER_BLOCKING 0x0 ;  /* 0x0000000000007b1d */ /* 0x000fec0000010000 */
[----:B------:R-:W0:Y:S04]  /*af0c0*/  LDS R11, [R28] ;  /* 0x000000001c0b7984 */ /* 0x000e280000000800 */
[----:B0-----:R-:W-:Y:S01]  /*af0d0*/  STG.E [R2.64], R11 ;  /* 0x0000000b02007986 */ /* 0x001fe2000c101904 */
[----:B------:R-:W-:Y:S05]  /*af0e0*/  EXIT ;  /* 0x000000000000794d */ /* 0x000fea0003800000 */
.L_x_2:
[----:B------:R-:W-:-:S00]  /*af0f0*/  BRA `(.L_x_2) ;  /* 0xfffffff000007947 */ /* 0x000fc0000383ffff */
[----:B------:R-:W-:-:S00]  /*af100*/  NOP ;  /* 0x0000000000007918 */ /* 0x000fc00000000000 */
[----:B------:R-:W-:-:S00]  /*af110*/  NOP ;  /* 0x0000000000007918 */ /* 0x000fc00000000000 */
[----:B------:R-:W-:-:S00]  /*af120*/  NOP ;  /* 0x0000000000007918 */ /* 0x000fc00000000000 */
[----:B------:R-:W-:-:S00]  /*af130*/  NOP ;  /* 0x0000000000007918 */ /* 0x000fc00000000000 */
[----:B------:R-:W-:-:S00]  /*af140*/  NOP ;  /* 0x0000000000007918 */ /* 0x000fc00000000000 */
[----:B------:R-:W-:-:S00]  /*af150*/  NOP ;  /* 0x0000000000007918 */ /* 0x000fc00000000000 */
[----:B------:R-:W-:-:S00]  /*af160*/  NOP ;  /* 0x0000000000007918 */ /* 0x000fc00000000000 */
[----:B------:R-:W-:-:S00]  /*af170*/  NOP ;  /* 0x0000000000007918 */ /* 0x000fc00000000000 */
.L_x_3:


//--------------------- .nv.global.init           --------------------------
	.section	.nv.global.init,"aw",@progbits
.nv.global.init:
	.type		_$_str,@object
	.size		_$_str,(.L_0 - _$_str)
_$_str:
        /*0000*/ 	.byte	0x5f, 0x5f, 0x43, 0x55, 0x44, 0x41, 0x5f, 0x46, 0x54, 0x5a, 0x00
.L_0:


//--------------------- .nv.shared.attn_fwd       --------------------------
	.section	.nv.shared.attn_fwd,"aw",@nobits
	.sectionflags	@""
	.align	16
